	.target	sm_80

	.elftype	@"ET_EXEC"


//--------------------- .note.nv.tkinfo           --------------------------
	.section	.note.nv.tkinfo,"",@"SHT_NOTE"
	.sectionflags	@"SHF_NOTE_NV_TKINFO"
	.tkinfo
        /*0018*/ 	.word	0x00000002
        /*0030*/ 	.string	""
        /*0030*/ 	.string	"ptxas"
        /*0030*/ 	.string	"Cuda compilation tools, release 13.0, V13.0.88"
        /*0030*/ 	.string	"Build cuda_13.0.r13.0/compiler.36424714_0"
        /*0030*/ 	.string	"-v  -suppress-debug-info  -lineinfo  -arch sm_80 "



//--------------------- .note.nv.cuinfo           --------------------------
	.section	.note.nv.cuinfo,"",@"SHT_NOTE"
	.sectionflags	@"SHF_NOTE_NV_CUINFO"
        /*0018*/ 	.short	0x0002
        /*001a*/ 	.short	0x0050
        /*001c*/ 	.short	0x0082
	.zero		2


//--------------------- .nv.info                  --------------------------
	.section	.nv.info,"",@"SHT_CUDA_INFO"
	.align	4


	//----- nvinfo : EIATTR_REGCOUNT
	.align		4
        /*0000*/ 	.byte	0x04, 0x2f
        /*0002*/ 	.short	(.L_2 - .L_1)
	.align		4
.L_1:
        /*0004*/ 	.word	index@(attn_fwd)
        /*0008*/ 	.word	0x00000020


	//----- nvinfo : EIATTR_FRAME_SIZE
	.align		4
.L_2:
        /*000c*/ 	.byte	0x04, 0x11
        /*000e*/ 	.short	(.L_4 - .L_3)
	.align		4
.L_3:
        /*0010*/ 	.word	index@(attn_fwd)
        /*0014*/ 	.word	0x00007010


	//----- nvinfo : EIATTR_MIN_STACK_SIZE
	.align		4
.L_4:
        /*0018*/ 	.byte	0x04, 0x12
        /*001a*/ 	.short	(.L_6 - .L_5)
	.align		4
.L_5:
        /*001c*/ 	.word	index@(attn_fwd)
        /*0020*/ 	.word	0x00007010
.L_6:


//--------------------- .nv.info.attn_fwd         --------------------------
	.section	.nv.info.attn_fwd,"",@"SHT_CUDA_INFO"
	.sectionflags	@""
	.align	4


	//----- nvinfo : EIATTR_CUDA_API_VERSION
	.align		4
        /*0000*/ 	.byte	0x04, 0x37
        /*0002*/ 	.short	(.L_8 - .L_7)
.L_7:
        /*0004*/ 	.word	0x00000082


	//----- nvinfo : EIATTR_SW2861232_WAR
	.align		4
.L_8:
        /*0008*/ 	.byte	0x01, 0x35
	.zero		2


	//----- nvinfo : EIATTR_PARAM_CBANK
	.align		4
        /*000c*/ 	.byte	0x04, 0x0a
        /*000e*/ 	.short	(.L_10 - .L_9)
	.align		4
.L_9:
        /*0010*/ 	.word	index@(.nv.constant0.attn_fwd)
        /*0014*/ 	.short	0x0160
        /*0016*/ 	.short	0x0088


	//----- nvinfo : EIATTR_CBANK_PARAM_SIZE
	.align		4
.L_10:
        /*0018*/ 	.byte	0x03, 0x19
        /*001a*/ 	.short	0x0088


	//----- nvinfo : EIATTR_KPARAM_INFO
	.align		4
        /*001c*/ 	.byte	0x04, 0x17
        /*001e*/ 	.short	(.L_12 - .L_11)
.L_11:
        /*0020*/ 	.word	0x00000000
        /*0024*/ 	.short	0x0019
        /*0026*/ 	.short	0x0080
        /*0028*/ 	.byte	0x00, 0xf4, 0x21, 0x00


	//----- nvinfo : EIATTR_KPARAM_INFO
	.align		4
.L_12:
        /*002c*/ 	.byte	0x04, 0x17
        /*002e*/ 	.short	(.L_14 - .L_13)
.L_13:
        /*0030*/ 	.word	0x00000000
        /*0034*/ 	.short	0x0018
        /*0036*/ 	.short	0x0078
        /*0038*/ 	.byte	0x00, 0xf4, 0x21, 0x00


	//----- nvinfo : EIATTR_KPARAM_INFO
	.align		4
.L_14:
        /*003c*/ 	.byte	0x04, 0x17
        /*003e*/ 	.short	(.L_16 - .L_15)
.L_15:
        /*0040*/ 	.word	0x00000000
        /*0044*/ 	.short	0x0017
        /*0046*/ 	.short	0x0070
        /*0048*/ 	.byte	0x00, 0xf0, 0x11, 0x00


	//----- nvinfo : EIATTR_KPARAM_INFO
	.align		4
.L_16:
        /*004c*/ 	.byte	0x04, 0x17
        /*004e*/ 	.short	(.L_18 - .L_17)
.L_17:
        /*0050*/ 	.word	0x00000000
        /*0054*/ 	.short	0x0016
        /*0056*/ 	.short	0x006c
        /*0058*/ 	.byte	0x00, 0xf0, 0x11, 0x00


	//----- nvinfo : EIATTR_KPARAM_INFO
	.align		4
.L_18:
        /*005c*/ 	.byte	0x04, 0x17
        /*005e*/ 	.short	(.L_20 - .L_19)
.L_19:
        /*0060*/ 	.word	0x00000000
        /*0064*/ 	.short	0x0015
        /*0066*/ 	.short	0x0068
        /*0068*/ 	.byte	0x00, 0xf0, 0x11, 0x00


	//----- nvinfo : EIATTR_KPARAM_INFO
	.align		4
.L_20:
        /*006c*/ 	.byte	0x04, 0x17
        /*006e*/ 	.short	(.L_22 - .L_21)
.L_21:
        /*0070*/ 	.word	0x00000000
        /*0074*/ 	.short	0x0014
        /*0076*/ 	.short	0x0064
        /*0078*/ 	.byte	0x00, 0xf0, 0x11, 0x00


	//----- nvinfo : EIATTR_KPARAM_INFO
	.align		4
.L_22:
        /*007c*/ 	.byte	0x04, 0x17
        /*007e*/ 	.short	(.L_24 - .L_23)
.L_23:
        /*0080*/ 	.word	0x00000000
        /*0084*/ 	.short	0x0013
        /*0086*/ 	.short	0x0060
        /*0088*/ 	.byte	0x00, 0xf0, 0x11, 0x00


	//----- nvinfo : EIATTR_KPARAM_INFO
	.align		4
.L_24:
        /*008c*/ 	.byte	0x04, 0x17
        /*008e*/ 	.short	(.L_26 - .L_25)
.L_25:
        /*0090*/ 	.word	0x00000000
        /*0094*/ 	.short	0x0012
        /*0096*/ 	.short	0x005c
        /*0098*/ 	.byte	0x00, 0xf0, 0x11, 0x00


	//----- nvinfo : EIATTR_KPARAM_INFO
	.align		4
.L_26:
        /*009c*/ 	.byte	0x04, 0x17
        /*009e*/ 	.short	(.L_28 - .L_27)
.L_27:
        /*00a0*/ 	.word	0x00000000
        /*00a4*/ 	.short	0x0011
        /*00a6*/ 	.short	0x0058
        /*00a8*/ 	.byte	0x00, 0xf0, 0x11, 0x00


	//----- nvinfo : EIATTR_KPARAM_INFO
	.align		4
.L_28:
        /*00ac*/ 	.byte	0x04, 0x17
        /*00ae*/ 	.short	(.L_30 - .L_29)
.L_29:
        /*00b0*/ 	.word	0x00000000
        /*00b4*/ 	.short	0x0010
        /*00b6*/ 	.short	0x0054
        /*00b8*/ 	.byte	0x00, 0xf0, 0x11, 0x00


	//----- nvinfo : EIATTR_KPARAM_INFO
	.align		4
.L_30:
        /*00bc*/ 	.byte	0x04, 0x17
        /*00be*/ 	.short	(.L_32 - .L_31)
.L_31:
        /*00c0*/ 	.word	0x00000000
        /*00c4*/ 	.short	0x000f
        /*00c6*/ 	.short	0x0050
        /*00c8*/ 	.byte	0x00, 0xf0, 0x11, 0x00


	//----- nvinfo : EIATTR_KPARAM_INFO
	.align		4
.L_32:
        /*00cc*/ 	.byte	0x04, 0x17
        /*00ce*/ 	.short	(.L_34 - .L_33)
.L_33:
        /*00d0*/ 	.word	0x00000000
        /*00d4*/ 	.short	0x000e
        /*00d6*/ 	.short	0x004c
        /*00d8*/ 	.byte	0x00, 0xf0, 0x11, 0x00


	//----- nvinfo : EIATTR_KPARAM_INFO
	.align		4
.L_34:
        /*00dc*/ 	.byte	0x04, 0x17
        /*00de*/ 	.short	(.L_36 - .L_35)
.L_35:
        /*00e0*/ 	.word	0x00000000
        /*00e4*/ 	.short	0x000d
        /*00e6*/ 	.short	0x0048
        /*00e8*/ 	.byte	0x00, 0xf0, 0x11, 0x00


	//----- nvinfo : EIATTR_KPARAM_INFO
	.align		4
.L_36:
        /*00ec*/ 	.byte	0x04, 0x17
        /*00ee*/ 	.short	(.L_38 - .L_37)
.L_37:
        /*00f0*/ 	.word	0x00000000
        /*00f4*/ 	.short	0x000c
        /*00f6*/ 	.short	0x0044
        /*00f8*/ 	.byte	0x00, 0xf0, 0x11, 0x00


	//----- nvinfo : EIATTR_KPARAM_INFO
	.align		4
.L_38:
        /*00fc*/ 	.byte	0x04, 0x17
        /*00fe*/ 	.short	(.L_40 - .L_39)
.L_39:
        /*0100*/ 	.word	0x00000000
        /*0104*/ 	.short	0x000b
        /*0106*/ 	.short	0x0040
        /*0108*/ 	.byte	0x00, 0xf0, 0x11, 0x00


	//----- nvinfo : EIATTR_KPARAM_INFO
	.align		4
.L_40:
        /*010c*/ 	.byte	0x04, 0x17
        /*010e*/ 	.short	(.L_42 - .L_41)
.L_41:
        /*0110*/ 	.word	0x00000000
        /*0114*/ 	.short	0x000a
        /*0116*/ 	.short	0x003c
        /*0118*/ 	.byte	0x00, 0xf0, 0x11, 0x00


	//----- nvinfo : EIATTR_KPARAM_INFO
	.align		4
.L_42:
        /*011c*/ 	.byte	0x04, 0x17
        /*011e*/ 	.short	(.L_44 - .L_43)
.L_43:
        /*0120*/ 	.word	0x00000000
        /*0124*/ 	.short	0x0009
        /*0126*/ 	.short	0x0038
        /*0128*/ 	.byte	0x00, 0xf0, 0x11, 0x00


	//----- nvinfo : EIATTR_KPARAM_INFO
	.align		4
.L_44:
        /*012c*/ 	.byte	0x04, 0x17
        /*012e*/ 	.short	(.L_46 - .L_45)
.L_45:
        /*0130*/ 	.word	0x00000000
        /*0134*/ 	.short	0x0008
        /*0136*/ 	.short	0x0034
        /*0138*/ 	.byte	0x00, 0xf0, 0x11, 0x00


	//----- nvinfo : EIATTR_KPARAM_INFO
	.align		4
.L_46:
        /*013c*/ 	.byte	0x04, 0x17
        /*013e*/ 	.short	(.L_48 - .L_47)
.L_47:
        /*0140*/ 	.word	0x00000000
        /*0144*/ 	.short	0x0007
        /*0146*/ 	.short	0x0030
        /*0148*/ 	.byte	0x00, 0xf0, 0x11, 0x00


	//----- nvinfo : EIATTR_KPARAM_INFO
	.align		4
.L_48:
        /*014c*/ 	.byte	0x04, 0x17
        /*014e*/ 	.short	(.L_50 - .L_49)
.L_49:
        /*0150*/ 	.word	0x00000000
        /*0154*/ 	.short	0x0006
        /*0156*/ 	.short	0x002c
        /*0158*/ 	.byte	0x00, 0xf0, 0x11, 0x00


	//----- nvinfo : EIATTR_KPARAM_INFO
	.align		4
.L_50:
        /*015c*/ 	.byte	0x04, 0x17
        /*015e*/ 	.short	(.L_52 - .L_51)
.L_51:
        /*0160*/ 	.word	0x00000000
        /*0164*/ 	.short	0x0005
        /*0166*/ 	.short	0x0028
        /*0168*/ 	.byte	0x00, 0xf0, 0x11, 0x00


	//----- nvinfo : EIATTR_KPARAM_INFO
	.align		4
.L_52:
        /*016c*/ 	.byte	0x04, 0x17
        /*016e*/ 	.short	(.L_54 - .L_53)
.L_53:
        /*0170*/ 	.word	0x00000000
        /*0174*/ 	.short	0x0004
        /*0176*/ 	.short	0x0020
        /*0178*/ 	.byte	0x00, 0xf4, 0x21, 0x00


	//----- nvinfo : EIATTR_KPARAM_INFO
	.align		4
.L_54:
        /*017c*/ 	.byte	0x04, 0x17
        /*017e*/ 	.short	(.L_56 - .L_55)
.L_55:
        /*0180*/ 	.word	0x00000000
        /*0184*/ 	.short	0x0003
        /*0186*/ 	.short	0x0018
        /*0188*/ 	.byte	0x00, 0xf4, 0x21, 0x00


	//----- nvinfo : EIATTR_KPARAM_INFO
	.align		4
.L_56:
        /*018c*/ 	.byte	0x04, 0x17
        /*018e*/ 	.short	(.L_58 - .L_57)
.L_57:
        /*0190*/ 	.word	0x00000000
        /*0194*/ 	.short	0x0002
        /*0196*/ 	.short	0x0010
        /*0198*/ 	.byte	0x00, 0xf4, 0x21, 0x00


	//----- nvinfo : EIATTR_KPARAM_INFO
	.align		4
.L_58:
        /*019c*/ 	.byte	0x04, 0x17
        /*019e*/ 	.short	(.L_60 - .L_59)
.L_59:
        /*01a0*/ 	.word	0x00000000
        /*01a4*/ 	.short	0x0001
        /*01a6*/ 	.short	0x0008
        /*01a8*/ 	.byte	0x00, 0xf4, 0x21, 0x00


	//----- nvinfo : EIATTR_KPARAM_INFO
	.align		4
.L_60:
        /*01ac*/ 	.byte	0x04, 0x17
        /*01ae*/ 	.short	(.L_62 - .L_61)
.L_61:
        /*01b0*/ 	.word	0x00000000
        /*01b4*/ 	.short	0x0000
        /*01b6*/ 	.short	0x0000
        /*01b8*/ 	.byte	0x00, 0xf4, 0x21, 0x00


	//----- nvinfo : EIATTR_MAXREG_COUNT
	.align		4
.L_62:
        /*01bc*/ 	.byte	0x03, 0x1b
        /*01be*/ 	.short	0x00ff


	//----- nvinfo : EIATTR_NUM_BARRIERS
	.align		4
        /*01c0*/ 	.byte	0x02, 0x4c
        /*01c2*/ 	.byte	0x01
	.zero		1


	//----- nvinfo : EIATTR_ANNOTATIONS
	.align		4
        /*01c4*/ 	.byte	0x04, 0x55
        /*01c6*/ 	.short	(.L_64 - .L_63)


	//   ....[0]....
.L_63:
        /*01c8*/ 	.word	0x00000001
        /*01cc*/ 	.byte	0x20, 0x04, 0x00, 0x00, 0x01, 0x00, 0x00, 0x00, 0x30, 0x04, 0x00, 0x00, 0x01, 0x00, 0x00, 0x00
        /* <DEDUP_REMOVED lines=2669> */
        /*a8ac*/ 	.byte	0xb0, 0xb3, 0x02, 0x00


	//----- nvinfo : EIATTR_MERCURY_ISA_VERSION
	.align		4
.L_64:
        /*a8b0*/ 	.byte	0x03, 0x5f
        /*a8b2*/ 	.short	0x0000


	//----- nvinfo : EIATTR_COOP_GROUP_MASK_REGIDS
	.align		4
        /*a8b4*/ 	.byte	0x04, 0x29
        /*a8b6*/ 	.short	(.L_66 - .L_65)


	//   ....[0]....
.L_65:
        /*a8b8*/ 	.word	0xffffffff


	//   ....[1]....
        /*a8bc*/ 	.word	0xffffffff


	//   ....[2]....
        /*a8c0*/ 	.word	0xffffffff


	//   ....[3]....
        /*a8c4*/ 	.word	0xffffffff


	//   ....[4]....
        /*a8c8*/ 	.word	0xffffffff


	//   ....[5]....
        /*a8cc*/ 	.word	0xffffffff


	//   ....[6]....
        /*a8d0*/ 	.word	0xffffffff


	//   ....[7]....
        /*a8d4*/ 	.word	0xffffffff


	//   ....[8]....
        /*a8d8*/ 	.word	0xffffffff


	//   ....[9]....
        /*a8dc*/ 	.word	0xffffffff


	//   ....[10]....
        /*a8e0*/ 	.word	0xffffffff


	//   ....[11]....
        /*a8e4*/ 	.word	0xffffffff


	//   ....[12]....
        /*a8e8*/ 	.word	0xffffffff


	//   ....[13]....
        /*a8ec*/ 	.word	0xffffffff


	//   ....[14]....
        /*a8f0*/ 	.word	0xffffffff


	//   ....[15]....
        /*a8f4*/ 	.word	0xffffffff


	//   ....[16]....
        /*a8f8*/ 	.word	0xffffffff


	//   ....[17]....
        /*a8fc*/ 	.word	0xffffffff


	//   ....[18]....
        /*a900*/ 	.word	0xffffffff


	//   ....[19]....
        /*a904*/ 	.word	0xffffffff


	//   ....[20]....
        /*a908*/ 	.word	0xffffffff


	//   ....[21]....
        /*a90c*/ 	.word	0xffffffff


	//   ....[22]....
        /*a910*/ 	.word	0xffffffff


	//   ....[23]....
        /*a914*/ 	.word	0xffffffff


	//   ....[24]....
        /*a918*/ 	.word	0xffffffff


	//   ....[25]....
        /*a91c*/ 	.word	0xffffffff


	//   ....[26]....
        /*a920*/ 	.word	0xffffffff


	//   ....[27]....
        /*a924*/ 	.word	0xffffffff


	//   ....[28]....
        /*a928*/ 	.word	0xffffffff


	//   ....[29]....
        /*a92c*/ 	.word	0xffffffff


	//   ....[30]....
        /*a930*/ 	.word	0xffffffff


	//   ....[31]....
        /*a934*/ 	.word	0xffffffff


	//   ....[32]....
        /*a938*/ 	.word	0xffffffff


	//   ....[33]....
        /*a93c*/ 	.word	0xffffffff


	//   ....[34]....
        /*a940*/ 	.word	0xffffffff


	//   ....[35]....
        /*a944*/ 	.word	0xffffffff


	//   ....[36]....
        /*a948*/ 	.word	0xffffffff


	//   ....[37]....
        /*a94c*/ 	.word	0xffffffff


	//   ....[38]....
        /*a950*/ 	.word	0xffffffff


	//   ....[39]....
        /*a954*/ 	.word	0xffffffff


	//   ....[40]....
        /*a958*/ 	.word	0xffffffff


	//   ....[41]....
        /*a95c*/ 	.word	0xffffffff


	//   ....[42]....
        /*a960*/ 	.word	0xffffffff


	//   ....[43]....
        /*a964*/ 	.word	0xffffffff


	//   ....[44]....
        /*a968*/ 	.word	0xffffffff


	//   ....[45]....
        /*a96c*/ 	.word	0xffffffff


	//   ....[46]....
        /*a970*/ 	.word	0xffffffff


	//   ....[47]....
        /*a974*/ 	.word	0xffffffff


	//   ....[48]....
        /*a978*/ 	.word	0xffffffff


	//   ....[49]....
        /*a97c*/ 	.word	0xffffffff


	//   ....[50]....
        /*a980*/ 	.word	0xffffffff


	//   ....[51]....
        /*a984*/ 	.word	0xffffffff


	//   ....[52]....
        /*a988*/ 	.word	0xffffffff


	//   ....[53]....
        /*a98c*/ 	.word	0xffffffff


	//   ....[54]....
        /*a990*/ 	.word	0xffffffff


	//   ....[55]....
        /*a994*/ 	.word	0xffffffff


	//   ....[56]....
        /*a998*/ 	.word	0xffffffff


	//   ....[57]....
        /*a99c*/ 	.word	0xffffffff


	//   ....[58]....
        /*a9a0*/ 	.word	0xffffffff


	//   ....[59]....
        /*a9a4*/ 	.word	0xffffffff


	//   ....[60]....
        /*a9a8*/ 	.word	0xffffffff


	//   ....[61]....
        /*a9ac*/ 	.word	0xffffffff


	//   ....[62]....
        /*a9b0*/ 	.word	0xffffffff


	//   ....[63]....
        /*a9b4*/ 	.word	0xffffffff


	//   ....[64]....
        /*a9b8*/ 	.word	0xffffffff


	//   ....[65]....
        /*a9bc*/ 	.word	0xffffffff


	//   ....[66]....
        /*a9c0*/ 	.word	0xffffffff


	//   ....[67]....
        /*a9c4*/ 	.word	0xffffffff


	//   ....[68]....
        /*a9c8*/ 	.word	0xffffffff


	//   ....[69]....
        /*a9cc*/ 	.word	0xffffffff


	//   ....[70]....
        /*a9d0*/ 	.word	0xffffffff


	//   ....[71]....
        /*a9d4*/ 	.word	0xffffffff


	//   ....[72]....
        /*a9d8*/ 	.word	0xffffffff


	//   ....[73]....
        /*a9dc*/ 	.word	0xffffffff


	//   ....[74]....
        /*a9e0*/ 	.word	0xffffffff


	//   ....[75]....
        /*a9e4*/ 	.word	0xffffffff


	//   ....[76]....
        /*a9e8*/ 	.word	0xffffffff


	//   ....[77]....
        /*a9ec*/ 	.word	0xffffffff


	//   ....[78]....
        /*a9f0*/ 	.word	0xffffffff


	//   ....[79]....
        /*a9f4*/ 	.word	0xffffffff


	//   ....[80]....
        /*a9f8*/ 	.word	0xffffffff


	//   ....[81]....
        /*a9fc*/ 	.word	0xffffffff


	//   ....[82]....
        /*aa00*/ 	.word	0xffffffff


	//   ....[83]....
        /*aa04*/ 	.word	0xffffffff


	//   ....[84]....
        /*aa08*/ 	.word	0xffffffff


	//   ....[85]....
        /*aa0c*/ 	.word	0xffffffff


	//   ....[86]....
        /*aa10*/ 	.word	0xffffffff


	//   ....[87]....
        /*aa14*/ 	.word	0xffffffff


	//   ....[88]....
        /*aa18*/ 	.word	0xffffffff


	//   ....[89]....
        /*aa1c*/ 	.word	0xffffffff


	//   ....[90]....
        /*aa20*/ 	.word	0xffffffff


	//   ....[91]....
        /*aa24*/ 	.word	0xffffffff


	//   ....[92]....
        /*aa28*/ 	.word	0xffffffff


	//   ....[93]....
        /*aa2c*/ 	.word	0xffffffff


	//   ....[94]....
        /*aa30*/ 	.word	0xffffffff


	//   ....[95]....
        /*aa34*/ 	.word	0xffffffff


	//   ....[96]....
        /*aa38*/ 	.word	0xffffffff


	//   ....[97]....
        /*aa3c*/ 	.word	0xffffffff


	//   ....[98]....
        /*aa40*/ 	.word	0xffffffff


	//   ....[99]....
        /*aa44*/ 	.word	0xffffffff


	//   ....[100]....
        /*aa48*/ 	.word	0xffffffff


	//   ....[101]....
        /*aa4c*/ 	.word	0xffffffff


	//   ....[102]....
        /*aa50*/ 	.word	0xffffffff


	//   ....[103]....
        /*aa54*/ 	.word	0xffffffff


	//   ....[104]....
        /*aa58*/ 	.word	0xffffffff


	//   ....[105]....
        /*aa5c*/ 	.word	0xffffffff


	//   ....[106]....
        /*aa60*/ 	.word	0xffffffff


	//   ....[107]....
        /*aa64*/ 	.word	0xffffffff


	//   ....[108]....
        /*aa68*/ 	.word	0xffffffff


	//   ....[109]....
        /*aa6c*/ 	.word	0xffffffff


	//   ....[110]....
        /*aa70*/ 	.word	0xffffffff


	//   ....[111]....
        /*aa74*/ 	.word	0xffffffff


	//   ....[112]....
        /*aa78*/ 	.word	0xffffffff


	//   ....[113]....
        /*aa7c*/ 	.word	0xffffffff


	//   ....[114]....
        /*aa80*/ 	.word	0xffffffff


	//   ....[115]....
        /*aa84*/ 	.word	0xffffffff


	//   ....[116]....
        /*aa88*/ 	.word	0xffffffff


	//   ....[117]....
        /*aa8c*/ 	.word	0xffffffff


	//   ....[118]....
        /*aa90*/ 	.word	0xffffffff


	//   ....[119]....
        /*aa94*/ 	.word	0xffffffff


	//   ....[120]....
        /*aa98*/ 	.word	0xffffffff


	//   ....[121]....
        /*aa9c*/ 	.word	0xffffffff


	//   ....[122]....
        /*aaa0*/ 	.word	0xffffffff


	//   ....[123]....
        /*aaa4*/ 	.word	0xffffffff


	//   ....[124]....
        /*aaa8*/ 	.word	0xffffffff


	//   ....[125]....
        /*aaac*/ 	.word	0xffffffff


	//   ....[126]....
        /*aab0*/ 	.word	0xffffffff


	//   ....[127]....
        /*aab4*/ 	.word	0xffffffff


	//   ....[128]....
        /*aab8*/ 	.word	0xffffffff


	//   ....[129]....
        /*aabc*/ 	.word	0xffffffff


	//   ....[130]....
        /*aac0*/ 	.word	0xffffffff


	//   ....[131]....
        /*aac4*/ 	.word	0xffffffff


	//   ....[132]....
        /*aac8*/ 	.word	0xffffffff


	//   ....[133]....
        /*aacc*/ 	.word	0xffffffff


	//   ....[134]....
        /*aad0*/ 	.word	0xffffffff


	//   ....[135]....
        /*aad4*/ 	.word	0xffffffff


	//   ....[136]....
        /*aad8*/ 	.word	0xffffffff


	//   ....[137]....
        /*aadc*/ 	.word	0xffffffff


	//   ....[138]....
        /*aae0*/ 	.word	0xffffffff


	//   ....[139]....
        /*aae4*/ 	.word	0xffffffff


	//   ....[140]....
        /*aae8*/ 	.word	0xffffffff


	//   ....[141]....
        /*aaec*/ 	.word	0xffffffff


	//   ....[142]....
        /*aaf0*/ 	.word	0xffffffff


	//   ....[143]....
        /*aaf4*/ 	.word	0xffffffff


	//   ....[144]....
        /*aaf8*/ 	.word	0xffffffff


	//   ....[145]....
        /*aafc*/ 	.word	0xffffffff


	//   ....[146]....
        /*ab00*/ 	.word	0xffffffff


	//   ....[147]....
        /*ab04*/ 	.word	0xffffffff


	//   ....[148]....
        /*ab08*/ 	.word	0xffffffff


	//   ....[149]....
        /*ab0c*/ 	.word	0xffffffff


	//   ....[150]....
        /*ab10*/ 	.word	0xffffffff


	//   ....[151]....
        /*ab14*/ 	.word	0xffffffff


	//   ....[152]....
        /*ab18*/ 	.word	0xffffffff


	//   ....[153]....
        /*ab1c*/ 	.word	0xffffffff


	//   ....[154]....
        /*ab20*/ 	.word	0xffffffff


	//   ....[155]....
        /*ab24*/ 	.word	0xffffffff


	//   ....[156]....
        /*ab28*/ 	.word	0xffffffff


	//   ....[157]....
        /*ab2c*/ 	.word	0xffffffff


	//   ....[158]....
        /*ab30*/ 	.word	0xffffffff


	//   ....[159]....
        /*ab34*/ 	.word	0xffffffff


	//   ....[160]....
        /*ab38*/ 	.word	0xffffffff


	//   ....[161]....
        /*ab3c*/ 	.word	0xffffffff


	//   ....[162]....
        /*ab40*/ 	.word	0xffffffff


	//   ....[163]....
        /*ab44*/ 	.word	0xffffffff


	//   ....[164]....
        /*ab48*/ 	.word	0xffffffff


	//   ....[165]....
        /*ab4c*/ 	.word	0xffffffff


	//   ....[166]....
        /*ab50*/ 	.word	0xffffffff


	//   ....[167]....
        /*ab54*/ 	.word	0xffffffff


	//   ....[168]....
        /*ab58*/ 	.word	0xffffffff


	//   ....[169]....
        /*ab5c*/ 	.word	0xffffffff


	//   ....[170]....
        /*ab60*/ 	.word	0xffffffff


	//   ....[171]....
        /*ab64*/ 	.word	0xffffffff


	//   ....[172]....
        /*ab68*/ 	.word	0xffffffff


	//   ....[173]....
        /*ab6c*/ 	.word	0xffffffff


	//   ....[174]....
        /*ab70*/ 	.word	0xffffffff


	//   ....[175]....
        /*ab74*/ 	.word	0xffffffff


	//   ....[176]....
        /*ab78*/ 	.word	0xffffffff


	//   ....[177]....
        /*ab7c*/ 	.word	0xffffffff


	//   ....[178]....
        /*ab80*/ 	.word	0xffffffff


	//   ....[179]....
        /*ab84*/ 	.word	0xffffffff


	//   ....[180]....
        /*ab88*/ 	.word	0xffffffff


	//   ....[181]....
        /*ab8c*/ 	.word	0xffffffff


	//   ....[182]....
        /*ab90*/ 	.word	0xffffffff


	//   ....[183]....
        /*ab94*/ 	.word	0xffffffff


	//   ....[184]....
        /*ab98*/ 	.word	0xffffffff


	//   ....[185]....
        /*ab9c*/ 	.word	0xffffffff


	//   ....[186]....
        /*aba0*/ 	.word	0xffffffff


	//   ....[187]....
        /*aba4*/ 	.word	0xffffffff


	//   ....[188]....
        /*aba8*/ 	.word	0xffffffff


	//   ....[189]....
        /*abac*/ 	.word	0xffffffff


	//   ....[190]....
        /*abb0*/ 	.word	0xffffffff


	//   ....[191]....
        /*abb4*/ 	.word	0xffffffff


	//   ....[192]....
        /*abb8*/ 	.word	0xffffffff


	//   ....[193]....
        /*abbc*/ 	.word	0xffffffff


	//   ....[194]....
        /*abc0*/ 	.word	0xffffffff


	//   ....[195]....
        /*abc4*/ 	.word	0xffffffff


	//   ....[196]....
        /*abc8*/ 	.word	0xffffffff


	//   ....[197]....
        /*abcc*/ 	.word	0xffffffff


	//   ....[198]....
        /*abd0*/ 	.word	0xffffffff


	//   ....[199]....
        /*abd4*/ 	.word	0xffffffff


	//   ....[200]....
        /*abd8*/ 	.word	0xffffffff


	//   ....[201]....
        /*abdc*/ 	.word	0xffffffff


	//   ....[202]....
        /*abe0*/ 	.word	0xffffffff


	//   ....[203]....
        /*abe4*/ 	.word	0xffffffff


	//   ....[204]....
        /*abe8*/ 	.word	0xffffffff


	//   ....[205]....
        /*abec*/ 	.word	0xffffffff


	//   ....[206]....
        /*abf0*/ 	.word	0xffffffff


	//   ....[207]....
        /*abf4*/ 	.word	0xffffffff


	//   ....[208]....
        /*abf8*/ 	.word	0xffffffff


	//   ....[209]....
        /*abfc*/ 	.word	0xffffffff


	//   ....[210]....
        /*ac00*/ 	.word	0xffffffff


	//   ....[211]....
        /*ac04*/ 	.word	0xffffffff


	//   ....[212]....
        /*ac08*/ 	.word	0xffffffff


	//   ....[213]....
        /*ac0c*/ 	.word	0xffffffff


	//   ....[214]....
        /*ac10*/ 	.word	0xffffffff


	//   ....[215]....
        /*ac14*/ 	.word	0xffffffff


	//   ....[216]....
        /*ac18*/ 	.word	0xffffffff


	//----- nvinfo : EIATTR_COOP_GROUP_INSTR_OFFSETS
	.align		4
.L_66:
        /*ac1c*/ 	.byte	0x04, 0x28
        /*ac1e*/ 	.short	(.L_68 - .L_67)


	//   ....[0]....
.L_67:
        /*ac20*/ 	.word	0x0006b010


	//   ....[1]....
        /*ac24*/ 	.word	0x0006b020


	//   ....[2]....
        /*ac28*/ 	.word	0x0006b030


	//   ....[3]....
        /*ac2c*/ 	.word	0x0006b040


	//   ....[4]....
        /*ac30*/ 	.word	0x0006b080


	//   ....[5]....
        /*ac34*/ 	.word	0x0006b090


	//   ....[6]....
        /*ac38*/ 	.word	0x0006b130


	//   ....[7]....
        /*ac3c*/ 	.word	0x0006b270


	//   ....[8]....
        /*ac40*/ 	.word	0x0006b290


	//   ....[9]....
        /*ac44*/ 	.word	0x0006b2a0


	//   ....[10]....
        /*ac48*/ 	.word	0x0006b340


	//   ....[11]....
        /*ac4c*/ 	.word	0x0006b390


	//   ....[12]....
        /*ac50*/ 	.word	0x0006b410


	//   ....[13]....
        /*ac54*/ 	.word	0x0006b480


	//   ....[14]....
        /*ac58*/ 	.word	0x0006b490


	//   ....[15]....
        /*ac5c*/ 	.word	0x0006b4a0


	//   ....[16]....
        /*ac60*/ 	.word	0x0006b4b0


	//   ....[17]....
        /*ac64*/ 	.word	0x0006b4c0


	//   ....[18]....
        /*ac68*/ 	.word	0x0006b4f0


	//   ....[19]....
        /*ac6c*/ 	.word	0x0006b500


	//   ....[20]....
        /*ac70*/ 	.word	0x0006b520


	//   ....[21]....
        /*ac74*/ 	.word	0x0006b530


	//   ....[22]....
        /*ac78*/ 	.word	0x0006b7f0


	//   ....[23]....
        /*ac7c*/ 	.word	0x0006b800


	//   ....[24]....
        /*ac80*/ 	.word	0x0006b810


	//   ....[25]....
        /*ac84*/ 	.word	0x0006b820


	//   ....[26]....
        /*ac88*/ 	.word	0x0006b830


	//   ....[27]....
        /*ac8c*/ 	.word	0x0006b870


	//   ....[28]....
        /*ac90*/ 	.word	0x0006b880


	//   ....[29]....
        /*ac94*/ 	.word	0x0006b890


	//   ....[30]....
        /*ac98*/ 	.word	0x0006b920


	//   ....[31]....
        /*ac9c*/ 	.word	0x0006b930


	//   ....[32]....
        /*aca0*/ 	.word	0x0006b950


	//   ....[33]....
        /*aca4*/ 	.word	0x0006b970


	//   ....[34]....
        /*aca8*/ 	.word	0x0006b980


	//   ....[35]....
        /*acac*/ 	.word	0x0006b990


	//   ....[36]....
        /*acb0*/ 	.word	0x0006b9b0


	//   ....[37]....
        /*acb4*/ 	.word	0x0006b9c0


	//   ....[38]....
        /*acb8*/ 	.word	0x0006b9d0


	//   ....[39]....
        /*acbc*/ 	.word	0x0006ba90


	//   ....[40]....
        /*acc0*/ 	.word	0x0006baa0


	//   ....[41]....
        /*acc4*/ 	.word	0x0006bb70


	//   ....[42]....
        /*acc8*/ 	.word	0x0006bc40


	//   ....[43]....
        /*accc*/ 	.word	0x0006bc50


	//   ....[44]....
        /*acd0*/ 	.word	0x0006bf20


	//   ....[45]....
        /*acd4*/ 	.word	0x0006bf50


	//   ....[46]....
        /*acd8*/ 	.word	0x0006bf60


	//   ....[47]....
        /*acdc*/ 	.word	0x0006bf70


	//   ....[48]....
        /*ace0*/ 	.word	0x0006bf90


	//   ....[49]....
        /*ace4*/ 	.word	0x0006bfb0


	//   ....[50]....
        /*ace8*/ 	.word	0x0006c0c0


	//   ....[51]....
        /*acec*/ 	.word	0x0006c0e0


	//   ....[52]....
        /*acf0*/ 	.word	0x0006c100


	//   ....[53]....
        /*acf4*/ 	.word	0x0006c130


	//   ....[54]....
        /*acf8*/ 	.word	0x0006c140


	//   ....[55]....
        /*acfc*/ 	.word	0x0006c150


	//   ....[56]....
        /*ad00*/ 	.word	0x0006c170


	//   ....[57]....
        /*ad04*/ 	.word	0x0006c180


	//   ....[58]....
        /*ad08*/ 	.word	0x0006c190


	//   ....[59]....
        /*ad0c*/ 	.word	0x0006c1c0


	//   ....[60]....
        /*ad10*/ 	.word	0x0006c440


	//   ....[61]....
        /*ad14*/ 	.word	0x0006c6e0


	//   ....[62]....
        /*ad18*/ 	.word	0x0006c6f0


	//   ....[63]....
        /*ad1c*/ 	.word	0x0006c700


	//   ....[64]....
        /*ad20*/ 	.word	0x0006c710


	//   ....[65]....
        /*ad24*/ 	.word	0x0006c760


	//   ....[66]....
        /*ad28*/ 	.word	0x0006c7b0


	//   ....[67]....
        /*ad2c*/ 	.word	0x0006c7c0


	//   ....[68]....
        /*ad30*/ 	.word	0x0006c7d0


	//   ....[69]....
        /*ad34*/ 	.word	0x0006c7e0


	//   ....[70]....
        /*ad38*/ 	.word	0x0006c800


	//   ....[71]....
        /*ad3c*/ 	.word	0x0006c810


	//   ....[72]....
        /*ad40*/ 	.word	0x0006ca70


	//   ....[73]....
        /*ad44*/ 	.word	0x0006ca80


	//   ....[74]....
        /*ad48*/ 	.word	0x0006d1e0


	//   ....[75]....
        /*ad4c*/ 	.word	0x0006d1f0


	//   ....[76]....
        /*ad50*/ 	.word	0x0006d200


	//   ....[77]....
        /*ad54*/ 	.word	0x0006d220


	//   ....[78]....
        /*ad58*/ 	.word	0x0006d250


	//   ....[79]....
        /*ad5c*/ 	.word	0x0006d260


	//   ....[80]....
        /*ad60*/ 	.word	0x0006d280


	//   ....[81]....
        /*ad64*/ 	.word	0x0006d2b0


	//   ....[82]....
        /*ad68*/ 	.word	0x0006d2c0


	//   ....[83]....
        /*ad6c*/ 	.word	0x0006d3d0


	//   ....[84]....
        /*ad70*/ 	.word	0x0006d3e0


	//   ....[85]....
        /*ad74*/ 	.word	0x0006d3f0


	//   ....[86]....
        /*ad78*/ 	.word	0x0006d400


	//   ....[87]....
        /*ad7c*/ 	.word	0x0006d420


	//   ....[88]....
        /*ad80*/ 	.word	0x0006d440


	//   ....[89]....
        /*ad84*/ 	.word	0x0006d470


	//   ....[90]....
        /*ad88*/ 	.word	0x0006d480


	//   ....[91]....
        /*ad8c*/ 	.word	0x0006d490


	//   ....[92]....
        /*ad90*/ 	.word	0x0006d4b0


	//   ....[93]....
        /*ad94*/ 	.word	0x0006d4f0


	//   ....[94]....
        /*ad98*/ 	.word	0x0006d520


	//   ....[95]....
        /*ad9c*/ 	.word	0x0006d530


	//   ....[96]....
        /*ada0*/ 	.word	0x0006d580


	//   ....[97]....
        /*ada4*/ 	.word	0x0006d5e0


	//   ....[98]....
        /*ada8*/ 	.word	0x00070860


	//   ....[99]....
        /*adac*/ 	.word	0x00070880


	//   ....[100]....
        /*adb0*/ 	.word	0x00070890


	//   ....[101]....
        /*adb4*/ 	.word	0x000708a0


	//   ....[102]....
        /*adb8*/ 	.word	0x000708c0


	//   ....[103]....
        /*adbc*/ 	.word	0x000708d0


	//   ....[104]....
        /*adc0*/ 	.word	0x00070900


	//   ....[105]....
        /*adc4*/ 	.word	0x00070930


	//   ....[106]....
        /*adc8*/ 	.word	0x000709c0


	//   ....[107]....
        /*adcc*/ 	.word	0x00070a20


	//   ....[108]....
        /*add0*/ 	.word	0x00070a50


	//   ....[109]....
        /*add4*/ 	.word	0x00070a60


	//   ....[110]....
        /*add8*/ 	.word	0x00070a90


	//   ....[111]....
        /*addc*/ 	.word	0x00070aa0


	//   ....[112]....
        /*ade0*/ 	.word	0x00070bd0


	//   ....[113]....
        /*ade4*/ 	.word	0x00070c50


	//   ....[114]....
        /*ade8*/ 	.word	0x00071bf0


	//   ....[115]....
        /*adec*/ 	.word	0x00071c20


	//   ....[116]....
        /*adf0*/ 	.word	0x00071c30


	//   ....[117]....
        /*adf4*/ 	.word	0x00071c40


	//   ....[118]....
        /*adf8*/ 	.word	0x00071c50


	//   ....[119]....
        /*adfc*/ 	.word	0x00071c70


	//   ....[120]....
        /*ae00*/ 	.word	0x00071c80


	//   ....[121]....
        /*ae04*/ 	.word	0x00071c90


	//   ....[122]....
        /*ae08*/ 	.word	0x00071ca0


	//   ....[123]....
        /*ae0c*/ 	.word	0x00071cb0


	//   ....[124]....
        /*ae10*/ 	.word	0x00071cc0


	//   ....[125]....
        /*ae14*/ 	.word	0x00071cd0


	//   ....[126]....
        /*ae18*/ 	.word	0x00071ce0


	//   ....[127]....
        /*ae1c*/ 	.word	0x00071cf0


	//   ....[128]....
        /*ae20*/ 	.word	0x00071d00


	//   ....[129]....
        /*ae24*/ 	.word	0x00071d10


	//   ....[130]....
        /*ae28*/ 	.word	0x00071d20


	//   ....[131]....
        /*ae2c*/ 	.word	0x00071d30


	//   ....[132]....
        /*ae30*/ 	.word	0x00071d40


	//   ....[133]....
        /*ae34*/ 	.word	0x00071d60


	//   ....[134]....
        /*ae38*/ 	.word	0x00071d70


	//   ....[135]....
        /*ae3c*/ 	.word	0x00071df0


	//   ....[136]....
        /*ae40*/ 	.word	0x00071e00


	//   ....[137]....
        /*ae44*/ 	.word	0x00071e10


	//   ....[138]....
        /*ae48*/ 	.word	0x00071e20


	//   ....[139]....
        /*ae4c*/ 	.word	0x00071e30


	//   ....[140]....
        /*ae50*/ 	.word	0x00071e70


	//   ....[141]....
        /*ae54*/ 	.word	0x00071e80


	//   ....[142]....
        /*ae58*/ 	.word	0x00071ee0


	//   ....[143]....
        /*ae5c*/ 	.word	0x00071f10


	//   ....[144]....
        /*ae60*/ 	.word	0x00071f30


	//   ....[145]....
        /*ae64*/ 	.word	0x00071f60


	//   ....[146]....
        /*ae68*/ 	.word	0x00071fc0


	//   ....[147]....
        /*ae6c*/ 	.word	0x00071fe0


	//   ....[148]....
        /*ae70*/ 	.word	0x00071ff0


	//   ....[149]....
        /*ae74*/ 	.word	0x00072010


	//   ....[150]....
        /*ae78*/ 	.word	0x00072030


	//   ....[151]....
        /*ae7c*/ 	.word	0x00072050


	//   ....[152]....
        /*ae80*/ 	.word	0x00072060


	//   ....[153]....
        /*ae84*/ 	.word	0x00072080


	//   ....[154]....
        /*ae88*/ 	.word	0x00072090


	//   ....[155]....
        /*ae8c*/ 	.word	0x000720c0


	//   ....[156]....
        /*ae90*/ 	.word	0x00072100


	//   ....[157]....
        /*ae94*/ 	.word	0x00072110


	//   ....[158]....
        /*ae98*/ 	.word	0x00072130


	//   ....[159]....
        /*ae9c*/ 	.word	0x00072140


	//   ....[160]....
        /*aea0*/ 	.word	0x00072160


	//   ....[161]....
        /*aea4*/ 	.word	0x00072170


	//   ....[162]....
        /*aea8*/ 	.word	0x00072180


	//   ....[163]....
        /*aeac*/ 	.word	0x000721b0


	//   ....[164]....
        /*aeb0*/ 	.word	0x000721c0


	//   ....[165]....
        /*aeb4*/ 	.word	0x000721d0


	//   ....[166]....
        /*aeb8*/ 	.word	0x000721e0


	//   ....[167]....
        /*aebc*/ 	.word	0x000721f0


	//   ....[168]....
        /*aec0*/ 	.word	0x00072200


	//   ....[169]....
        /*aec4*/ 	.word	0x00072210


	//   ....[170]....
        /*aec8*/ 	.word	0x00072220


	//   ....[171]....
        /*aecc*/ 	.word	0x00072230


	//   ....[172]....
        /*aed0*/ 	.word	0x00072240


	//   ....[173]....
        /*aed4*/ 	.word	0x00072260


	//   ....[174]....
        /*aed8*/ 	.word	0x00072340


	//   ....[175]....
        /*aedc*/ 	.word	0x00072350


	//   ....[176]....
        /*aee0*/ 	.word	0x00072360


	//   ....[177]....
        /*aee4*/ 	.word	0x000723a0


	//   ....[178]....
        /*aee8*/ 	.word	0x000723c0


	//   ....[179]....
        /*aeec*/ 	.word	0x00072400


	//   ....[180]....
        /*aef0*/ 	.word	0x000724a0


	//   ....[181]....
        /*aef4*/ 	.word	0x000724c0


	//   ....[182]....
        /*aef8*/ 	.word	0x000724e0


	//   ....[183]....
        /*aefc*/ 	.word	0x00072500


	//   ....[184]....
        /*af00*/ 	.word	0x00072510


	//   ....[185]....
        /*af04*/ 	.word	0x00072530


	//   ....[186]....
        /*af08*/ 	.word	0x00072550


	//   ....[187]....
        /*af0c*/ 	.word	0x00072570


	//   ....[188]....
        /*af10*/ 	.word	0x00072580


	//   ....[189]....
        /*af14*/ 	.word	0x00072590


	//   ....[190]....
        /*af18*/ 	.word	0x000725a0


	//   ....[191]....
        /*af1c*/ 	.word	0x000725c0


	//   ....[192]....
        /*af20*/ 	.word	0x000725f0


	//   ....[193]....
        /*af24*/ 	.word	0x00072a00


	//   ....[194]....
        /*af28*/ 	.word	0x00072a10


	//   ....[195]....
        /*af2c*/ 	.word	0x00072a20


	//   ....[196]....
        /*af30*/ 	.word	0x00072a60


	//   ....[197]....
        /*af34*/ 	.word	0x00072a70


	//   ....[198]....
        /*af38*/ 	.word	0x00072a80


	//   ....[199]....
        /*af3c*/ 	.word	0x00072ad0


	//   ....[200]....
        /*af40*/ 	.word	0x00072ae0


	//   ....[201]....
        /*af44*/ 	.word	0x00072af0


	//   ....[202]....
        /*af48*/ 	.word	0x00072bb0


	//   ....[203]....
        /*af4c*/ 	.word	0x00073250


	//   ....[204]....
        /*af50*/ 	.word	0x00073c70


	//   ....[205]....
        /*af54*/ 	.word	0x00073c80


	//   ....[206]....
        /*af58*/ 	.word	0x00073c90


	//   ....[207]....
        /*af5c*/ 	.word	0x00073ca0


	//   ....[208]....
        /*af60*/ 	.word	0x00073cf0


	//   ....[209]....
        /*af64*/ 	.word	0x00073d00


	//   ....[210]....
        /*af68*/ 	.word	0x00073d10


	//   ....[211]....
        /*af6c*/ 	.word	0x00073d20


	//   ....[212]....
        /*af70*/ 	.word	0x00073ee0


	//   ....[213]....
        /*af74*/ 	.word	0x00073ef0


	//   ....[214]....
        /*af78*/ 	.word	0x00073f00


	//   ....[215]....
        /*af7c*/ 	.word	0x00073f10


	//   ....[216]....
        /*af80*/ 	.word	0x00073f20


	//----- nvinfo : EIATTR_EXIT_INSTR_OFFSETS
	.align		4
.L_68:
        /*af84*/ 	.byte	0x04, 0x1c
        /*af86*/ 	.short	(.L_70 - .L_69)


	//   ....[0]....
.L_69:
        /*af88*/ 	.word	0x000f10e0


	//----- nvinfo : EIATTR_REQNTID
	.align		4
.L_70:
        /*af8c*/ 	.byte	0x04, 0x10
        /*af8e*/ 	.short	(.L_72 - .L_71)
.L_71:
        /*af90*/ 	.word	0x00000100
        /*af94*/ 	.word	0x00000001
        /*af98*/ 	.word	0x00000001
.L_72:


//--------------------- .nv.callgraph             --------------------------
	.section	.nv.callgraph,"",@"SHT_CUDA_CALLGRAPH"
	.align	4
	.sectionentsize	8
	.align		4
        /*0000*/ 	.word	0x00000000
	.align		4
        /*0004*/ 	.word	0xffffffff
	.align		4
        /*0008*/ 	.word	0x00000000
	.align		4
        /*000c*/ 	.word	0xfffffffe
	.align		4
        /*0010*/ 	.word	0x00000000
	.align		4
        /*0014*/ 	.word	0xfffffffd
	.align		4
        /*0018*/ 	.word	0x00000000
	.align		4
        /*001c*/ 	.word	0xfffffffc


//--------------------- .nv.rel.action            --------------------------
	.section	.nv.rel.action,"",@"SHT_CUDA_RELOCINFO"
	.align	8
	.sectionentsize	8
        /*0000*/ 	.byte	0x73, 0x00, 0x00, 0x00, 0x00, 0x00, 0x00, 0x00, 0x00, 0x00, 0x00, 0x11, 0x25, 0x00, 0x05, 0x36


//--------------------- .nv.constant4             --------------------------
	.section	.nv.constant4,"a",@progbits
	.align	8
	.align		8
.nv.constant4:
        /*0000*/ 	.dword	_$_str


//--------------------- .nv.constant0.attn_fwd    --------------------------
	.section	.nv.constant0.attn_fwd,"a",@progbits
	.sectionflags	@""
	.align	4
.nv.constant0.attn_fwd:
	.zero		488


//--------------------- .text.attn_fwd            --------------------------
	.section	.text.attn_fwd,"ax",@progbits
	.sectioninfo	@"SHI_REGISTERS=32"
	.align	128
        .global         attn_fwd
        .type           attn_fwd,@function
        .size           attn_fwd,(.L_x_3 - attn_fwd)
        .other          attn_fwd,@"STO_CUDA_ENTRY STV_DEFAULT"
attn_fwd:
.text.attn_fwd:
[----:B------:R-:W-:Y:S02]  /*0000*/  MOV R1, c[0x0][0x28] ;  /* 0x00000a0000017a02 */ /* 0x000fe40000000f00 */
[----:B------:R-:W0:Y:S01]  /*0010*/  S2R R3, SR_TID.X ;  /* 0x0000000000037919 */ /* 0x000e220000002100 */
[----:B------:R-:W-:Y:S01]  /*0020*/  ULDC.64 UR4, c[0x0][0x118] ;  /* 0x0000460000047ab9 */ /* 0x000fe20000000a00 */
[----:B------:R-:W-:Y:S02]  /*0030*/  IADD3 R1, R1, -0x7010, RZ ;  /* 0xffff8ff001017810 */ /* 0x000fe40007ffe0ff */
[----:B------:R-:W1:Y:S04]  /*0040*/  S2R R0, SR_CTAID.X ;  /* 0x0000000000007919 */ /* 0x000e680000002500 */
[----:B------:R-:W2:Y:S01]  /*0050*/  S2R R2, SR_CTAID.Y ;  /* 0x0000000000027919 */ /* 0x000ea20000002600 */
[----:B0-----:R-:W-:-:S04]  /*0060*/  LOP3.LUT R3, R3, 0xff, RZ, 0xc0, !PT ;  /* 0x000000ff03037812 */ /* 0x001fc800078ec0ff */
[----:B-1----:R-:W-:Y:S01]  /*0070*/  LEA R0, R0, R3, 0x8 ;  /* 0x0000000300007211 */ /* 0x002fe200078e40ff */
[----:B--2---:R-:W-:-:S04]  /*0080*/  IMAD R2, R2, c[0x0][0x190], RZ ;  /* 0x0000640002027a24 */ /* 0x004fc800078e02ff */
[----:B------:R-:W-:Y:S01]  /*0090*/  IMAD R5, R0, c[0x0][0x194], RZ ;  /* 0x0000650000057a24 */ /* 0x000fe200078e02ff */
[----:B------:R-:W-:Y:S01]  /*00a0*/  MOV R0, c[0x0][0x198] ;  /* 0x0000660000007a02 */ /* 0x000fe20000000f00 */
[C---:B------:R-:W-:Y:S02]  /*00b0*/  IMAD.SHL.U32 R3, R2.reuse, 0x2, RZ ;  /* 0x0000000202037824 */ /* 0x040fe400078e00ff */
[----:B------:R-:W-:Y:S01]  /*00c0*/  IMAD.HI R4, R2, 0x2, RZ ;  /* 0x0000000202047827 */ /* 0x000fe200078e02ff */
[C---:B------:R-:W-:Y:S02]  /*00d0*/  SHF.L.U32 R6, R5.reuse, 0x1, RZ ;  /* 0x0000000105067819 */ /* 0x040fe400000006ff */
[----:B------:R-:W-:Y:S01]  /*00e0*/  SHF.L.U32 R9, R0, 0x4, RZ ;  /* 0x0000000400097819 */ /* 0x000fe200000006ff */
[----:B------:R-:W-:Y:S01]  /*00f0*/  IMAD.HI R5, R5, 0x2, RZ ;  /* 0x0000000205057827 */ /* 0x000fe200078e02ff */
[----:B------:R-:W-:Y:S02]  /*0100*/  IADD3 R2, P0, P1, R6, c[0x0][0x160], R3 ;  /* 0x0000580006027a10 */ /* 0x000fe4000791e003 */
[C---:B------:R-:W-:Y:S01]  /*0110*/  SHF.L.U32 R11, R0.reuse, 0x5, RZ ;  /* 0x00000005000b7819 */ /* 0x040fe200000006ff */
[----:B------:R-:W-:Y:S01]  /*0120*/  IMAD.SHL.U32 R7, R0, 0x8, RZ ;  /* 0x0000000800077824 */ /* 0x000fe200078e00ff */
[----:B------:R-:W-:-:S02]  /*0130*/  IADD3.X R3, R5, c[0x0][0x164], R4, P0, P1 ;  /* 0x0000590005037a10 */ /* 0x000fc400007e2404 */
[CC--:B------:R-:W-:Y:S02]  /*0140*/  LEA R4, P0, R0.reuse, R2.reuse, 0x4 ;  /* 0x0000000200047211 */ /* 0x0c0fe400078020ff */
[CC--:B------:R-:W-:Y:S01]  /*0150*/  LEA R16, P1, R0.reuse, R2.reuse, 0x5 ;  /* 0x0000000200107211 */ /* 0x0c0fe200078228ff */
[----:B------:R-:W2:Y:S01]  /*0160*/  LDG.E.U16 R22, [R2.64] ;  /* 0x0000000402167981 */ /* 0x000ea2000c1e1500 */
[-C--:B------:R-:W-:Y:S02]  /*0170*/  LEA.HI.X.SX32 R5, R7, R3.reuse, 0x1, P0 ;  /* 0x0000000307057211 */ /* 0x080fe400000f0eff */
[----:B------:R-:W-:Y:S02]  /*0180*/  LEA R14, P2, R0, R2, 0x6 ;  /* 0x00000002000e7211 */ /* 0x000fe400078430ff */
[-C--:B------:R-:W-:Y:S01]  /*0190*/  LEA.HI.X.SX32 R17, R9, R3.reuse, 0x1, P1 ;  /* 0x0000000309117211 */ /* 0x080fe200008f0eff */
[----:B------:R0:W3:Y:S01]  /*01a0*/  LDG.E.U16 R21, [R4.64] ;  /* 0x0000000404157981 */ /* 0x0000e2000c1e1500 */
[----:B------:R-:W-:-:S03]  /*01b0*/  LEA.HI.X.SX32 R15, R11, R3, 0x1, P2 ;  /* 0x000000030b0f7211 */ /* 0x000fc600010f0eff */
[----:B------:R1:W4:Y:S04]  /*01c0*/  LDG.E.U16 R20, [R16.64] ;  /* 0x0000000410147981 */ /* 0x000328000c1e1500 */
[----:B------:R5:W4:Y:S01]  /*01d0*/  LDG.E.U16 R19, [R14.64] ;  /* 0x000000040e137981 */ /* 0x000b22000c1e1500 */
[C---:B------:R-:W-:Y:S01]  /*01e0*/  IMAD.SHL.U32 R7, R0.reuse, 0x40, RZ ;  /* 0x0000004000077824 */ /* 0x040fe200078e00ff */
[CC--:B------:R-:W-:Y:S01]  /*01f0*/  LEA R12, P0, R0.reuse, R2.reuse, 0x7 ;  /* 0x00000002000c7211 */ /* 0x0c0fe200078038ff */
[C---:B------:R-:W-:Y:S01]  /*0200*/  IMAD R10, R0.reuse, 0x42, RZ ;  /* 0x00000042000a7824 */ /* 0x040fe200078e02ff */
[C---:B------:R-:W-:Y:S01]  /*0210*/  SHF.L.U32 R9, R0.reuse, 0x7, RZ ;  /* 0x0000000700097819 */ /* 0x040fe200000006ff */
[C---:B0-----:R-:W-:Y:S01]  /*0220*/  IMAD R5, R0.reuse, 0x21, RZ ;  /* 0x0000002100057824 */ /* 0x041fe200078e02ff */
[----:B------:R-:W-:-:S02]  /*0230*/  LEA R8, P1, R0, R2, 0x8 ;  /* 0x0000000200087211 */ /* 0x000fc400078240ff */
[C---:B------:R-:W-:Y:S02]  /*0240*/  SHF.L.U32 R11, R0.reuse, 0x8, RZ ;  /* 0x00000008000b7819 */ /* 0x040fe400000006ff */
[-C--:B------:R-:W-:Y:S02]  /*0250*/  LEA R6, P2, R0, R2.reuse, 0x9 ;  /* 0x0000000200067211 */ /* 0x080fe400078448ff */
[-C--:B------:R-:W-:Y:S02]  /*0260*/  LEA.HI.X.SX32 R13, R7, R3.reuse, 0x1, P0 ;  /* 0x00000003070d7211 */ /* 0x080fe400000f0eff */
[----:B------:R-:W-:Y:S02]  /*0270*/  IADD3 R4, P0, R10, R2, RZ ;  /* 0x000000020a047210 */ /* 0x000fe40007f1e0ff */
[-C--:B------:R-:W-:Y:S01]  /*0280*/  LEA.HI.X.SX32 R9, R9, R3.reuse, 0x1, P1 ;  /* 0x0000000309097211 */ /* 0x080fe200008f0eff */
[----:B------:R0:W4:Y:S01]  /*0290*/  LDG.E.U16 R18, [R12.64] ;  /* 0x000000040c127981 */ /* 0x000122000c1e1500 */
[----:B------:R-:W-:-:S02]  /*02a0*/  LEA.HI.X.SX32 R7, R11, R3, 0x1, P2 ;  /* 0x000000030b077211 */ /* 0x000fc400010f0eff */
[----:B------:R-:W-:Y:S01]  /*02b0*/  LEA.HI.X.SX32 R5, R5, R3, 0x1, P0 ;  /* 0x0000000305057211 */ /* 0x000fe200000f0eff */
[----:B-1----:R1:W4:Y:S04]  /*02c0*/  LDG.E.U16 R17, [R8.64] ;  /* 0x0000000408117981 */ /* 0x002328000c1e1500 */
[----:B------:R0:W4:Y:S04]  /*02d0*/  LDG.E.U16 R16, [R6.64] ;  /* 0x0000000406107981 */ /* 0x000128000c1e1500 */
[----:B-----5:R5:W4:Y:S01]  /*02e0*/  LDG.E.U16 R15, [R4.64] ;  /* 0x00000004040f7981 */ /* 0x020b22000c1e1500 */
[----:B-1----:R-:W-:-:S02]  /*02f0*/  IMAD R9, R0, 0x84, RZ ;  /* 0x0000008400097824 */ /* 0x002fc400078e02ff */
[C---:B------:R-:W-:Y:S02]  /*0300*/  IMAD R11, R0.reuse, 0x210, RZ ;  /* 0x00000210000b7824 */ /* 0x040fe400078e02ff */
[C---:B0-----:R-:W-:Y:S01]  /*0310*/  IMAD R7, R0.reuse, 0x108, RZ ;  /* 0x0000010800077824 */ /* 0x041fe200078e02ff */
[----:B-----5:R-:W-:Y:S01]  /*0320*/  IADD3 R4, P0, R9, R2, RZ ;  /* 0x0000000209047210 */ /* 0x020fe20007f1e0ff */
[----:B------:R-:W-:-:S03]  /*0330*/  IMAD R13, R0, 0x22, RZ ;  /* 0x00000022000d7824 */ /* 0x000fc600078e02ff */
[-C--:B------:R-:W-:Y:S01]  /*0340*/  IADD3 R8, P1, R7, R2.reuse, RZ ;  /* 0x0000000207087210 */ /* 0x080fe20007f3e0ff */
[----:B------:R-:W-:Y:S01]  /*0350*/  IMAD R12, R0, 0x44, RZ ;  /* 0x00000044000c7824 */ /* 0x000fe200078e02ff */
[-C--:B------:R-:W-:Y:S02]  /*0360*/  LEA.HI.X.SX32 R5, R10, R3.reuse, 0x1, P0 ;  /* 0x000000030a057211 */ /* 0x080fe400000f0eff */
[-C--:B------:R-:W-:Y:S01]  /*0370*/  IADD3 R10, P2, R11, R2.reuse, RZ ;  /* 0x000000020b0a7210 */ /* 0x080fe20007f5e0ff */
[----:B------:R-:W-:Y:S01]  /*0380*/  IMAD R14, R0, 0x11, RZ ;  /* 0x00000011000e7824 */ /* 0x000fe200078e02ff */
[-C--:B------:R-:W-:Y:S01]  /*0390*/  LEA.HI.X.SX32 R9, R9, R3.reuse, 0x1, P1 ;  /* 0x0000000309097211 */ /* 0x080fe200008f0eff */
[----:B------:R0:W5:Y:S01]  /*03a0*/  LDG.E.U16 R23, [R4.64] ;  /* 0x0000000404177981 */ /* 0x000162000c1e1500 */
[----:B------:R-:W-:Y:S02]  /*03b0*/  IADD3 R6, P0, R13, R2, RZ ;  /* 0x000000020d067210 */ /* 0x000fe40007f1e0ff */
[----:B------:R-:W-:-:S02]  /*03c0*/  LEA.HI.X.SX32 R11, R7, R3, 0x1, P2 ;  /* 0x00000003070b7211 */ /* 0x000fc400010f0eff */
[----:B------:R-:W-:Y:S02]  /*03d0*/  LEA.HI.X.SX32 R7, R14, R3, 0x1, P0 ;  /* 0x000000030e077211 */ /* 0x000fe400000f0eff */
[----:B0-----:R-:W-:-:S04]  /*03e0*/  IADD3 R4, P1, R12, R2, RZ ;  /* 0x000000020c047210 */ /* 0x001fc80007f3e0ff */
[----:B------:R-:W-:Y:S01]  /*03f0*/  LEA.HI.X.SX32 R5, R13, R3, 0x1, P1 ;  /* 0x000000030d057211 */ /* 0x000fe200008f0eff */
[C---:B------:R-:W-:Y:S02]  /*0400*/  IMAD R13, R0.reuse, 0x46, RZ ;  /* 0x00000046000d7824 */ /* 0x040fe400078e02ff */
[C---:B------:R-:W-:Y:S01]  /*0410*/  IMAD R14, R0.reuse, 0x23, RZ ;  /* 0x00000023000e7824 */ /* 0x040fe200078e02ff */
[----:B--2---:R0:W-:Y:S04]  /*0420*/  STL [R1+0x218], R22 ;  /* 0x0002181601007387 */ /* 0x0041e80000100800 */
[----:B---3--:R1:W-:Y:S04]  /*0430*/  STL [R1+0x214], R21 ;  /* 0x0002141501007387 */ /* 0x0083e80000100800 */
[----:B0-----:R0:W2:Y:S04]  /*0440*/  LDG.E.U16 R22, [R8.64] ;  /* 0x0000000408167981 */ /* 0x0010a8000c1e1500 */
[----:B-1----:R1:W3:Y:S01]  /*0450*/  LDG.E.U16 R21, [R10.64] ;  /* 0x000000040a157981 */ /* 0x0022e2000c1e1500 */
[----:B0-----:R-:W-:-:S03]  /*0460*/  IMAD R9, R0, 0x88, RZ ;  /* 0x0000008800097824 */ /* 0x001fc600078e02ff */
[----:B----4-:R0:W-:Y:S04]  /*0470*/  STL [R1+0x210], R20 ;  /* 0x0002101401007387 */ /* 0x0101e80000100800 */
[----:B------:R4:W-:Y:S01]  /*0480*/  STL [R1+0x208], R19 ;  /* 0x0002081301007387 */ /* 0x0009e20000100800 */
[----:B------:R-:W-:-:S03]  /*0490*/  IMAD R8, R0, 0x220, RZ ;  /* 0x0000022000087824 */ /* 0x000fc600078e02ff */
[----:B0-----:R0:W3:Y:S04]  /*04a0*/  LDG.E.U16 R20, [R6.64] ;  /* 0x0000000406147981 */ /* 0x0010e8000c1e1500 */
[----:B----4-:R4:W3:Y:S01]  /*04b0*/  LDG.E.U16 R19, [R4.64] ;  /* 0x0000000404137981 */ /* 0x0108e2000c1e1500 */
[----:B0-----:R-:W-:Y:S01]  /*04c0*/  IADD3 R6, P0, R9, R2, RZ ;  /* 0x0000000209067210 */ /* 0x001fe20007f1e0ff */
[----:B----4-:R-:W-:-:S03]  /*04d0*/  IMAD R5, R0, 0x110, RZ ;  /* 0x0000011000057824 */ /* 0x010fc600078e02ff */
[----:B------:R-:W-:Y:S01]  /*04e0*/  LEA.HI.X.SX32 R7, R12, R3, 0x1, P0 ;  /* 0x000000030c077211 */ /* 0x000fe200000f0eff */
[----:B------:R-:W-:Y:S01]  /*04f0*/  IMAD R12, R0, 0x8c, RZ ;  /* 0x0000008c000c7824 */ /* 0x000fe200078e02ff */
[----:B-1----:R-:W-:-:S03]  /*0500*/  IADD3 R10, P1, R5, R2, RZ ;  /* 0x00000002050a7210 */ /* 0x002fc60007f3e0ff */
[----:B------:R0:W4:Y:S01]  /*0510*/  LDG.E.U16 R24, [R6.64] ;  /* 0x0000000406187981 */ /* 0x000122000c1e1500 */
[-C--:B------:R-:W-:Y:S02]  /*0520*/  IADD3 R8, P2, R8, R2.reuse, RZ ;  /* 0x0000000208087210 */ /* 0x080fe40007f5e0ff */
[-C--:B------:R-:W-:Y:S02]  /*0530*/  IADD3 R4, P0, R13, R2.reuse, RZ ;  /* 0x000000020d047210 */ /* 0x080fe40007f1e0ff */
[-C--:B------:R-:W-:Y:S02]  /*0540*/  LEA.HI.X.SX32 R11, R9, R3.reuse, 0x1, P1 ;  /* 0x00000003090b7211 */ /* 0x080fe400008f0eff */
[-C--:B------:R-:W-:Y:S02]  /*0550*/  LEA.HI.X.SX32 R9, R5, R3.reuse, 0x1, P2 ;  /* 0x0000000305097211 */ /* 0x080fe400010f0eff */
[----:B0-----:R-:W-:Y:S02]  /*0560*/  IADD3 R6, P1, R12, R2, RZ ;  /* 0x000000020c067210 */ /* 0x001fe40007f3e0ff */
[-C--:B------:R-:W-:Y:S01]  /*0570*/  LEA.HI.X.SX32 R5, R14, R3.reuse, 0x1, P0 ;  /* 0x000000030e057211 */ /* 0x080fe200000f0eff */
[----:B------:R0:W-:Y:S01]  /*0580*/  STL [R1+0x1f4], R18 ;  /* 0x0001f41201007387 */ /* 0x0001e20000100800 */
[----:B------:R-:W-:-:S03]  /*0590*/  LEA.HI.X.SX32 R7, R13, R3, 0x1, P1 ;  /* 0x000000030d077211 */ /* 0x000fc600008f0eff */
[----:B------:R1:W-:Y:S04]  /*05a0*/  STL [R1+0x1e4], R17 ;  /* 0x0001e41101007387 */ /* 0x0003e80000100800 */
[----:B------:R5:W-:Y:S04]  /*05b0*/  STL [R1+0x1bc], R16 ;  /* 0x0001bc1001007387 */ /* 0x000be80000100800 */
[----:B0-----:R0:W4:Y:S04]  /*05c0*/  LDG.E.U16 R18, [R10.64] ;  /* 0x000000040a127981 */ /* 0x001128000c1e1500 */
[----:B-1----:R1:W4:Y:S04]  /*05d0*/  LDG.E.U16 R17, [R8.64] ;  /* 0x0000000408117981 */ /* 0x002328000c1e1500 */
[----:B------:R0:W-:Y:S04]  /*05e0*/  STL [R1+0x204], R15 ;  /* 0x0002040f01007387 */ /* 0x0001e80000100800 */
[----:B-----5:R5:W4:Y:S04]  /*05f0*/  LDG.E.U16 R16, [R4.64] ;  /* 0x0000000404107981 */ /* 0x020b28000c1e1500 */
[----:B0-----:R0:W4:Y:S01]  /*0600*/  LDG.E.U16 R15, [R6.64] ;  /* 0x00000004060f7981 */ /* 0x001122000c1e1500 */
[----:B-1----:R-:W-:-:S02]  /*0610*/  IMAD R9, R0, 0x118, RZ ;  /* 0x0000011800097824 */ /* 0x002fc400078e02ff */
[----:B------:R-:W-:-:S03]  /*0620*/  IMAD R10, R0, 0x230, RZ ;  /* 0x00000230000a7824 */ /* 0x000fc600078e02ff */
[-C--:B-----5:R-:W-:Y:S01]  /*0630*/  IADD3 R4, P0, R9, R2.reuse, RZ ;  /* 0x0000000209047210 */ /* 0x0a0fe20007f1e0ff */
[----:B0-----:R-:W-:Y:S01]  /*0640*/  IMAD R7, R0, 0x12, RZ ;  /* 0x0000001200077824 */ /* 0x001fe200078e02ff */
[-C--:B------:R-:W-:Y:S01]  /*0650*/  IADD3 R10, P2, R10, R2.reuse, RZ ;  /* 0x000000020a0a7210 */ /* 0x080fe20007f5e0ff */
[----:B------:R-:W-:Y:S01]  /*0660*/  IMAD R14, R0, 0x9, RZ ;  /* 0x00000009000e7824 */ /* 0x000fe200078e02ff */
[-C--:B------:R-:W-:Y:S01]  /*0670*/  LEA.HI.X.SX32 R5, R12, R3.reuse, 0x1, P0 ;  /* 0x000000030c057211 */ /* 0x080fe200000f0eff */
[C---:B------:R-:W-:Y:S01]  /*0680*/  IMAD R13, R0.reuse, 0x24, RZ ;  /* 0x00000024000d7824 */ /* 0x040fe200078e02ff */
[----:B------:R-:W-:Y:S01]  /*0690*/  IADD3 R8, P0, R7, R2, RZ ;  /* 0x0000000207087210 */ /* 0x000fe20007f1e0ff */
[----:B------:R-:W-:Y:S01]  /*06a0*/  IMAD R12, R0, 0x48, RZ ;  /* 0x00000048000c7824 */ /* 0x000fe200078e02ff */
[----:B------:R0:W-:Y:S01]  /*06b0*/  STL [R1+0x1f0], R23 ;  /* 0x0001f01701007387 */ /* 0x0001e20000100800 */
[-C--:B------:R-:W-:Y:S02]  /*06c0*/  LEA.HI.X.SX32 R11, R9, R3.reuse, 0x1, P2 ;  /* 0x00000003090b7211 */ /* 0x080fe400010f0eff */
[----:B------:R-:W-:-:S02]  /*06d0*/  LEA.HI.X.SX32 R9, R14, R3, 0x1, P0 ;  /* 0x000000030e097211 */ /* 0x000fc400000f0eff */
[-C--:B------:R-:W-:Y:S01]  /*06e0*/  IADD3 R6, P1, R13, R2.reuse, RZ ;  /* 0x000000020d067210 */ /* 0x080fe20007f3e0ff */
[----:B0-----:R0:W5:Y:S03]  /*06f0*/  LDG.E.U16 R23, [R4.64] ;  /* 0x0000000404177981 */ /* 0x001166000c1e1500 */
        /* <DEDUP_REMOVED lines=8> */
[----:B-1----:R1:W3:Y:S04]  /*0780*/  LDG.E.U16 R21, [R8.64] ;  /* 0x0000000408157981 */ /* 0x0022e8000c1e1500 */
[----:B------:R0:W-:Y:S01]  /*0790*/  STL [R1+0x20c], R20 ;  /* 0x00020c1401007387 */ /* 0x0001e20000100800 */
[----:B-1----:R-:W-:-:S03]  /*07a0*/  IMAD R9, R0, 0x90, RZ ;  /* 0x0000009000097824 */ /* 0x002fc600078e02ff */
[----:B------:R1:W-:Y:S04]  /*07b0*/  STL [R1+0x1f8], R19 ;  /* 0x0001f81301007387 */ /* 0x0003e80000100800 */
[----:B0-----:R0:W3:Y:S01]  /*07c0*/  LDG.E.U16 R20, [R6.64] ;  /* 0x0000000406147981 */ /* 0x0010e2000c1e1500 */
[----:B------:R-:W-:-:S03]  /*07d0*/  IMAD R8, R0, 0x240, RZ ;  /* 0x0000024000087824 */ /* 0x000fc600078e02ff */
[----:B-1----:R1:W3:Y:S01]  /*07e0*/  LDG.E.U16 R19, [R4.64] ;  /* 0x0000000404137981 */ /* 0x0022e2000c1e1500 */
[----:B0-----:R-:W-:Y:S01]  /*07f0*/  IADD3 R6, P0, R9, R2, RZ ;  /* 0x0000000209067210 */ /* 0x001fe20007f1e0ff */
[----:B-1----:R-:W-:-:S03]  /*0800*/  IMAD R5, R0, 0x120, RZ ;  /* 0x0000012000057824 */ /* 0x002fc600078e02ff */
[-C--:B------:R-:W-:Y:S01]  /*0810*/  LEA.HI.X.SX32 R7, R12, R3.reuse, 0x1, P0 ;  /* 0x000000030c077211 */ /* 0x080fe200000f0eff */
[----:B------:R-:W-:Y:S01]  /*0820*/  IMAD R12, R0, 0x94, RZ ;  /* 0x00000094000c7824 */ /* 0x000fe200078e02ff */
[-C--:B------:R-:W-:Y:S01]  /*0830*/  IADD3 R10, P1, R5, R2.reuse, RZ ;  /* 0x00000002050a7210 */ /* 0x080fe20007f3e0ff */
[----:B----4-:R0:W-:Y:S01]  /*0840*/  STL [R1+0x8ac], R24 ;  /* 0x0008ac1801007387 */ /* 0x0101e20000100800 */
[-C--:B------:R-:W-:Y:S02]  /*0850*/  IADD3 R8, P2, R8, R2.reuse, RZ ;  /* 0x0000000208087210 */ /* 0x080fe40007f5e0ff */
[----:B------:R-:W-:Y:S02]  /*0860*/  IADD3 R4, P0, R13, R2, RZ ;  /* 0x000000020d047210 */ /* 0x000fe40007f1e0ff */
[-C--:B------:R-:W-:Y:S02]  /*0870*/  LEA.HI.X.SX32 R11, R9, R3.reuse, 0x1, P1 ;  /* 0x00000003090b7211 */ /* 0x080fe400008f0eff */
[-C--:B------:R-:W-:Y:S01]  /*0880*/  LEA.HI.X.SX32 R9, R5, R3.reuse, 0x1, P2 ;  /* 0x0000000305097211 */ /* 0x080fe200010f0eff */
[----:B0-----:R0:W4:Y:S01]  /*0890*/  LDG.E.U16 R24, [R6.64] ;  /* 0x0000000406187981 */ /* 0x001122000c1e1500 */
[----:B------:R-:W-:-:S03]  /*08a0*/  LEA.HI.X.SX32 R5, R14, R3, 0x1, P0 ;  /* 0x000000030e057211 */ /* 0x000fc600000f0eff */
[----:B------:R1:W-:Y:S01]  /*08b0*/  STL [R1+0x1e0], R18 ;  /* 0x0001e01201007387 */ /* 0x0003e20000100800 */
[----:B0-----:R-:W-:-:S03]  /*08c0*/  IADD3 R6, P1, R12, R2, RZ ;  /* 0x000000020c067210 */ /* 0x001fc60007f3e0ff */
[----:B------:R0:W-:Y:S01]  /*08d0*/  STL [R1+0x1ac], R17 ;  /* 0x0001ac1101007387 */ /* 0x0001e20000100800 */
[----:B------:R-:W-:-:S03]  /*08e0*/  LEA.HI.X.SX32 R7, R13, R3, 0x1, P1 ;  /* 0x000000030d077211 */ /* 0x000fc600008f0eff */
[----:B-1----:R1:W4:Y:S04]  /*08f0*/  LDG.E.U16 R18, [R10.64] ;  /* 0x000000040a127981 */ /* 0x002328000c1e1500 */
[----:B------:R1:W-:Y:S04]  /*0900*/  STL [R1+0x82c], R16 ;  /* 0x00082c1001007387 */ /* 0x0003e80000100800 */
[----:B0-----:R0:W4:Y:S04]  /*0910*/  LDG.E.U16 R17, [R8.64] ;  /* 0x0000000408117981 */ /* 0x001128000c1e1500 */
[----:B------:R0:W-:Y:S04]  /*0920*/  STL [R1+0x8a8], R15 ;  /* 0x0008a80f01007387 */ /* 0x0001e80000100800 */
[----:B-1----:R1:W4:Y:S04]  /*0930*/  LDG.E.U16 R16, [R4.64] ;  /* 0x0000000404107981 */ /* 0x002328000c1e1500 */
[----:B0-----:R0:W4:Y:S01]  /*0940*/  LDG.E.U16 R15, [R6.64] ;  /* 0x00000004060f7981 */ /* 0x001122000c1e1500 */
[----:B-1----:R-:W-:-:S02]  /*0950*/  IMAD R5, R0, 0x128, RZ ;  /* 0x0000012800057824 */ /* 0x002fc400078e02ff */
[----:B------:R-:W-:-:S03]  /*0960*/  IMAD R10, R0, 0x250, RZ ;  /* 0x00000250000a7824 */ /* 0x000fc600078e02ff */
[-C--:B------:R-:W-:Y:S01]  /*0970*/  IADD3 R8, P0, R5, R2.reuse, RZ ;  /* 0x0000000205087210 */ /* 0x080fe20007f1e0ff */
[----:B0-----:R-:W-:Y:S01]  /*0980*/  IMAD R7, R0, 0x26, RZ ;  /* 0x0000002600077824 */ /* 0x001fe200078e02ff */
[-C--:B------:R-:W-:Y:S01]  /*0990*/  IADD3 R10, P2, R10, R2.reuse, RZ ;  /* 0x000000020a0a7210 */ /* 0x080fe20007f5e0ff */
[----:B------:R-:W-:Y:S01]  /*09a0*/  IMAD R14, R0, 0x13, RZ ;  /* 0x00000013000e7824 */ /* 0x000fe200078e02ff */
[-C--:B------:R-:W-:Y:S01]  /*09b0*/  LEA.HI.X.SX32 R9, R12, R3.reuse, 0x1, P0 ;  /* 0x000000030c097211 */ /* 0x080fe200000f0eff */
[C---:B------:R-:W-:Y:S01]  /*09c0*/  IMAD R13, R0.reuse, 0x4c, RZ ;  /* 0x0000004c000d7824 */ /* 0x040fe200078e02ff */
[----:B------:R-:W-:Y:S01]  /*09d0*/  IADD3 R4, P0, R7, R2, RZ ;  /* 0x0000000207047210 */ /* 0x000fe20007f1e0ff */
[----:B------:R-:W-:Y:S01]  /*09e0*/  IMAD R12, R0, 0x98, RZ ;  /* 0x00000098000c7824 */ /* 0x000fe200078e02ff */
[----:B-----5:R0:W-:Y:S01]  /*09f0*/  STL [R1+0x8a4], R23 ;  /* 0x0008a41701007387 */ /* 0x0201e20000100800 */
        /* <DEDUP_REMOVED lines=15> */
[----:B------:R1:W-:Y:S01]  /*0af0*/  STL [R1+0x8a0], R19 ;  /* 0x0008a01301007387 */ /* 0x0003e20000100800 */
[----:B0-----:R-:W-:-:S03]  /*0b00*/  IMAD R10, R0, 0x260, RZ ;  /* 0x00000260000a7824 */ /* 0x001fc600078e02ff */
[----:B------:R0:W3:Y:S04]  /*0b10*/  LDG.E.U16 R20, [R6.64] ;  /* 0x0000000406147981 */ /* 0x0000e8000c1e1500 */
[----:B-1----:R1:W3:Y:S01]  /*0b20*/  LDG.E.U16 R19, [R8.64] ;  /* 0x0000000408137981 */ /* 0x0022e2000c1e1500 */
[-C--:B------:R-:W-:Y:S01]  /*0b30*/  IADD3 R10, P2, R10, R2.reuse, RZ ;  /* 0x000000020a0a7210 */ /* 0x080fe20007f5e0ff */
[----:B0-----:R-:W-:Y:S01]  /*0b40*/  IMAD R7, R0, 0x4e, RZ ;  /* 0x0000004e00077824 */ /* 0x001fe200078e02ff */
[----:B-1----:R-:W-:-:S04]  /*0b50*/  IADD3 R8, P0, R5, R2, RZ ;  /* 0x0000000205087210 */ /* 0x002fc80007f1e0ff */
[-C--:B------:R-:W-:Y:S01]  /*0b60*/  LEA.HI.X.SX32 R9, R12, R3.reuse, 0x1, P0 ;  /* 0x000000030c097211 */ /* 0x080fe200000f0eff */
[----:B----4-:R0:W-:Y:S01]  /*0b70*/  STL [R1+0x1ec], R24 ;  /* 0x0001ec1801007387 */ /* 0x0101e20000100800 */
[----:B------:R-:W-:Y:S01]  /*0b80*/  IMAD R12, R0, 0x138, RZ ;  /* 0x00000138000c7824 */ /* 0x000fe200078e02ff */
[-C--:B------:R-:W-:Y:S02]  /*0b90*/  IADD3 R4, P0, R7, R2.reuse, RZ ;  /* 0x0000000207047210 */ /* 0x080fe40007f1e0ff */
[-C--:B------:R-:W-:Y:S02]  /*0ba0*/  IADD3 R6, P1, R13, R2.reuse, RZ ;  /* 0x000000020d067210 */ /* 0x080fe40007f3e0ff */
[-C--:B------:R-:W-:Y:S01]  /*0bb0*/  LEA.HI.X.SX32 R11, R5, R3.reuse, 0x1, P2 ;  /* 0x00000003050b7211 */ /* 0x080fe200010f0eff */
[----:B------:R1:W-:Y:S01]  /*0bc0*/  STL [R1+0x1dc], R18 ;  /* 0x0001dc1201007387 */ /* 0x0003e20000100800 */
[-C--:B------:R-:W-:Y:S02]  /*0bd0*/  LEA.HI.X.SX32 R5, R14, R3.reuse, 0x1, P0 ;  /* 0x000000030e057211 */ /* 0x080fe400000f0eff */
[----:B------:R-:W-:Y:S01]  /*0be0*/  LEA.HI.X.SX32 R7, R7, R3, 0x1, P1 ;  /* 0x0000000307077211 */ /* 0x000fe200008f0eff */
[----:B0-----:R0:W4:Y:S04]  /*0bf0*/  LDG.E.U16 R24, [R10.64] ;  /* 0x000000040a187981 */ /* 0x001128000c1e1500 */
[----:B------:R0:W-:Y:S04]  /*0c00*/  STL [R1+0x198], R17 ;  /* 0x0001981101007387 */ /* 0x0001e80000100800 */
[----:B-1----:R1:W4:Y:S04]  /*0c10*/  LDG.E.U16 R18, [R4.64] ;  /* 0x0000000404127981 */ /* 0x002328000c1e1500 */
[----:B------:R-:W-:Y:S04]  /*0c20*/  STL [R1+0x89c], R16 ;  /* 0x00089c1001007387 */ /* 0x000fe80000100800 */
[----:B0-----:R0:W4:Y:S04]  /*0c30*/  LDG.E.U16 R17, [R6.64] ;  /* 0x0000000406117981 */ /* 0x001128000c1e1500 */
[----:B------:R0:W-:Y:S04]  /*0c40*/  STL [R1+0x1e8], R15 ;  /* 0x0001e80f01007387 */ /* 0x0001e80000100800 */
[----:B0-----:R0:W4:Y:S02]  /*0c50*/  LDG.E.U16 R15, [R8.64] ;  /* 0x00000004080f7981 */ /* 0x001124000c1e1500 */
[----:B0-----:R-:W-:-:S04]  /*0c60*/  IADD3 R8, P2, R12, R2, RZ ;  /* 0x000000020c087210 */ /* 0x001fc80007f5e0ff */
[----:B------:R-:W-:-:S05]  /*0c70*/  LEA.HI.X.SX32 R9, R13, R3, 0x1, P2 ;  /* 0x000000030d097211 */ /* 0x000fca00010f0eff */
[----:B------:R0:W4:Y:S01]  /*0c80*/  LDG.E.U16 R16, [R8.64] ;  /* 0x0000000408107981 */ /* 0x000122000c1e1500 */
[C---:B------:R-:W-:Y:S02]  /*0c90*/  IMAD R6, R0.reuse, 0x270, RZ ;  /* 0x0000027000067824 */ /* 0x040fe400078e02ff */
[----:B-1----:R-:W-:-:S03]  /*0ca0*/  IMAD R5, R0, 0xa, RZ ;  /* 0x0000000a00057824 */ /* 0x002fc600078e02ff */
[-C--:B------:R-:W-:Y:S01]  /*0cb0*/  IADD3 R6, P1, R6, R2.reuse, RZ ;  /* 0x0000000206067210 */ /* 0x080fe20007f3e0ff */
[C---:B------:R-:W-:Y:S02]  /*0cc0*/  IMAD R13, R0.reuse, 0x14, RZ ;  /* 0x00000014000d7824 */ /* 0x040fe400078e02ff */
[----:B------:R-:W-:Y:S01]  /*0cd0*/  IMAD R14, R0, 0x28, RZ ;  /* 0x00000028000e7824 */ /* 0x000fe200078e02ff */
[-C--:B------:R-:W-:Y:S01]  /*0ce0*/  LEA.HI.X.SX32 R7, R12, R3.reuse, 0x1, P1 ;  /* 0x000000030c077211 */ /* 0x080fe200008f0eff */
[C---:B0-----:R-:W-:Y:S01]  /*0cf0*/  IMAD R9, R0.reuse, 0x5, RZ ;  /* 0x0000000500097824 */ /* 0x041fe200078e02ff */
[-C--:B------:R-:W-:Y:S01]  /*0d00*/  IADD3 R8, P0, R5, R2.reuse, RZ ;  /* 0x0000000205087210 */ /* 0x080fe20007f1e0ff */
[----:B------:R-:W-:Y:S01]  /*0d10*/  IMAD R12, R0, 0x50, RZ ;  /* 0x00000050000c7824 */ /* 0x000fe200078e02ff */
[----:B------:R-:W-:Y:S01]  /*0d20*/  IADD3 R10, P1, R13, R2, RZ ;  /* 0x000000020d0a7210 */ /* 0x000fe20007f3e0ff */
[----:B-----5:R0:W-:Y:S01]  /*0d30*/  STL [R1+0x898], R23 ;  /* 0x0008981701007387 */ /* 0x0201e20000100800 */
[----:B------:R-:W-:-:S02]  /*0d40*/  LEA.HI.X.SX32 R9, R9, R3, 0x1, P0 ;  /* 0x0000000309097211 */ /* 0x000fc400000f0eff */
[-C--:B------:R-:W-:Y:S02]  /*0d50*/  IADD3 R4, P2, R14, R2.reuse, RZ ;  /* 0x000000020e047210 */ /* 0x080fe40007f5e0ff */
[-C--:B------:R-:W-:Y:S01]  /*0d60*/  LEA.HI.X.SX32 R11, R5, R3.reuse, 0x1, P1 ;  /* 0x00000003050b7211 */ /* 0x080fe200008f0eff */
[----:B0-----:R0:W5:Y:S01]  /*0d70*/  LDG.E.U16 R23, [R6.64] ;  /* 0x0000000406177981 */ /* 0x001162000c1e1500 */
        /* <DEDUP_REMOVED lines=10> */
[----:B------:R0:W-:Y:S01]  /*0e20*/  STL [R1+0x894], R20 ;  /* 0x0008941401007387 */ /* 0x0001e20000100800 */
[----:B------:R-:W-:-:S03]  /*0e30*/  IMAD R8, R0, 0x280, RZ ;  /* 0x0000028000087824 */ /* 0x000fc600078e02ff */
[----:B------:R1:W-:Y:S04]  /*0e40*/  STL [R1+0x890], R19 ;  /* 0x0008901301007387 */ /* 0x0003e80000100800 */
[----:B0-----:R0:W3:Y:S04]  /*0e50*/  LDG.E.U16 R20, [R4.64] ;  /* 0x0000000404147981 */ /* 0x0010e8000c1e1500 */
[----:B-1----:R1:W3:Y:S01]  /*0e60*/  LDG.E.U16 R19, [R6.64] ;  /* 0x0000000406137981 */ /* 0x0022e2000c1e1500 */
[----:B0-----:R-:W-:Y:S01]  /*0e70*/  IADD3 R4, P0, R9, R2, RZ ;  /* 0x0000000209047210 */ /* 0x001fe20007f1e0ff */
[----:B-1----:R-:W-:-:S03]  /*0e80*/  IMAD R7, R0, 0x140, RZ ;  /* 0x0000014000077824 */ /* 0x002fc600078e02ff */
[----:B------:R-:W-:Y:S02]  /*0e90*/  LEA.HI.X.SX32 R5, R12, R3, 0x1, P0 ;  /* 0x000000030c057211 */ /* 0x000fe400000f0eff */
[----:B------:R-:W-:-:S03]  /*0ea0*/  IADD3 R10, P1, R7, R2, RZ ;  /* 0x00000002070a7210 */ /* 0x000fc60007f3e0ff */
[----:B------:R0:W3:Y:S01]  /*0eb0*/  LDG.E.U16 R25, [R4.64] ;  /* 0x0000000404197981 */ /* 0x0000e2000c1e1500 */
[-C--:B------:R-:W-:Y:S02]  /*0ec0*/  IADD3 R8, P2, R8, R2.reuse, RZ ;  /* 0x0000000208087210 */ /* 0x080fe40007f5e0ff */
[-C--:B------:R-:W-:Y:S02]  /*0ed0*/  IADD3 R6, P0, R13, R2.reuse, RZ ;  /* 0x000000020d067210 */ /* 0x080fe40007f1e0ff */
[-C--:B------:R-:W-:Y:S02]  /*0ee0*/  LEA.HI.X.SX32 R11, R9, R3.reuse, 0x1, P1 ;  /* 0x00000003090b7211 */ /* 0x080fe400008f0eff */
[----:B------:R-:W-:Y:S02]  /*0ef0*/  LEA.HI.X.SX32 R9, R7, R3, 0x1, P2 ;  /* 0x0000000307097211 */ /* 0x000fe400010f0eff */
[----:B0-----:R-:W-:-:S04]  /*0f00*/  IADD3 R4, P1, R14, R2, RZ ;  /* 0x000000020e047210 */ /* 0x001fc80007f3e0ff */
[-C--:B------:R-:W-:Y:S01]  /*0f10*/  LEA.HI.X.SX32 R5, R13, R3.reuse, 0x1, P1 ;  /* 0x000000030d057211 */ /* 0x080fe200008f0eff */
[----:B----4-:R0:W-:Y:S02]  /*0f20*/  STL [R1+0x1d8], R15 ;  /* 0x0001d80f01007387 */ /* 0x0101e40000100800 */
[C---:B0-----:R-:W-:Y:S02]  /*0f30*/  IMAD R15, R0.reuse, 0x29, RZ ;  /* 0x00000029000f7824 */ /* 0x041fe400078e02ff */
[----:B------:R0:W-:Y:S03]  /*0f40*/  STL [R1+0x18c], R24 ;  /* 0x00018c1801007387 */ /* 0x0001e60000100800 */
[----:B------:R-:W-:Y:S01]  /*0f50*/  LEA.HI.X.SX32 R7, R15, R3, 0x1, P0 ;  /* 0x000000030f077211 */ /* 0x000fe200000f0eff */
[----:B------:R1:W-:Y:S04]  /*0f60*/  STL [R1+0x88c], R18 ;  /* 0x00088c1201007387 */ /* 0x0003e80000100800 */
[----:B------:R4:W-:Y:S04]  /*0f70*/  STL [R1+0x888], R17 ;  /* 0x0008881101007387 */ /* 0x0009e80000100800 */
[----:B0-----:R0:W3:Y:S04]  /*0f80*/  LDG.E.U16 R24, [R10.64] ;  /* 0x000000040a187981 */ /* 0x0010e8000c1e1500 */
[----:B-1----:R1:W3:Y:S04]  /*0f90*/  LDG.E.U16 R18, [R8.64] ;  /* 0x0000000408127981 */ /* 0x0022e8000c1e1500 */
[----:B------:R0:W-:Y:S04]  /*0fa0*/  STL [R1+0x884], R16 ;  /* 0x0008841001007387 */ /* 0x0001e80000100800 */
[----:B----4-:R4:W3:Y:S04]  /*0fb0*/  LDG.E.U16 R17, [R6.64] ;  /* 0x0000000406117981 */ /* 0x0108e8000c1e1500 */
[----:B0-----:R0:W3:Y:S01]  /*0fc0*/  LDG.E.U16 R16, [R4.64] ;  /* 0x0000000404107981 */ /* 0x0010e2000c1e1500 */
[----:B------:R-:W-:-:S02]  /*0fd0*/  IMAD R10, R0, 0x290, RZ ;  /* 0x00000290000a7824 */ /* 0x000fc400078e02ff */
[C---:B----4-:R-:W-:Y:S02]  /*0fe0*/  IMAD R7, R0.reuse, 0x148, RZ ;  /* 0x0000014800077824 */ /* 0x050fe400078e02ff */
[----:B-1----:R-:W-:Y:S01]  /*0ff0*/  IMAD R9, R0, 0x2a, RZ ;  /* 0x0000002a00097824 */ /* 0x002fe200078e02ff */
[-C--:B------:R-:W-:Y:S02]  /*1000*/  IADD3 R10, P2, R10, R2.reuse, RZ ;  /* 0x000000020a0a7210 */ /* 0x080fe40007f5e0ff */
[-C--:B0-----:R-:W-:Y:S01]  /*1010*/  IADD3 R4, P0, R7, R2.reuse, RZ ;  /* 0x0000000207047210 */ /* 0x081fe20007f1e0ff */
[C---:B------:R-:W-:Y:S02]  /*1020*/  IMAD R12, R0.reuse, 0x54, RZ ;  /* 0x00000054000c7824 */ /* 0x040fe400078e02ff */
[----:B------:R-:W-:Y:S01]  /*1030*/  IMAD R15, R0, 0x15, RZ ;  /* 0x00000015000f7824 */ /* 0x000fe200078e02ff */
[-C--:B------:R-:W-:Y:S02]  /*1040*/  LEA.HI.X.SX32 R5, R14, R3.reuse, 0x1, P0 ;  /* 0x000000030e057211 */ /* 0x080fe400000f0eff */
[-C--:B------:R-:W-:Y:S01]  /*1050*/  IADD3 R6, P0, R9, R2.reuse, RZ ;  /* 0x0000000209067210 */ /* 0x080fe20007f1e0ff */
[----:B------:R-:W-:Y:S01]  /*1060*/  IMAD R13, R0, 0xa8, RZ ;  /* 0x000000a8000d7824 */ /* 0x000fe200078e02ff */
[----:B------:R-:W-:Y:S01]  /*1070*/  LEA.HI.X.SX32 R11, R7, R3, 0x1, P2 ;  /* 0x00000003070b7211 */ /* 0x000fe200010f0eff */
[----:B-----5:R0:W-:Y:S01]  /*1080*/  STL [R1+0x188], R23 ;  /* 0x0001881701007387 */ /* 0x0201e20000100800 */
[----:B------:R-:W-:-:S02]  /*1090*/  IADD3 R8, P1, R12, R2, RZ ;  /* 0x000000020c087210 */ /* 0x000fc40007f3e0ff */
[-C--:B------:R-:W-:Y:S02]  /*10a0*/  LEA.HI.X.SX32 R7, R15, R3.reuse, 0x1, P0 ;  /* 0x000000030f077211 */ /* 0x080fe400000f0eff */
[----:B------:R-:W-:Y:S01]  /*10b0*/  LEA.HI.X.SX32 R9, R9, R3, 0x1, P1 ;  /* 0x0000000309097211 */ /* 0x000fe200008f0eff */
[----:B0-----:R0:W4:Y:S02]  /*10c0*/  LDG.E.U16 R23, [R4.64] ;  /* 0x0000000404177981 */ /* 0x001124000c1e1500 */
[----:B0-----:R-:W-:-:S04]  /*10d0*/  IADD3 R4, P2, R13, R2, RZ ;  /* 0x000000020d047210 */ /* 0x001fc80007f5e0ff */
[----:B------:R-:W-:Y:S01]  /*10e0*/  LEA.HI.X.SX32 R5, R12, R3, 0x1, P2 ;  /* 0x000000030c057211 */ /* 0x000fe200010f0eff */
        /* <DEDUP_REMOVED lines=9> */
[----:B0-----:R0:W3:Y:S01]  /*1180*/  LDG.E.U16 R20, [R8.64] ;  /* 0x0000000408147981 */ /* 0x0010e2000c1e1500 */
[----:B-1----:R-:W-:Y:S01]  /*1190*/  IMAD R7, R0, 0x56, RZ ;  /* 0x0000005600077824 */ /* 0x002fe200078e02ff */
[-C--:B------:R-:W-:Y:S02]  /*11a0*/  IADD3 R10, P2, R10, R2.reuse, RZ ;  /* 0x000000020a0a7210 */ /* 0x080fe40007f5e0ff */
[----:B-----5:R1:W5:Y:S01]  /*11b0*/  LDG.E.U16 R19, [R4.64] ;  /* 0x0000000404137981 */ /* 0x020362000c1e1500 */
[----:B0-----:R-:W-:-:S04]  /*11c0*/  IADD3 R8, P0, R11, R2, RZ ;  /* 0x000000020b087210 */ /* 0x001fc80007f1e0ff */
[-C--:B------:R-:W-:Y:S01]  /*11d0*/  LEA.HI.X.SX32 R9, R13, R3.reuse, 0x1, P0 ;  /* 0x000000030d097211 */ /* 0x080fe200000f0eff */
[C---:B------:R-:W-:Y:S01]  /*11e0*/  IMAD R13, R0.reuse, 0x158, RZ ;  /* 0x00000158000d7824 */ /* 0x040fe200078e02ff */
[-C--:B-1----:R-:W-:Y:S01]  /*11f0*/  IADD3 R4, P0, R7, R2.reuse, RZ ;  /* 0x0000000207047210 */ /* 0x082fe20007f1e0ff */
[----:B------:R-:W-:Y:S01]  /*1200*/  IMAD R5, R0, 0x2b, RZ ;  /* 0x0000002b00057824 */ /* 0x000fe200078e02ff */
[----:B------:R-:W-:Y:S01]  /*1210*/  IADD3 R6, P1, R12, R2, RZ ;  /* 0x000000020c067210 */ /* 0x000fe20007f3e0ff */
[----:B------:R0:W5:Y:S01]  /*1220*/  LDG.E.U16 R14, [R8.64] ;  /* 0x00000004080e7981 */ /* 0x000162000c1e1500 */
[-C--:B------:R-:W-:Y:S02]  /*1230*/  LEA.HI.X.SX32 R11, R11, R3.reuse, 0x1, P2 ;  /* 0x000000030b0b7211 */ /* 0x080fe400010f0eff */
[-C--:B------:R-:W-:Y:S01]  /*1240*/  LEA.HI.X.SX32 R5, R5, R3.reuse, 0x1, P0 ;  /* 0x0000000305057211 */ /* 0x080fe200000f0eff */
[----:B------:R-:W-:Y:S01]  /*1250*/  STL [R1+0x1cc], R25 ;  /* 0x0001cc1901007387 */ /* 0x000fe20000100800 */
[----:B------:R-:W-:-:S02]  /*1260*/  LEA.HI.X.SX32 R7, R7, R3, 0x1, P1 ;  /* 0x0000000307077211 */ /* 0x000fc400008f0eff */
[----:B0-----:R-:W-:-:S04]  /*1270*/  IADD3 R8, P2, R13, R2, RZ ;  /* 0x000000020d087210 */ /* 0x001fc80007f5e0ff */
[----:B------:R-:W-:-:S05]  /*1280*/  LEA.HI.X.SX32 R9, R12, R3, 0x1, P2 ;  /* 0x000000030c097211 */ /* 0x000fca00010f0eff */
[----:B------:R0:W5:Y:S04]  /*1290*/  LDG.E.U16 R15, [R8.64] ;  /* 0x00000004080f7981 */ /* 0x000168000c1e1500 */
[----:B------:R-:W-:Y:S04]  /*12a0*/  STL [R1+0x1c0], R24 ;  /* 0x0001c01801007387 */ /* 0x000fe80000100800 */
[----:B------:R1:W-:Y:S04]  /*12b0*/  STL [R1+0x16c], R18 ;  /* 0x00016c1201007387 */ /* 0x0003e80000100800 */
[----:B------:R0:W-:Y:S04]  /*12c0*/  STL [R1+0x1c8], R17 ;  /* 0x0001c81101007387 */ /* 0x0001e80000100800 */
[----:B-1----:R1:W5:Y:S04]  /*12d0*/  LDG.E.U16 R18, [R10.64] ;  /* 0x000000040a127981 */ /* 0x002368000c1e1500 */
[----:B------:R1:W-:Y:S04]  /*12e0*/  STL [R1+0x1c4], R16 ;  /* 0x0001c41001007387 */ /* 0x0003e80000100800 */
[----:B0-----:R0:W5:Y:S04]  /*12f0*/  LDG.E.U16 R17, [R4.64] ;  /* 0x0000000404117981 */ /* 0x001168000c1e1500 */
[----:B-1----:R1:W5:Y:S01]  /*1300*/  LDG.E.U16 R16, [R6.64] ;  /* 0x0000000406107981 */ /* 0x002362000c1e1500 */
[----:B------:R-:W-:-:S02]  /*1310*/  IMAD R10, R0, 0x2b0, RZ ;  /* 0x000002b0000a7824 */ /* 0x000fc400078e02ff */
[----:B------:R-:W-:-:S03]  /*1320*/  IMAD R9, R0, 0x2c, RZ ;  /* 0x0000002c00097824 */ /* 0x000fc600078e02ff */
[----:B------:R-:W-:Y:S01]  /*1330*/  IADD3 R10, P1, R10, R2, RZ ;  /* 0x000000020a0a7210 */ /* 0x000fe20007f3e0ff */
[----:B-1----:R-:W-:-:S03]  /*1340*/  IMAD R7, R0, 0x16, RZ ;  /* 0x0000001600077824 */ /* 0x002fc600078e02ff */
[-C--:B------:R-:W-:Y:S01]  /*1350*/  LEA.HI.X.SX32 R11, R13, R3.reuse, 0x1, P1 ;  /* 0x000000030d0b7211 */ /* 0x080fe200008f0eff */
[C---:B0-----:R-:W-:Y:S01]  /*1360*/  IMAD R5, R0.reuse, 0xb, RZ ;  /* 0x0000000b00057824 */ /* 0x041fe200078e02ff */
[-C--:B------:R-:W-:Y:S01]  /*1370*/  IADD3 R6, P1, R9, R2.reuse, RZ ;  /* 0x0000000209067210 */ /* 0x080fe20007f3e0ff */
[C---:B------:R-:W-:Y:S01]  /*1380*/  IMAD R12, R0.reuse, 0x58, RZ ;  /* 0x00000058000c7824 */ /* 0x040fe200078e02ff */
[CC--:B------:R-:W-:Y:S01]  /*1390*/  IADD3 R4, P0, R7.reuse, R2.reuse, RZ ;  /* 0x0000000207047210 */ /* 0x0c0fe20007f1e0ff */
[----:B------:R-:W-:Y:S01]  /*13a0*/  IMAD R13, R0, 0xb0, RZ ;  /* 0x000000b0000d7824 */ /* 0x000fe200078e02ff */
[----:B----4-:R0:W-:Y:S01]  /*13b0*/  STL [R1+0x878], R23 ;  /* 0x0008781701007387 */ /* 0x0101e20000100800 */
[-C--:B------:R-:W-:Y:S02]  /*13c0*/  LEA.HI.X.SX32 R7, R7, R3.reuse, 0x1, P1 ;  /* 0x0000000307077211 */ /* 0x080fe400008f0eff */
[-C--:B------:R-:W-:Y:S02]  /*13d0*/  LEA.HI.X.SX32 R5, R5, R3.reuse, 0x1, P0 ;  /* 0x0000000305057211 */ /* 0x080fe400000f0eff */
[----:B------:R-:W-:Y:S01]  /*13e0*/  IADD3 R8, P2, R12, R2, RZ ;  /* 0x000000020c087210 */ /* 0x000fe20007f5e0ff */
[----:B0-----:R0:W4:Y:S03]  /*13f0*/  LDG.E.U16 R23, [R10.64] ;  /* 0x000000040a177981 */ /* 0x001126000c1e1500 */
[----:B------:R-:W-:-:S02]  /*1400*/  LEA.HI.X.SX32 R9, R9, R3, 0x1, P2 ;  /* 0x0000000309097211 */ /* 0x000fc400010f0eff */
[----:B0-----:R-:W-:-:S04]  /*1410*/  IADD3 R10, P0, R13, R2, RZ ;  /* 0x000000020d0a7210 */ /* 0x001fc80007f1e0ff */
[----:B------:R-:W-:Y:S01]  /*1420*/  LEA.HI.X.SX32 R11, R12, R3, 0x1, P0 ;  /* 0x000000030c0b7211 */ /* 0x000fe200000f0eff */
[C---:B------:R-:W-:Y:S01]  /*1430*/  IMAD R12, R0.reuse, 0xb4, RZ ;  /* 0x000000b4000c7824 */ /* 0x040fe200078e02ff */
[----:B--2---:R0:W-:Y:S04]  /*1440*/  STL [R1+0x160], R22 ;  /* 0x0001601601007387 */ /* 0x0041e80000100800 */
[----:B---3--:R1:W-:Y:S04]  /*1450*/  STL [R1+0x874], R21 ;  /* 0x0008741501007387 */ /* 0x0083e80000100800 */
[----:B0-----:R0:W2:Y:S04]  /*1460*/  LDG.E.U16 R22, [R4.64] ;  /* 0x0000000404167981 */ /* 0x0010a8000c1e1500 */
[----:B-1----:R1:W3:Y:S04]  /*1470*/  LDG.E.U16 R21, [R6.64] ;  /* 0x0000000406157981 */ /* 0x0022e8000c1e1500 */
[----:B------:R0:W-:Y:S01]  /*1480*/  STL [R1+0x1b8], R20 ;  /* 0x0001b81401007387 */ /* 0x0001e20000100800 */
[----:B-1----:R-:W-:-:S03]  /*1490*/  IMAD R7, R0, 0x160, RZ ;  /* 0x0000016000077824 */ /* 0x002fc600078e02ff */
[----:B-----5:R1:W-:Y:S04]  /*14a0*/  STL [R1+0x870], R19 ;  /* 0x0008701301007387 */ /* 0x0203e80000100800 */
[----:B0-----:R0:W5:Y:S01]  /*14b0*/  LDG.E.U16 R20, [R8.64] ;  /* 0x0000000408147981 */ /* 0x001162000c1e1500 */
[----:B------:R-:W-:-:S03]  /*14c0*/  IADD3 R4, P0, R7, R2, RZ ;  /* 0x0000000207047210 */ /* 0x000fc60007f1e0ff */
[----:B-1----:R1:W5:Y:S01]  /*14d0*/  LDG.E.U16 R19, [R10.64] ;  /* 0x000000040a137981 */ /* 0x002362000c1e1500 */
[----:B0-----:R-:W-:-:S03]  /*14e0*/  IMAD R9, R0, 0x5a, RZ ;  /* 0x0000005a00097824 */ /* 0x001fc600078e02ff */
[----:B------:R0:W-:Y:S01]  /*14f0*/  STL [R1+0x1b0], R14 ;  /* 0x0001b00e01007387 */ /* 0x0001e20000100800 */
[C---:B-1----:R-:W-:Y:S01]  /*1500*/  IMAD R10, R0.reuse, 0x2c0, RZ ;  /* 0x000002c0000a7824 */ /* 0x042fe200078e02ff */
[-C--:B------:R-:W-:Y:S02]  /*1510*/  LEA.HI.X.SX32 R5, R13, R3.reuse, 0x1, P0 ;  /* 0x000000030d057211 */ /* 0x080fe400000f0eff */
[-C--:B------:R-:W-:Y:S01]  /*1520*/  IADD3 R6, P0, R9, R2.reuse, RZ ;  /* 0x0000000209067210 */ /* 0x080fe20007f1e0ff */
[----:B0-----:R-:W-:Y:S01]  /*1530*/  IMAD R14, R0, 0x2d, RZ ;  /* 0x0000002d000e7824 */ /* 0x001fe200078e02ff */
[-C--:B------:R-:W-:Y:S02]  /*1540*/  IADD3 R10, P2, R10, R2.reuse, RZ ;  /* 0x000000020a0a7210 */ /* 0x080fe40007f5e0ff */
[----:B------:R-:W-:Y:S02]  /*1550*/  IADD3 R8, P1, R12, R2, RZ ;  /* 0x000000020c087210 */ /* 0x000fe40007f3e0ff */
[----:B------:R-:W-:-:S02]  /*1560*/  LEA.HI.X.SX32 R11, R7, R3, 0x1, P2 ;  /* 0x00000003070b7211 */ /* 0x000fc400010f0eff */
[-C--:B------:R-:W-:Y:S02]  /*1570*/  LEA.HI.X.SX32 R7, R14, R3.reuse, 0x1, P0 ;  /* 0x000000030e077211 */ /* 0x080fe400000f0eff */
[----:B------:R-:W-:Y:S01]  /*1580*/  LEA.HI.X.SX32 R9, R9, R3, 0x1, P1 ;  /* 0x0000000309097211 */ /* 0x000fe200008f0eff */
[----:B------:R-:W-:Y:S01]  /*1590*/  IMAD R13, R0, 0x168, RZ ;  /* 0x00000168000d7824 */ /* 0x000fe200078e02ff */
[----:B------:R0:W-:Y:S04]  /*15a0*/  STL [R1+0x158], R18 ;  /* 0x0001581201007387 */ /* 0x0001e80000100800 */
[----:B------:R1:W-:Y:S04]  /*15b0*/  STL [R1+0x7b0], R17 ;  /* 0x0007b01101007387 */ /* 0x0003e80000100800 */
[----:B0-----:R0:W5:Y:S04]  /*15c0*/  LDG.E.U16 R18, [R4.64] ;  /* 0x0000000404127981 */ /* 0x001168000c1e1500 */
[----:B------:R0:W-:Y:S04]  /*15d0*/  STL [R1+0x86c], R16 ;  /* 0x00086c1001007387 */ /* 0x0001e80000100800 */
[----:B-1----:R1:W5:Y:S04]  /*15e0*/  LDG.E.U16 R17, [R10.64] ;  /* 0x000000040a117981 */ /* 0x002368000c1e1500 */
[----:B------:R1:W-:Y:S04]  /*15f0*/  STL [R1+0x868], R15 ;  /* 0x0008680f01007387 */ /* 0x0003e80000100800 */
[----:B0-----:R0:W5:Y:S04]  /*1600*/  LDG.E.U16 R16, [R6.64] ;  /* 0x0000000406107981 */ /* 0x001168000c1e1500 */
[----:B-1----:R1:W5:Y:S01]  /*1610*/  LDG.E.U16 R15, [R8.64] ;  /* 0x00000004080f7981 */ /* 0x002362000c1e1500 */
[----:B------:R-:W-:-:S04]  /*1620*/  IADD3 R4, P2, R13, R2, RZ ;  /* 0x000000020d047210 */ /* 0x000fc80007f5e0ff */
[----:B------:R-:W-:-:S05]  /*1630*/  LEA.HI.X.SX32 R5, R12, R3, 0x1, P2 ;  /* 0x000000030c057211 */ /* 0x000fca00010f0eff */
[----:B------:R4:W5:Y:S01]  /*1640*/  LDG.E.U16 R14, [R4.64] ;  /* 0x00000004040e7981 */ /* 0x000962000c1e1500 */
[C---:B------:R-:W-:Y:S02]  /*1650*/  IMAD R10, R0.reuse, 0x2d0, RZ ;  /* 0x000002d0000a7824 */ /* 0x040fe400078e02ff */
[C---:B0-----:R-:W-:Y:S02]  /*1660*/  IMAD R7, R0.reuse, 0x2e, RZ ;  /* 0x0000002e00077824 */ /* 0x041fe400078e02ff */
[----:B-1----:R-:W-:Y:S01]  /*1670*/  IMAD R9, R0, 0x5c, RZ ;  /* 0x0000005c00097824 */ /* 0x002fe200078e02ff */
[-C--:B------:R-:W-:Y:S01]  /*1680*/  IADD3 R10, P1, R10, R2.reuse, RZ ;  /* 0x000000020a0a7210 */ /* 0x080fe20007f3e0ff */
[C---:B------:R-:W-:Y:S02]  /*1690*/  IMAD R12, R0.reuse, 0xb8, RZ ;  /* 0x000000b8000c7824 */ /* 0x040fe400078e02ff */
[----:B----4-:R-:W-:Y:S01]  /*16a0*/  IMAD R5, R0, 0x17, RZ ;  /* 0x0000001700057824 */ /* 0x010fe200078e02ff */
[----:B------:R-:W-:-:S02]  /*16b0*/  IADD3 R4, P0, R7, R2, RZ ;  /* 0x0000000207047210 */ /* 0x000fc40007f1e0ff */
[-C--:B------:R-:W-:Y:S02]  /*16c0*/  LEA.HI.X.SX32 R11, R13, R3.reuse, 0x1, P1 ;  /* 0x000000030d0b7211 */ /* 0x080fe400008f0eff */
[-C--:B------:R-:W-:Y:S01]  /*16d0*/  IADD3 R6, P1, R9, R2.reuse, RZ ;  /* 0x0000000209067210 */ /* 0x080fe20007f3e0ff */
[----:B------:R0:W-:Y:S01]  /*16e0*/  STL [R1+0x154], R23 ;  /* 0x0001541701007387 */ /* 0x0001e20000100800 */
[-C--:B------:R-:W-:Y:S02]  /*16f0*/  LEA.HI.X.SX32 R5, R5, R3.reuse, 0x1, P0 ;  /* 0x0000000305057211 */ /* 0x080fe400000f0eff */
[----:B------:R-:W-:Y:S02]  /*1700*/  LEA.HI.X.SX32 R7, R7, R3, 0x1, P1 ;  /* 0x0000000307077211 */ /* 0x000fe400008f0eff */
[----:B------:R-:W-:Y:S01]  /*1710*/  IADD3 R8, P2, R12, R2, RZ ;  /* 0x000000020c087210 */ /* 0x000fe20007f5e0ff */
[----:B0-----:R0:W4:Y:S01]  /*1720*/  LDG.E.U16 R23, [R10.64] ;  /* 0x000000040a177981 */ /* 0x001122000c1e1500 */
[----:B------:R-:W-:-:S02]  /*1730*/  IMAD R13, R0, 0x170, RZ ;  /* 0x00000170000d7824 */ /* 0x000fc400078e02ff */
[----:B------:R-:W-:-:S03]  /*1740*/  LEA.HI.X.SX32 R9, R9, R3, 0x1, P2 ;  /* 0x0000000309097211 */ /* 0x000fc600010f0eff */
[----:B0-----:R-:W-:-:S04]  /*1750*/  IADD3 R10, P0, R13, R2, RZ ;  /* 0x000000020d0a7210 */ /* 0x001fc80007f1e0ff */
[----:B------:R-:W-:Y:S01]  /*1760*/  LEA.HI.X.SX32 R11, R12, R3, 0x1, P0 ;  /* 0x000000030c0b7211 */ /* 0x000fe200000f0eff */
[C---:B------:R-:W-:Y:S01]  /*1770*/  IMAD R12, R0.reuse, 0x178, RZ ;  /* 0x00000178000c7824 */ /* 0x040fe200078e02ff */
[----:B--2---:R0:W-:Y:S04]  /*1780*/  STL [R1+0x7a4], R22 ;  /* 0x0007a41601007387 */ /* 0x0041e80000100800 */
[----:B---3--:R1:W-:Y:S04]  /*1790*/  STL [R1+0x864], R21 ;  /* 0x0008641501007387 */ /* 0x0083e80000100800 */
[----:B0-----:R0:W2:Y:S04]  /*17a0*/  LDG.E.U16 R22, [R4.64] ;  /* 0x0000000404167981 */ /* 0x0010a8000c1e1500 */
[----:B-1----:R1:W3:Y:S04]  /*17b0*/  LDG.E.U16 R21, [R6.64] ;  /* 0x0000000406157981 */ /* 0x0022e8000c1e1500 */
[----:B-----5:R5:W-:Y:S01]  /*17c0*/  STL [R1+0x860], R20 ;  /* 0x0008601401007387 */ /* 0x020be20000100800 */
[----:B0-----:R-:W-:-:S03]  /*17d0*/  IMAD R4, R0, 0x2e0, RZ ;  /* 0x000002e000047824 */ /* 0x001fc600078e02ff */
[----:B-----5:R0:W5:Y:S01]  /*17e0*/  LDG.E.U16 R20, [R8.64] ;  /* 0x0000000408147981 */ /* 0x020162000c1e1500 */
[----:B-1----:R-:W-:-:S03]  /*17f0*/  IMAD R7, R0, 0x5e, RZ ;  /* 0x0000005e00077824 */ /* 0x002fc600078e02ff */
[----:B------:R1:W-:Y:S01]  /*1800*/  STL [R1+0x1a4], R19 ;  /* 0x0001a41301007387 */ /* 0x0003e20000100800 */
[----:B------:R-:W-:-:S03]  /*1810*/  IMAD R5, R0, 0x2f, RZ ;  /* 0x0000002f00057824 */ /* 0x000fc600078e02ff */
[----:B-1----:R1:W5:Y:S01]  /*1820*/  LDG.E.U16 R19, [R10.64] ;  /* 0x000000040a137981 */ /* 0x002362000c1e1500 */
[----:B0-----:R-:W-:Y:S01]  /*1830*/  IMAD R9, R0, 0xbc, RZ ;  /* 0x000000bc00097824 */ /* 0x001fe200078e02ff */
[-C--:B-1----:R-:W-:Y:S02]  /*1840*/  IADD3 R10, P1, R4, R2.reuse, RZ ;  /* 0x00000002040a7210 */ /* 0x082fe40007f3e0ff */
[-C--:B------:R-:W-:Y:S02]  /*1850*/  IADD3 R4, P0, R7, R2.reuse, RZ ;  /* 0x0000000207047210 */ /* 0x080fe40007f1e0ff */
[-C--:B------:R-:W-:Y:S02]  /*1860*/  LEA.HI.X.SX32 R11, R13, R3.reuse, 0x1, P1 ;  /* 0x000000030d0b7211 */ /* 0x080fe400008f0eff */
[----:B------:R-:W-:Y:S01]  /*1870*/  LEA.HI.X.SX32 R5, R5, R3, 0x1, P0 ;  /* 0x0000000305057211 */ /* 0x000fe200000f0eff */
[----:B------:R-:W-:Y:S01]  /*1880*/  IMAD R13, R0, 0x2f0, RZ ;  /* 0x000002f0000d7824 */ /* 0x000fe200078e02ff */
[----:B------:R-:W-:-:S02]  /*1890*/  IADD3 R6, P1, R9, R2, RZ ;  /* 0x0000000209067210 */ /* 0x000fc40007f3e0ff */
[-C--:B------:R-:W-:Y:S02]  /*18a0*/  IADD3 R8, P2, R12, R2.reuse, RZ ;  /* 0x000000020c087210 */ /* 0x080fe40007f5e0ff */
[-C--:B------:R-:W-:Y:S02]  /*18b0*/  LEA.HI.X.SX32 R7, R7, R3.reuse, 0x1, P1 ;  /* 0x0000000307077211 */ /* 0x080fe400008f0eff */
[----:B------:R-:W-:Y:S01]  /*18c0*/  LEA.HI.X.SX32 R9, R9, R3, 0x1, P2 ;  /* 0x0000000309097211 */ /* 0x000fe200010f0eff */
[----:B------:R0:W-:Y:S04]  /*18d0*/  STL [R1+0x1a0], R18 ;  /* 0x0001a01201007387 */ /* 0x0001e80000100800 */
[----:B------:R1:W-:Y:S04]  /*18e0*/  STL [R1+0x140], R17 ;  /* 0x0001401101007387 */ /* 0x0003e80000100800 */
[----:B0-----:R0:W5:Y:S04]  /*18f0*/  LDG.E.U16 R18, [R4.64] ;  /* 0x0000000404127981 */ /* 0x001168000c1e1500 */
[----:B------:R-:W-:Y:S04]  /*1900*/  STL [R1+0x85c], R16 ;  /* 0x00085c1001007387 */ /* 0x000fe80000100800 */
[----:B-1----:R1:W5:Y:S04]  /*1910*/  LDG.E.U16 R17, [R6.64] ;  /* 0x0000000406117981 */ /* 0x002368000c1e1500 */
[----:B------:R0:W-:Y:S04]  /*1920*/  STL [R1+0x19c], R15 ;  /* 0x00019c0f01007387 */ /* 0x0001e80000100800 */
[----:B0-----:R0:W5:Y:S02]  /*1930*/  LDG.E.U16 R15, [R10.64] ;  /* 0x000000040a0f7981 */ /* 0x001164000c1e1500 */
[----:B0-----:R-:W-:-:S02]  /*1940*/  IADD3 R10, P0, R13, R2, RZ ;  /* 0x000000020d0a7210 */ /* 0x001fc40007f1e0ff */
[----:B------:R0:W-:Y:S02]  /*1950*/  STL [R1+0x858], R14 ;  /* 0x0008580e01007387 */ /* 0x0001e40000100800 */
[----:B------:R-:W-:-:S05]  /*1960*/  LEA.HI.X.SX32 R11, R12, R3, 0x1, P0 ;  /* 0x000000030c0b7211 */ /* 0x000fca00000f0eff */
[----:B------:R4:W5:Y:S04]  /*1970*/  LDG.E.U16 R16, [R10.64] ;  /* 0x000000040a107981 */ /* 0x000968000c1e1500 */
[----:B0-----:R0:W5:Y:S01]  /*1980*/  LDG.E.U16 R14, [R8.64] ;  /* 0x00000004080e7981 */ /* 0x001162000c1e1500 */
[C---:B-1----:R-:W-:Y:S02]  /*1990*/  IMAD R7, R0.reuse, 0x6, RZ ;  /* 0x0000000600077824 */ /* 0x042fe400078e02ff */
[C---:B------:R-:W-:Y:S02]  /*19a0*/  IMAD R5, R0.reuse, 0x3, RZ ;  /* 0x0000000300057824 */ /* 0x040fe400078e02ff */
[C---:B------:R-:W-:Y:S01]  /*19b0*/  IMAD R12, R0.reuse, 0x30, RZ ;  /* 0x00000030000c7824 */ /* 0x040fe200078e02ff */
[----:B------:R-:W-:Y:S01]  /*19c0*/  IADD3 R4, P0, R7, R2, RZ ;  /* 0x0000000207047210 */ /* 0x000fe20007f1e0ff */
[----:B0-----:R-:W-:-:S02]  /*19d0*/  IMAD R9, R0, 0xc, RZ ;  /* 0x0000000c00097824 */ /* 0x001fc400078e02ff */
[----:B----4-:R-:W-:-:S03]  /*19e0*/  IMAD R11, R0, 0x18, RZ ;  /* 0x00000018000b7824 */ /* 0x010fc600078e02ff */
[-C--:B------:R-:W-:Y:S02]  /*19f0*/  IADD3 R6, P1, R9, R2.reuse, RZ ;  /* 0x0000000209067210 */ /* 0x080fe40007f3e0ff */
[-C--:B------:R-:W-:Y:S01]  /*1a00*/  LEA.HI.X.SX32 R5, R5, R3.reuse, 0x1, P0 ;  /* 0x0000000305057211 */ /* 0x080fe200000f0eff */
[----:B------:R-:W-:Y:S01]  /*1a10*/  IMAD R13, R0, 0x60, RZ ;  /* 0x00000060000d7824 */ /* 0x000fe200078e02ff */
[-C--:B------:R-:W-:Y:S02]  /*1a20*/  IADD3 R8, P0, R11, R2.reuse, RZ ;  /* 0x000000020b087210 */ /* 0x080fe40007f1e0ff */
[-C--:B------:R-:W-:Y:S01]  /*1a30*/  LEA.HI.X.SX32 R7, R7, R3.reuse, 0x1, P1 ;  /* 0x0000000307077211 */ /* 0x080fe200008f0eff */
[----:B------:R0:W-:Y:S01]  /*1a40*/  STL [R1+0x13c], R23 ;  /* 0x00013c1701007387 */ /* 0x0001e20000100800 */
[----:B------:R-:W-:Y:S02]  /*1a50*/  IADD3 R10, P2, R12, R2, RZ ;  /* 0x000000020c0a7210 */ /* 0x000fe40007f5e0ff */
[-C--:B------:R-:W-:Y:S01]  /*1a60*/  LEA.HI.X.SX32 R9, R9, R3.reuse, 0x1, P0 ;  /* 0x0000000309097211 */ /* 0x080fe200000f0eff */
[----:B------:R1:W4:Y:S01]  /*1a70*/  LDG.E.U16 R24, [R4.64] ;  /* 0x0000000404187981 */ /* 0x000322000c1e1500 */
[----:B------:R-:W-:-:S03]  /*1a80*/  LEA.HI.X.SX32 R11, R11, R3, 0x1, P2 ;  /* 0x000000030b0b7211 */ /* 0x000fc600010f0eff */
[----:B0-----:R0:W4:Y:S01]  /*1a90*/  LDG.E.U16 R23, [R6.64] ;  /* 0x0000000406177981 */ /* 0x001122000c1e1500 */
[----:B-1----:R-:W-:-:S04]  /*1aa0*/  IADD3 R4, P1, R13, R2, RZ ;  /* 0x000000020d047210 */ /* 0x002fc80007f3e0ff */
[----:B------:R-:W-:Y:S01]  /*1ab0*/  LEA.HI.X.SX32 R5, R12, R3, 0x1, P1 ;  /* 0x000000030c057211 */ /* 0x000fe200008f0eff */
[C---:B0-----:R-:W-:Y:S02]  /*1ac0*/  IMAD R7, R0.reuse, 0xc0, RZ ;  /* 0x000000c000077824 */ /* 0x041fe400078e02ff */
[C---:B------:R-:W-:Y:S01]  /*1ad0*/  IMAD R12, R0.reuse, 0x62, RZ ;  /* 0x00000062000c7824 */ /* 0x040fe200078e02ff */
[----:B--2---:R0:W-:Y:S04]  /*1ae0*/  STL [R1+0x854], R22 ;  /* 0x0008541601007387 */ /* 0x0041e80000100800 */
[----:B---3--:R1:W-:Y:S04]  /*1af0*/  STL [R1+0x850], R21 ;  /* 0x0008501501007387 */ /* 0x0083e80000100800 */
[----:B0-----:R0:W2:Y:S04]  /*1b00*/  LDG.E.U16 R22, [R8.64] ;  /* 0x0000000408167981 */ /* 0x0010a8000c1e1500 */
[----:B-1----:R1:W3:Y:S04]  /*1b10*/  LDG.E.U16 R21, [R10.64] ;  /* 0x000000040a157981 */ /* 0x0022e8000c1e1500 */
[----:B-----5:R5:W-:Y:S01]  /*1b20*/  STL [R1+0x84c], R20 ;  /* 0x00084c1401007387 */ /* 0x020be20000100800 */
[----:B0-----:R-:W-:-:S03]  /*1b30*/  IMAD R9, R0, 0x180, RZ ;  /* 0x0000018000097824 */ /* 0x001fc600078e02ff */
[----:B-----5:R0:W5:Y:S02]  /*1b40*/  LDG.E.U16 R20, [R4.64] ;  /* 0x0000000404147981 */ /* 0x020164000c1e1500 */
[----:B0-----:R-:W-:-:S04]  /*1b50*/  IADD3 R4, P0, R7, R2, RZ ;  /* 0x0000000207047210 */ /* 0x001fc80007f1e0ff */
[----:B------:R-:W-:Y:S01]  /*1b60*/  LEA.HI.X.SX32 R5, R13, R3, 0x1, P0 ;  /* 0x000000030d057211 */ /* 0x000fe200000f0eff */
[----:B------:R0:W-:Y:S01]  /*1b70*/  STL [R1+0x190], R19 ;  /* 0x0001901301007387 */ /* 0x0001e20000100800 */
[----:B-1----:R-:W-:-:S04]  /*1b80*/  IADD3 R10, P1, R9, R2, RZ ;  /* 0x00000002090a7210 */ /* 0x002fc80007f3e0ff */
[----:B------:R-:W-:Y:S01]  /*1b90*/  LEA.HI.X.SX32 R11, R7, R3, 0x1, P1 ;  /* 0x00000003070b7211 */ /* 0x000fe200008f0eff */
[----:B0-----:R0:W5:Y:S01]  /*1ba0*/  LDG.E.U16 R19, [R4.64] ;  /* 0x0000000404137981 */ /* 0x001162000c1e1500 */
[----:B------:R-:W-:Y:S01]  /*1bb0*/  IMAD R8, R0, 0x300, RZ ;  /* 0x0000030000087824 */ /* 0x000fe200078e02ff */
[----:B------:R-:W-:-:S04]  /*1bc0*/  IADD3 R6, P0, R12, R2, RZ ;  /* 0x000000020c067210 */ /* 0x000fc80007f1e0ff */
[----:B------:R-:W-:-:S04]  /*1bd0*/  IADD3 R8, P2, R8, R2, RZ ;  /* 0x0000000208087210 */ /* 0x000fc80007f5e0ff */
[----:B------:R-:W-:Y:S01]  /*1be0*/  LEA.HI.X.SX32 R9, R9, R3, 0x1, P2 ;  /* 0x0000000309097211 */ /* 0x000fe200010f0eff */
[----:B------:R-:W-:Y:S04]  /*1bf0*/  STL [R1+0x134], R15 ;  /* 0x0001340f01007387 */ /* 0x000fe80000100800 */
[----:B------:R1:W-:Y:S04]  /*1c00*/  STL [R1+0x848], R18 ;  /* 0x0008481201007387 */ /* 0x0003e80000100800 */
[----:B-1----:R1:W5:Y:S01]  /*1c10*/  LDG.E.U16 R18, [R10.64] ;  /* 0x000000040a127981 */ /* 0x002362000c1e1500 */
[----:B------:R-:W-:-:S03]  /*1c20*/  IMAD R15, R0, 0x31, RZ ;  /* 0x00000031000f7824 */ /* 0x000fc600078e02ff */
[----:B------:R0:W-:Y:S02]  /*1c30*/  STL [R1+0x844], R17 ;  /* 0x0008441101007387 */ /* 0x0001e40000100800 */
[----:B------:R-:W-:Y:S02]  /*1c40*/  LEA.HI.X.SX32 R7, R15, R3, 0x1, P0 ;  /* 0x000000030f077211 */ /* 0x000fe400000f0eff */
[----:B------:R-:W-:Y:S04]  /*1c50*/  STL [R1+0x840], R14 ;  /* 0x0008400e01007387 */ /* 0x000fe80000100800 */
[----:B------:R1:W-:Y:S04]  /*1c60*/  STL [R1+0x130], R16 ;  /* 0x0001301001007387 */ /* 0x0003e80000100800 */
[----:B0-----:R0:W5:Y:S04]  /*1c70*/  LDG.E.U16 R17, [R8.64] ;  /* 0x0000000408117981 */ /* 0x001168000c1e1500 */
[----:B-1----:R1:W5:Y:S01]  /*1c80*/  LDG.E.U16 R16, [R6.64] ;  /* 0x0000000406107981 */ /* 0x002362000c1e1500 */
[----:B------:R-:W-:-:S05]  /*1c90*/  IMAD R14, R0, 0xc4, RZ ;  /* 0x000000c4000e7824 */ /* 0x000fca00078e02ff */
[----:B------:R-:W-:Y:S01]  /*1ca0*/  IADD3 R4, P1, R14, R2, RZ ;  /* 0x000000020e047210 */ /* 0x000fe20007f3e0ff */
[----:B------:R-:W-:-:S03]  /*1cb0*/  IMAD R10, R0, 0x310, RZ ;  /* 0x00000310000a7824 */ /* 0x000fc600078e02ff */
[-C--:B------:R-:W-:Y:S01]  /*1cc0*/  LEA.HI.X.SX32 R5, R12, R3.reuse, 0x1, P1 ;  /* 0x000000030c057211 */ /* 0x080fe200008f0eff */
[----:B-1----:R-:W-:Y:S01]  /*1cd0*/  IMAD R7, R0, 0x188, RZ ;  /* 0x0000018800077824 */ /* 0x002fe200078e02ff */
[-C--:B------:R-:W-:Y:S01]  /*1ce0*/  IADD3 R10, P2, R10, R2.reuse, RZ ;  /* 0x000000020a0a7210 */ /* 0x080fe20007f5e0ff */
[C---:B------:R-:W-:Y:S02]  /*1cf0*/  IMAD R12, R0.reuse, 0x32, RZ ;  /* 0x00000032000c7824 */ /* 0x040fe400078e02ff */
[----:B------:R1:W5:Y:S01]  /*1d00*/  LDG.E.U16 R15, [R4.64] ;  /* 0x00000004040f7981 */ /* 0x000362000c1e1500 */
[C---:B------:R-:W-:Y:S01]  /*1d10*/  IMAD R13, R0.reuse, 0x64, RZ ;  /* 0x00000064000d7824 */ /* 0x040fe200078e02ff */
[C---:B------:R-:W-:Y:S01]  /*1d20*/  LEA.HI.X.SX32 R11, R7.reuse, R3, 0x1, P2 ;  /* 0x00000003070b7211 */ /* 0x040fe200010f0eff */
[----:B0-----:R-:W-:Y:S01]  /*1d30*/  IMAD R9, R0, 0x19, RZ ;  /* 0x0000001900097824 */ /* 0x001fe200078e02ff */
[-C--:B-1----:R-:W-:Y:S02]  /*1d40*/  IADD3 R4, P0, R7, R2.reuse, RZ ;  /* 0x0000000207047210 */ /* 0x082fe40007f1e0ff */
[----:B------:R-:W-:-:S02]  /*1d50*/  IADD3 R6, P1, R13, R2, RZ ;  /* 0x000000020d067210 */ /* 0x000fc40007f3e0ff */
[-C--:B------:R-:W-:Y:S01]  /*1d60*/  LEA.HI.X.SX32 R5, R14, R3.reuse, 0x1, P0 ;  /* 0x000000030e057211 */ /* 0x080fe200000f0eff */
[----:B------:R-:W-:Y:S01]  /*1d70*/  IMAD R14, R0, 0xc8, RZ ;  /* 0x000000c8000e7824 */ /* 0x000fe200078e02ff */
[CC--:B------:R-:W-:Y:S01]  /*1d80*/  IADD3 R8, P0, R12.reuse, R2.reuse, RZ ;  /* 0x000000020c087210 */ /* 0x0c0fe20007f1e0ff */
[----:B----4-:R0:W-:Y:S01]  /*1d90*/  STL [R1+0x7a0], R24 ;  /* 0x0007a01801007387 */ /* 0x0101e20000100800 */
[-C--:B------:R-:W-:Y:S02]  /*1da0*/  LEA.HI.X.SX32 R7, R12, R3.reuse, 0x1, P1 ;  /* 0x000000030c077211 */ /* 0x080fe400008f0eff */
[----:B------:R-:W-:Y:S01]  /*1db0*/  LEA.HI.X.SX32 R9, R9, R3, 0x1, P0 ;  /* 0x0000000309097211 */ /* 0x000fe200000f0eff */
[----:B------:R1:W-:Y:S04]  /*1dc0*/  STL [R1+0x83c], R23 ;  /* 0x00083c1701007387 */ /* 0x0003e80000100800 */
[----:B0-----:R0:W4:Y:S04]  /*1dd0*/  LDG.E.U16 R24, [R4.64] ;  /* 0x0000000404187981 */ /* 0x001128000c1e1500 */
[----:B-1----:R1:W4:Y:S01]  /*1de0*/  LDG.E.U16 R23, [R10.64] ;  /* 0x000000040a177981 */ /* 0x002322000c1e1500 */
[----:B0-----:R-:W-:-:S04]  /*1df0*/  IADD3 R4, P2, R14, R2, RZ ;  /* 0x000000020e047210 */ /* 0x001fc80007f5e0ff */
[----:B------:R-:W-:Y:S01]  /*1e00*/  LEA.HI.X.SX32 R5, R13, R3, 0x1, P2 ;  /* 0x000000030d057211 */ /* 0x000fe200010f0eff */
[----:B-1----:R-:W-:-:S05]  /*1e10*/  IMAD R10, R0, 0x320, RZ ;  /* 0x00000320000a7824 */ /* 0x002fca00078e02ff */
[----:B------:R-:W-:Y:S01]  /*1e20*/  IADD3 R10, P2, R10, R2, RZ ;  /* 0x000000020a0a7210 */ /* 0x000fe20007f5e0ff */
[C---:B------:R-:W-:Y:S02]  /*1e30*/  IMAD R12, R0.reuse, 0x66, RZ ;  /* 0x00000066000c7824 */ /* 0x040fe400078e02ff */
[C---:B------:R-:W-:Y:S01]  /*1e40*/  IMAD R13, R0.reuse, 0xcc, RZ ;  /* 0x000000cc000d7824 */ /* 0x040fe200078e02ff */
[----:B--2---:R0:W-:Y:S04]  /*1e50*/  STL [R1+0x838], R22 ;  /* 0x0008381601007387 */ /* 0x0041e80000100800 */
[----:B---3--:R1:W-:Y:S04]  /*1e60*/  STL [R1+0x184], R21 ;  /* 0x0001841501007387 */ /* 0x0083e80000100800 */
[----:B0-----:R0:W2:Y:S04]  /*1e70*/  LDG.E.U16 R22, [R8.64] ;  /* 0x0000000408167981 */ /* 0x0010a8000c1e1500 */
[----:B-1----:R1:W3:Y:S04]  /*1e80*/  LDG.E.U16 R21, [R6.64] ;  /* 0x0000000406157981 */ /* 0x0022e8000c1e1500 */
[----:B-----5:R5:W-:Y:S01]  /*1e90*/  STL [R1+0x180], R20 ;  /* 0x0001801401007387 */ /* 0x020be20000100800 */
[----:B-1----:R-:W-:-:S03]  /*1ea0*/  IMAD R7, R0, 0x190, RZ ;  /* 0x0000019000077824 */ /* 0x002fc600078e02ff */
[----:B-----5:R1:W5:Y:S02]  /*1eb0*/  LDG.E.U16 R20, [R4.64] ;  /* 0x0000000404147981 */ /* 0x020364000c1e1500 */
[----:B0-----:R-:W-:-:S04]  /*1ec0*/  IADD3 R8, P0, R7, R2, RZ ;  /* 0x0000000207087210 */ /* 0x001fc80007f1e0ff */
[-C--:B------:R-:W-:Y:S02]  /*1ed0*/  LEA.HI.X.SX32 R9, R14, R3.reuse, 0x1, P0 ;  /* 0x000000030e097211 */ /* 0x080fe400000f0eff */
[----:B------:R-:W-:Y:S01]  /*1ee0*/  LEA.HI.X.SX32 R11, R7, R3, 0x1, P2 ;  /* 0x00000003070b7211 */ /* 0x000fe200010f0eff */
[----:B------:R0:W-:Y:S04]  /*1ef0*/  STL [R1+0x17c], R19 ;  /* 0x00017c1301007387 */ /* 0x0001e80000100800 */
[----:B0-----:R0:W5:Y:S01]  /*1f00*/  LDG.E.U16 R19, [R8.64] ;  /* 0x0000000408137981 */ /* 0x001162000c1e1500 */
[----:B-1----:R-:W-:Y:S01]  /*1f10*/  IMAD R5, R0, 0x33, RZ ;  /* 0x0000003300057824 */ /* 0x002fe200078e02ff */
[-C--:B------:R-:W-:Y:S02]  /*1f20*/  IADD3 R4, P0, R12, R2.reuse, RZ ;  /* 0x000000020c047210 */ /* 0x080fe40007f1e0ff */
[----:B------:R-:W-:-:S02]  /*1f30*/  IADD3 R6, P1, R13, R2, RZ ;  /* 0x000000020d067210 */ /* 0x000fc40007f3e0ff */
[-C--:B------:R-:W-:Y:S02]  /*1f40*/  LEA.HI.X.SX32 R5, R5, R3.reuse, 0x1, P0 ;  /* 0x0000000305057211 */ /* 0x080fe400000f0eff */
[----:B------:R-:W-:Y:S01]  /*1f50*/  LEA.HI.X.SX32 R7, R12, R3, 0x1, P1 ;  /* 0x000000030c077211 */ /* 0x000fe200008f0eff */
[----:B------:R1:W-:Y:S04]  /*1f60*/  STL [R1+0x170], R18 ;  /* 0x0001701201007387 */ /* 0x0003e80000100800 */
[----:B-1----:R1:W5:Y:S04]  /*1f70*/  LDG.E.U16 R18, [R10.64] ;  /* 0x000000040a127981 */ /* 0x002368000c1e1500 */
[----:B------:R0:W-:Y:S04]  /*1f80*/  STL [R1+0x11c], R17 ;  /* 0x00011c1101007387 */ /* 0x0001e80000100800 */
[----:B------:R1:W-:Y:S04]  /*1f90*/  STL [R1+0x178], R16 ;  /* 0x0001781001007387 */ /* 0x0003e80000100800 */
[----:B0-----:R0:W5:Y:S04]  /*1fa0*/  LDG.E.U16 R17, [R4.64] ;  /* 0x0000000404117981 */ /* 0x001168000c1e1500 */
[----:B-1----:R1:W5:Y:S01]  /*1fb0*/  LDG.E.U16 R16, [R6.64] ;  /* 0x0000000406107981 */ /* 0x002362000c1e1500 */
[----:B------:R-:W-:-:S05]  /*1fc0*/  IMAD R14, R0, 0x198, RZ ;  /* 0x00000198000e7824 */ /* 0x000fca00078e02ff */
[----:B------:R-:W-:Y:S01]  /*1fd0*/  IADD3 R8, P2, R14, R2, RZ ;  /* 0x000000020e087210 */ /* 0x000fe20007f5e0ff */
[----:B------:R-:W-:-:S03]  /*1fe0*/  IMAD R11, R0, 0x1a, RZ ;  /* 0x0000001a000b7824 */ /* 0x000fc600078e02ff */
[-C--:B------:R-:W-:Y:S01]  /*1ff0*/  LEA.HI.X.SX32 R9, R13, R3.reuse, 0x1, P2 ;  /* 0x000000030d097211 */ /* 0x080fe200010f0eff */
[C---:B-1----:R-:W-:Y:S01]  /*2000*/  IMAD R6, R0.reuse, 0x330, RZ ;  /* 0x0000033000067824 */ /* 0x042fe200078e02ff */
[----:B------:R1:W-:Y:S01]  /*2010*/  STL [R1+0x174], R15 ;  /* 0x0001740f01007387 */ /* 0x0003e20000100800 */
[C---:B0-----:R-:W-:Y:S02]  /*2020*/  IMAD R5, R0.reuse, 0x34, RZ ;  /* 0x0000003400057824 */ /* 0x041fe400078e02ff */
[----:B------:R-:W-:Y:S01]  /*2030*/  IMAD R12, R0, 0x68, RZ ;  /* 0x00000068000c7824 */ /* 0x000fe200078e02ff */
[-C--:B------:R-:W-:Y:S01]  /*2040*/  IADD3 R6, P1, R6, R2.reuse, RZ ;  /* 0x0000000206067210 */ /* 0x080fe20007f3e0ff */
[----:B-1----:R0:W5:Y:S03]  /*2050*/  LDG.E.U16 R15, [R8.64] ;  /* 0x00000004080f7981 */ /* 0x002166000c1e1500 */
[----:B------:R-:W-:Y:S01]  /*2060*/  LEA.HI.X.SX32 R7, R14, R3, 0x1, P1 ;  /* 0x000000030e077211 */ /* 0x000fe200008f0eff */
[C---:B------:R-:W-:Y:S01]  /*2070*/  IMAD R14, R0.reuse, 0xd0, RZ ;  /* 0x000000d0000e7824 */ /* 0x040fe200078e02ff */
[-C--:B------:R-:W-:Y:S01]  /*2080*/  IADD3 R10, P1, R5, R2.reuse, RZ ;  /* 0x00000002050a7210 */ /* 0x080fe20007f3e0ff */
[----:B0-----:R-:W-:Y:S01]  /*2090*/  IMAD R9, R0, 0xd, RZ ;  /* 0x0000000d00097824 */ /* 0x001fe200078e02ff */
[----:B------:R-:W-:-:S02]  /*20a0*/  IADD3 R8, P0, R11, R2, RZ ;  /* 0x000000020b087210 */ /* 0x000fc40007f1e0ff */
[-C--:B------:R-:W-:Y:S02]  /*20b0*/  IADD3 R4, P2, R12, R2.reuse, RZ ;  /* 0x000000020c047210 */ /* 0x080fe40007f5e0ff */
[-C--:B------:R-:W-:Y:S01]  /*20c0*/  LEA.HI.X.SX32 R9, R9, R3.reuse, 0x1, P0 ;  /* 0x0000000309097211 */ /* 0x080fe200000f0eff */
        /* <DEDUP_REMOVED lines=8> */
[C---:B-1----:R-:W-:Y:S02]  /*2150*/  IMAD R9, R0.reuse, 0x1a0, RZ ;  /* 0x000001a000097824 */ /* 0x042fe400078e02ff */
[C---:B------:R-:W-:Y:S02]  /*2160*/  IMAD R12, R0.reuse, 0x6a, RZ ;  /* 0x0000006a000c7824 */ /* 0x040fe400078e02ff */
[----:B------:R-:W-:-:S05]  /*2170*/  IMAD R13, R0, 0xd4, RZ ;  /* 0x000000d4000d7824 */ /* 0x000fca00078e02ff */
[-C--:B------:R-:W-:Y:S01]  /*2180*/  IADD3 R8, P1, R13, R2.reuse, RZ ;  /* 0x000000020d087210 */ /* 0x080fe20007f3e0ff */
[----:B--2---:R0:W-:Y:S04]  /*2190*/  STL [R1+0x168], R22 ;  /* 0x0001681601007387 */ /* 0x0041e80000100800 */
[----:B---3--:R1:W-:Y:S04]  /*21a0*/  STL [R1+0x164], R21 ;  /* 0x0001641501007387 */ /* 0x0083e80000100800 */
[----:B0-----:R0:W2:Y:S04]  /*21b0*/  LDG.E.U16 R22, [R10.64] ;  /* 0x000000040a167981 */ /* 0x0010a8000c1e1500 */
[----:B-1----:R1:W3:Y:S04]  /*21c0*/  LDG.E.U16 R21, [R4.64] ;  /* 0x0000000404157981 */ /* 0x0022e8000c1e1500 */
[----:B-----5:R5:W-:Y:S01]  /*21d0*/  STL [R1+0x830], R20 ;  /* 0x0008301401007387 */ /* 0x020be20000100800 */
[----:B-1----:R-:W-:-:S03]  /*21e0*/  IADD3 R4, P0, R9, R2, RZ ;  /* 0x0000000209047210 */ /* 0x002fc60007f1e0ff */
[----:B-----5:R1:W5:Y:S01]  /*21f0*/  LDG.E.U16 R20, [R6.64] ;  /* 0x0000000406147981 */ /* 0x020362000c1e1500 */
[----:B------:R-:W-:Y:S01]  /*2200*/  LEA.HI.X.SX32 R5, R14, R3, 0x1, P0 ;  /* 0x000000030e057211 */ /* 0x000fe200000f0eff */
[----:B0-----:R-:W-:-:S05]  /*2210*/  IMAD R10, R0, 0x340, RZ ;  /* 0x00000340000a7824 */ /* 0x001fca00078e02ff */
[-C--:B------:R-:W-:Y:S01]  /*2220*/  IADD3 R10, P2, R10, R2.reuse, RZ ;  /* 0x000000020a0a7210 */ /* 0x080fe20007f5e0ff */
[----:B------:R0:W-:Y:S03]  /*2230*/  STL [R1+0x15c], R19 ;  /* 0x00015c1301007387 */ /* 0x0001e60000100800 */
[-C--:B------:R-:W-:Y:S01]  /*2240*/  LEA.HI.X.SX32 R11, R9, R3.reuse, 0x1, P2 ;  /* 0x00000003090b7211 */ /* 0x080fe200010f0eff */
[----:B0-----:R0:W5:Y:S01]  /*2250*/  LDG.E.U16 R19, [R4.64] ;  /* 0x0000000404137981 */ /* 0x001162000c1e1500 */
[----:B-1----:R-:W-:Y:S01]  /*2260*/  IMAD R7, R0, 0x35, RZ ;  /* 0x0000003500077824 */ /* 0x002fe200078e02ff */
[C---:B------:R-:W-:Y:S02]  /*2270*/  IADD3 R6, P0, R12.reuse, R2, RZ ;  /* 0x000000020c067210 */ /* 0x040fe40007f1e0ff */
        /* <DEDUP_REMOVED lines=8> */
[----:B------:R-:W-:-:S02]  /*2300*/  IMAD R14, R0, 0x1a8, RZ ;  /* 0x000001a8000e7824 */ /* 0x000fc400078e02ff */
[----:B------:R-:W-:-:S03]  /*2310*/  IMAD R10, R0, 0x350, RZ ;  /* 0x00000350000a7824 */ /* 0x000fc600078e02ff */
[----:B------:R-:W-:Y:S01]  /*2320*/  IADD3 R4, P2, R14, R2, RZ ;  /* 0x000000020e047210 */ /* 0x000fe20007f5e0ff */
[----:B0-----:R-:W-:-:S03]  /*2330*/  IMAD R7, R0, 0x36, RZ ;  /* 0x0000003600077824 */ /* 0x001fc600078e02ff */
[-C--:B------:R-:W-:Y:S01]  /*2340*/  LEA.HI.X.SX32 R5, R13, R3.reuse, 0x1, P2 ;  /* 0x000000030d057211 */ /* 0x080fe200010f0eff */
[----:B-1----:R-:W-:Y:S01]  /*2350*/  IMAD R9, R0, 0x6c, RZ ;  /* 0x0000006c00097824 */ /* 0x002fe200078e02ff */
[-C--:B------:R-:W-:Y:S01]  /*2360*/  IADD3 R10, P1, R10, R2.reuse, RZ ;  /* 0x000000020a0a7210 */ /* 0x080fe20007f3e0ff */
[----:B------:R0:W-:Y:S01]  /*2370*/  STL [R1+0x824], R15 ;  /* 0x0008240f01007387 */ /* 0x0001e20000100800 */
[----:B------:R-:W-:Y:S02]  /*2380*/  IMAD R12, R0, 0xd8, RZ ;  /* 0x000000d8000c7824 */ /* 0x000fe400078e02ff */
[----:B------:R-:W-:Y:S01]  /*2390*/  LEA.HI.X.SX32 R11, R14, R3, 0x1, P1 ;  /* 0x000000030e0b7211 */ /* 0x000fe200008f0eff */
[----:B------:R-:W-:Y:S01]  /*23a0*/  IMAD R13, R0, 0x1b0, RZ ;  /* 0x000001b0000d7824 */ /* 0x000fe200078e02ff */
[-C--:B------:R-:W-:Y:S01]  /*23b0*/  IADD3 R6, P1, R9, R2.reuse, RZ ;  /* 0x0000000209067210 */ /* 0x080fe20007f3e0ff */
[----:B0-----:R0:W5:Y:S01]  /*23c0*/  LDG.E.U16 R15, [R4.64] ;  /* 0x00000004040f7981 */ /* 0x001162000c1e1500 */
[-C--:B------:R-:W-:Y:S01]  /*23d0*/  IADD3 R8, P2, R12, R2.reuse, RZ ;  /* 0x000000020c087210 */ /* 0x080fe20007f5e0ff */
[----:B0-----:R-:W-:Y:S01]  /*23e0*/  IMAD R5, R0, 0x1b, RZ ;  /* 0x0000001b00057824 */ /* 0x001fe200078e02ff */
[----:B------:R-:W-:-:S02]  /*23f0*/  IADD3 R4, P0, R7, R2, RZ ;  /* 0x0000000207047210 */ /* 0x000fc40007f1e0ff */
[-C--:B------:R-:W-:Y:S01]  /*2400*/  LEA.HI.X.SX32 R7, R7, R3.reuse, 0x1, P1 ;  /* 0x0000000307077211 */ /* 0x080fe200008f0eff */
[----:B----4-:R-:W-:Y:S01]  /*2410*/  STL [R1+0x104], R24 ;  /* 0x0001041801007387 */ /* 0x010fe20000100800 */
[----:B------:R-:W-:-:S03]  /*2420*/  LEA.HI.X.SX32 R5, R5, R3, 0x1, P0 ;  /* 0x0000000305057211 */ /* 0x000fc600000f0eff */
[----:B------:R0:W-:Y:S01]  /*2430*/  STL [R1+0x820], R23 ;  /* 0x0008201701007387 */ /* 0x0001e20000100800 */
[----:B------:R-:W-:-:S05]  /*2440*/  LEA.HI.X.SX32 R9, R9, R3, 0x1, P2 ;  /* 0x0000000309097211 */ /* 0x000fca00010f0eff */
[----:B------:R1:W4:Y:S04]  /*2450*/  LDG.E.U16 R14, [R8.64] ;  /* 0x00000004080e7981 */ /* 0x000328000c1e1500 */
[----:B0-----:R0:W4:Y:S02]  /*2460*/  LDG.E.U16 R23, [R10.64] ;  /* 0x000000040a177981 */ /* 0x001124000c1e1500 */
[----:B0-----:R-:W-:-:S04]  /*2470*/  IADD3 R10, P0, R13, R2, RZ ;  /* 0x000000020d0a7210 */ /* 0x001fc80007f1e0ff */
[----:B------:R-:W-:Y:S01]  /*2480*/  LEA.HI.X.SX32 R11, R12, R3, 0x1, P0 ;  /* 0x000000030c0b7211 */ /* 0x000fe200000f0eff */
[C---:B-1----:R-:W-:Y:S02]  /*2490*/  IMAD R9, R0.reuse, 0xdc, RZ ;  /* 0x000000dc00097824 */ /* 0x042fe400078e02ff */
[----:B------:R-:W-:-:S05]  /*24a0*/  IMAD R12, R0, 0x1b8, RZ ;  /* 0x000001b8000c7824 */ /* 0x000fca00078e02ff */
[----:B------:R-:W-:Y:S01]  /*24b0*/  IADD3 R8, P2, R12, R2, RZ ;  /* 0x000000020c087210 */ /* 0x000fe20007f5e0ff */
[----:B--2---:R0:W-:Y:S04]  /*24c0*/  STL [R1+0x150], R22 ;  /* 0x0001501601007387 */ /* 0x0041e80000100800 */
[----:B---3--:R1:W-:Y:S04]  /*24d0*/  STL [R1+0x81c], R21 ;  /* 0x00081c1501007387 */ /* 0x0083e80000100800 */
[----:B0-----:R0:W2:Y:S04]  /*24e0*/  LDG.E.U16 R22, [R4.64] ;  /* 0x0000000404167981 */ /* 0x0010a8000c1e1500 */
[----:B-1----:R1:W3:Y:S01]  /*24f0*/  LDG.E.U16 R21, [R6.64] ;  /* 0x0000000406157981 */ /* 0x0022e2000c1e1500 */
[----:B0-----:R-:W-:-:S03]  /*2500*/  IMAD R4, R0, 0x360, RZ ;  /* 0x0000036000047824 */ /* 0x001fc600078e02ff */
[----:B-----5:R0:W-:Y:S04]  /*2510*/  STL [R1+0x14c], R20 ;  /* 0x00014c1401007387 */ /* 0x0201e80000100800 */
[----:B0-----:R0:W5:Y:S01]  /*2520*/  LDG.E.U16 R20, [R10.64] ;  /* 0x000000040a147981 */ /* 0x001162000c1e1500 */
[----:B-1----:R-:W-:Y:S01]  /*2530*/  IMAD R7, R0, 0x6e, RZ ;  /* 0x0000006e00077824 */ /* 0x002fe200078e02ff */
[----:B0-----:R-:W-:-:S04]  /*2540*/  IADD3 R10, P1, R4, R2, RZ ;  /* 0x00000002040a7210 */ /* 0x001fc80007f3e0ff */
[-C--:B------:R-:W-:Y:S01]  /*2550*/  LEA.HI.X.SX32 R11, R13, R3.reuse, 0x1, P1 ;  /* 0x000000030d0b7211 */ /* 0x080fe200008f0eff */
[----:B------:R0:W-:Y:S01]  /*2560*/  STL [R1+0x148], R19 ;  /* 0x0001481301007387 */ /* 0x0001e20000100800 */
[----:B------:R-:W-:Y:S01]  /*2570*/  IMAD R5, R0, 0x37, RZ ;  /* 0x0000003700057824 */ /* 0x000fe200078e02ff */
[-C--:B------:R-:W-:Y:S02]  /*2580*/  IADD3 R4, P0, R7, R2.reuse, RZ ;  /* 0x0000000207047210 */ /* 0x080fe40007f1e0ff */
[----:B0-----:R0:W5:Y:S02]  /*2590*/  LDG.E.U16 R19, [R10.64] ;  /* 0x000000040a137981 */ /* 0x001164000c1e1500 */
[-C--:B------:R-:W-:Y:S02]  /*25a0*/  LEA.HI.X.SX32 R5, R5, R3.reuse, 0x1, P0 ;  /* 0x0000000305057211 */ /* 0x080fe400000f0eff */
[C---:B------:R-:W-:Y:S02]  /*25b0*/  IADD3 R6, P1, R9.reuse, R2, RZ ;  /* 0x0000000209067210 */ /* 0x040fe40007f3e0ff */
[----:B------:R-:W-:-:S02]  /*25c0*/  LEA.HI.X.SX32 R9, R9, R3, 0x1, P2 ;  /* 0x0000000309097211 */ /* 0x000fc400010f0eff */
        /* <DEDUP_REMOVED lines=10> */
[----:B------:R-:W-:Y:S01]  /*2670*/  LEA.HI.X.SX32 R11, R12, R3, 0x1, P0 ;  /* 0x000000030c0b7211 */ /* 0x000fe200000f0eff */
[C---:B0-----:R-:W-:Y:S01]  /*2680*/  IMAD R6, R0.reuse, 0x1ff, RZ ;  /* 0x000001ff00067824 */ /* 0x041fe200078e02ff */
[----:B------:R0:W-:Y:S01]  /*2690*/  STL [R1+0x814], R15 ;  /* 0x0008140f01007387 */ /* 0x0001e20000100800 */
[C---:B------:R-:W-:Y:S02]  /*26a0*/  IMAD R5, R0.reuse, 0xe, RZ ;  /* 0x0000000e00057824 */ /* 0x040fe400078e02ff */
[C---:B------:R-:W-:Y:S02]  /*26b0*/  IMAD R12, R0.reuse, 0x1c, RZ ;  /* 0x0000001c000c7824 */ /* 0x040fe400078e02ff */
[C---:B------:R-:W-:Y:S01]  /*26c0*/  IMAD R13, R0.reuse, 0x38, RZ ;  /* 0x00000038000d7824 */ /* 0x040fe200078e02ff */
[----:B0-----:R0:W5:Y:S01]  /*26d0*/  LDG.E.U16 R15, [R10.64] ;  /* 0x000000040a0f7981 */ /* 0x001162000c1e1500 */
[----:B------:R-:W-:Y:S01]  /*26e0*/  IMAD R7, R0, 0x7, RZ ;  /* 0x0000000700077824 */ /* 0x000fe200078e02ff */
[----:B-1----:R-:W-:-:S02]  /*26f0*/  IADD3 R8, P0, R5, R2, RZ ;  /* 0x0000000205087210 */ /* 0x002fc40007f1e0ff */
[-C--:B0-----:R-:W-:Y:S02]  /*2700*/  IADD3 R10, P1, R4, R2.reuse, RZ ;  /* 0x00000002040a7210 */ /* 0x081fe40007f3e0ff */
[-C--:B------:R-:W-:Y:S02]  /*2710*/  IADD3 R4, P2, R13, R2.reuse, RZ ;  /* 0x000000020d047210 */ /* 0x080fe40007f5e0ff */
[-C--:B------:R-:W-:Y:S02]  /*2720*/  LEA.HI.X.SX32 R11, R6, R3.reuse, 0x1, P1 ;  /* 0x00000003060b7211 */ /* 0x080fe400008f0eff */
[----:B------:R-:W-:Y:S01]  /*2730*/  IADD3 R6, P1, R12, R2, RZ ;  /* 0x000000020c067210 */ /* 0x000fe20007f3e0ff */
[----:B----4-:R0:W-:Y:S01]  /*2740*/  STL [R1+0xf0], R23 ;  /* 0x0000f01701007387 */ /* 0x0101e20000100800 */
[-C--:B------:R-:W-:Y:S02]  /*2750*/  LEA.HI.X.SX32 R9, R7, R3.reuse, 0x1, P0 ;  /* 0x0000000307097211 */ /* 0x080fe400000f0eff */
[----:B------:R-:W-:-:S02]  /*2760*/  LEA.HI.X.SX32 R7, R5, R3, 0x1, P1 ;  /* 0x0000000305077211 */ /* 0x000fc400008f0eff */
[----:B------:R-:W-:Y:S01]  /*2770*/  LEA.HI.X.SX32 R5, R12, R3, 0x1, P2 ;  /* 0x000000030c057211 */ /* 0x000fe200010f0eff */
[----:B0-----:R0:W4:Y:S04]  /*2780*/  LDG.E.U16 R23, [R10.64] ;  /* 0x000000040a177981 */ /* 0x001128000c1e1500 */
[----:B--2---:R1:W-:Y:S04]  /*2790*/  STL [R1+0x790], R22 ;  /* 0x0007901601007387 */ /* 0x0043e80000100800 */
[----:B---3--:R2:W-:Y:S04]  /*27a0*/  STL [R1+0x810], R21 ;  /* 0x0008101501007387 */ /* 0x0085e80000100800 */
[----:B------:R3:W-:Y:S04]  /*27b0*/  STL [R1+0x80c], R14 ;  /* 0x00080c0e01007387 */ /* 0x0007e80000100800 */
[----:B-1----:R1:W4:Y:S04]  /*27c0*/  LDG.E.U16 R22, [R8.64] ;  /* 0x0000000408167981 */ /* 0x002328000c1e1500 */
[----:B--2---:R2:W4:Y:S01]  /*27d0*/  LDG.E.U16 R21, [R6.64] ;  /* 0x0000000406157981 */ /* 0x004522000c1e1500 */
[----:B---3--:R-:W-:-:S03]  /*27e0*/  IMAD R14, R0, 0x70, RZ ;  /* 0x00000070000e7824 */ /* 0x008fc600078e02ff */
[----:B-----5:R3:W-:Y:S02]  /*27f0*/  STL [R1+0x138], R20 ;  /* 0x0001381401007387 */ /* 0x0207e40000100800 */
[----:B0-----:R-:W-:Y:S01]  /*2800*/  IADD3 R10, P0, R14, R2, RZ ;  /* 0x000000020e0a7210 */ /* 0x001fe20007f1e0ff */
[----:B--2---:R-:W-:-:S03]  /*2810*/  IMAD R7, R0, 0xe0, RZ ;  /* 0x000000e000077824 */ /* 0x004fc600078e02ff */
[----:B------:R-:W-:Y:S01]  /*2820*/  LEA.HI.X.SX32 R11, R13, R3, 0x1, P0 ;  /* 0x000000030d0b7211 */ /* 0x000fe200000f0eff */
[----:B---3--:R0:W2:Y:S01]  /*2830*/  LDG.E.U16 R20, [R4.64] ;  /* 0x0000000404147981 */ /* 0x0080a2000c1e1500 */
[----:B------:R-:W-:-:S03]  /*2840*/  IMAD R6, R0, 0x380, RZ ;  /* 0x0000038000067824 */ /* 0x000fc600078e02ff */
[----:B------:R3:W-:Y:S04]  /*2850*/  STL [R1+0xe8], R19 ;  /* 0x0000e81301007387 */ /* 0x0007e80000100800 */
[----:B---3--:R3:W5:Y:S01]  /*2860*/  LDG.E.U16 R19, [R10.64] ;  /* 0x000000040a137981 */ /* 0x008762000c1e1500 */
[----:B0-----:R-:W-:Y:S01]  /*2870*/  IMAD R5, R0, 0x1c0, RZ ;  /* 0x000001c000057824 */ /* 0x001fe200078e02ff */
[----:B---3--:R-:W-:-:S04]  /*2880*/  IADD3 R10, P0, R7, R2, RZ ;  /* 0x00000002070a7210 */ /* 0x008fc80007f1e0ff */
[-C--:B------:R-:W-:Y:S02]  /*2890*/  LEA.HI.X.SX32 R11, R14, R3.reuse, 0x1, P0 ;  /* 0x000000030e0b7211 */ /* 0x080fe400000f0eff */
[-C--:B-1----:R-:W-:Y:S02]  /*28a0*/  IADD3 R8, P1, R5, R2.reuse, RZ ;  /* 0x0000000205087210 */ /* 0x082fe40007f3e0ff */
[----:B------:R-:W-:Y:S02]  /*28b0*/  IADD3 R6, P2, R6, R2, RZ ;  /* 0x0000000206067210 */ /* 0x000fe40007f5e0ff */
[-C--:B------:R-:W-:Y:S02]  /*28c0*/  LEA.HI.X.SX32 R9, R7, R3.reuse, 0x1, P1 ;  /* 0x0000000307097211 */ /* 0x080fe400008f0eff */
[----:B------:R-:W-:Y:S01]  /*28d0*/  LEA.HI.X.SX32 R7, R5, R3, 0x1, P2 ;  /* 0x0000000305077211 */ /* 0x000fe200010f0eff */
[----:B------:R0:W-:Y:S04]  /*28e0*/  STL [R1+0x808], R18 ;  /* 0x0008081201007387 */ /* 0x0001e80000100800 */
[----:B0-----:R0:W3:Y:S04]  /*28f0*/  LDG.E.U16 R18, [R10.64] ;  /* 0x000000040a127981 */ /* 0x0010e8000c1e1500 */
[----:B------:R1:W-:Y:S04]  /*2900*/  STL [R1+0x804], R17 ;  /* 0x0008041101007387 */ /* 0x0003e80000100800 */
[----:B------:R0:W-:Y:S04]  /*2910*/  STL [R1+0x800], R16 ;  /* 0x0008001001007387 */ /* 0x0001e80000100800 */
[----:B-1----:R1:W3:Y:S04]  /*2920*/  LDG.E.U16 R17, [R8.64] ;  /* 0x0000000408117981 */ /* 0x0022e8000c1e1500 */
[----:B0-----:R0:W3:Y:S01]  /*2930*/  LDG.E.U16 R16, [R6.64] ;  /* 0x0000000406107981 */ /* 0x0010e2000c1e1500 */
[----:B------:R-:W-:-:S02]  /*2940*/  IMAD R13, R0, 0x72, RZ ;  /* 0x00000072000d7824 */ /* 0x000fc400078e02ff */
[----:B------:R-:W-:-:S03]  /*2950*/  IMAD R12, R0, 0x39, RZ ;  /* 0x00000039000c7824 */ /* 0x000fc600078e02ff */
[----:B------:R-:W-:Y:S01]  /*2960*/  IADD3 R4, P0, R13, R2, RZ ;  /* 0x000000020d047210 */ /* 0x000fe20007f1e0ff */
[----:B-1----:R-:W-:-:S03]  /*2970*/  IMAD R9, R0, 0xe4, RZ ;  /* 0x000000e400097824 */ /* 0x002fc600078e02ff */
[-C--:B------:R-:W-:Y:S01]  /*2980*/  LEA.HI.X.SX32 R5, R12, R3.reuse, 0x1, P0 ;  /* 0x000000030c057211 */ /* 0x080fe200000f0eff */
[----:B------:R1:W-:Y:S01]  /*2990*/  STL [R1+0xe0], R15 ;  /* 0x0000e00f01007387 */ /* 0x0003e20000100800 */
[C---:B------:R-:W-:Y:S01]  /*29a0*/  IMAD R8, R0.reuse, 0x390, RZ ;  /* 0x0000039000087824 */ /* 0x040fe200078e02ff */
[-C--:B0-----:R-:W-:Y:S01]  /*29b0*/  IADD3 R6, P0, R9, R2.reuse, RZ ;  /* 0x0000000209067210 */ /* 0x081fe20007f1e0ff */
[C---:B------:R-:W-:Y:S01]  /*29c0*/  IMAD R12, R0.reuse, 0x3a, RZ ;  /* 0x0000003a000c7824 */ /* 0x040fe200078e02ff */
[----:B-1----:R0:W3:Y:S01]  /*29d0*/  LDG.E.U16 R15, [R4.64] ;  /* 0x00000004040f7981 */ /* 0x0020e2000c1e1500 */
[C---:B------:R-:W-:Y:S01]  /*29e0*/  IMAD R14, R0.reuse, 0x1d, RZ ;  /* 0x0000001d000e7824 */ /* 0x040fe200078e02ff */
[----:B------:R-:W-:Y:S01]  /*29f0*/  LEA.HI.X.SX32 R7, R13, R3, 0x1, P0 ;  /* 0x000000030d077211 */ /* 0x000fe200000f0eff */
[----:B------:R-:W-:Y:S01]  /*2a00*/  IMAD R13, R0, 0x74, RZ ;  /* 0x00000074000d7824 */ /* 0x000fe200078e02ff */
[----:B------:R-:W-:-:S03]  /*2a10*/  IADD3 R8, P2, R8, R2, RZ ;  /* 0x0000000208087210 */ /* 0x000fc60007f5e0ff */
[----:B------:R1:W3:Y:S01]  /*2a20*/  LDG.E.U16 R24, [R6.64] ;  /* 0x0000000406187981 */ /* 0x0002e2000c1e1500 */
[----:B0-----:R-:W-:Y:S01]  /*2a30*/  IMAD R5, R0, 0x1c8, RZ ;  /* 0x000001c800057824 */ /* 0x001fe200078e02ff */
[----:B------:R-:W-:-:S04]  /*2a40*/  IADD3 R4, P0, R12, R2, RZ ;  /* 0x000000020c047210 */ /* 0x000fc80007f1e0ff */
[----:B------:R-:W-:-:S04]  /*2a50*/  IADD3 R10, P1, R5, R2, RZ ;  /* 0x00000002050a7210 */ /* 0x000fc80007f3e0ff */
[-C--:B------:R-:W-:Y:S02]  /*2a60*/  LEA.HI.X.SX32 R11, R9, R3.reuse, 0x1, P1 ;  /* 0x00000003090b7211 */ /* 0x080fe400008f0eff */
[-C--:B------:R-:W-:Y:S01]  /*2a70*/  LEA.HI.X.SX32 R9, R5, R3.reuse, 0x1, P2 ;  /* 0x0000000305097211 */ /* 0x080fe200010f0eff */
[----:B----4-:R0:W-:Y:S01]  /*2a80*/  STL [R1+0x7fc], R23 ;  /* 0x0007fc1701007387 */ /* 0x0101e20000100800 */
[----:B------:R-:W-:Y:S02]  /*2a90*/  LEA.HI.X.SX32 R5, R14, R3, 0x1, P0 ;  /* 0x000000030e057211 */ /* 0x000fe400000f0eff */
[----:B-1----:R-:W-:-:S04]  /*2aa0*/  IADD3 R6, P1, R13, R2, RZ ;  /* 0x000000020d067210 */ /* 0x002fc80007f3e0ff */
[----:B------:R-:W-:Y:S01]  /*2ab0*/  LEA.HI.X.SX32 R7, R12, R3, 0x1, P1 ;  /* 0x000000030c077211 */ /* 0x000fe200008f0eff */
[----:B0-----:R0:W4:Y:S01]  /*2ac0*/  LDG.E.U16 R23, [R10.64] ;  /* 0x000000040a177981 */ /* 0x001122000c1e1500 */
[C---:B------:R-:W-:Y:S02]  /*2ad0*/  IMAD R12, R0.reuse, 0x76, RZ ;  /* 0x00000076000c7824 */ /* 0x040fe400078e02ff */
[C---:B------:R-:W-:Y:S01]  /*2ae0*/  IMAD R14, R0.reuse, 0x3b, RZ ;  /* 0x0000003b000e7824 */ /* 0x040fe200078e02ff */
[----:B------:R1:W-:Y:S04]  /*2af0*/  STL [R1+0x7f4], R22 ;  /* 0x0007f41601007387 */ /* 0x0003e80000100800 */
[----:B------:R-:W-:Y:S04]  /*2b00*/  STL [R1+0x7f0], R21 ;  /* 0x0007f01501007387 */ /* 0x000fe80000100800 */
[----:B-1----:R1:W4:Y:S04]  /*2b10*/  LDG.E.U16 R22, [R8.64] ;  /* 0x0000000408167981 */ /* 0x002328000c1e1500 */
[----:B--2---:R2:W-:Y:S04]  /*2b20*/  STL [R1+0x7ec], R20 ;  /* 0x0007ec1401007387 */ /* 0x0045e80000100800 */
[----:B--2---:R2:W4:Y:S01]  /*2b30*/  LDG.E.U16 R20, [R4.64] ;  /* 0x0000000404147981 */ /* 0x004522000c1e1500 */
[----:B-1----:R-:W-:-:S02]  /*2b40*/  IMAD R9, R0, 0x1d0, RZ ;  /* 0x000001d000097824 */ /* 0x002fc400078e02ff */
[C---:B--2---:R-:W-:Y:S01]  /*2b50*/  IMAD R5, R0.reuse, 0xe8, RZ ;  /* 0x000000e800057824 */ /* 0x044fe200078e02ff */
[----:B-----5:R1:W-:Y:S04]  /*2b60*/  STL [R1+0x12c], R19 ;  /* 0x00012c1301007387 */ /* 0x0203e80000100800 */
[----:B-1----:R1:W2:Y:S01]  /*2b70*/  LDG.E.U16 R19, [R6.64] ;  /* 0x0000000406137981 */ /* 0x0022a2000c1e1500 */
[----:B------:R-:W-:Y:S01]  /*2b80*/  IMAD R8, R0, 0x3a0, RZ ;  /* 0x000003a000087824 */ /* 0x000fe200078e02ff */
[----:B-1----:R-:W-:-:S04]  /*2b90*/  IADD3 R6, P0, R5, R2, RZ ;  /* 0x0000000205067210 */ /* 0x002fc80007f1e0ff */
[-C--:B------:R-:W-:Y:S02]  /*2ba0*/  LEA.HI.X.SX32 R7, R13, R3.reuse, 0x1, P0 ;  /* 0x000000030d077211 */ /* 0x080fe400000f0eff */
[-C--:B0-----:R-:W-:Y:S02]  /*2bb0*/  IADD3 R10, P1, R9, R2.reuse, RZ ;  /* 0x00000002090a7210 */ /* 0x081fe40007f3e0ff */
[-C--:B------:R-:W-:Y:S02]  /*2bc0*/  IADD3 R8, P2, R8, R2.reuse, RZ ;  /* 0x0000000208087210 */ /* 0x080fe40007f5e0ff */
[-C--:B------:R-:W-:Y:S02]  /*2bd0*/  LEA.HI.X.SX32 R11, R5, R3.reuse, 0x1, P1 ;  /* 0x00000003050b7211 */ /* 0x080fe400008f0eff */
[----:B------:R-:W-:Y:S02]  /*2be0*/  IADD3 R4, P0, R12, R2, RZ ;  /* 0x000000020c047210 */ /* 0x000fe40007f1e0ff */
[-C--:B------:R-:W-:Y:S01]  /*2bf0*/  LEA.HI.X.SX32 R9, R9, R3.reuse, 0x1, P2 ;  /* 0x0000000309097211 */ /* 0x080fe200010f0eff */
[----:B------:R0:W5:Y:S01]  /*2c00*/  LDG.E.U16 R21, [R10.64] ;  /* 0x000000040a157981 */ /* 0x000162000c1e1500 */
[----:B------:R-:W-:-:S03]  /*2c10*/  LEA.HI.X.SX32 R5, R14, R3, 0x1, P0 ;  /* 0x000000030e057211 */ /* 0x000fc600000f0eff */
[----:B---3--:R1:W-:Y:S04]  /*2c20*/  STL [R1+0x124], R18 ;  /* 0x0001241201007387 */ /* 0x0083e80000100800 */
[----:B-1----:R1:W3:Y:S04]  /*2c30*/  LDG.E.U16 R18, [R6.64] ;  /* 0x0000000406127981 */ /* 0x0022e8000c1e1500 */
[----:B------:R0:W-:Y:S04]  /*2c40*/  STL [R1+0x120], R17 ;  /* 0x0001201101007387 */ /* 0x0001e80000100800 */
[----:B------:R1:W-:Y:S04]  /*2c50*/  STL [R1+0x80], R16 ;  /* 0x0000801001007387 */ /* 0x0003e80000100800 */
[----:B0-----:R0:W5:Y:S04]  /*2c60*/  LDG.E.U16 R17, [R8.64] ;  /* 0x0000000408117981 */ /* 0x001168000c1e1500 */
[----:B-1----:R1:W5:Y:S01]  /*2c70*/  LDG.E.U16 R16, [R4.64] ;  /* 0x0000000404107981 */ /* 0x002362000c1e1500 */
[----:B------:R-:W-:-:S05]  /*2c80*/  IMAD R13, R0, 0xec, RZ ;  /* 0x000000ec000d7824 */ /* 0x000fca00078e02ff */
[----:B------:R-:W-:-:S04]  /*2c90*/  IADD3 R6, P1, R13, R2, RZ ;  /* 0x000000020d067210 */ /* 0x000fc80007f3e0ff */
[----:B------:R-:W-:Y:S01]  /*2ca0*/  LEA.HI.X.SX32 R7, R12, R3, 0x1, P1 ;  /* 0x000000030c077211 */ /* 0x000fe200008f0eff */
[C---:B-1----:R-:W-:Y:S01]  /*2cb0*/  IMAD R5, R0.reuse, 0x1d8, RZ ;  /* 0x000001d800057824 */ /* 0x042fe200078e02ff */
[----:B------:R1:W-:Y:S01]  /*2cc0*/  STL [R1+0x128], R15 ;  /* 0x0001280f01007387 */ /* 0x0003e20000100800 */
[----:B------:R-:W-:-:S03]  /*2cd0*/  IMAD R10, R0, 0x3b0, RZ ;  /* 0x000003b0000a7824 */ /* 0x000fc600078e02ff */
[-C--:B0-----:R-:W-:Y:S01]  /*2ce0*/  IADD3 R8, P0, R5, R2.reuse, RZ ;  /* 0x0000000205087210 */ /* 0x081fe20007f1e0ff */
[C---:B------:R-:W-:Y:S01]  /*2cf0*/  IMAD R12, R0.reuse, 0x3c, RZ ;  /* 0x0000003c000c7824 */ /* 0x040fe200078e02ff */
[----:B-1----:R0:W5:Y:S01]  /*2d00*/  LDG.E.U16 R15, [R6.64] ;  /* 0x00000004060f7981 */ /* 0x002162000c1e1500 */
[----:B------:R-:W-:Y:S01]  /*2d10*/  IMAD R14, R0, 0xf, RZ ;  /* 0x0000000f000e7824 */ /* 0x000fe200078e02ff */
[-C--:B------:R-:W-:Y:S02]  /*2d20*/  IADD3 R10, P2, R10, R2.reuse, RZ ;  /* 0x000000020a0a7210 */ /* 0x080fe40007f5e0ff */
[----:B------:R-:W-:Y:S01]  /*2d30*/  LEA.HI.X.SX32 R9, R13, R3, 0x1, P0 ;  /* 0x000000030d097211 */ /* 0x000fe200000f0eff */
[C---:B------:R-:W-:Y:S02]  /*2d40*/  IMAD R13, R0.reuse, 0x78, RZ ;  /* 0x00000078000d7824 */ /* 0x040fe400078e02ff */
[----:B0-----:R-:W-:Y:S01]  /*2d50*/  IMAD R7, R0, 0x1e, RZ ;  /* 0x0000001e00077824 */ /* 0x001fe200078e02ff */
[-C--:B------:R-:W-:Y:S01]  /*2d60*/  IADD3 R6, P1, R12, R2.reuse, RZ ;  /* 0x000000020c067210 */ /* 0x080fe20007f3e0ff */
[----:B------:R0:W-:Y:S03]  /*2d70*/  STL [R1+0x118], R24 ;  /* 0x0001181801007387 */ /* 0x0001e60000100800 */
[----:B------:R-:W-:-:S02]  /*2d80*/  IADD3 R4, P0, R7, R2, RZ ;  /* 0x0000000207047210 */ /* 0x000fc40007f1e0ff */
[-C--:B------:R-:W-:Y:S02]  /*2d90*/  LEA.HI.X.SX32 R11, R5, R3.reuse, 0x1, P2 ;  /* 0x00000003050b7211 */ /* 0x080fe400010f0eff */
[-C--:B------:R-:W-:Y:S02]  /*2da0*/  LEA.HI.X.SX32 R5, R14, R3.reuse, 0x1, P0 ;  /* 0x000000030e057211 */ /* 0x080fe400000f0eff */
[----:B------:R-:W-:Y:S01]  /*2db0*/  LEA.HI.X.SX32 R7, R7, R3, 0x1, P1 ;  /* 0x0000000307077211 */ /* 0x000fe200008f0eff */
[----:B0-----:R0:W5:Y:S04]  /*2dc0*/  LDG.E.U16 R24, [R8.64] ;  /* 0x0000000408187981 */ /* 0x001168000c1e1500 */
[----:B----4-:R1:W-:Y:S01]  /*2dd0*/  STL [R1+0x7e8], R23 ;  /* 0x0007e81701007387 */ /* 0x0103e20000100800 */
[----:B0-----:R-:W-:-:S04]  /*2de0*/  IADD3 R8, P0, R13, R2, RZ ;  /* 0x000000020d087210 */ /* 0x001fc80007f1e0ff */
[----:B------:R-:W-:Y:S01]  /*2df0*/  LEA.HI.X.SX32 R9, R12, R3, 0x1, P0 ;  /* 0x000000030c097211 */ /* 0x000fe200000f0eff */
[----:B-1----:R0:W4:Y:S02]  /*2e00*/  LDG.E.U16 R23, [R10.64] ;  /* 0x000000040a177981 */ /* 0x002124000c1e1500 */
[C---:B0-----:R-:W-:Y:S02]  /*2e10*/  IMAD R11, R0.reuse, 0x7a, RZ ;  /* 0x0000007a000b7824 */ /* 0x041fe400078e02ff */
[C---:B------:R-:W-:Y:S01]  /*2e20*/  IMAD R10, R0.reuse, 0x3d, RZ ;  /* 0x0000003d000a7824 */ /* 0x040fe200078e02ff */
[----:B------:R0:W-:Y:S04]  /*2e30*/  STL [R1+0x78], R22 ;  /* 0x0000781601007387 */ /* 0x0001e80000100800 */
[----:B0-----:R0:W4:Y:S04]  /*2e40*/  LDG.E.U16 R22, [R4.64] ;  /* 0x0000000404167981 */ /* 0x001128000c1e1500 */
[----:B------:R1:W-:Y:S01]  /*2e50*/  STL [R1+0x7e4], R20 ;  /* 0x0007e41401007387 */ /* 0x0003e20000100800 */
[----:B0-----:R-:W-:-:S02]  /*2e60*/  IMAD R5, R0, 0x1e0, RZ ;  /* 0x000001e000057824 */ /* 0x001fc400078e02ff */
[----:B-1----:R-:W-:Y:S01]  /*2e70*/  IMAD R20, R0, 0x3c0, RZ ;  /* 0x000003c000147824 */ /* 0x002fe200078e02ff */
[----:B--2---:R0:W-:Y:S04]  /*2e80*/  STL [R1+0x114], R19 ;  /* 0x0001141301007387 */ /* 0x0041e80000100800 */
[----:B0-----:R0:W2:Y:S01]  /*2e90*/  LDG.E.U16 R19, [R6.64] ;  /* 0x0000000406137981 */ /* 0x0010a2000c1e1500 */
[-C--:B------:R-:W-:Y:S01]  /*2ea0*/  IADD3 R20, P2, R20, R2.reuse, RZ ;  /* 0x0000000214147210 */ /* 0x080fe20007f5e0ff */
[----:B0-----:R-:W-:Y:S01]  /*2eb0*/  IMAD R7, R0, 0xf0, RZ ;  /* 0x000000f000077824 */ /* 0x001fe200078e02ff */
[-C--:B------:R-:W-:Y:S01]  /*2ec0*/  IADD3 R6, P1, R5, R2.reuse, RZ ;  /* 0x0000000205067210 */ /* 0x080fe20007f3e0ff */
[----:B---3--:R0:W-:Y:S04]  /*2ed0*/  STL [R1+0x7e0], R18 ;  /* 0x0007e01201007387 */ /* 0x0081e80000100800 */
[----:B0-----:R0:W3:Y:S02]  /*2ee0*/  LDG.E.U16 R18, [R8.64] ;  /* 0x0000000408127981 */ /* 0x0010e4000c1e1500 */
[----:B0-----:R-:W-:-:S02]  /*2ef0*/  IADD3 R8, P0, R7, R2, RZ ;  /* 0x0000000207087210 */ /* 0x001fc40007f1e0ff */
[----:B-----5:R0:W-:Y:S02]  /*2f00*/  STL [R1+0x10c], R21 ;  /* 0x00010c1501007387 */ /* 0x0201e40000100800 */
[-C--:B------:R-:W-:Y:S02]  /*2f10*/  LEA.HI.X.SX32 R9, R13, R3.reuse, 0x1, P0 ;  /* 0x000000030d097211 */ /* 0x080fe400000f0eff */
[----:B------:R-:W-:Y:S01]  /*2f20*/  IADD3 R4, P0, R11, R2, RZ ;  /* 0x000000020b047210 */ /* 0x000fe20007f1e0ff */
[----:B------:R1:W-:Y:S01]  /*2f30*/  STL [R1+0x70], R17 ;  /* 0x0000701101007387 */ /* 0x0003e20000100800 */
[-C--:B0-----:R-:W-:Y:S02]  /*2f40*/  LEA.HI.X.SX32 R21, R5, R3.reuse, 0x1, P2 ;  /* 0x0000000305157211 */ /* 0x081fe400010f0eff */
[-C--:B------:R-:W-:Y:S01]  /*2f50*/  LEA.HI.X.SX32 R5, R10, R3.reuse, 0x1, P0 ;  /* 0x000000030a057211 */ /* 0x080fe200000f0eff */
[----:B------:R0:W-:Y:S01]  /*2f60*/  STL [R1+0x76c], R16 ;  /* 0x00076c1001007387 */ /* 0x0001e20000100800 */
[----:B------:R-:W-:-:S03]  /*2f70*/  LEA.HI.X.SX32 R7, R7, R3, 0x1, P1 ;  /* 0x0000000307077211 */ /* 0x000fc600008f0eff */
[----:B------:R5:W2:Y:S04]  /*2f80*/  LDG.E.U16 R20, [R20.64] ;  /* 0x0000000414147981 */ /* 0x000aa8000c1e1500 */
[----:B-1----:R1:W3:Y:S04]  /*2f90*/  LDG.E.U16 R17, [R6.64] ;  /* 0x0000000406117981 */ /* 0x0022e8000c1e1500 */
[----:B0-----:R0:W3:Y:S02]  /*2fa0*/  LDG.E.U16 R16, [R4.64] ;  /* 0x0000000404107981 */ /* 0x0010e4000c1e1500 */
[----:B0-----:R-:W-:-:S02]  /*2fb0*/  IMAD R4, R0, 0x3d0, RZ ;  /* 0x000003d000047824 */ /* 0x001fc400078e02ff */
[----:B------:R-:W-:-:S03]  /*2fc0*/  IMAD R5, R0, 0x1e8, RZ ;  /* 0x000001e800057824 */ /* 0x000fc600078e02ff */
[-C--:B------:R-:W-:Y:S02]  /*2fd0*/  IADD3 R4, P2, R4, R2.reuse, RZ ;  /* 0x0000000204047210 */ /* 0x080fe40007f5e0ff */
[C---:B------:R-:W-:Y:S02]  /*2fe0*/  IADD3 R10, P1, R5.reuse, R2, RZ ;  /* 0x00000002050a7210 */ /* 0x040fe40007f3e0ff */
[----:B------:R-:W-:-:S05]  /*2ff0*/  LEA.HI.X.SX32 R5, R5, R3, 0x1, P2 ;  /* 0x0000000305057211 */ /* 0x000fca00010f0eff */
[----:B------:R0:W3:Y:S01]  /*3000*/  LDG.E.U16 R4, [R4.64] ;  /* 0x0000000404047981 */ /* 0x0000e2000c1e1500 */
[----:B-1----:R-:W-:-:S03]  /*3010*/  IMAD R7, R0, 0xf4, RZ ;  /* 0x000000f400077824 */ /* 0x002fc600078e02ff */
[----:B------:R1:W-:Y:S01]  /*3020*/  STL [R1+0x7dc], R15 ;  /* 0x0007dc0f01007387 */ /* 0x0003e20000100800 */
[----:B------:R-:W-:-:S03]  /*3030*/  IMAD R12, R0, 0x3e, RZ ;  /* 0x0000003e000c7824 */ /* 0x000fc600078e02ff */
[----:B-1----:R1:W3:Y:S01]  /*3040*/  LDG.E.U16 R15, [R8.64] ;  /* 0x00000004080f7981 */ /* 0x0022e2000c1e1500 */
[C---:B------:R-:W-:Y:S02]  /*3050*/  IMAD R14, R0.reuse, 0x1f, RZ ;  /* 0x0000001f000e7824 */ /* 0x040fe400078e02ff */
[----:B------:R-:W-:Y:S01]  /*3060*/  IMAD R13, R0, 0x7c, RZ ;  /* 0x0000007c000d7824 */ /* 0x000fe200078e02ff */
[----:B-1----:R-:W-:-:S04]  /*3070*/  IADD3 R8, P0, R7, R2, RZ ;  /* 0x0000000207087210 */ /* 0x002fc80007f1e0ff */
[-C--:B------:R-:W-:Y:S02]  /*3080*/  LEA.HI.X.SX32 R9, R11, R3.reuse, 0x1, P0 ;  /* 0x000000030b097211 */ /* 0x080fe400000f0eff */
[-C--:B------:R-:W-:Y:S02]  /*3090*/  IADD3 R6, P0, R12, R2.reuse, RZ ;  /* 0x000000020c067210 */ /* 0x080fe40007f1e0ff */
[-C--:B------:R-:W-:Y:S01]  /*30a0*/  LEA.HI.X.SX32 R11, R7, R3.reuse, 0x1, P1 ;  /* 0x00000003070b7211 */ /* 0x080fe200008f0eff */
[----:B-----5:R1:W5:Y:S01]  /*30b0*/  LDG.E.U16 R21, [R8.64] ;  /* 0x0000000408157981 */ /* 0x020362000c1e1500 */
[----:B------:R-:W-:Y:S01]  /*30c0*/  LEA.HI.X.SX32 R7, R14, R3, 0x1, P0 ;  /* 0x000000030e077211 */ /* 0x000fe200000f0eff */
[----:B0-----:R-:W-:Y:S01]  /*30d0*/  IMAD R5, R0, 0xf8, RZ ;  /* 0x000000f800057824 */ /* 0x001fe200078e02ff */
[----:B-1----:R-:W-:-:S04]  /*30e0*/  IADD3 R8, P1, R13, R2, RZ ;  /* 0x000000020d087210 */ /* 0x002fc80007f3e0ff */
[----:B------:R-:W-:Y:S01]  /*30f0*/  LEA.HI.X.SX32 R9, R12, R3, 0x1, P1 ;  /* 0x000000030c097211 */ /* 0x000fe200008f0eff */
[----:B--2---:R0:W-:Y:S04]  /*3100*/  STL [R1+0x2730], R20 ;  /* 0x0027301401007387 */ /* 0x0041e80000100800 */
[----:B------:R-:W-:Y:S04]  /*3110*/  STL [R1+0x7d8], R24 ;  /* 0x0007d81801007387 */ /* 0x000fe80000100800 */
[----:B----4-:R-:W-:Y:S04]  /*3120*/  STL [R1+0x64], R23 ;  /* 0x0000641701007387 */ /* 0x010fe80000100800 */
[----:B------:R-:W-:Y:S04]  /*3130*/  STL [R1+0x7d4], R22 ;  /* 0x0007d41601007387 */ /* 0x000fe80000100800 */
[----:B------:R1:W-:Y:S04]  /*3140*/  STL [R1+0x7d0], R19 ;  /* 0x0007d01301007387 */ /* 0x0003e80000100800 */
[----:B---3--:R-:W-:Y:S04]  /*3150*/  STL [R1+0x7cc], R18 ;  /* 0x0007cc1201007387 */ /* 0x008fe80000100800 */
[----:B0-----:R0:W2:Y:S04]  /*3160*/  LDG.E.U16 R20, [R10.64] ;  /* 0x000000040a147981 */ /* 0x0010a8000c1e1500 */
[----:B-1----:R1:W3:Y:S04]  /*3170*/  LDG.E.U16 R19, [R6.64] ;  /* 0x0000000406137981 */ /* 0x0022e8000c1e1500 */
[----:B------:R4:W-:Y:S01]  /*3180*/  STL [R1+0x2734], R4 ;  /* 0x0027340401007387 */ /* 0x0009e20000100800 */
[----:B0-----:R-:W-:Y:S01]  /*3190*/  IADD3 R10, P0, R5, R2, RZ ;  /* 0x00000002050a7210 */ /* 0x001fe20007f1e0ff */
[----:B-1----:R-:W-:-:S02]  /*31a0*/  IMAD R6, R0, 0x3e0, RZ ;  /* 0x000003e000067824 */ /* 0x002fc400078e02ff */
[----:B------:R-:W-:Y:S01]  /*31b0*/  IMAD R7, R0, 0x1f0, RZ ;  /* 0x000001f000077824 */ /* 0x000fe200078e02ff */
[----:B----4-:R0:W4:Y:S01]  /*31c0*/  LDG.E.U16 R4, [R8.64] ;  /* 0x0000000408047981 */ /* 0x010122000c1e1500 */
[----:B------:R-:W-:-:S05]  /*31d0*/  LEA.HI.X.SX32 R11, R13, R3, 0x1, P0 ;  /* 0x000000030d0b7211 */ /* 0x000fca00000f0eff */
[----:B------:R1:W2:Y:S01]  /*31e0*/  LDG.E.U16 R18, [R10.64] ;  /* 0x000000040a127981 */ /* 0x0002a2000c1e1500 */
[----:B0-----:R-:W-:-:S04]  /*31f0*/  IADD3 R8, P2, R6, R2, RZ ;  /* 0x0000000206087210 */ /* 0x001fc80007f5e0ff */
[----:B------:R-:W-:-:S05]  /*3200*/  LEA.HI.X.SX32 R9, R7, R3, 0x1, P2 ;  /* 0x0000000307097211 */ /* 0x000fca00010f0eff */
[----:B-1----:R0:W2:Y:S01]  /*3210*/  LDG.E.U16 R11, [R8.64] ;  /* 0x00000004080b7981 */ /* 0x0020a2000c1e1500 */
[----:B------:R-:W-:-:S04]  /*3220*/  IADD3 R12, P1, R7, R2, RZ ;  /* 0x00000002070c7210 */ /* 0x000fc80007f3e0ff */
[----:B------:R-:W-:Y:S01]  /*3230*/  LEA.HI.X.SX32 R13, R5, R3, 0x1, P1 ;  /* 0x00000003050d7211 */ /* 0x000fe200008f0eff */
[----:B------:R1:W-:Y:S04]  /*3240*/  STL [R1+0x100], R15 ;  /* 0x0001000f01007387 */ /* 0x0003e80000100800 */
[----:B------:R0:W-:Y:S01]  /*3250*/  STL [R1+0xfc], R17 ;  /* 0x0000fc1101007387 */ /* 0x0001e20000100800 */
[C---:B------:R-:W-:Y:S02]  /*3260*/  IMAD R14, R0.reuse, 0x3f, RZ ;  /* 0x0000003f000e7824 */ /* 0x040fe400078e02ff */
[C---:B-1----:R-:W-:Y:S01]  /*3270*/  IMAD R15, R0.reuse, 0x7e, RZ ;  /* 0x0000007e000f7824 */ /* 0x042fe200078e02ff */
[----:B0-----:R0:W4:Y:S04]  /*3280*/  LDG.E.U16 R17, [R12.64] ;  /* 0x000000040c117981 */ /* 0x001128000c1e1500 */
[----:B------:R-:W-:Y:S01]  /*3290*/  IADD3 R6, P0, R15, R2, RZ ;  /* 0x000000020f067210 */ /* 0x000fe20007f1e0ff */
[----:B------:R-:W-:-:S02]  /*32a0*/  IMAD R10, R0, 0xfc, RZ ;  /* 0x000000fc000a7824 */ /* 0x000fc400078e02ff */
[C---:B------:R-:W-:Y:S02]  /*32b0*/  IMAD R5, R0.reuse, 0x1f8, RZ ;  /* 0x000001f800057824 */ /* 0x040fe400078e02ff */
[----:B0-----:R-:W-:Y:S01]  /*32c0*/  IMAD R12, R0, 0x3f0, RZ ;  /* 0x000003f0000c7824 */ /* 0x001fe200078e02ff */
[----:B------:R-:W-:-:S04]  /*32d0*/  LEA.HI.X.SX32 R7, R14, R3, 0x1, P0 ;  /* 0x000000030e077211 */ /* 0x000fc800000f0eff */
[-C--:B------:R-:W-:Y:S02]  /*32e0*/  IADD3 R12, P2, R12, R2.reuse, RZ ;  /* 0x000000020c0c7210 */ /* 0x080fe40007f5e0ff */
[CC--:B------:R-:W-:Y:S02]  /*32f0*/  IADD3 R8, P0, R10.reuse, R2.reuse, RZ ;  /* 0x000000020a087210 */ /* 0x0c0fe40007f1e0ff */
[C---:B------:R-:W-:Y:S02]  /*3300*/  IADD3 R14, P1, R5.reuse, R2, RZ ;  /* 0x00000002050e7210 */ /* 0x040fe40007f3e0ff */
[-C--:B------:R-:W-:Y:S02]  /*3310*/  LEA.HI.X.SX32 R13, R5, R3.reuse, 0x1, P2 ;  /* 0x00000003050d7211 */ /* 0x080fe400010f0eff */
[-C--:B------:R-:W-:Y:S02]  /*3320*/  LEA.HI.X.SX32 R9, R15, R3.reuse, 0x1, P0 ;  /* 0x000000030f097211 */ /* 0x080fe400000f0eff */
[----:B------:R-:W-:-:S02]  /*3330*/  LEA.HI.X.SX32 R15, R10, R3, 0x1, P1 ;  /* 0x000000030a0f7211 */ /* 0x000fc400008f0eff */
[----:B------:R0:W4:Y:S04]  /*3340*/  LDG.E.U16 R10, [R12.64] ;  /* 0x000000040c0a7981 */ /* 0x000128000c1e1500 */
[----:B------:R1:W-:Y:S04]  /*3350*/  STL [R1+0x7c8], R16 ;  /* 0x0007c81001007387 */ /* 0x0003e80000100800 */
[----:B-1----:R1:W4:Y:S02]  /*3360*/  LDG.E.U16 R16, [R6.64] ;  /* 0x0000000406107981 */ /* 0x002324000c1e1500 */
[----:B-1----:R-:W-:-:S02]  /*3370*/  IMAD R6, R0, 0x202, RZ ;  /* 0x0000020200067824 */ /* 0x002fc400078e02ff */
[----:B------:R-:W-:-:S03]  /*3380*/  IMAD R7, R0, 0x101, RZ ;  /* 0x0000010100077824 */ /* 0x000fc600078e02ff */
[----:B------:R-:W-:-:S04]  /*3390*/  IADD3 R6, P0, R6, R2, RZ ;  /* 0x0000000206067210 */ /* 0x000fc80007f1e0ff */
[----:B------:R-:W-:Y:S01]  /*33a0*/  LEA.HI.X.SX32 R7, R7, R3, 0x1, P0 ;  /* 0x0000000307077211 */ /* 0x000fe200000f0eff */
[----:B--2---:R1:W-:Y:S04]  /*33b0*/  STL [R1+0x2738], R11 ;  /* 0x0027380b01007387 */ /* 0x0043e80000100800 */
[----:B-----5:R-:W-:Y:S04]  /*33c0*/  STL [R1+0xf4], R21 ;  /* 0x0000f41501007387 */ /* 0x020fe80000100800 */
[----:B------:R-:W-:Y:S04]  /*33d0*/  STL [R1+0x7c4], R20 ;  /* 0x0007c41401007387 */ /* 0x000fe80000100800 */
[----:B---3--:R2:W-:Y:S04]  /*33e0*/  STL [R1+0x7c0], R19 ;  /* 0x0007c01301007387 */ /* 0x0085e80000100800 */
[----:B-1----:R1:W3:Y:S04]  /*33f0*/  LDG.E.U16 R11, [R14.64] ;  /* 0x000000040e0b7981 */ /* 0x0022e8000c1e1500 */
[----:B----4-:R4:W-:Y:S04]  /*3400*/  STL [R1+0x7bc], R4 ;  /* 0x0007bc0401007387 */ /* 0x0109e80000100800 */
[----:B--2---:R2:W5:Y:S04]  /*3410*/  LDG.E.U16 R19, [R8.64] ;  /* 0x0000000408137981 */ /* 0x004568000c1e1500 */
[----:B----4-:R4:W3:Y:S01]  /*3420*/  LDG.E.U16 R4, [R6.64] ;  /* 0x0000000406047981 */ /* 0x0108e2000c1e1500 */
[----:B-1----:R-:W-:-:S02]  /*3430*/  IMAD R14, R0, 0x212, RZ ;  /* 0x00000212000e7824 */ /* 0x002fc400078e02ff */
[C---:B0-----:R-:W-:Y:S02]  /*3440*/  IMAD R12, R0.reuse, 0x222, RZ ;  /* 0x00000222000c7824 */ /* 0x041fe400078e02ff */
[----:B------:R-:W-:Y:S01]  /*3450*/  IMAD R5, R0, 0x109, RZ ;  /* 0x0000010900057824 */ /* 0x000fe200078e02ff */
[-C--:B------:R-:W-:Y:S01]  /*3460*/  IADD3 R14, P0, R14, R2.reuse, RZ ;  /* 0x000000020e0e7210 */ /* 0x080fe20007f1e0ff */
[----:B--2---:R-:W-:Y:S01]  /*3470*/  IMAD R9, R0, 0x111, RZ ;  /* 0x0000011100097824 */ /* 0x004fe200078e02ff */
[-C--:B------:R-:W-:Y:S01]  /*3480*/  IADD3 R12, P1, R12, R2.reuse, RZ ;  /* 0x000000020c0c7210 */ /* 0x080fe20007f3e0ff */
[C---:B------:R-:W-:Y:S01]  /*3490*/  IMAD R8, R0.reuse, 0x232, RZ ;  /* 0x0000023200087824 */ /* 0x040fe200078e02ff */
[-C--:B------:R-:W-:Y:S01]  /*34a0*/  LEA.HI.X.SX32 R15, R5, R3.reuse, 0x1, P0 ;  /* 0x00000003050f7211 */ /* 0x080fe200000f0eff */
[C---:B----4-:R-:W-:Y:S01]  /*34b0*/  IMAD R6, R0.reuse, 0x242, RZ ;  /* 0x0000024200067824 */ /* 0x050fe200078e02ff */
[-C--:B------:R-:W-:Y:S01]  /*34c0*/  LEA.HI.X.SX32 R13, R9, R3.reuse, 0x1, P1 ;  /* 0x00000003090d7211 */ /* 0x080fe200008f0eff */
[----:B------:R-:W-:Y:S01]  /*34d0*/  IMAD R7, R0, 0x119, RZ ;  /* 0x0000011900077824 */ /* 0x000fe200078e02ff */
[-C--:B------:R-:W-:Y:S01]  /*34e0*/  IADD3 R8, P2, R8, R2.reuse, RZ ;  /* 0x0000000208087210 */ /* 0x080fe20007f5e0ff */
[----:B------:R-:W-:Y:S01]  /*34f0*/  IMAD R5, R0, 0x121, RZ ;  /* 0x0000012100057824 */ /* 0x000fe200078e02ff */
[----:B------:R-:W-:Y:S01]  /*3500*/  IADD3 R6, P0, R6, R2, RZ ;  /* 0x0000000206067210 */ /* 0x000fe20007f1e0ff */
[----:B------:R-:W-:Y:S01]  /*3510*/  STL [R1+0x273c], R10 ;  /* 0x00273c0a01007387 */ /* 0x000fe20000100800 */
[----:B------:R-:W-:-:S03]  /*3520*/  LEA.HI.X.SX32 R9, R7, R3, 0x1, P2 ;  /* 0x0000000307097211 */ /* 0x000fc600010f0eff */
[----:B------:R0:W-:Y:S04]  /*3530*/  STL [R1+0x7b8], R18 ;  /* 0x0007b81201007387 */ /* 0x0001e80000100800 */
[----:B------:R1:W2:Y:S01]  /*3540*/  LDG.E.U16 R20, [R14.64] ;  /* 0x000000040e147981 */ /* 0x0002a2000c1e1500 */
[----:B------:R-:W-:-:S03]  /*3550*/  LEA.HI.X.SX32 R7, R5, R3, 0x1, P0 ;  /* 0x0000000305077211 */ /* 0x000fc600000f0eff */
[----:B0-----:R0:W2:Y:S01]  /*3560*/  LDG.E.U16 R18, [R12.64] ;  /* 0x000000040c127981 */ /* 0x0010a2000c1e1500 */
[----:B-1----:R-:W-:-:S03]  /*3570*/  IMAD R14, R0, 0x252, RZ ;  /* 0x00000252000e7824 */ /* 0x002fc600078e02ff */
[----:B------:R1:W-:Y:S01]  /*3580*/  STL [R1+0xec], R17 ;  /* 0x0000ec1101007387 */ /* 0x0003e20000100800 */
[----:B------:R-:W-:-:S03]  /*3590*/  IMAD R5, R0, 0x129, RZ ;  /* 0x0000012900057824 */ /* 0x000fc600078e02ff */
[----:B------:R1:W-:Y:S01]  /*35a0*/  STL [R1+0x7b4], R16 ;  /* 0x0007b41001007387 */ /* 0x0003e20000100800 */
[----:B0-----:R-:W-:Y:S01]  /*35b0*/  IMAD R12, R0, 0x262, RZ ;  /* 0x00000262000c7824 */ /* 0x001fe200078e02ff */
[-C--:B------:R-:W-:Y:S02]  /*35c0*/  IADD3 R14, P0, R14, R2.reuse, RZ ;  /* 0x000000020e0e7210 */ /* 0x080fe40007f1e0ff */
[----:B-1----:R0:W2:Y:S04]  /*35d0*/  LDG.E.U16 R17, [R8.64] ;  /* 0x0000000408117981 */ /* 0x0020a8000c1e1500 */
[----:B------:R1:W2:Y:S01]  /*35e0*/  LDG.E.U16 R16, [R6.64] ;  /* 0x0000000406107981 */ /* 0x0002a2000c1e1500 */
[----:B------:R-:W-:Y:S01]  /*35f0*/  IADD3 R12, P1, R12, R2, RZ ;  /* 0x000000020c0c7210 */ /* 0x000fe20007f3e0ff */
[C---:B0-----:R-:W-:Y:S01]  /*3600*/  IMAD R8, R0.reuse, 0x272, RZ ;  /* 0x0000027200087824 */ /* 0x041fe200078e02ff */
[----:B------:R-:W-:Y:S01]  /*3610*/  LEA.HI.X.SX32 R15, R5, R3, 0x1, P0 ;  /* 0x00000003050f7211 */ /* 0x000fe200000f0eff */
[----:B------:R-:W-:-:S02]  /*3620*/  IMAD R9, R0, 0x131, RZ ;  /* 0x0000013100097824 */ /* 0x000fc400078e02ff */
[----:B-1----:R-:W-:Y:S01]  /*3630*/  IMAD R6, R0, 0x282, RZ ;  /* 0x0000028200067824 */ /* 0x002fe200078e02ff */
[-C--:B------:R-:W-:Y:S01]  /*3640*/  IADD3 R8, P2, R8, R2.reuse, RZ ;  /* 0x0000000208087210 */ /* 0x080fe20007f5e0ff */
[C---:B------:R-:W-:Y:S02]  /*3650*/  IMAD R7, R0.reuse, 0x139, RZ ;  /* 0x0000013900077824 */ /* 0x040fe400078e02ff */
[----:B------:R-:W-:Y:S01]  /*3660*/  IMAD R5, R0, 0x141, RZ ;  /* 0x0000014100057824 */ /* 0x000fe200078e02ff */
[----:B------:R-:W-:Y:S02]  /*3670*/  IADD3 R6, P0, R6, R2, RZ ;  /* 0x0000000206067210 */ /* 0x000fe40007f1e0ff */
[-C--:B------:R-:W-:Y:S02]  /*3680*/  LEA.HI.X.SX32 R13, R9, R3.reuse, 0x1, P1 ;  /* 0x00000003090d7211 */ /* 0x080fe400008f0eff */
[-C--:B------:R-:W-:Y:S02]  /*3690*/  LEA.HI.X.SX32 R9, R7, R3.reuse, 0x1, P2 ;  /* 0x0000000307097211 */ /* 0x080fe400010f0eff */
[----:B------:R-:W-:-:S03]  /*36a0*/  LEA.HI.X.SX32 R7, R5, R3, 0x1, P0 ;  /* 0x0000000305077211 */ /* 0x000fc600000f0eff */
[----:B------:R0:W2:Y:S04]  /*36b0*/  LDG.E.U16 R10, [R8.64] ;  /* 0x00000004080a7981 */ /* 0x0000a8000c1e1500 */
[----:B-----5:R1:W-:Y:S04]  /*36c0*/  STL [R1+0x7ac], R19 ;  /* 0x0007ac1301007387 */ /* 0x0203e80000100800 */
[----:B---3--:R3:W-:Y:S04]  /*36d0*/  STL [R1+0x7a8], R11 ;  /* 0x0007a80b01007387 */ /* 0x0087e80000100800 */
[----:B------:R5:W-:Y:S04]  /*36e0*/  STL [R1+0xe4], R4 ;  /* 0x0000e40401007387 */ /* 0x000be80000100800 */
[----:B-1----:R1:W4:Y:S04]  /*36f0*/  LDG.E.U16 R19, [R14.64] ;  /* 0x000000040e137981 */ /* 0x002328000c1e1500 */
[----:B---3--:R3:W4:Y:S04]  /*3700*/  LDG.E.U16 R11, [R12.64] ;  /* 0x000000040c0b7981 */ /* 0x008728000c1e1500 */
[----:B-----5:R5:W4:Y:S01]  /*3710*/  LDG.E.U16 R4, [R6.64] ;  /* 0x0000000406047981 */ /* 0x020b22000c1e1500 */
[----:B-1----:R-:W-:-:S02]  /*3720*/  IMAD R14, R0, 0x292, RZ ;  /* 0x00000292000e7824 */ /* 0x002fc400078e02ff */
[----:B---3--:R-:W-:-:S03]  /*3730*/  IMAD R12, R0, 0x2a2, RZ ;  /* 0x000002a2000c7824 */ /* 0x008fc600078e02ff */
[-C--:B------:R-:W-:Y:S01]  /*3740*/  IADD3 R14, P0, R14, R2.reuse, RZ ;  /* 0x000000020e0e7210 */ /* 0x080fe20007f1e0ff */
[C---:B------:R-:W-:Y:S02]  /*3750*/  IMAD R5, R0.reuse, 0x149, RZ ;  /* 0x0000014900057824 */ /* 0x040fe400078e02ff */
[----:B0-----:R-:W-:Y:S01]  /*3760*/  IMAD R9, R0, 0x151, RZ ;  /* 0x0000015100097824 */ /* 0x001fe200078e02ff */
[-C--:B------:R-:W-:Y:S01]  /*3770*/  IADD3 R12, P1, R12, R2.reuse, RZ ;  /* 0x000000020c0c7210 */ /* 0x080fe20007f3e0ff */
[C---:B------:R-:W-:Y:S01]  /*3780*/  IMAD R8, R0.reuse, 0x2b2, RZ ;  /* 0x000002b200087824 */ /* 0x040fe200078e02ff */
[-C--:B------:R-:W-:Y:S01]  /*3790*/  LEA.HI.X.SX32 R15, R5, R3.reuse, 0x1, P0 ;  /* 0x00000003050f7211 */ /* 0x080fe200000f0eff */
[C---:B-----5:R-:W-:Y:S01]  /*37a0*/  IMAD R6, R0.reuse, 0x2c2, RZ ;  /* 0x000002c200067824 */ /* 0x060fe200078e02ff */
[-C--:B------:R-:W-:Y:S01]  /*37b0*/  LEA.HI.X.SX32 R13, R9, R3.reuse, 0x1, P1 ;  /* 0x00000003090d7211 */ /* 0x080fe200008f0eff */
[----:B------:R-:W-:Y:S01]  /*37c0*/  IMAD R7, R0, 0x159, RZ ;  /* 0x0000015900077824 */ /* 0x000fe200078e02ff */
[----:B--2---:R0:W-:Y:S01]  /*37d0*/  STL [R1+0xdc], R20 ;  /* 0x0000dc1401007387 */ /* 0x0041e20000100800 */
[-C--:B------:R-:W-:Y:S01]  /*37e0*/  IADD3 R8, P2, R8, R2.reuse, RZ ;  /* 0x0000000208087210 */ /* 0x080fe20007f5e0ff */
[----:B------:R-:W-:Y:S01]  /*37f0*/  IMAD R5, R0, 0x161, RZ ;  /* 0x0000016100057824 */ /* 0x000fe200078e02ff */
[----:B------:R-:W-:Y:S01]  /*3800*/  IADD3 R6, P0, R6, R2, RZ ;  /* 0x0000000206067210 */ /* 0x000fe20007f1e0ff */
[----:B------:R1:W-:Y:S01]  /*3810*/  STL [R1+0xd8], R18 ;  /* 0x0000d81201007387 */ /* 0x0003e20000100800 */
[----:B------:R-:W-:-:S03]  /*3820*/  LEA.HI.X.SX32 R9, R7, R3, 0x1, P2 ;  /* 0x0000000307097211 */ /* 0x000fc600010f0eff */
[----:B0-----:R0:W2:Y:S01]  /*3830*/  LDG.E.U16 R20, [R14.64] ;  /* 0x000000040e147981 */ /* 0x0010a2000c1e1500 */
[----:B------:R-:W-:-:S03]  /*3840*/  LEA.HI.X.SX32 R7, R5, R3, 0x1, P0 ;  /* 0x0000000305077211 */ /* 0x000fc600000f0eff */
[----:B-1----:R1:W3:Y:S01]  /*3850*/  LDG.E.U16 R18, [R12.64] ;  /* 0x000000040c127981 */ /* 0x0022e2000c1e1500 */
[C---:B------:R-:W-:Y:S02]  /*3860*/  IMAD R5, R0.reuse, 0x169, RZ ;  /* 0x0000016900057824 */ /* 0x040fe400078e02ff */
[C---:B0-----:R-:W-:Y:S01]  /*3870*/  IMAD R14, R0.reuse, 0x2d2, RZ ;  /* 0x000002d2000e7824 */ /* 0x041fe200078e02ff */
[----:B------:R0:W-:Y:S01]  /*3880*/  STL [R1+0xd4], R17 ;  /* 0x0000d41101007387 */ /* 0x0001e20000100800 */
[----:B-1----:R-:W-:-:S03]  /*3890*/  IMAD R12, R0, 0x2e2, RZ ;  /* 0x000002e2000c7824 */ /* 0x002fc600078e02ff */
[----:B------:R1:W-:Y:S01]  /*38a0*/  STL [R1+0xd0], R16 ;  /* 0x0000d01001007387 */ /* 0x0003e20000100800 */
[----:B------:R-:W-:-:S03]  /*38b0*/  IADD3 R14, P0, R14, R2, RZ ;  /* 0x000000020e0e7210 */ /* 0x000fc60007f1e0ff */
[----:B0-----:R0:W3:Y:S04]  /*38c0*/  LDG.E.U16 R17, [R8.64] ;  /* 0x0000000408117981 */ /* 0x0010e8000c1e1500 */
[----:B-1----:R1:W3:Y:S01]  /*38d0*/  LDG.E.U16 R16, [R6.64] ;  /* 0x0000000406107981 */ /* 0x0022e2000c1e1500 */
[-C--:B------:R-:W-:Y:S01]  /*38e0*/  IADD3 R12, P1, R12, R2.reuse, RZ ;  /* 0x000000020c0c7210 */ /* 0x080fe20007f3e0ff */
[C---:B0-----:R-:W-:Y:S01]  /*38f0*/  IMAD R8, R0.reuse, 0x2f2, RZ ;  /* 0x000002f200087824 */ /* 0x041fe200078e02ff */
[----:B------:R-:W-:Y:S01]  /*3900*/  LEA.HI.X.SX32 R15, R5, R3, 0x1, P0 ;  /* 0x00000003050f7211 */ /* 0x000fe200000f0eff */
[C---:B------:R-:W-:Y:S02]  /*3910*/  IMAD R9, R0.reuse, 0x171, RZ ;  /* 0x0000017100097824 */ /* 0x040fe400078e02ff */
[----:B-1----:R-:W-:Y:S01]  /*3920*/  IMAD R6, R0, 0x302, RZ ;  /* 0x0000030200067824 */ /* 0x002fe200078e02ff */
[----:B------:R-:W-:Y:S01]  /*3930*/  IADD3 R8, P2, R8, R2, RZ ;  /* 0x0000000208087210 */ /* 0x000fe20007f5e0ff */
[----:B------:R-:W-:-:S02]  /*3940*/  IMAD R7, R0, 0x179, RZ ;  /* 0x0000017900077824 */ /* 0x000fc400078e02ff */
[----:B------:R-:W-:Y:S01]  /*3950*/  IMAD R5, R0, 0x181, RZ ;  /* 0x0000018100057824 */ /* 0x000fe200078e02ff */
[----:B------:R-:W-:Y:S02]  /*3960*/  IADD3 R6, P0, R6, R2, RZ ;  /* 0x0000000206067210 */ /* 0x000fe40007f1e0ff */
[-C--:B------:R-:W-:Y:S02]  /*3970*/  LEA.HI.X.SX32 R13, R9, R3.reuse, 0x1, P1 ;  /* 0x00000003090d7211 */ /* 0x080fe400008f0eff */
[-C--:B------:R-:W-:Y:S02]  /*3980*/  LEA.HI.X.SX32 R9, R7, R3.reuse, 0x1, P2 ;  /* 0x0000000307097211 */ /* 0x080fe400010f0eff */
[----:B------:R-:W-:Y:S01]  /*3990*/  LEA.HI.X.SX32 R7, R5, R3, 0x1, P0 ;  /* 0x0000000305077211 */ /* 0x000fe200000f0eff */
[----:B----4-:R0:W-:Y:S04]  /*39a0*/  STL [R1+0xcc], R19 ;  /* 0x0000cc1301007387 */ /* 0x0101e80000100800 */
[----:B------:R1:W-:Y:S04]  /*39b0*/  STL [R1+0xc8], R11 ;  /* 0x0000c80b01007387 */ /* 0x0003e80000100800 */
[----:B------:R4:W-:Y:S04]  /*39c0*/  STL [R1+0xc4], R10 ;  /* 0x0000c40a01007387 */ /* 0x0009e80000100800 */
[----:B0-----:R0:W5:Y:S04]  /*39d0*/  LDG.E.U16 R19, [R14.64] ;  /* 0x000000040e137981 */ /* 0x001168000c1e1500 */
[----:B-1----:R1:W5:Y:S04]  /*39e0*/  LDG.E.U16 R11, [R12.64] ;  /* 0x000000040c0b7981 */ /* 0x002368000c1e1500 */
[----:B------:R0:W-:Y:S04]  /*39f0*/  STL [R1+0xc0], R4 ;  /* 0x0000c00401007387 */ /* 0x0001e80000100800 */
[----:B----4-:R4:W5:Y:S04]  /*3a00*/  LDG.E.U16 R10, [R8.64] ;  /* 0x00000004080a7981 */ /* 0x010968000c1e1500 */
[----:B0-----:R0:W5:Y:S01]  /*3a10*/  LDG.E.U16 R4, [R6.64] ;  /* 0x0000000406047981 */ /* 0x001162000c1e1500 */
[----:B------:R-:W-:-:S02]  /*3a20*/  IMAD R14, R0, 0x312, RZ ;  /* 0x00000312000e7824 */ /* 0x000fc400078e02ff */
[C---:B-1----:R-:W-:Y:S02]  /*3a30*/  IMAD R12, R0.reuse, 0x322, RZ ;  /* 0x00000322000c7824 */ /* 0x042fe400078e02ff */
[----:B------:R-:W-:Y:S01]  /*3a40*/  IMAD R5, R0, 0x189, RZ ;  /* 0x0000018900057824 */ /* 0x000fe200078e02ff */
[-C--:B------:R-:W-:Y:S01]  /*3a50*/  IADD3 R14, P0, R14, R2.reuse, RZ ;  /* 0x000000020e0e7210 */ /* 0x080fe20007f1e0ff */
[----:B----4-:R-:W-:Y:S01]  /*3a60*/  IMAD R9, R0, 0x191, RZ ;  /* 0x0000019100097824 */ /* 0x010fe200078e02ff */
[----:B------:R-:W-:Y:S02]  /*3a70*/  IADD3 R12, P1, R12, R2, RZ ;  /* 0x000000020c0c7210 */ /* 0x000fe40007f3e0ff */
[-C--:B------:R-:W-:Y:S02]  /*3a80*/  LEA.HI.X.SX32 R15, R5, R3.reuse, 0x1, P0 ;  /* 0x00000003050f7211 */ /* 0x080fe400000f0eff */
[----:B------:R-:W-:Y:S01]  /*3a90*/  LEA.HI.X.SX32 R13, R9, R3, 0x1, P1 ;  /* 0x00000003090d7211 */ /* 0x000fe200008f0eff */
[----:B--2---:R1:W-:Y:S01]  /*3aa0*/  STL [R1+0xbc], R20 ;  /* 0x0000bc1401007387 */ /* 0x0043e20000100800 */
[----:B------:R-:W-:-:S03]  /*3ab0*/  IMAD R8, R0, 0x332, RZ ;  /* 0x0000033200087824 */ /* 0x000fc600078e02ff */
[----:B---3--:R2:W-:Y:S01]  /*3ac0*/  STL [R1+0xb8], R18 ;  /* 0x0000b81201007387 */ /* 0x0085e20000100800 */
[----:B0-----:R-:W-:-:S03]  /*3ad0*/  IMAD R6, R0, 0x342, RZ ;  /* 0x0000034200067824 */ /* 0x001fc600078e02ff */
[----:B-1----:R0:W3:Y:S04]  /*3ae0*/  LDG.E.U16 R20, [R14.64] ;  /* 0x000000040e147981 */ /* 0x0020e8000c1e1500 */
[----:B--2---:R1:W3:Y:S01]  /*3af0*/  LDG.E.U16 R18, [R12.64] ;  /* 0x000000040c127981 */ /* 0x0042e2000c1e1500 */
[----:B------:R-:W-:Y:S01]  /*3b00*/  IMAD R7, R0, 0x199, RZ ;  /* 0x0000019900077824 */ /* 0x000fe200078e02ff */
[-C--:B------:R-:W-:Y:S01]  /*3b10*/  IADD3 R8, P2, R8, R2.reuse, RZ ;  /* 0x0000000208087210 */ /* 0x080fe20007f5e0ff */
[----:B------:R-:W-:Y:S01]  /*3b20*/  IMAD R5, R0, 0x1a1, RZ ;  /* 0x000001a100057824 */ /* 0x000fe200078e02ff */
[----:B------:R-:W-:Y:S01]  /*3b30*/  IADD3 R6, P0, R6, R2, RZ ;  /* 0x0000000206067210 */ /* 0x000fe20007f1e0ff */
[----:B0-----:R-:W-:Y:S01]  /*3b40*/  IMAD R14, R0, 0x352, RZ ;  /* 0x00000352000e7824 */ /* 0x001fe200078e02ff */
[----:B------:R-:W-:-:S02]  /*3b50*/  LEA.HI.X.SX32 R9, R7, R3, 0x1, P2 ;  /* 0x0000000307097211 */ /* 0x000fc400010f0eff */
[-C--:B------:R-:W-:Y:S01]  /*3b60*/  LEA.HI.X.SX32 R7, R5, R3.reuse, 0x1, P0 ;  /* 0x0000000305077211 */ /* 0x080fe200000f0eff */
[----:B------:R-:W-:Y:S01]  /*3b70*/  IMAD R5, R0, 0x1a9, RZ ;  /* 0x000001a900057824 */ /* 0x000fe200078e02ff */
[----:B------:R-:W-:Y:S01]  /*3b80*/  IADD3 R14, P0, R14, R2, RZ ;  /* 0x000000020e0e7210 */ /* 0x000fe20007f1e0ff */
[----:B------:R0:W-:Y:S04]  /*3b90*/  STL [R1+0xb4], R17 ;  /* 0x0000b41101007387 */ /* 0x0001e80000100800 */
[----:B------:R4:W-:Y:S01]  /*3ba0*/  STL [R1+0xb0], R16 ;  /* 0x0000b01001007387 */ /* 0x0009e20000100800 */
[----:B------:R-:W-:-:S03]  /*3bb0*/  LEA.HI.X.SX32 R15, R5, R3, 0x1, P0 ;  /* 0x00000003050f7211 */ /* 0x000fc600000f0eff */
[----:B0-----:R0:W3:Y:S04]  /*3bc0*/  LDG.E.U16 R17, [R8.64] ;  /* 0x0000000408117981 */ /* 0x0010e8000c1e1500 */
[----:B----4-:R4:W3:Y:S04]  /*3bd0*/  LDG.E.U16 R16, [R6.64] ;  /* 0x0000000406107981 */ /* 0x0108e8000c1e1500 */
[----:B-----5:R-:W-:Y:S04]  /*3be0*/  STL [R1+0xac], R19 ;  /* 0x0000ac1301007387 */ /* 0x020fe80000100800 */
[----:B------:R-:W-:Y:S04]  /*3bf0*/  STL [R1+0xa8], R11 ;  /* 0x0000a80b01007387 */ /* 0x000fe80000100800 */
[----:B------:R-:W-:Y:S04]  /*3c00*/  STL [R1+0xa4], R10 ;  /* 0x0000a40a01007387 */ /* 0x000fe80000100800 */
[----:B------:R5:W-:Y:S04]  /*3c10*/  STL [R1+0xa0], R4 ;  /* 0x0000a00401007387 */ /* 0x000be80000100800 */
[----:B-----5:R5:W2:Y:S01]  /*3c20*/  LDG.E.U16 R4, [R14.64] ;  /* 0x000000040e047981 */ /* 0x020aa2000c1e1500 */
[----:B-1----:R-:W-:-:S02]  /*3c30*/  IMAD R12, R0, 0x362, RZ ;  /* 0x00000362000c7824 */ /* 0x002fc400078e02ff */
[C---:B0-----:R-:W-:Y:S02]  /*3c40*/  IMAD R8, R0.reuse, 0x372, RZ ;  /* 0x0000037200087824 */ /* 0x041fe400078e02ff */
[----:B----4-:R-:W-:Y:S01]  /*3c50*/  IMAD R6, R0, 0x382, RZ ;  /* 0x0000038200067824 */ /* 0x010fe200078e02ff */
[-C--:B------:R-:W-:Y:S01]  /*3c60*/  IADD3 R12, P1, R12, R2.reuse, RZ ;  /* 0x000000020c0c7210 */ /* 0x080fe20007f3e0ff */
[----:B------:R-:W-:Y:S01]  /*3c70*/  IMAD R9, R0, 0x1b1, RZ ;  /* 0x000001b100097824 */ /* 0x000fe200078e02ff */
[-C--:B------:R-:W-:Y:S01]  /*3c80*/  IADD3 R8, P2, R8, R2.reuse, RZ ;  /* 0x0000000208087210 */ /* 0x080fe20007f5e0ff */
[----:B------:R-:W-:Y:S01]  /*3c90*/  IMAD R7, R0, 0x1b9, RZ ;  /* 0x000001b900077824 */ /* 0x000fe200078e02ff */
[----:B------:R-:W-:Y:S01]  /*3ca0*/  IADD3 R6, P0, R6, R2, RZ ;  /* 0x0000000206067210 */ /* 0x000fe20007f1e0ff */
[C---:B------:R-:W-:Y:S01]  /*3cb0*/  IMAD R5, R0.reuse, 0x1c1, RZ ;  /* 0x000001c100057824 */ /* 0x040fe200078e02ff */
[-C--:B------:R-:W-:Y:S01]  /*3cc0*/  LEA.HI.X.SX32 R13, R9, R3.reuse, 0x1, P1 ;  /* 0x00000003090d7211 */ /* 0x080fe200008f0eff */
[----:B-----5:R-:W-:Y:S01]  /*3cd0*/  IMAD R14, R0, 0x392, RZ ;  /* 0x00000392000e7824 */ /* 0x020fe200078e02ff */
[----:B------:R-:W-:-:S02]  /*3ce0*/  LEA.HI.X.SX32 R9, R7, R3, 0x1, P2 ;  /* 0x0000000307097211 */ /* 0x000fc400010f0eff */
[-C--:B------:R-:W-:Y:S01]  /*3cf0*/  LEA.HI.X.SX32 R7, R5, R3.reuse, 0x1, P0 ;  /* 0x0000000305077211 */ /* 0x080fe200000f0eff */
[----:B------:R-:W-:Y:S01]  /*3d00*/  IMAD R5, R0, 0x1c9, RZ ;  /* 0x000001c900057824 */ /* 0x000fe200078e02ff */
[----:B------:R-:W-:Y:S01]  /*3d10*/  IADD3 R14, P0, R14, R2, RZ ;  /* 0x000000020e0e7210 */ /* 0x000fe20007f1e0ff */
[----:B------:R0:W4:Y:S03]  /*3d20*/  LDG.E.U16 R19, [R12.64] ;  /* 0x000000040c137981 */ /* 0x000126000c1e1500 */
[----:B------:R-:W-:Y:S01]  /*3d30*/  LEA.HI.X.SX32 R15, R5, R3, 0x1, P0 ;  /* 0x00000003050f7211 */ /* 0x000fe200000f0eff */
[----:B------:R1:W5:Y:S04]  /*3d40*/  LDG.E.U16 R11, [R8.64] ;  /* 0x00000004080b7981 */ /* 0x000368000c1e1500 */
[----:B------:R3:W4:Y:S01]  /*3d50*/  LDG.E.U16 R10, [R6.64] ;  /* 0x00000004060a7981 */ /* 0x000722000c1e1500 */
[----:B0-----:R-:W-:-:S03]  /*3d60*/  IMAD R12, R0, 0x3a2, RZ ;  /* 0x000003a2000c7824 */ /* 0x001fc600078e02ff */
[----:B---3--:R-:W-:Y:S01]  /*3d70*/  STL [R1+0x9c], R20 ;  /* 0x00009c1401007387 */ /* 0x008fe20000100800 */
[----:B-1----:R-:W-:Y:S01]  /*3d80*/  IMAD R8, R0, 0x3b2, RZ ;  /* 0x000003b200087824 */ /* 0x002fe200078e02ff */
[-C--:B------:R-:W-:Y:S01]  /*3d90*/  IADD3 R12, P1, R12, R2.reuse, RZ ;  /* 0x000000020c0c7210 */ /* 0x080fe20007f3e0ff */
[C---:B------:R-:W-:Y:S01]  /*3da0*/  IMAD R9, R0.reuse, 0x1d1, RZ ;  /* 0x000001d100097824 */ /* 0x040fe200078e02ff */
[----:B------:R0:W-:Y:S01]  /*3db0*/  STL [R1+0x98], R18 ;  /* 0x0000981201007387 */ /* 0x0001e20000100800 */
[----:B------:R-:W-:Y:S01]  /*3dc0*/  IMAD R7, R0, 0x1d9, RZ ;  /* 0x000001d900077824 */ /* 0x000fe200078e02ff */
[----:B------:R-:W-:Y:S02]  /*3dd0*/  IADD3 R8, P2, R8, R2, RZ ;  /* 0x0000000208087210 */ /* 0x000fe40007f5e0ff */
[-C--:B------:R-:W-:Y:S01]  /*3de0*/  LEA.HI.X.SX32 R13, R9, R3.reuse, 0x1, P1 ;  /* 0x00000003090d7211 */ /* 0x080fe200008f0eff */
[----:B0-----:R0:W3:Y:S01]  /*3df0*/  LDG.E.U16 R18, [R14.64] ;  /* 0x000000040e127981 */ /* 0x0010e2000c1e1500 */
[----:B------:R-:W-:Y:S01]  /*3e00*/  LEA.HI.X.SX32 R9, R7, R3, 0x1, P2 ;  /* 0x0000000307097211 */ /* 0x000fe200010f0eff */
[----:B------:R-:W-:-:S02]  /*3e10*/  IMAD R6, R0, 0x3c2, RZ ;  /* 0x000003c200067824 */ /* 0x000fc400078e02ff */
[----:B------:R1:W3:Y:S04]  /*3e20*/  LDG.E.U16 R21, [R12.64] ;  /* 0x000000040c157981 */ /* 0x0002e8000c1e1500 */
[----:B------:R0:W3:Y:S01]  /*3e30*/  LDG.E.U16 R20, [R8.64] ;  /* 0x0000000408147981 */ /* 0x0000e2000c1e1500 */
[----:B------:R-:W-:Y:S01]  /*3e40*/  IMAD R5, R0, 0x1e1, RZ ;  /* 0x000001e100057824 */ /* 0x000fe200078e02ff */
[----:B------:R-:W-:Y:S02]  /*3e50*/  IADD3 R6, P0, R6, R2, RZ ;  /* 0x0000000206067210 */ /* 0x000fe40007f1e0ff */
[----:B------:R-:W-:Y:S04]  /*3e60*/  STL [R1+0x94], R17 ;  /* 0x0000941101007387 */ /* 0x000fe80000100800 */
[----:B------:R1:W-:Y:S01]  /*3e70*/  STL [R1+0x90], R16 ;  /* 0x0000901001007387 */ /* 0x0003e20000100800 */
[----:B------:R-:W-:Y:S01]  /*3e80*/  LEA.HI.X.SX32 R7, R5, R3, 0x1, P0 ;  /* 0x0000000305077211 */ /* 0x000fe200000f0eff */
[----:B------:R-:W-:-:S04]  /*3e90*/  IMAD R5, R0, 0x1e9, RZ ;  /* 0x000001e900057824 */ /* 0x000fc800078e02ff */
[----:B0-----:R0:W3:Y:S01]  /*3ea0*/  LDG.E.U16 R9, [R6.64] ;  /* 0x0000000406097981 */ /* 0x0010e2000c1e1500 */
[----:B-1----:R-:W-:-:S05]  /*3eb0*/  IMAD R16, R0, 0x3d2, RZ ;  /* 0x000003d200107824 */ /* 0x002fca00078e02ff */
[----:B------:R-:W-:-:S04]  /*3ec0*/  IADD3 R16, P0, R16, R2, RZ ;  /* 0x0000000210107210 */ /* 0x000fc80007f1e0ff */
[----:B------:R-:W-:Y:S01]  /*3ed0*/  LEA.HI.X.SX32 R17, R5, R3, 0x1, P0 ;  /* 0x0000000305117211 */ /* 0x000fe200000f0eff */
[C---:B------:R-:W-:Y:S01]  /*3ee0*/  IMAD R5, R0.reuse, 0x41, RZ ;  /* 0x0000004100057824 */ /* 0x040fe200078e02ff */
[----:B--2---:R1:W-:Y:S02]  /*3ef0*/  STL [R1+0x8c], R4 ;  /* 0x00008c0401007387 */ /* 0x0043e40000100800 */
[----:B-1----:R-:W-:-:S05]  /*3f00*/  IMAD R4, R0, 0x82, RZ ;  /* 0x0000008200047824 */ /* 0x002fca00078e02ff */
[----:B------:R-:W-:-:S04]  /*3f10*/  IADD3 R12, P0, R4, R2, RZ ;  /* 0x00000002040c7210 */ /* 0x000fc80007f1e0ff */
[----:B------:R-:W-:-:S05]  /*3f20*/  LEA.HI.X.SX32 R13, R5, R3, 0x1, P0 ;  /* 0x00000003050d7211 */ /* 0x000fca00000f0eff */
[----:B------:R1:W2:Y:S01]  /*3f30*/  LDG.E.U16 R25, [R12.64] ;  /* 0x000000040c197981 */ /* 0x0002a2000c1e1500 */
[C---:B0-----:R-:W-:Y:S02]  /*3f40*/  IMAD R6, R0.reuse, 0x3e2, RZ ;  /* 0x000003e200067824 */ /* 0x041fe400078e02ff */
[C---:B------:R-:W-:Y:S02]  /*3f50*/  IMAD R14, R0.reuse, 0x3f2, RZ ;  /* 0x000003f2000e7824 */ /* 0x040fe400078e02ff */
[----:B------:R-:W-:Y:S01]  /*3f60*/  IMAD R7, R0, 0x1f1, RZ ;  /* 0x000001f100077824 */ /* 0x000fe200078e02ff */
[-C--:B------:R-:W-:Y:S01]  /*3f70*/  IADD3 R6, P1, R6, R2.reuse, RZ ;  /* 0x0000000206067210 */ /* 0x080fe20007f3e0ff */
[----:B------:R-:W-:Y:S01]  /*3f80*/  IMAD R8, R0, 0x1f9, RZ ;  /* 0x000001f900087824 */ /* 0x000fe200078e02ff */
[----:B------:R-:W-:Y:S01]  /*3f90*/  IADD3 R14, P2, R14, R2, RZ ;  /* 0x000000020e0e7210 */ /* 0x000fe20007f5e0ff */
[----:B----4-:R-:W-:Y:S01]  /*3fa0*/  STL [R1+0x88], R19 ;  /* 0x0000881301007387 */ /* 0x010fe20000100800 */
[----:B------:R-:W-:-:S02]  /*3fb0*/  LEA.HI.X.SX32 R7, R7, R3, 0x1, P1 ;  /* 0x0000000307077211 */ /* 0x000fc400008f0eff */
[----:B------:R-:W-:Y:S01]  /*3fc0*/  LEA.HI.X.SX32 R15, R8, R3, 0x1, P2 ;  /* 0x00000003080f7211 */ /* 0x000fe200010f0eff */
[----:B-----5:R0:W-:Y:S04]  /*3fd0*/  STL [R1+0x84], R11 ;  /* 0x0000840b01007387 */ /* 0x0201e80000100800 */
[----:B------:R4:W-:Y:S01]  /*3fe0*/  STL [R1+0x7c], R10 ;  /* 0x00007c0a01007387 */ /* 0x0009e20000100800 */
[----:B------:R-:W-:-:S03]  /*3ff0*/  IMAD R5, R0, 0x49, RZ ;  /* 0x0000004900057824 */ /* 0x000fc600078e02ff */
[----:B------:R5:W2:Y:S01]  /*4000*/  LDG.E.U16 R7, [R6.64] ;  /* 0x0000000406077981 */ /* 0x000aa2000c1e1500 */
[----:B0-----:R-:W-:-:S03]  /*4010*/  IMAD R11, R0, 0x92, RZ ;  /* 0x00000092000b7824 */ /* 0x001fc600078e02ff */
[----:B------:R0:W2:Y:S01]  /*4020*/  LDG.E.U16 R8, [R16.64] ;  /* 0x0000000410087981 */ /* 0x0000a2000c1e1500 */
[----:B----4-:R-:W-:-:S03]  /*4030*/  IMAD R10, R0, 0xa2, RZ ;  /* 0x000000a2000a7824 */ /* 0x010fc600078e02ff */
[----:B---3--:R3:W-:Y:S04]  /*4040*/  STL [R1+0x74], R18 ;  /* 0x0000741201007387 */ /* 0x0087e80000100800 */
[----:B-----5:R4:W5:Y:S01]  /*4050*/  LDG.E.U16 R6, [R14.64] ;  /* 0x000000040e067981 */ /* 0x020962000c1e1500 */
[-C--:B0-----:R-:W-:Y:S01]  /*4060*/  IADD3 R16, P1, R10, R2.reuse, RZ ;  /* 0x000000020a107210 */ /* 0x081fe20007f3e0ff */
[C---:B------:R-:W-:Y:S01]  /*4070*/  IMAD R4, R0.reuse, 0xb2, RZ ;  /* 0x000000b200047824 */ /* 0x040fe200078e02ff */
[----:B---3--:R-:W-:Y:S01]  /*4080*/  IADD3 R18, P0, R11, R2, RZ ;  /* 0x000000020b127210 */ /* 0x008fe20007f1e0ff */
[----:B----4-:R-:W-:-:S03]  /*4090*/  IMAD R15, R0, 0x51, RZ ;  /* 0x00000051000f7824 */ /* 0x010fc600078e02ff */
[-C--:B------:R-:W-:Y:S01]  /*40a0*/  LEA.HI.X.SX32 R19, R5, R3.reuse, 0x1, P0 ;  /* 0x0000000305137211 */ /* 0x080fe200000f0eff */
[C---:B------:R-:W-:Y:S01]  /*40b0*/  IMAD R11, R0.reuse, 0xc2, RZ ;  /* 0x000000c2000b7824 */ /* 0x040fe200078e02ff */
[-C--:B------:R-:W-:Y:S01]  /*40c0*/  LEA.HI.X.SX32 R17, R15, R3.reuse, 0x1, P1 ;  /* 0x000000030f117211 */ /* 0x080fe200008f0eff */
[----:B-1----:R-:W-:Y:S01]  /*40d0*/  IMAD R13, R0, 0x59, RZ ;  /* 0x00000059000d7824 */ /* 0x002fe200078e02ff */
[----:B------:R-:W-:Y:S01]  /*40e0*/  STL [R1+0x68], R21 ;  /* 0x0000681501007387 */ /* 0x000fe20000100800 */
[-C--:B------:R-:W-:Y:S01]  /*40f0*/  IADD3 R14, P2, R4, R2.reuse, RZ ;  /* 0x00000002040e7210 */ /* 0x080fe20007f5e0ff */
[----:B------:R-:W-:Y:S01]  /*4100*/  IMAD R5, R0, 0x61, RZ ;  /* 0x0000006100057824 */ /* 0x000fe200078e02ff */
[----:B------:R-:W-:Y:S01]  /*4110*/  IADD3 R12, P0, R11, R2, RZ ;  /* 0x000000020b0c7210 */ /* 0x000fe20007f1e0ff */
[----:B------:R0:W-:Y:S01]  /*4120*/  STL [R1+0x60], R20 ;  /* 0x0000601401007387 */ /* 0x0001e20000100800 */
[----:B------:R-:W-:-:S03]  /*4130*/  LEA.HI.X.SX32 R15, R13, R3, 0x1, P2 ;  /* 0x000000030d0f7211 */ /* 0x000fc600010f0eff */
[----:B------:R1:W3:Y:S01]  /*4140*/  LDG.E.U16 R22, [R18.64] ;  /* 0x0000000412167981 */ /* 0x0002e2000c1e1500 */
[----:B------:R-:W-:-:S03]  /*4150*/  LEA.HI.X.SX32 R13, R5, R3, 0x1, P0 ;  /* 0x00000003050d7211 */ /* 0x000fc600000f0eff */
[----:B------:R4:W5:Y:S01]  /*4160*/  LDG.E.U16 R23, [R16.64] ;  /* 0x0000000410177981 */ /* 0x000962000c1e1500 */
[C---:B0-----:R-:W-:Y:S02]  /*4170*/  IMAD R20, R0.reuse, 0xd2, RZ ;  /* 0x000000d200147824 */ /* 0x041fe400078e02ff */
[----:B------:R-:W-:Y:S01]  /*4180*/  IMAD R5, R0, 0x69, RZ ;  /* 0x0000006900057824 */ /* 0x000fe200078e02ff */
[----:B------:R0:W5:Y:S02]  /*4190*/  LDG.E.U16 R24, [R14.64] ;  /* 0x000000040e187981 */ /* 0x000164000c1e1500 */
[----:B-1----:R-:W-:Y:S01]  /*41a0*/  IADD3 R18, P0, R20, R2, RZ ;  /* 0x0000000214127210 */ /* 0x002fe20007f1e0ff */
[C---:B------:R-:W-:Y:S01]  /*41b0*/  IMAD R10, R0.reuse, 0xe2, RZ ;  /* 0x000000e2000a7824 */ /* 0x040fe200078e02ff */
[----:B------:R1:W5:Y:S02]  /*41c0*/  LDG.E.U16 R27, [R12.64] ;  /* 0x000000040c1b7981 */ /* 0x000364000c1e1500 */
[----:B------:R-:W-:Y:S01]  /*41d0*/  LEA.HI.X.SX32 R19, R5, R3, 0x1, P0 ;  /* 0x0000000305137211 */ /* 0x000fe200000f0eff */
[----:B------:R-:W-:-:S02]  /*41e0*/  IMAD R4, R0, 0xf2, RZ ;  /* 0x000000f200047824 */ /* 0x000fc400078e02ff */
[C---:B------:R-:W-:Y:S02]  /*41f0*/  IMAD R21, R0.reuse, 0x102, RZ ;  /* 0x0000010200157824 */ /* 0x040fe400078e02ff */
[----:B------:R2:W5:Y:S01]  /*4200*/  LDG.E.U16 R26, [R18.64] ;  /* 0x00000004121a7981 */ /* 0x000562000c1e1500 */
[----:B0-----:R-:W-:Y:S01]  /*4210*/  IMAD R15, R0, 0x71, RZ ;  /* 0x00000071000f7824 */ /* 0x001fe200078e02ff */
[-C--:B----4-:R-:W-:Y:S01]  /*4220*/  IADD3 R16, P1, R10, R2.reuse, RZ ;  /* 0x000000020a107210 */ /* 0x090fe20007f3e0ff */
[----:B-1----:R-:W-:Y:S01]  /*4230*/  IMAD R13, R0, 0x79, RZ ;  /* 0x00000079000d7824 */ /* 0x002fe200078e02ff */
[-C--:B------:R-:W-:Y:S01]  /*4240*/  IADD3 R14, P2, R4, R2.reuse, RZ ;  /* 0x00000002040e7210 */ /* 0x080fe20007f5e0ff */
[----:B------:R-:W-:Y:S01]  /*4250*/  IMAD R5, R0, 0x81, RZ ;  /* 0x0000008100057824 */ /* 0x000fe200078e02ff */
[----:B------:R-:W-:Y:S02]  /*4260*/  IADD3 R12, P0, R21, R2, RZ ;  /* 0x00000002150c7210 */ /* 0x000fe40007f1e0ff */
[----:B------:R-:W-:-:S02]  /*4270*/  LEA.HI.X.SX32 R17, R15, R3, 0x1, P1 ;  /* 0x000000030f117211 */ /* 0x000fc400008f0eff */
[-C--:B------:R-:W-:Y:S02]  /*4280*/  LEA.HI.X.SX32 R15, R13, R3.reuse, 0x1, P2 ;  /* 0x000000030d0f7211 */ /* 0x080fe400010f0eff */
[----:B------:R-:W-:-:S03]  /*4290*/  LEA.HI.X.SX32 R13, R5, R3, 0x1, P0 ;  /* 0x00000003050d7211 */ /* 0x000fc600000f0eff */
[----:B------:R0:W4:Y:S04]  /*42a0*/  LDG.E.U16 R29, [R14.64] ;  /* 0x000000040e1d7981 */ /* 0x000128000c1e1500 */
[----:B------:R1:W4:Y:S04]  /*42b0*/  LDG.E.U16 R28, [R12.64] ;  /* 0x000000040c1c7981 */ /* 0x000328000c1e1500 */
[----:B--2---:R2:W-:Y:S04]  /*42c0*/  STL [R1+0x6c], R25 ;  /* 0x00006c1901007387 */ /* 0x0045e80000100800 */
[----:B--2---:R2:W4:Y:S01]  /*42d0*/  LDG.E.U16 R25, [R16.64] ;  /* 0x0000000410197981 */ /* 0x004522000c1e1500 */
[----:B------:R-:W-:-:S02]  /*42e0*/  IMAD R5, R0, 0x89, RZ ;  /* 0x0000008900057824 */ /* 0x000fc400078e02ff */
[C---:B0-----:R-:W-:Y:S02]  /*42f0*/  IMAD R15, R0.reuse, 0x91, RZ ;  /* 0x00000091000f7824 */ /* 0x041fe400078e02ff */
[C---:B------:R-:W-:Y:S02]  /*4300*/  IMAD R14, R0.reuse, 0x132, RZ ;  /* 0x00000132000e7824 */ /* 0x040fe400078e02ff */
[----:B-1----:R-:W-:-:S03]  /*4310*/  IMAD R13, R0, 0x99, RZ ;  /* 0x00000099000d7824 */ /* 0x002fc600078e02ff */
[----:B------:R-:W-:Y:S01]  /*4320*/  IADD3 R14, P2, R14, R2, RZ ;  /* 0x000000020e0e7210 */ /* 0x000fe20007f5e0ff */
[----:B---3--:R0:W-:Y:S04]  /*4330*/  STL [R1+0x5c], R22 ;  /* 0x00005c1601007387 */ /* 0x0081e80000100800 */
[----:B-----5:R1:W-:Y:S01]  /*4340*/  STL [R1+0x58], R23 ;  /* 0x0000581701007387 */ /* 0x0203e20000100800 */
[C---:B0-----:R-:W-:Y:S02]  /*4350*/  IMAD R22, R0.reuse, 0x112, RZ ;  /* 0x0000011200167824 */ /* 0x041fe400078e02ff */
[----:B-1----:R-:W-:-:S03]  /*4360*/  IMAD R23, R0, 0x122, RZ ;  /* 0x0000012200177824 */ /* 0x002fc600078e02ff */
[-C--:B------:R-:W-:Y:S01]  /*4370*/  IADD3 R18, P0, R22, R2.reuse, RZ ;  /* 0x0000000216127210 */ /* 0x080fe20007f1e0ff */
[----:B------:R0:W-:Y:S01]  /*4380*/  STL [R1+0x54], R24 ;  /* 0x0000541801007387 */ /* 0x0001e20000100800 */
[----:B--2---:R-:W-:Y:S02]  /*4390*/  IADD3 R16, P1, R23, R2, RZ ;  /* 0x0000000217107210 */ /* 0x004fe40007f3e0ff */
[-C--:B------:R-:W-:Y:S02]  /*43a0*/  LEA.HI.X.SX32 R19, R5, R3.reuse, 0x1, P0 ;  /* 0x0000000305137211 */ /* 0x080fe400000f0eff */
[----:B------:R-:W-:Y:S01]  /*43b0*/  LEA.HI.X.SX32 R17, R15, R3, 0x1, P1 ;  /* 0x000000030f117211 */ /* 0x000fe200008f0eff */
[C---:B0-----:R-:W-:Y:S01]  /*43c0*/  IMAD R24, R0.reuse, 0x142, RZ ;  /* 0x0000014200187824 */ /* 0x041fe200078e02ff */
[----:B------:R0:W-:Y:S01]  /*43d0*/  STL [R1+0x50], R27 ;  /* 0x0000501b01007387 */ /* 0x0001e20000100800 */
[----:B------:R-:W-:-:S03]  /*43e0*/  IMAD R5, R0, 0xa1, RZ ;  /* 0x000000a100057824 */ /* 0x000fc600078e02ff */
[----:B------:R1:W-:Y:S01]  /*43f0*/  STL [R1+0x4c], R26 ;  /* 0x00004c1a01007387 */ /* 0x0003e20000100800 */
[----:B------:R-:W-:Y:S02]  /*4400*/  IADD3 R12, P0, R24, R2, RZ ;  /* 0x00000002180c7210 */ /* 0x000fe40007f1e0ff */
[-C--:B------:R-:W-:Y:S01]  /*4410*/  LEA.HI.X.SX32 R15, R13, R3.reuse, 0x1, P2 ;  /* 0x000000030d0f7211 */ /* 0x080fe200010f0eff */
[----:B0-----:R0:W2:Y:S04]  /*4420*/  LDG.E.U16 R27, [R18.64] ;  /* 0x00000004121b7981 */ /* 0x0010a8000c1e1500 */
[----:B-1----:R1:W3:Y:S01]  /*4430*/  LDG.E.U16 R26, [R16.64] ;  /* 0x00000004101a7981 */ /* 0x0022e2000c1e1500 */
[----:B------:R-:W-:Y:S01]  /*4440*/  LEA.HI.X.SX32 R13, R5, R3, 0x1, P0 ;  /* 0x00000003050d7211 */ /* 0x000fe200000f0eff */
[----:B------:R-:W-:-:S04]  /*4450*/  IMAD R5, R0, 0xa9, RZ ;  /* 0x000000a900057824 */ /* 0x000fc800078e02ff */
[----:B------:R5:W3:Y:S01]  /*4460*/  LDG.E.U16 R24, [R12.64] ;  /* 0x000000040c187981 */ /* 0x000ae2000c1e1500 */
[----:B-1----:R-:W-:-:S05]  /*4470*/  IMAD R17, R0, 0x152, RZ ;  /* 0x0000015200117824 */ /* 0x002fca00078e02ff */
[----:B0-----:R-:W-:-:S04]  /*4480*/  IADD3 R18, P0, R17, R2, RZ ;  /* 0x0000000211127210 */ /* 0x001fc80007f1e0ff */
[----:B------:R-:W-:Y:S01]  /*4490*/  LEA.HI.X.SX32 R19, R5, R3, 0x1, P0 ;  /* 0x0000000305137211 */ /* 0x000fe200000f0eff */
[----:B------:R-:W-:-:S05]  /*44a0*/  IMAD R16, R0, 0x162, RZ ;  /* 0x0000016200107824 */ /* 0x000fca00078e02ff */
[----:B------:R-:W-:Y:S01]  /*44b0*/  IADD3 R16, P1, R16, R2, RZ ;  /* 0x0000000210107210 */ /* 0x000fe20007f3e0ff */
[----:B----4-:R0:W-:Y:S04]  /*44c0*/  STL [R1+0x48], R25 ;  /* 0x0000481901007387 */ /* 0x0101e80000100800 */
[----:B------:R-:W-:Y:S04]  /*44d0*/  STL [R1+0x44], R29 ;  /* 0x0000441d01007387 */ /* 0x000fe80000100800 */
[----:B------:R1:W-:Y:S04]  /*44e0*/  STL [R1+0x40], R28 ;  /* 0x0000401c01007387 */ /* 0x0003e80000100800 */
[----:B0-----:R0:W4:Y:S04]  /*44f0*/  LDG.E.U16 R25, [R14.64] ;  /* 0x000000040e197981 */ /* 0x001128000c1e1500 */
[----:B-1----:R1:W4:Y:S01]  /*4500*/  LDG.E.U16 R28, [R18.64] ;  /* 0x00000004121c7981 */ /* 0x002322000c1e1500 */
[----:B0-----:R-:W-:-:S05]  /*4510*/  IMAD R15, R0, 0xb1, RZ ;  /* 0x000000b1000f7824 */ /* 0x001fca00078e02ff */
[----:B------:R-:W-:-:S05]  /*4520*/  LEA.HI.X.SX32 R17, R15, R3, 0x1, P1 ;  /* 0x000000030f117211 */ /* 0x000fca00008f0eff */
[----:B------:R0:W4:Y:S01]  /*4530*/  LDG.E.U16 R29, [R16.64] ;  /* 0x00000004101d7981 */ /* 0x000122000c1e1500 */
[C---:B------:R-:W-:Y:S02]  /*4540*/  IMAD R14, R0.reuse, 0x172, RZ ;  /* 0x00000172000e7824 */ /* 0x040fe400078e02ff */
[C---:B-----5:R-:W-:Y:S02]  /*4550*/  IMAD R13, R0.reuse, 0xb9, RZ ;  /* 0x000000b9000d7824 */ /* 0x060fe400078e02ff */
[----:B------:R-:W-:Y:S01]  /*4560*/  IMAD R12, R0, 0x182, RZ ;  /* 0x00000182000c7824 */ /* 0x000fe200078e02ff */
[----:B------:R-:W-:Y:S01]  /*4570*/  IADD3 R14, P2, R14, R2, RZ ;  /* 0x000000020e0e7210 */ /* 0x000fe20007f5e0ff */
[----:B------:R-:W-:-:S03]  /*4580*/  IMAD R5, R0, 0xc1, RZ ;  /* 0x000000c100057824 */ /* 0x000fc600078e02ff */
[-C--:B------:R-:W-:Y:S02]  /*4590*/  IADD3 R12, P0, R12, R2.reuse, RZ ;  /* 0x000000020c0c7210 */ /* 0x080fe40007f1e0ff */
[-C--:B------:R-:W-:Y:S01]  /*45a0*/  LEA.HI.X.SX32 R15, R13, R3.reuse, 0x1, P2 ;  /* 0x000000030d0f7211 */ /* 0x080fe200010f0eff */
[C---:B0-----:R-:W-:Y:S01]  /*45b0*/  IMAD R16, R0.reuse, 0x1a2, RZ ;  /* 0x000001a200107824 */ /* 0x041fe200078e02ff */
[----:B------:R-:W-:Y:S01]  /*45c0*/  LEA.HI.X.SX32 R13, R5, R3, 0x1, P0 ;  /* 0x00000003050d7211 */ /* 0x000fe200000f0eff */
[C---:B------:R-:W-:Y:S02]  /*45d0*/  IMAD R17, R0.reuse, 0x192, RZ ;  /* 0x0000019200117824 */ /* 0x040fe400078e02ff */
[----:B------:R-:W-:Y:S01]  /*45e0*/  IMAD R5, R0, 0xc9, RZ ;  /* 0x000000c900057824 */ /* 0x000fe200078e02ff */
[-C--:B------:R-:W-:Y:S02]  /*45f0*/  IADD3 R16, P1, R16, R2.reuse, RZ ;  /* 0x0000000210107210 */ /* 0x080fe40007f3e0ff */
[----:B-1----:R-:W-:-:S04]  /*4600*/  IADD3 R18, P0, R17, R2, RZ ;  /* 0x0000000211127210 */ /* 0x002fc80007f1e0ff */
[----:B------:R-:W-:Y:S01]  /*4610*/  LEA.HI.X.SX32 R19, R5, R3, 0x1, P0 ;  /* 0x0000000305137211 */ /* 0x000fe200000f0eff */
[C---:B------:R-:W-:Y:S01]  /*4620*/  IMAD R5, R0.reuse, 0xe1, RZ ;  /* 0x000000e100057824 */ /* 0x040fe200078e02ff */
[----:B--2---:R0:W-:Y:S04]  /*4630*/  STL [R1+0x3c], R27 ;  /* 0x00003c1b01007387 */ /* 0x0041e80000100800 */
[----:B---3--:R1:W-:Y:S04]  /*4640*/  STL [R1+0x38], R26 ;  /* 0x0000381a01007387 */ /* 0x0083e80000100800 */
[----:B0-----:R0:W2:Y:S04]  /*4650*/  LDG.E.U16 R27, [R14.64] ;  /* 0x000000040e1b7981 */ /* 0x0010a8000c1e1500 */
[----:B-1----:R1:W3:Y:S01]  /*4660*/  LDG.E.U16 R26, [R12.64] ;  /* 0x000000040c1a7981 */ /* 0x0022e2000c1e1500 */
[----:B0-----:R-:W-:-:S02]  /*4670*/  IMAD R14, R0, 0x1b2, RZ ;  /* 0x000001b2000e7824 */ /* 0x001fc400078e02ff */
[C---:B------:R-:W-:Y:S02]  /*4680*/  IMAD R15, R0.reuse, 0xd1, RZ ;  /* 0x000000d1000f7824 */ /* 0x040fe400078e02ff */
[----:B-1----:R-:W-:Y:S01]  /*4690*/  IMAD R13, R0, 0xd9, RZ ;  /* 0x000000d9000d7824 */ /* 0x002fe200078e02ff */
[-C--:B------:R-:W-:Y:S01]  /*46a0*/  IADD3 R14, P2, R14, R2.reuse, RZ ;  /* 0x000000020e0e7210 */ /* 0x080fe20007f5e0ff */
[----:B------:R-:W-:Y:S01]  /*46b0*/  IMAD R12, R0, 0x1c2, RZ ;  /* 0x000001c2000c7824 */ /* 0x000fe200078e02ff */
[-C--:B------:R-:W-:Y:S02]  /*46c0*/  LEA.HI.X.SX32 R17, R15, R3.reuse, 0x1, P1 ;  /* 0x000000030f117211 */ /* 0x080fe400008f0eff */
[----:B------:R-:W-:Y:S02]  /*46d0*/  LEA.HI.X.SX32 R15, R13, R3, 0x1, P2 ;  /* 0x000000030d0f7211 */ /* 0x000fe400010f0eff */
[----:B------:R-:W-:-:S04]  /*46e0*/  IADD3 R12, P0, R12, R2, RZ ;  /* 0x000000020c0c7210 */ /* 0x000fc80007f1e0ff */
[----:B------:R-:W-:Y:S01]  /*46f0*/  LEA.HI.X.SX32 R13, R5, R3, 0x1, P0 ;  /* 0x00000003050d7211 */ /* 0x000fe200000f0eff */
[----:B----4-:R0:W-:Y:S04]  /*4700*/  STL [R1+0x34], R25 ;  /* 0x0000341901007387 */ /* 0x0101e80000100800 */
[----:B------:R1:W-:Y:S04]  /*4710*/  STL [R1+0x30], R24 ;  /* 0x0000301801007387 */ /* 0x0003e80000100800 */
[----:B------:R4:W-:Y:S04]  /*4720*/  STL [R1+0x2c], R28 ;  /* 0x00002c1c01007387 */ /* 0x0009e80000100800 */
[----:B0-----:R0:W5:Y:S04]  /*4730*/  LDG.E.U16 R25, [R18.64] ;  /* 0x0000000412197981 */ /* 0x001168000c1e1500 */
[----:B-1----:R1:W5:Y:S04]  /*4740*/  LDG.E.U16 R24, [R16.64] ;  /* 0x0000000410187981 */ /* 0x002368000c1e1500 */
[----:B----4-:R4:W5:Y:S04]  /*4750*/  LDG.E.U16 R28, [R14.64] ;  /* 0x000000040e1c7981 */ /* 0x010968000c1e1500 */
[----:B0-----:R0:W5:Y:S01]  /*4760*/  LDG.E.U16 R19, [R12.64] ;  /* 0x000000040c137981 */ /* 0x001162000c1e1500 */
[----:B-1----:R-:W-:-:S02]  /*4770*/  IMAD R16, R0, 0x1e2, RZ ;  /* 0x000001e200107824 */ /* 0x002fc400078e02ff */
[C---:B------:R-:W-:Y:S02]  /*4780*/  IMAD R17, R0.reuse, 0x1d2, RZ ;  /* 0x000001d200117824 */ /* 0x040fe400078e02ff */
[----:B----4-:R-:W-:Y:S01]  /*4790*/  IMAD R14, R0, 0x1f2, RZ ;  /* 0x000001f2000e7824 */ /* 0x010fe200078e02ff */
[-C--:B------:R-:W-:Y:S01]  /*47a0*/  IADD3 R16, P1, R16, R2.reuse, RZ ;  /* 0x0000000210107210 */ /* 0x080fe20007f3e0ff */
[C---:B------:R-:W-:Y:S02]  /*47b0*/  IMAD R15, R0.reuse, 0xf1, RZ ;  /* 0x000000f1000f7824 */ /* 0x040fe400078e02ff */
[----:B------:R-:W-:Y:S01]  /*47c0*/  IMAD R18, R0, 0xf9, RZ ;  /* 0x000000f900127824 */ /* 0x000fe200078e02ff */
[-C--:B------:R-:W-:Y:S02]  /*47d0*/  IADD3 R14, P2, R14, R2.reuse, RZ ;  /* 0x000000020e0e7210 */ /* 0x080fe40007f5e0ff */
[----:B0-----:R-:W-:Y:S02]  /*47e0*/  IADD3 R12, P0, R17, R2, RZ ;  /* 0x00000002110c7210 */ /* 0x001fe40007f1e0ff */
[----:B------:R-:W-:-:S02]  /*47f0*/  LEA.HI.X.SX32 R17, R15, R3, 0x1, P1 ;  /* 0x000000030f117211 */ /* 0x000fc400008f0eff */
[----:B------:R-:W-:Y:S01]  /*4800*/  LEA.HI.X.SX32 R15, R18, R3, 0x1, P2 ;  /* 0x00000003120f7211 */ /* 0x000fe200010f0eff */
[----:B------:R0:W-:Y:S04]  /*4810*/  STL [R1+0x28], R29 ;  /* 0x0000281d01007387 */ /* 0x0001e80000100800 */
[----:B0-----:R0:W4:Y:S01]  /*4820*/  LDG.E.U16 R29, [R14.64] ;  /* 0x000000040e1d7981 */ /* 0x001122000c1e1500 */
[----:B------:R-:W-:-:S05]  /*4830*/  IMAD R5, R0, 0xe9, RZ ;  /* 0x000000e900057824 */ /* 0x000fca00078e02ff */
[----:B------:R-:W-:Y:S01]  /*4840*/  LEA.HI.X.SX32 R13, R5, R3, 0x1, P0 ;  /* 0x00000003050d7211 */ /* 0x000fe200000f0eff */
[----:B--2---:R1:W-:Y:S04]  /*4850*/  STL [R1+0x24], R27 ;  /* 0x0000241b01007387 */ /* 0x0043e80000100800 */
[----:B---3--:R2:W-:Y:S04]  /*4860*/  STL [R1+0x20], R26 ;  /* 0x0000201a01007387 */ /* 0x0085e80000100800 */
[----:B-1----:R1:W3:Y:S04]  /*4870*/  LDG.E.U16 R27, [R12.64] ;  /* 0x000000040c1b7981 */ /* 0x0022e8000c1e1500 */
[----:B--2---:R2:W3:Y:S02]  /*4880*/  LDG.E.U16 R26, [R16.64] ;  /* 0x00000004101a7981 */ /* 0x0044e4000c1e1500 */
[----:B--2---:R-:W-:-:S05]  /*4890*/  IMAD R17, R0, 0x204, RZ ;  /* 0x0000020400117824 */ /* 0x004fca00078e02ff */
[----:B0-----:R-:W-:-:S04]  /*48a0*/  IADD3 R14, P2, R17, R2, RZ ;  /* 0x00000002110e7210 */ /* 0x001fc80007f5e0ff */
[----:B------:R-:W-:Y:S01]  /*48b0*/  LEA.HI.X.SX32 R15, R21, R3, 0x1, P2 ;  /* 0x00000003150f7211 */ /* 0x000fe200010f0eff */
[----:B----4-:R-:W-:Y:S04]  /*48c0*/  STL [R1+0x2704], R29 ;  /* 0x0027041d01007387 */ /* 0x010fe80000100800 */
[----:B-----5:R-:W-:Y:S04]  /*48d0*/  STL [R1+0x1c], R25 ;  /* 0x00001c1901007387 */ /* 0x020fe80000100800 */
[----:B------:R-:W-:Y:S04]  /*48e0*/  STL [R1+0x18], R24 ;  /* 0x0000181801007387 */ /* 0x000fe80000100800 */
[----:B------:R0:W-:Y:S04]  /*48f0*/  STL [R1+0x14], R28 ;  /* 0x0000141c01007387 */ /* 0x0001e80000100800 */
[----:B0-----:R0:W2:Y:S01]  /*4900*/  LDG.E.U16 R28, [R14.64] ;  /* 0x000000040e1c7981 */ /* 0x0010a2000c1e1500 */
[C---:B------:R-:W-:Y:S01]  /*4910*/  IMAD.SHL.U32 R5, R0.reuse, 0x2, RZ ;  /* 0x0000000200057824 */ /* 0x040fe200078e00ff */
[----:B------:R-:W-:-:S04]  /*4920*/  LEA R16, P1, R0, R2, 0x2 ;  /* 0x0000000200107211 */ /* 0x000fc800078210ff */
[CC--:B-1----:R-:W-:Y:S01]  /*4930*/  IADD3 R12, P0, R5.reuse, R2.reuse, RZ ;  /* 0x00000002050c7210 */ /* 0x0c2fe20007f1e0ff */
[C---:B------:R-:W-:Y:S01]  /*4940*/  IMAD R18, R0.reuse, 0x10a, RZ ;  /* 0x0000010a00127824 */ /* 0x040fe200078e02ff */
[-C--:B------:R-:W-:Y:S02]  /*4950*/  LEA.HI.X.SX32 R17, R5, R3.reuse, 0x1, P1 ;  /* 0x0000000305117211 */ /* 0x080fe400008f0eff */
[C---:B------:R-:W-:Y:S01]  /*4960*/  LEA.HI.X.SX32 R13, R0.reuse, R3, 0x1, P0 ;  /* 0x00000003000d7211 */ /* 0x040fe200000f0eff */
[C---:B------:R-:W-:Y:S02]  /*4970*/  IMAD R5, R0.reuse, 0x85, RZ ;  /* 0x0000008500057824 */ /* 0x040fe400078e02ff */
[----:B------:R1:W4:Y:S04]  /*4980*/  LDG.E.U16 R24, [R16.64] ;  /* 0x0000000410187981 */ /* 0x000328000c1e1500 */
[----:B------:R5:W4:Y:S01]  /*4990*/  LDG.E.U16 R25, [R12.64] ;  /* 0x000000040c197981 */ /* 0x000b22000c1e1500 */
[----:B-1----:R-:W-:Y:S01]  /*49a0*/  IMAD R16, R0, 0x214, RZ ;  /* 0x0000021400107824 */ /* 0x002fe200078e02ff */
[----:B-----5:R-:W-:-:S04]  /*49b0*/  IADD3 R12, P0, R18, R2, RZ ;  /* 0x00000002120c7210 */ /* 0x020fc80007f1e0ff */
[-C--:B------:R-:W-:Y:S02]  /*49c0*/  LEA.HI.X.SX32 R13, R5, R3.reuse, 0x1, P0 ;  /* 0x00000003050d7211 */ /* 0x080fe400000f0eff */
[-C--:B------:R-:W-:Y:S01]  /*49d0*/  IADD3 R16, P0, R16, R2.reuse, RZ ;  /* 0x0000000210107210 */ /* 0x080fe20007f1e0ff */
[----:B------:R1:W-:Y:S03]  /*49e0*/  STL [R1+0x10], R19 ;  /* 0x0000101301007387 */ /* 0x0003e60000100800 */
[----:B------:R-:W-:Y:S01]  /*49f0*/  LEA.HI.X.SX32 R17, R18, R3, 0x1, P0 ;  /* 0x0000000312117211 */ /* 0x000fe200000f0eff */
[----:B0-----:R-:W-:Y:S01]  /*4a00*/  IMAD R14, R0, 0x224, RZ ;  /* 0x00000224000e7824 */ /* 0x001fe200078e02ff */
[----:B-1----:R0:W5:Y:S04]  /*4a10*/  LDG.E.U16 R19, [R12.64] ;  /* 0x000000040c137981 */ /* 0x002168000c1e1500 */
[----:B--2---:R-:W-:Y:S04]  /*4a20*/  STL [R1+0x2700], R28 ;  /* 0x0027001c01007387 */ /* 0x004fe80000100800 */
[----:B---3--:R1:W-:Y:S04]  /*4a30*/  STL [R1+0xc], R27 ;  /* 0x00000c1b01007387 */ /* 0x0083e80000100800 */
[----:B-1----:R-:W2:Y:S01]  /*4a40*/  LDG.E.U16 R27, [R16.64] ;  /* 0x00000004101b7981 */ /* 0x002ea2000c1e1500 */
[----:B------:R-:W-:-:S04]  /*4a50*/  IADD3 R14, P1, R14, R2, RZ ;  /* 0x000000020e0e7210 */ /* 0x000fc80007f3e0ff */
[----:B------:R-:W-:Y:S01]  /*4a60*/  LEA.HI.X.SX32 R15, R22, R3, 0x1, P1 ;  /* 0x00000003160f7211 */ /* 0x000fe200008f0eff */
[C---:B0-----:R-:W-:Y:S01]  /*4a70*/  IMAD R13, R0.reuse, 0x234, RZ ;  /* 0x00000234000d7824 */ /* 0x041fe200078e02ff */
[----:B--2---:R-:W-:Y:S04]  /*4a80*/  STL [R1+0x2708], R27 ;  /* 0x0027081b01007387 */ /* 0x004fe80000100800 */
[----:B------:R0:W-:Y:S04]  /*4a90*/  STL [R1+0x8], R26 ;  /* 0x0000081a01007387 */ /* 0x0001e80000100800 */
[----:B0-----:R0:W2:Y:S01]  /*4aa0*/  LDG.E.U16 R26, [R14.64] ;  /* 0x000000040e1a7981 */ /* 0x0010a2000c1e1500 */
[C---:B------:R-:W-:Y:S01]  /*4ab0*/  IMAD R17, R0.reuse, 0x244, RZ ;  /* 0x0000024400117824 */ /* 0x040fe200078e02ff */
[----:B------:R-:W-:Y:S01]  /*4ac0*/  IADD3 R16, P1, R13, R2, RZ ;  /* 0x000000020d107210 */ /* 0x000fe20007f3e0ff */
[----:B------:R-:W-:-:S03]  /*4ad0*/  IMAD R5, R0, 0x11a, RZ ;  /* 0x0000011a00057824 */ /* 0x000fc600078e02ff */
[-C--:B0-----:R-:W-:Y:S02]  /*4ae0*/  IADD3 R14, P2, R17, R2.reuse, RZ ;  /* 0x00000002110e7210 */ /* 0x081fe40007f5e0ff */
[-C--:B------:R-:W-:Y:S01]  /*4af0*/  LEA.HI.X.SX32 R17, R5, R3.reuse, 0x1, P1 ;  /* 0x0000000305117211 */ /* 0x080fe200008f0eff */
[----:B--2---:R-:W-:Y:S04]  /*4b00*/  STL [R1+0x270c], R26 ;  /* 0x00270c1a01007387 */ /* 0x004fe80000100800 */
[----:B----4-:R0:W-:Y:S04]  /*4b10*/  STL [R1+0x4], R25 ;  /* 0x0000041901007387 */ /* 0x0101e80000100800 */
[----:B0-----:R-:W2:Y:S01]  /*4b20*/  LDG.E.U16 R25, [R16.64] ;  /* 0x0000000410197981 */ /* 0x001ea2000c1e1500 */
[----:B------:R-:W-:Y:S01]  /*4b30*/  LEA.HI.X.SX32 R15, R23, R3, 0x1, P2 ;  /* 0x00000003170f7211 */ /* 0x000fe200010f0eff */
[----:B------:R-:W-:Y:S01]  /*4b40*/  IMAD R18, R0, 0x8d, RZ ;  /* 0x0000008d00127824 */ /* 0x000fe200078e02ff */
[----:B------:R-:W-:-:S04]  /*4b50*/  IADD3 R12, P0, R5, R2, RZ ;  /* 0x00000002050c7210 */ /* 0x000fc80007f1e0ff */
[----:B------:R-:W-:Y:S01]  /*4b60*/  LEA.HI.X.SX32 R13, R18, R3, 0x1, P0 ;  /* 0x00000003120d7211 */ /* 0x000fe200000f0eff */
[C---:B------:R-:W-:Y:S01]  /*4b70*/  IMAD R18, R0.reuse, 0x12a, RZ ;  /* 0x0000012a00127824 */ /* 0x040fe200078e02ff */
[----:B--2---:R-:W-:Y:S04]  /*4b80*/  STL [R1+0x2710], R25 ;  /* 0x0027101901007387 */ /* 0x004fe80000100800 */
[----:B------:R0:W-:Y:S01]  /*4b90*/  STL [R1], R24 ;  /* 0x0000001801007387 */ /* 0x0001e20000100800 */
[----:B------:R-:W-:-:S03]  /*4ba0*/  IMAD R5, R0, 0x95, RZ ;  /* 0x0000009500057824 */ /* 0x000fc600078e02ff */
[----:B------:R1:W2:Y:S04]  /*4bb0*/  LDG.E.U16 R21, [R12.64] ;  /* 0x000000040c157981 */ /* 0x0002a8000c1e1500 */
[----:B0-----:R0:W3:Y:S01]  /*4bc0*/  LDG.E.U16 R24, [R14.64] ;  /* 0x000000040e187981 */ /* 0x0010e2000c1e1500 */
[----:B-1----:R-:W-:Y:S01]  /*4bd0*/  IADD3 R12, P0, R18, R2, RZ ;  /* 0x00000002120c7210 */ /* 0x002fe20007f1e0ff */
[----:B------:R-:W-:-:S03]  /*4be0*/  IMAD R16, R0, 0x254, RZ ;  /* 0x0000025400107824 */ /* 0x000fc600078e02ff */
[----:B------:R-:W-:Y:S01]  /*4bf0*/  LEA.HI.X.SX32 R13, R5, R3, 0x1, P0 ;  /* 0x00000003050d7211 */ /* 0x000fe200000f0eff */
[----:B0-----:R-:W-:Y:S01]  /*4c00*/  IMAD R14, R0, 0x264, RZ ;  /* 0x00000264000e7824 */ /* 0x001fe200078e02ff */
[----:B------:R-:W-:-:S03]  /*4c10*/  IADD3 R16, P0, R16, R2, RZ ;  /* 0x0000000210107210 */ /* 0x000fc60007f1e0ff */
[----:B------:R0:W4:Y:S01]  /*4c20*/  LDG.E.U16 R25, [R12.64] ;  /* 0x000000040c197981 */ /* 0x000122000c1e1500 */
[----:B------:R-:W-:-:S05]  /*4c30*/  LEA.HI.X.SX32 R17, R18, R3, 0x1, P0 ;  /* 0x0000000312117211 */ /* 0x000fca00000f0eff */
[----:B------:R1:W2:Y:S01]  /*4c40*/  LDG.E.U16 R23, [R16.64] ;  /* 0x0000000410177981 */ /* 0x0002a2000c1e1500 */
[----:B0-----:R-:W-:-:S03]  /*4c50*/  IADD3 R12, P1, R14, R2, RZ ;  /* 0x000000020e0c7210 */ /* 0x001fc60007f3e0ff */
[----:B---3--:R-:W-:Y:S04]  /*4c60*/  STL [R1+0x2714], R24 ;  /* 0x0027141801007387 */ /* 0x008fe80000100800 */
[----:B-----5:R0:W-:Y:S02]  /*4c70*/  STL [R1+0x798], R19 ;  /* 0x0007981301007387 */ /* 0x0201e40000100800 */
[----:B0-----:R-:W-:-:S05]  /*4c80*/  IMAD R19, R0, 0x132, RZ ;  /* 0x0000013200137824 */ /* 0x001fca00078e02ff */
[----:B------:R-:W-:-:S05]  /*4c90*/  LEA.HI.X.SX32 R13, R19, R3, 0x1, P1 ;  /* 0x00000003130d7211 */ /* 0x000fca00008f0eff */
[----:B------:R0:W3:Y:S01]  /*4ca0*/  LDG.E.U16 R22, [R12.64] ;  /* 0x000000040c167981 */ /* 0x0000e2000c1e1500 */
[C---:B------:R-:W-:Y:S02]  /*4cb0*/  IMAD R5, R0.reuse, 0x13a, RZ ;  /* 0x0000013a00057824 */ /* 0x040fe400078e02ff */
[C---:B------:R-:W-:Y:S02]  /*4cc0*/  IMAD R15, R0.reuse, 0x274, RZ ;  /* 0x00000274000f7824 */ /* 0x040fe400078e02ff */
[C---:B------:R-:W-:Y:S01]  /*4cd0*/  IMAD R18, R0.reuse, 0x9d, RZ ;  /* 0x0000009d00127824 */ /* 0x040fe200078e02ff */
[-C--:B------:R-:W-:Y:S01]  /*4ce0*/  IADD3 R14, P0, R5, R2.reuse, RZ ;  /* 0x00000002050e7210 */ /* 0x080fe20007f1e0ff */
[C---:B-1----:R-:W-:Y:S01]  /*4cf0*/  IMAD R17, R0.reuse, 0x284, RZ ;  /* 0x0000028400117824 */ /* 0x042fe200078e02ff */
[-C--:B------:R-:W-:Y:S01]  /*4d00*/  IADD3 R16, P1, R15, R2.reuse, RZ ;  /* 0x000000020f107210 */ /* 0x080fe20007f3e0ff */
[----:B------:R-:W-:Y:S01]  /*4d10*/  IMAD R19, R0, 0x14a, RZ ;  /* 0x0000014a00137824 */ /* 0x000fe200078e02ff */
[----:B------:R-:W-:Y:S01]  /*4d20*/  LEA.HI.X.SX32 R15, R18, R3, 0x1, P0 ;  /* 0x00000003120f7211 */ /* 0x000fe200000f0eff */
[----:B------:R-:W-:Y:S01]  /*4d30*/  IMAD R29, R0, 0x142, RZ ;  /* 0x00000142001d7824 */ /* 0x000fe200078e02ff */
[----:B0-----:R-:W-:-:S02]  /*4d40*/  IADD3 R12, P2, R17, R2, RZ ;  /* 0x00000002110c7210 */ /* 0x001fc40007f5e0ff */
[-C--:B------:R-:W-:Y:S01]  /*4d50*/  LEA.HI.X.SX32 R17, R5, R3.reuse, 0x1, P1 ;  /* 0x0000000305117211 */ /* 0x080fe200008f0eff */
[----:B--2---:R-:W-:Y:S01]  /*4d60*/  STL [R1+0x2718], R23 ;  /* 0x0027181701007387 */ /* 0x004fe20000100800 */
[----:B------:R-:W-:Y:S01]  /*4d70*/  IMAD R5, R0, 0xa5, RZ ;  /* 0x000000a500057824 */ /* 0x000fe200078e02ff */
[----:B------:R-:W-:Y:S02]  /*4d80*/  LEA.HI.X.SX32 R13, R29, R3, 0x1, P2 ;  /* 0x000000031d0d7211 */ /* 0x000fe400010f0eff */
[----:B------:R0:W2:Y:S02]  /*4d90*/  LDG.E.U16 R24, [R14.64] ;  /* 0x000000040e187981 */ /* 0x0000a4000c1e1500 */
[----:B0-----:R-:W-:-:S04]  /*4da0*/  IADD3 R14, P0, R19, R2, RZ ;  /* 0x00000002130e7210 */ /* 0x001fc80007f1e0ff */
[----:B------:R-:W-:Y:S02]  /*4db0*/  LEA.HI.X.SX32 R15, R5, R3, 0x1, P0 ;  /* 0x00000003050f7211 */ /* 0x000fe400000f0eff */
[----:B------:R0:W5:Y:S04]  /*4dc0*/  LDG.E.U16 R5, [R12.64] ;  /* 0x000000040c057981 */ /* 0x000168000c1e1500 */
[----:B---3--:R1:W-:Y:S04]  /*4dd0*/  STL [R1+0x271c], R22 ;  /* 0x00271c1601007387 */ /* 0x0083e80000100800 */
[----:B------:R3:W-:Y:S04]  /*4de0*/  STL [R1+0x794], R21 ;  /* 0x0007941501007387 */ /* 0x0007e80000100800 */
[----:B-1----:R1:W2:Y:S04]  /*4df0*/  LDG.E.U16 R22, [R14.64] ;  /* 0x000000040e167981 */ /* 0x0022a8000c1e1500 */
[----:B---3--:R3:W2:Y:S01]  /*4e00*/  LDG.E.U16 R21, [R16.64] ;  /* 0x0000000410157981 */ /* 0x0086a2000c1e1500 */
[----:B------:R-:W-:-:S02]  /*4e10*/  IMAD R29, R0, 0x152, RZ ;  /* 0x00000152001d7824 */ /* 0x000fc400078e02ff */
[C---:B---3--:R-:W-:Y:S02]  /*4e20*/  IMAD R16, R0.reuse, 0x294, RZ ;  /* 0x0000029400107824 */ /* 0x048fe400078e02ff */
[----:B------:R-:W-:-:S03]  /*4e30*/  IMAD R17, R0, 0x2a4, RZ ;  /* 0x000002a400117824 */ /* 0x000fc600078e02ff */
[-C--:B0-----:R-:W-:Y:S01]  /*4e40*/  IADD3 R12, P0, R16, R2.reuse, RZ ;  /* 0x00000002100c7210 */ /* 0x081fe20007f1e0ff */
[C---:B------:R-:W-:Y:S01]  /*4e50*/  IMAD R18, R0.reuse, 0x15a, RZ ;  /* 0x0000015a00127824 */ /* 0x040fe200078e02ff */
[-C--:B------:R-:W-:Y:S02]  /*4e60*/  IADD3 R16, P1, R17, R2.reuse, RZ ;  /* 0x0000000211107210 */ /* 0x080fe40007f3e0ff */
[-C--:B------:R-:W-:Y:S01]  /*4e70*/  LEA.HI.X.SX32 R13, R19, R3.reuse, 0x1, P0 ;  /* 0x00000003130d7211 */ /* 0x080fe200000f0eff */
[C---:B-1----:R-:W-:Y:S01]  /*4e80*/  IMAD R15, R0.reuse, 0x2b4, RZ ;  /* 0x000002b4000f7824 */ /* 0x042fe200078e02ff */
[----:B------:R-:W-:Y:S01]  /*4e90*/  LEA.HI.X.SX32 R17, R29, R3, 0x1, P1 ;  /* 0x000000031d117211 */ /* 0x000fe200008f0eff */
[----:B------:R-:W-:Y:S01]  /*4ea0*/  IMAD R19, R0, 0xad, RZ ;  /* 0x000000ad00137824 */ /* 0x000fe200078e02ff */
[----:B------:R-:W-:Y:S01]  /*4eb0*/  IADD3 R14, P0, R18, R2, RZ ;  /* 0x00000002120e7210 */ /* 0x000fe20007f1e0ff */
[----:B------:R0:W3:Y:S01]  /*4ec0*/  LDG.E.U16 R23, [R12.64] ;  /* 0x000000040c177981 */ /* 0x0000e2000c1e1500 */
[----:B------:R-:W-:-:S02]  /*4ed0*/  IMAD R29, R0, 0x162, RZ ;  /* 0x00000162001d7824 */ /* 0x000fc400078e02ff */
[C---:B0-----:R-:W-:Y:S01]  /*4ee0*/  IMAD R13, R0.reuse, 0x2c4, RZ ;  /* 0x000002c4000d7824 */ /* 0x041fe200078e02ff */
[-C--:B------:R-:W-:Y:S02]  /*4ef0*/  IADD3 R12, P1, R15, R2.reuse, RZ ;  /* 0x000000020f0c7210 */ /* 0x080fe40007f3e0ff */
[----:B------:R-:W-:Y:S01]  /*4f00*/  LEA.HI.X.SX32 R15, R19, R3, 0x1, P0 ;  /* 0x00000003130f7211 */ /* 0x000fe200000f0eff */
[----:B------:R-:W-:Y:S01]  /*4f10*/  IMAD R19, R0, 0x16a, RZ ;  /* 0x0000016a00137824 */ /* 0x000fe200078e02ff */
[----:B--2---:R0:W-:Y:S04]  /*4f20*/  STL [R1+0x2720], R21 ;  /* 0x0027201501007387 */ /* 0x0041e80000100800 */
[----:B-----5:R1:W-:Y:S04]  /*4f30*/  STL [R1+0x2724], R5 ;  /* 0x0027240501007387 */ /* 0x0203e80000100800 */
[----:B0-----:R0:W2:Y:S04]  /*4f40*/  LDG.E.U16 R21, [R16.64] ;  /* 0x0000000410157981 */ /* 0x0010a8000c1e1500 */
[----:B-1----:R1:W5:Y:S01]  /*4f50*/  LDG.E.U16 R5, [R14.64] ;  /* 0x000000040e057981 */ /* 0x002362000c1e1500 */
[----:B0-----:R-:W-:-:S02]  /*4f60*/  IADD3 R16, P2, R13, R2, RZ ;  /* 0x000000020d107210 */ /* 0x001fc40007f5e0ff */
[----:B------:R-:W-:Y:S01]  /*4f70*/  LEA.HI.X.SX32 R13, R18, R3, 0x1, P1 ;  /* 0x00000003120d7211 */ /* 0x000fe200008f0eff */
[----:B-1----:R-:W-:Y:S01]  /*4f80*/  IMAD R15, R0, 0xb5, RZ ;  /* 0x000000b5000f7824 */ /* 0x002fe200078e02ff */
[----:B------:R-:W-:-:S03]  /*4f90*/  IADD3 R14, P0, R19, R2, RZ ;  /* 0x00000002130e7210 */ /* 0x000fc60007f1e0ff */
[----:B------:R0:W5:Y:S01]  /*4fa0*/  LDG.E.U16 R26, [R12.64] ;  /* 0x000000040c1a7981 */ /* 0x000162000c1e1500 */
[-C--:B------:R-:W-:Y:S02]  /*4fb0*/  LEA.HI.X.SX32 R17, R29, R3.reuse, 0x1, P2 ;  /* 0x000000031d117211 */ /* 0x080fe400010f0eff */
[----:B------:R-:W-:Y:S01]  /*4fc0*/  LEA.HI.X.SX32 R15, R15, R3, 0x1, P0 ;  /* 0x000000030f0f7211 */ /* 0x000fe200000f0eff */
[----:B----4-:R1:W-:Y:S01]  /*4fd0*/  STL [R1+0x78c], R25 ;  /* 0x00078c1901007387 */ /* 0x0103e20000100800 */
[----:B0-----:R-:W-:-:S03]  /*4fe0*/  IMAD R12, R0, 0x2d4, RZ ;  /* 0x000002d4000c7824 */ /* 0x001fc600078e02ff */
[----:B------:R0:W-:Y:S02]  /*4ff0*/  STL [R1+0x788], R24 ;  /* 0x0007881801007387 */ /* 0x0001e40000100800 */
[----:B------:R-:W-:Y:S02]  /*5000*/  IADD3 R12, P0, R12, R2, RZ ;  /* 0x000000020c0c7210 */ /* 0x000fe40007f1e0ff */
[----:B-1----:R1:W4:Y:S02]  /*5010*/  LDG.E.U16 R25, [R14.64] ;  /* 0x000000040e197981 */ /* 0x002324000c1e1500 */
[----:B------:R-:W-:Y:S02]  /*5020*/  LEA.HI.X.SX32 R13, R19, R3, 0x1, P0 ;  /* 0x00000003130d7211 */ /* 0x000fe400000f0eff */
[----:B0-----:R0:W4:Y:S04]  /*5030*/  LDG.E.U16 R24, [R16.64] ;  /* 0x0000000410187981 */ /* 0x001128000c1e1500 */
[----:B------:R0:W-:Y:S04]  /*5040*/  STL [R1+0x784], R22 ;  /* 0x0007841601007387 */ /* 0x0001e80000100800 */
[----:B0-----:R0:W4:Y:S01]  /*5050*/  LDG.E.U16 R22, [R12.64] ;  /* 0x000000040c167981 */ /* 0x001122000c1e1500 */
[----:B------:R-:W-:-:S02]  /*5060*/  IMAD R16, R0, 0x2e4, RZ ;  /* 0x000002e400107824 */ /* 0x000fc400078e02ff */
[C---:B------:R-:W-:Y:S02]  /*5070*/  IMAD R29, R0.reuse, 0x172, RZ ;  /* 0x00000172001d7824 */ /* 0x040fe400078e02ff */
[----:B------:R-:W-:Y:S01]  /*5080*/  IMAD R18, R0, 0x17a, RZ ;  /* 0x0000017a00127824 */ /* 0x000fe200078e02ff */
[-C--:B------:R-:W-:Y:S01]  /*5090*/  IADD3 R16, P1, R16, R2.reuse, RZ ;  /* 0x0000000210107210 */ /* 0x080fe20007f3e0ff */
[C---:B-1----:R-:W-:Y:S02]  /*50a0*/  IMAD R15, R0.reuse, 0x2f4, RZ ;  /* 0x000002f4000f7824 */ /* 0x042fe400078e02ff */
[----:B------:R-:W-:Y:S01]  /*50b0*/  IMAD R19, R0, 0xbd, RZ ;  /* 0x000000bd00137824 */ /* 0x000fe200078e02ff */
[-C--:B------:R-:W-:Y:S02]  /*50c0*/  LEA.HI.X.SX32 R17, R29, R3.reuse, 0x1, P1 ;  /* 0x000000031d117211 */ /* 0x080fe400008f0eff */
[-C--:B------:R-:W-:Y:S01]  /*50d0*/  IADD3 R14, P0, R18, R2.reuse, RZ ;  /* 0x00000002120e7210 */ /* 0x080fe20007f1e0ff */
[C---:B0-----:R-:W-:Y:S01]  /*50e0*/  IMAD R13, R0.reuse, 0x304, RZ ;  /* 0x00000304000d7824 */ /* 0x041fe200078e02ff */
[----:B------:R-:W-:Y:S01]  /*50f0*/  IADD3 R12, P1, R15, R2, RZ ;  /* 0x000000020f0c7210 */ /* 0x000fe20007f3e0ff */
[----:B---3--:R0:W-:Y:S01]  /*5100*/  STL [R1+0x730], R23 ;  /* 0x0007301701007387 */ /* 0x0081e20000100800 */
[----:B------:R-:W-:Y:S01]  /*5110*/  LEA.HI.X.SX32 R15, R19, R3, 0x1, P0 ;  /* 0x00000003130f7211 */ /* 0x000fe200000f0eff */
[----:B------:R-:W-:-:S02]  /*5120*/  IMAD R29, R0, 0x182, RZ ;  /* 0x00000182001d7824 */ /* 0x000fc400078e02ff */
[----:B------:R-:W-:Y:S01]  /*5130*/  IMAD R19, R0, 0x18a, RZ ;  /* 0x0000018a00137824 */ /* 0x000fe200078e02ff */
[----:B0-----:R0:W3:Y:S02]  /*5140*/  LDG.E.U16 R23, [R16.64] ;  /* 0x0000000410177981 */ /* 0x0010e4000c1e1500 */
[-C--:B0-----:R-:W-:Y:S02]  /*5150*/  IADD3 R16, P2, R13, R2.reuse, RZ ;  /* 0x000000020d107210 */ /* 0x081fe40007f5e0ff */
[-C--:B------:R-:W-:Y:S02]  /*5160*/  LEA.HI.X.SX32 R13, R18, R3.reuse, 0x1, P1 ;  /* 0x00000003120d7211 */ /* 0x080fe400008f0eff */
[----:B------:R-:W-:Y:S01]  /*5170*/  LEA.HI.X.SX32 R17, R29, R3, 0x1, P2 ;  /* 0x000000031d117211 */ /* 0x000fe200010f0eff */
[C---:B------:R-:W-:Y:S01]  /*5180*/  IMAD R29, R0.reuse, 0x192, RZ ;  /* 0x00000192001d7824 */ /* 0x040fe200078e02ff */
[----:B--2---:R0:W-:Y:S04]  /*5190*/  STL [R1+0x72c], R21 ;  /* 0x00072c1501007387 */ /* 0x0041e80000100800 */
[----:B-----5:R1:W-:Y:S04]  /*51a0*/  STL [R1+0x780], R5 ;  /* 0x0007800501007387 */ /* 0x0203e80000100800 */
[----:B0-----:R0:W2:Y:S04]  /*51b0*/  LDG.E.U16 R21, [R14.64] ;  /* 0x000000040e157981 */ /* 0x0010a8000c1e1500 */
[----:B-1----:R1:W5:Y:S04]  /*51c0*/  LDG.E.U16 R5, [R12.64] ;  /* 0x000000040c057981 */ /* 0x002368000c1e1500 */
[----:B------:R1:W-:Y:S01]  /*51d0*/  STL [R1+0x728], R26 ;  /* 0x0007281a01007387 */ /* 0x0003e20000100800 */
[C---:B0-----:R-:W-:Y:S01]  /*51e0*/  IMAD R15, R0.reuse, 0xc5, RZ ;  /* 0x000000c5000f7824 */ /* 0x041fe200078e02ff */
[----:B------:R-:W-:Y:S01]  /*51f0*/  IADD3 R14, P0, R19, R2, RZ ;  /* 0x00000002130e7210 */ /* 0x000fe20007f1e0ff */
[----:B-1----:R-:W-:-:S03]  /*5200*/  IMAD R12, R0, 0x314, RZ ;  /* 0x00000314000c7824 */ /* 0x002fc600078e02ff */
[-C--:B------:R-:W-:Y:S01]  /*5210*/  LEA.HI.X.SX32 R15, R15, R3.reuse, 0x1, P0 ;  /* 0x000000030f0f7211 */ /* 0x080fe200000f0eff */
[----:B------:R0:W5:Y:S01]  /*5220*/  LDG.E.U16 R26, [R16.64] ;  /* 0x00000004101a7981 */ /* 0x000162000c1e1500 */
[-C--:B------:R-:W-:Y:S01]  /*5230*/  IADD3 R12, P0, R12, R2.reuse, RZ ;  /* 0x000000020c0c7210 */ /* 0x080fe20007f1e0ff */
[----:B0-----:R-:W-:Y:S02]  /*5240*/  IMAD R16, R0, 0x324, RZ ;  /* 0x0000032400107824 */ /* 0x001fe400078e02ff */
[----:B----4-:R0:W-:Y:S01]  /*5250*/  STL [R1+0x724], R24 ;  /* 0x0007241801007387 */ /* 0x0101e20000100800 */
[-C--:B------:R-:W-:Y:S02]  /*5260*/  LEA.HI.X.SX32 R13, R19, R3.reuse, 0x1, P0 ;  /* 0x00000003130d7211 */ /* 0x080fe400000f0eff */
[----:B------:R-:W-:Y:S01]  /*5270*/  IADD3 R16, P1, R16, R2, RZ ;  /* 0x0000000210107210 */ /* 0x000fe20007f3e0ff */
[----:B------:R1:W-:Y:S03]  /*5280*/  STL [R1+0x77c], R25 ;  /* 0x00077c1901007387 */ /* 0x0003e60000100800 */
[----:B------:R-:W-:Y:S01]  /*5290*/  LEA.HI.X.SX32 R17, R29, R3, 0x1, P1 ;  /* 0x000000031d117211 */ /* 0x000fe200008f0eff */
[----:B0-----:R0:W4:Y:S04]  /*52a0*/  LDG.E.U16 R24, [R14.64] ;  /* 0x000000040e187981 */ /* 0x001128000c1e1500 */
[----:B------:R0:W-:Y:S04]  /*52b0*/  STL [R1+0x720], R22 ;  /* 0x0007201601007387 */ /* 0x0001e80000100800 */
[----:B-1----:R1:W4:Y:S04]  /*52c0*/  LDG.E.U16 R25, [R12.64] ;  /* 0x000000040c197981 */ /* 0x002328000c1e1500 */
[----:B0-----:R0:W4:Y:S01]  /*52d0*/  LDG.E.U16 R22, [R16.64] ;  /* 0x0000000410167981 */ /* 0x001122000c1e1500 */
[----:B------:R-:W-:-:S02]  /*52e0*/  IMAD R18, R0, 0x19a, RZ ;  /* 0x0000019a00127824 */ /* 0x000fc400078e02ff */
[C---:B------:R-:W-:Y:S02]  /*52f0*/  IMAD R15, R0.reuse, 0x334, RZ ;  /* 0x00000334000f7824 */ /* 0x040fe400078e02ff */
[----:B------:R-:W-:Y:S01]  /*5300*/  IMAD R19, R0, 0xcd, RZ ;  /* 0x000000cd00137824 */ /* 0x000fe200078e02ff */
[-C--:B------:R-:W-:Y:S01]  /*5310*/  IADD3 R14, P0, R18, R2.reuse, RZ ;  /* 0x00000002120e7210 */ /* 0x080fe20007f1e0ff */
[C---:B-1----:R-:W-:Y:S01]  /*5320*/  IMAD R13, R0.reuse, 0x344, RZ ;  /* 0x00000344000d7824 */ /* 0x042fe200078e02ff */
[-C--:B------:R-:W-:Y:S02]  /*5330*/  IADD3 R12, P1, R15, R2.reuse, RZ ;  /* 0x000000020f0c7210 */ /* 0x080fe40007f3e0ff */
[-C--:B------:R-:W-:Y:S01]  /*5340*/  LEA.HI.X.SX32 R15, R19, R3.reuse, 0x1, P0 ;  /* 0x00000003130f7211 */ /* 0x080fe200000f0eff */
[----:B------:R-:W-:Y:S01]  /*5350*/  IMAD R29, R0, 0x1a2, RZ ;  /* 0x000001a2001d7824 */ /* 0x000fe200078e02ff */
[----:B0-----:R-:W-:Y:S01]  /*5360*/  IADD3 R16, P2, R13, R2, RZ ;  /* 0x000000020d107210 */ /* 0x001fe20007f5e0ff */
[----:B---3--:R0:W-:Y:S01]  /*5370*/  STL [R1+0x71c], R23 ;  /* 0x00071c1701007387 */ /* 0x0081e20000100800 */
[-C--:B------:R-:W-:Y:S01]  /*5380*/  LEA.HI.X.SX32 R13, R18, R3.reuse, 0x1, P1 ;  /* 0x00000003120d7211 */ /* 0x080fe200008f0eff */
[C---:B------:R-:W-:Y:S01]  /*5390*/  IMAD R19, R0.reuse, 0x1aa, RZ ;  /* 0x000001aa00137824 */ /* 0x040fe200078e02ff */
[----:B------:R-:W-:Y:S01]  /*53a0*/  LEA.HI.X.SX32 R17, R29, R3, 0x1, P2 ;  /* 0x000000031d117211 */ /* 0x000fe200010f0eff */
[----:B0-----:R0:W3:Y:S01]  /*53b0*/  LDG.E.U16 R23, [R14.64] ;  /* 0x000000040e177981 */ /* 0x0010e2000c1e1500 */
[----:B------:R-:W-:-:S02]  /*53c0*/  IMAD R18, R0, 0x1ba, RZ ;  /* 0x000001ba00127824 */ /* 0x000fc400078e02ff */
[----:B0-----:R-:W-:Y:S01]  /*53d0*/  IMAD R15, R0, 0xd5, RZ ;  /* 0x000000d5000f7824 */ /* 0x001fe200078e02ff */
[----:B------:R-:W-:-:S04]  /*53e0*/  IADD3 R14, P0, R19, R2, RZ ;  /* 0x00000002130e7210 */ /* 0x000fc80007f1e0ff */
[----:B------:R-:W-:Y:S01]  /*53f0*/  LEA.HI.X.SX32 R15, R15, R3, 0x1, P0 ;  /* 0x000000030f0f7211 */ /* 0x000fe200000f0eff */
[C---:B------:R-:W-:Y:S01]  /*5400*/  IMAD R29, R0.reuse, 0x1b2, RZ ;  /* 0x000001b2001d7824 */ /* 0x040fe200078e02ff */
[----:B--2---:R0:W-:Y:S04]  /*5410*/  STL [R1+0x778], R21 ;  /* 0x0007781501007387 */ /* 0x0041e80000100800 */
[----:B-----5:R1:W-:Y:S04]  /*5420*/  STL [R1+0x718], R5 ;  /* 0x0007180501007387 */ /* 0x0203e80000100800 */
[----:B0-----:R0:W2:Y:S04]  /*5430*/  LDG.E.U16 R21, [R12.64] ;  /* 0x000000040c157981 */ /* 0x0010a8000c1e1500 */
[----:B-1----:R1:W5:Y:S01]  /*5440*/  LDG.E.U16 R5, [R16.64] ;  /* 0x0000000410057981 */ /* 0x002362000c1e1500 */
[----:B0-----:R-:W-:-:S03]  /*5450*/  IMAD R12, R0, 0x354, RZ ;  /* 0x00000354000c7824 */ /* 0x001fc600078e02ff */
[----:B------:R0:W-:Y:S01]  /*5460*/  STL [R1+0x714], R26 ;  /* 0x0007141a01007387 */ /* 0x0001e20000100800 */
[----:B-1----:R-:W-:Y:S01]  /*5470*/  IMAD R16, R0, 0x364, RZ ;  /* 0x0000036400107824 */ /* 0x002fe200078e02ff */
[----:B------:R-:W-:-:S04]  /*5480*/  IADD3 R12, P0, R12, R2, RZ ;  /* 0x000000020c0c7210 */ /* 0x000fc80007f1e0ff */
[----:B------:R-:W-:Y:S01]  /*5490*/  LEA.HI.X.SX32 R13, R19, R3, 0x1, P0 ;  /* 0x00000003130d7211 */ /* 0x000fe200000f0eff */
[----:B0-----:R0:W5:Y:S01]  /*54a0*/  LDG.E.U16 R26, [R14.64] ;  /* 0x000000040e1a7981 */ /* 0x001162000c1e1500 */
[----:B------:R-:W-:Y:S01]  /*54b0*/  IADD3 R16, P1, R16, R2, RZ ;  /* 0x0000000210107210 */ /* 0x000fe20007f3e0ff */
[----:B------:R-:W-:-:S03]  /*54c0*/  IMAD R19, R0, 0xdd, RZ ;  /* 0x000000dd00137824 */ /* 0x000fc600078e02ff */
[----:B------:R-:W-:Y:S01]  /*54d0*/  LEA.HI.X.SX32 R17, R29, R3, 0x1, P1 ;  /* 0x000000031d117211 */ /* 0x000fe200008f0eff */
[----:B0-----:R-:W-:Y:S01]  /*54e0*/  IMAD R15, R0, 0x374, RZ ;  /* 0x00000374000f7824 */ /* 0x001fe200078e02ff */
[-C--:B------:R-:W-:Y:S01]  /*54f0*/  IADD3 R14, P0, R18, R2.reuse, RZ ;  /* 0x00000002120e7210 */ /* 0x080fe20007f1e0ff */
[----:B----4-:R0:W-:Y:S04]  /*5500*/  STL [R1+0x774], R24 ;  /* 0x0007741801007387 */ /* 0x0101e80000100800 */
[----:B------:R1:W-:Y:S04]  /*5510*/  STL [R1+0x710], R25 ;  /* 0x0007101901007387 */ /* 0x0003e80000100800 */
[----:B0-----:R0:W4:Y:S04]  /*5520*/  LDG.E.U16 R24, [R12.64] ;  /* 0x000000040c187981 */ /* 0x001128000c1e1500 */
[----:B-1----:R1:W4:Y:S01]  /*5530*/  LDG.E.U16 R25, [R16.64] ;  /* 0x0000000410197981 */ /* 0x002322000c1e1500 */
[----:B0-----:R-:W-:-:S02]  /*5540*/  IADD3 R12, P1, R15, R2, RZ ;  /* 0x000000020f0c7210 */ /* 0x001fc40007f3e0ff */
[----:B------:R-:W-:Y:S01]  /*5550*/  LEA.HI.X.SX32 R15, R19, R3, 0x1, P0 ;  /* 0x00000003130f7211 */ /* 0x000fe200000f0eff */
[----:B------:R0:W-:Y:S04]  /*5560*/  STL [R1+0x70c], R22 ;  /* 0x00070c1601007387 */ /* 0x0001e80000100800 */
[----:B0-----:R0:W4:Y:S01]  /*5570*/  LDG.E.U16 R22, [R14.64] ;  /* 0x000000040e167981 */ /* 0x001122000c1e1500 */
[C---:B------:R-:W-:Y:S02]  /*5580*/  IMAD R13, R0.reuse, 0x384, RZ ;  /* 0x00000384000d7824 */ /* 0x040fe400078e02ff */
[----:B------:R-:W-:-:S03]  /*5590*/  IMAD R29, R0, 0x1c2, RZ ;  /* 0x000001c2001d7824 */ /* 0x000fc600078e02ff */
[-C--:B-1----:R-:W-:Y:S01]  /*55a0*/  IADD3 R16, P2, R13, R2.reuse, RZ ;  /* 0x000000020d107210 */ /* 0x082fe20007f5e0ff */
[----:B------:R-:W-:Y:S01]  /*55b0*/  IMAD R19, R0, 0x1ca, RZ ;  /* 0x000001ca00137824 */ /* 0x000fe200078e02ff */
[-C--:B------:R-:W-:Y:S01]  /*55c0*/  LEA.HI.X.SX32 R13, R18, R3.reuse, 0x1, P1 ;  /* 0x00000003120d7211 */ /* 0x080fe200008f0eff */
[----:B---3--:R1:W-:Y:S01]  /*55d0*/  STL [R1+0x770], R23 ;  /* 0x0007701701007387 */ /* 0x0083e20000100800 */
[C---:B0-----:R-:W-:Y:S01]  /*55e0*/  IMAD R15, R0.reuse, 0xe5, RZ ;  /* 0x000000e5000f7824 */ /* 0x041fe200078e02ff */
[-C--:B------:R-:W-:Y:S02]  /*55f0*/  LEA.HI.X.SX32 R17, R29, R3.reuse, 0x1, P2 ;  /* 0x000000031d117211 */ /* 0x080fe400010f0eff */
[----:B------:R-:W-:Y:S01]  /*5600*/  IADD3 R14, P0, R19, R2, RZ ;  /* 0x00000002130e7210 */ /* 0x000fe20007f1e0ff */
[----:B-1----:R0:W3:Y:S03]  /*5610*/  LDG.E.U16 R23, [R12.64] ;  /* 0x000000040c177981 */ /* 0x0020e6000c1e1500 */
[----:B------:R-:W-:Y:S01]  /*5620*/  LEA.HI.X.SX32 R15, R15, R3, 0x1, P0 ;  /* 0x000000030f0f7211 */ /* 0x000fe200000f0eff */
[----:B0-----:R-:W-:-:S05]  /*5630*/  IMAD R12, R0, 0x394, RZ ;  /* 0x00000394000c7824 */ /* 0x001fca00078e02ff */
[----:B------:R-:W-:Y:S01]  /*5640*/  IADD3 R12, P0, R12, R2, RZ ;  /* 0x000000020c0c7210 */ /* 0x000fe20007f1e0ff */
[----:B------:R-:W-:-:S03]  /*5650*/  IMAD R29, R0, 0x1d2, RZ ;  /* 0x000001d2001d7824 */ /* 0x000fc600078e02ff */
[----:B------:R-:W-:Y:S01]  /*5660*/  LEA.HI.X.SX32 R13, R19, R3, 0x1, P0 ;  /* 0x00000003130d7211 */ /* 0x000fe200000f0eff */
[C---:B------:R-:W-:Y:S02]  /*5670*/  IMAD R18, R0.reuse, 0x1da, RZ ;  /* 0x000001da00127824 */ /* 0x040fe400078e02ff */
[C---:B------:R-:W-:Y:S01]  /*5680*/  IMAD R19, R0.reuse, 0xed, RZ ;  /* 0x000000ed00137824 */ /* 0x040fe200078e02ff */
[----:B--2---:R0:W-:Y:S04]  /*5690*/  STL [R1+0x708], R21 ;  /* 0x0007081501007387 */ /* 0x0041e80000100800 */
[----:B-----5:R1:W-:Y:S04]  /*56a0*/  STL [R1+0x704], R5 ;  /* 0x0007040501007387 */ /* 0x0203e80000100800 */
[----:B0-----:R0:W2:Y:S04]  /*56b0*/  LDG.E.U16 R21, [R16.64] ;  /* 0x0000000410157981 */ /* 0x0010a8000c1e1500 */
[----:B-1----:R1:W5:Y:S01]  /*56c0*/  LDG.E.U16 R5, [R14.64] ;  /* 0x000000040e057981 */ /* 0x002362000c1e1500 */
[----:B0-----:R-:W-:-:S03]  /*56d0*/  IMAD R16, R0, 0x3a4, RZ ;  /* 0x000003a400107824 */ /* 0x001fc600078e02ff */
[----:B------:R0:W-:Y:S02]  /*56e0*/  STL [R1+0x768], R26 ;  /* 0x0007681a01007387 */ /* 0x0001e40000100800 */
[-C--:B------:R-:W-:Y:S01]  /*56f0*/  IADD3 R16, P1, R16, R2.reuse, RZ ;  /* 0x0000000210107210 */ /* 0x080fe20007f3e0ff */
[----:B-1----:R-:W-:Y:S01]  /*5700*/  IMAD R15, R0, 0x3b4, RZ ;  /* 0x000003b4000f7824 */ /* 0x002fe200078e02ff */
[-C--:B------:R-:W-:Y:S02]  /*5710*/  IADD3 R14, P0, R18, R2.reuse, RZ ;  /* 0x00000002120e7210 */ /* 0x080fe40007f1e0ff */
[-C--:B------:R-:W-:Y:S01]  /*5720*/  LEA.HI.X.SX32 R17, R29, R3.reuse, 0x1, P1 ;  /* 0x000000031d117211 */ /* 0x080fe200008f0eff */
[----:B0-----:R0:W5:Y:S02]  /*5730*/  LDG.E.U16 R26, [R12.64] ;  /* 0x000000040c1a7981 */ /* 0x001164000c1e1500 */
[----:B0-----:R-:W-:Y:S01]  /*5740*/  IMAD R13, R0, 0x3c4, RZ ;  /* 0x000003c4000d7824 */ /* 0x001fe200078e02ff */
[----:B------:R-:W-:Y:S01]  /*5750*/  IADD3 R12, P1, R15, R2, RZ ;  /* 0x000000020f0c7210 */ /* 0x000fe20007f3e0ff */
[----:B----4-:R0:W-:Y:S01]  /*5760*/  STL [R1+0x700], R24 ;  /* 0x0007001801007387 */ /* 0x0101e20000100800 */
[----:B------:R-:W-:-:S03]  /*5770*/  LEA.HI.X.SX32 R15, R19, R3, 0x1, P0 ;  /* 0x00000003130f7211 */ /* 0x000fc600000f0eff */
[----:B------:R1:W-:Y:S04]  /*5780*/  STL [R1+0x6fc], R25 ;  /* 0x0006fc1901007387 */ /* 0x0003e80000100800 */
[----:B0-----:R0:W4:Y:S04]  /*5790*/  LDG.E.U16 R24, [R16.64] ;  /* 0x0000000410187981 */ /* 0x001128000c1e1500 */
[----:B-1----:R1:W4:Y:S01]  /*57a0*/  LDG.E.U16 R25, [R14.64] ;  /* 0x000000040e197981 */ /* 0x002322000c1e1500 */
[----:B0-----:R-:W-:Y:S02]  /*57b0*/  IADD3 R16, P2, R13, R2, RZ ;  /* 0x000000020d107210 */ /* 0x001fe40007f5e0ff */
[----:B------:R-:W-:Y:S01]  /*57c0*/  LEA.HI.X.SX32 R13, R18, R3, 0x1, P1 ;  /* 0x00000003120d7211 */ /* 0x000fe200008f0eff */
[----:B------:R0:W-:Y:S04]  /*57d0*/  STL [R1+0x764], R22 ;  /* 0x0007641601007387 */ /* 0x0001e80000100800 */
[----:B0-----:R0:W4:Y:S01]  /*57e0*/  LDG.E.U16 R22, [R12.64] ;  /* 0x000000040c167981 */ /* 0x001122000c1e1500 */
[----:B------:R-:W-:-:S02]  /*57f0*/  IMAD R29, R0, 0x1e2, RZ ;  /* 0x000001e2001d7824 */ /* 0x000fc400078e02ff */
[C---:B------:R-:W-:Y:S02]  /*5800*/  IMAD R19, R0.reuse, 0x1ea, RZ ;  /* 0x000001ea00137824 */ /* 0x040fe400078e02ff */
[C---:B-1----:R-:W-:Y:S01]  /*5810*/  IMAD R15, R0.reuse, 0xf5, RZ ;  /* 0x000000f5000f7824 */ /* 0x042fe200078e02ff */
[-C--:B------:R-:W-:Y:S02]  /*5820*/  LEA.HI.X.SX32 R17, R29, R3.reuse, 0x1, P2 ;  /* 0x000000031d117211 */ /* 0x080fe400010f0eff */
[-C--:B------:R-:W-:Y:S01]  /*5830*/  IADD3 R14, P0, R19, R2.reuse, RZ ;  /* 0x00000002130e7210 */ /* 0x080fe20007f1e0ff */
[----:B0-----:R-:W-:Y:S02]  /*5840*/  IMAD R12, R0, 0x3d4, RZ ;  /* 0x000003d4000c7824 */ /* 0x001fe400078e02ff */
[----:B------:R0:W4:Y:S01]  /*5850*/  LDG.E.U16 R27, [R16.64] ;  /* 0x00000004101b7981 */ /* 0x000122000c1e1500 */
[----:B------:R-:W-:Y:S02]  /*5860*/  LEA.HI.X.SX32 R15, R15, R3, 0x1, P0 ;  /* 0x000000030f0f7211 */ /* 0x000fe400000f0eff */
[----:B------:R-:W-:Y:S01]  /*5870*/  IADD3 R12, P0, R12, R2, RZ ;  /* 0x000000020c0c7210 */ /* 0x000fe20007f1e0ff */
[----:B------:R-:W-:-:S02]  /*5880*/  IMAD R29, R0, 0x1f2, RZ ;  /* 0x000001f2001d7824 */ /* 0x000fc400078e02ff */
[----:B0-----:R-:W-:Y:S01]  /*5890*/  IMAD R16, R0, 0x3e4, RZ ;  /* 0x000003e400107824 */ /* 0x001fe200078e02ff */
[----:B------:R-:W-:Y:S01]  /*58a0*/  LEA.HI.X.SX32 R13, R19, R3, 0x1, P0 ;  /* 0x00000003130d7211 */ /* 0x000fe200000f0eff */
[----:B---3--:R0:W-:Y:S03]  /*58b0*/  STL [R1+0x6f8], R23 ;  /* 0x0006f81701007387 */ /* 0x0081e60000100800 */
[----:B------:R-:W-:Y:S01]  /*58c0*/  IADD3 R16, P1, R16, R2, RZ ;  /* 0x0000000210107210 */ /* 0x000fe20007f3e0ff */
[----:B------:R-:W-:-:S03]  /*58d0*/  IMAD R18, R0, 0x1fa, RZ ;  /* 0x000001fa00127824 */ /* 0x000fc600078e02ff */
[----:B------:R-:W-:Y:S01]  /*58e0*/  LEA.HI.X.SX32 R17, R29, R3, 0x1, P1 ;  /* 0x000000031d117211 */ /* 0x000fe200008f0eff */
[----:B0-----:R0:W3:Y:S01]  /*58f0*/  LDG.E.U16 R23, [R12.64] ;  /* 0x000000040c177981 */ /* 0x0010e2000c1e1500 */
[C---:B------:R-:W-:Y:S02]  /*5900*/  IMAD R19, R0.reuse, 0xfd, RZ ;  /* 0x000000fd00137824 */ /* 0x040fe400078e02ff */
[C---:B------:R-:W-:Y:S01]  /*5910*/  IMAD R29, R0.reuse, 0x82, RZ ;  /* 0x00000082001d7824 */ /* 0x040fe200078e02ff */
[----:B--2---:R1:W-:Y:S04]  /*5920*/  STL [R1+0x6f4], R21 ;  /* 0x0006f41501007387 */ /* 0x0043e80000100800 */
[----:B-----5:R2:W-:Y:S04]  /*5930*/  STL [R1+0x760], R5 ;  /* 0x0007600501007387 */ /* 0x0205e80000100800 */
[----:B-1----:R1:W5:Y:S01]  /*5940*/  LDG.E.U16 R21, [R14.64] ;  /* 0x000000040e157981 */ /* 0x002362000c1e1500 */
[----:B--2---:R-:W-:-:S02]  /*5950*/  IMAD R5, R0, 0x104, RZ ;  /* 0x0000010400057824 */ /* 0x004fc400078e02ff */
[----:B-1----:R-:W-:Y:S01]  /*5960*/  IMAD R15, R0, 0x3f4, RZ ;  /* 0x000003f4000f7824 */ /* 0x002fe200078e02ff */
[CC--:B------:R-:W-:Y:S01]  /*5970*/  IADD3 R14, P0, R18.reuse, R2.reuse, RZ ;  /* 0x00000002120e7210 */ /* 0x0c0fe20007f1e0ff */
[----:B------:R1:W-:Y:S03]  /*5980*/  STL [R1+0x6f0], R26 ;  /* 0x0006f01a01007387 */ /* 0x0003e60000100800 */
[-C--:B0-----:R-:W-:Y:S02]  /*5990*/  IADD3 R12, P2, R15, R2.reuse, RZ ;  /* 0x000000020f0c7210 */ /* 0x081fe40007f5e0ff */
[-C--:B------:R-:W-:Y:S01]  /*59a0*/  LEA.HI.X.SX32 R15, R19, R3.reuse, 0x1, P0 ;  /* 0x00000003130f7211 */ /* 0x080fe200000f0eff */
[----:B-1----:R0:W2:Y:S01]  /*59b0*/  LDG.E.U16 R26, [R16.64] ;  /* 0x00000004101a7981 */ /* 0x0020a2000c1e1500 */
[-C--:B------:R-:W-:Y:S02]  /*59c0*/  LEA.HI.X.SX32 R13, R18, R3.reuse, 0x1, P2 ;  /* 0x00000003120d7211 */ /* 0x080fe400010f0eff */
[----:B0-----:R-:W-:Y:S01]  /*59d0*/  IADD3 R16, P1, R5, R2, RZ ;  /* 0x0000000205107210 */ /* 0x001fe20007f3e0ff */
[----:B----4-:R0:W-:Y:S03]  /*59e0*/  STL [R1+0x6ec], R24 ;  /* 0x0006ec1801007387 */ /* 0x0101e60000100800 */
[----:B------:R-:W-:Y:S01]  /*59f0*/  LEA.HI.X.SX32 R17, R29, R3, 0x1, P1 ;  /* 0x000000031d117211 */ /* 0x000fe200008f0eff */
[----:B------:R1:W-:Y:S04]  /*5a00*/  STL [R1+0x75c], R25 ;  /* 0x00075c1901007387 */ /* 0x0003e80000100800 */
[----:B0-----:R0:W4:Y:S04]  /*5a10*/  LDG.E.U16 R24, [R14.64] ;  /* 0x000000040e187981 */ /* 0x001128000c1e1500 */
[----:B-1----:R1:W4:Y:S04]  /*5a20*/  LDG.E.U16 R25, [R12.64] ;  /* 0x000000040c197981 */ /* 0x002328000c1e1500 */
[----:B------:R0:W-:Y:S04]  /*5a30*/  STL [R1+0x6e8], R22 ;  /* 0x0006e81601007387 */ /* 0x0001e80000100800 */
[----:B0-----:R0:W4:Y:S01]  /*5a40*/  LDG.E.U16 R22, [R16.64] ;  /* 0x0000000410167981 */ /* 0x001122000c1e1500 */
[----:B------:R-:W-:-:S02]  /*5a50*/  IMAD R19, R0, 0x8a, RZ ;  /* 0x0000008a00137824 */ /* 0x000fc400078e02ff */
[C---:B------:R-:W-:Y:S02]  /*5a60*/  IMAD R15, R0.reuse, 0x45, RZ ;  /* 0x00000045000f7824 */ /* 0x040fe400078e02ff */
[C---:B------:R-:W-:Y:S01]  /*5a70*/  IMAD R18, R0.reuse, 0x114, RZ ;  /* 0x0000011400127824 */ /* 0x040fe200078e02ff */
[----:B------:R-:W-:Y:S01]  /*5a80*/  IADD3 R14, P0, R19, R2, RZ ;  /* 0x00000002130e7210 */ /* 0x000fe20007f1e0ff */
[----:B------:R-:W-:-:S03]  /*5a90*/  IMAD R5, R0, 0x124, RZ ;  /* 0x0000012400057824 */ /* 0x000fc600078e02ff */
[-C--:B------:R-:W-:Y:S02]  /*5aa0*/  LEA.HI.X.SX32 R15, R15, R3.reuse, 0x1, P0 ;  /* 0x000000030f0f7211 */ /* 0x080fe400000f0eff */
[-C--:B-1----:R-:W-:Y:S01]  /*5ab0*/  IADD3 R12, P0, R18, R2.reuse, RZ ;  /* 0x00000002120c7210 */ /* 0x082fe20007f1e0ff */
[C---:B------:R-:W-:Y:S01]  /*5ac0*/  IMAD R29, R0.reuse, 0x92, RZ ;  /* 0x00000092001d7824 */ /* 0x040fe200078e02ff */
[----:B0-----:R-:W-:Y:S01]  /*5ad0*/  IADD3 R16, P1, R5, R2, RZ ;  /* 0x0000000205107210 */ /* 0x001fe20007f3e0ff */
[----:B------:R-:W-:Y:S01]  /*5ae0*/  IMAD R18, R0, 0x9a, RZ ;  /* 0x0000009a00127824 */ /* 0x000fe200078e02ff */
[-C--:B------:R-:W-:Y:S01]  /*5af0*/  LEA.HI.X.SX32 R13, R19, R3.reuse, 0x1, P0 ;  /* 0x00000003130d7211 */ /* 0x080fe200000f0eff */
[----:B------:R0:W4:Y:S01]  /*5b00*/  LDG.E.U16 R28, [R14.64] ;  /* 0x000000040e1c7981 */ /* 0x000122000c1e1500 */
[----:B------:R-:W-:-:S03]  /*5b10*/  LEA.HI.X.SX32 R17, R29, R3, 0x1, P1 ;  /* 0x000000031d117211 */ /* 0x000fc600008f0eff */
[----:B------:R1:W-:Y:S01]  /*5b20*/  STL [R1+0x6e4], R27 ;  /* 0x0006e41b01007387 */ /* 0x0003e20000100800 */
[----:B0-----:R-:W-:Y:S01]  /*5b30*/  IMAD R15, R0, 0x4d, RZ ;  /* 0x0000004d000f7824 */ /* 0x001fe200078e02ff */
[----:B------:R-:W-:Y:S02]  /*5b40*/  IADD3 R14, P0, R18, R2, RZ ;  /* 0x00000002120e7210 */ /* 0x000fe40007f1e0ff */
[----:B-1----:R0:W4:Y:S02]  /*5b50*/  LDG.E.U16 R27, [R12.64] ;  /* 0x000000040c1b7981 */ /* 0x002124000c1e1500 */
[----:B------:R-:W-:Y:S01]  /*5b60*/  LEA.HI.X.SX32 R15, R15, R3, 0x1, P0 ;  /* 0x000000030f0f7211 */ /* 0x000fe200000f0eff */
[C---:B------:R-:W-:Y:S02]  /*5b70*/  IMAD R5, R0.reuse, 0x144, RZ ;  /* 0x0000014400057824 */ /* 0x040fe400078e02ff */
[C---:B------:R-:W-:Y:S02]  /*5b80*/  IMAD R19, R0.reuse, 0xaa, RZ ;  /* 0x000000aa00137824 */ /* 0x040fe400078e02ff */
[C---:B------:R-:W-:Y:S01]  /*5b90*/  IMAD R29, R0.reuse, 0xa2, RZ ;  /* 0x000000a2001d7824 */ /* 0x040fe200078e02ff */
[----:B-----5:R1:W-:Y:S04]  /*5ba0*/  STL [R1+0x758], R21 ;  /* 0x0007581501007387 */ /* 0x0203e80000100800 */
[----:B---3--:R3:W-:Y:S01]  /*5bb0*/  STL [R1+0x6e0], R23 ;  /* 0x0006e01701007387 */ /* 0x0087e20000100800 */
[----:B-1----:R-:W-:-:S03]  /*5bc0*/  IMAD R21, R0, 0x134, RZ ;  /* 0x0000013400157824 */ /* 0x002fc600078e02ff */
[----:B---3--:R1:W3:Y:S02]  /*5bd0*/  LDG.E.U16 R23, [R16.64] ;  /* 0x0000000410177981 */ /* 0x0082e4000c1e1500 */
[-C--:B0-----:R-:W-:Y:S02]  /*5be0*/  IADD3 R12, P1, R21, R2.reuse, RZ ;  /* 0x00000002150c7210 */ /* 0x081fe40007f3e0ff */
[----:B--2---:R0:W-:Y:S01]  /*5bf0*/  STL [R1+0x6dc], R26 ;  /* 0x0006dc1a01007387 */ /* 0x0041e20000100800 */
[-C--:B-1----:R-:W-:Y:S02]  /*5c00*/  IADD3 R16, P2, R5, R2.reuse, RZ ;  /* 0x0000000205107210 */ /* 0x082fe40007f5e0ff */
[-C--:B------:R-:W-:Y:S01]  /*5c10*/  LEA.HI.X.SX32 R13, R18, R3.reuse, 0x1, P1 ;  /* 0x00000003120d7211 */ /* 0x080fe200008f0eff */
[----:B0-----:R0:W2:Y:S01]  /*5c20*/  LDG.E.U16 R26, [R14.64] ;  /* 0x000000040e1a7981 */ /* 0x0010a2000c1e1500 */
[-C--:B------:R-:W-:Y:S01]  /*5c30*/  LEA.HI.X.SX32 R17, R29, R3.reuse, 0x1, P2 ;  /* 0x000000031d117211 */ /* 0x080fe200010f0eff */
[C---:B0-----:R-:W-:Y:S01]  /*5c40*/  IMAD R15, R0.reuse, 0x55, RZ ;  /* 0x00000055000f7824 */ /* 0x041fe200078e02ff */
[----:B------:R-:W-:Y:S01]  /*5c50*/  IADD3 R14, P0, R19, R2, RZ ;  /* 0x00000002130e7210 */ /* 0x000fe20007f1e0ff */
[----:B----4-:R0:W-:Y:S03]  /*5c60*/  STL [R1+0x754], R24 ;  /* 0x0007541801007387 */ /* 0x0101e60000100800 */
[----:B------:R-:W-:Y:S01]  /*5c70*/  LEA.HI.X.SX32 R15, R15, R3, 0x1, P0 ;  /* 0x000000030f0f7211 */ /* 0x000fe200000f0eff */
[----:B------:R1:W-:Y:S04]  /*5c80*/  STL [R1+0x6d8], R25 ;  /* 0x0006d81901007387 */ /* 0x0003e80000100800 */
[----:B0-----:R0:W4:Y:S04]  /*5c90*/  LDG.E.U16 R24, [R12.64] ;  /* 0x000000040c187981 */ /* 0x001128000c1e1500 */
[----:B-1----:R1:W5:Y:S04]  /*5ca0*/  LDG.E.U16 R25, [R16.64] ;  /* 0x0000000410197981 */ /* 0x002368000c1e1500 */
[----:B------:R0:W-:Y:S04]  /*5cb0*/  STL [R1+0x6d4], R22 ;  /* 0x0006d41601007387 */ /* 0x0001e80000100800 */
[----:B0-----:R0:W5:Y:S01]  /*5cc0*/  LDG.E.U16 R22, [R14.64] ;  /* 0x000000040e167981 */ /* 0x001162000c1e1500 */
[----:B------:R-:W-:-:S02]  /*5cd0*/  IMAD R18, R0, 0x154, RZ ;  /* 0x0000015400127824 */ /* 0x000fc400078e02ff */
[C---:B------:R-:W-:Y:S02]  /*5ce0*/  IMAD R5, R0.reuse, 0x164, RZ ;  /* 0x0000016400057824 */ /* 0x040fe400078e02ff */
[----:B------:R-:W-:Y:S01]  /*5cf0*/  IMAD R29, R0, 0xb2, RZ ;  /* 0x000000b2001d7824 */ /* 0x000fe200078e02ff */
[-C--:B------:R-:W-:Y:S01]  /*5d00*/  IADD3 R12, P0, R18, R2.reuse, RZ ;  /* 0x00000002120c7210 */ /* 0x080fe20007f1e0ff */
[C---:B------:R-:W-:Y:S01]  /*5d10*/  IMAD R18, R0.reuse, 0xba, RZ ;  /* 0x000000ba00127824 */ /* 0x040fe200078e02ff */
[-C--:B-1----:R-:W-:Y:S02]  /*5d20*/  IADD3 R16, P1, R5, R2.reuse, RZ ;  /* 0x0000000205107210 */ /* 0x082fe40007f3e0ff */
[-C--:B------:R-:W-:Y:S01]  /*5d30*/  LEA.HI.X.SX32 R13, R19, R3.reuse, 0x1, P0 ;  /* 0x00000003130d7211 */ /* 0x080fe200000f0eff */
[----:B0-----:R-:W-:Y:S01]  /*5d40*/  IMAD R15, R0, 0x5d, RZ ;  /* 0x0000005d000f7824 */ /* 0x001fe200078e02ff */
[----:B------:R-:W-:Y:S01]  /*5d50*/  IADD3 R14, P0, R18, R2, RZ ;  /* 0x00000002120e7210 */ /* 0x000fe20007f1e0ff */
[C---:B------:R-:W-:Y:S01]  /*5d60*/  IMAD R21, R0.reuse, 0x174, RZ ;  /* 0x0000017400157824 */ /* 0x040fe200078e02ff */
[-C--:B------:R-:W-:Y:S01]  /*5d70*/  LEA.HI.X.SX32 R17, R29, R3.reuse, 0x1, P1 ;  /* 0x000000031d117211 */ /* 0x080fe200008f0eff */
[C---:B------:R-:W-:Y:S01]  /*5d80*/  IMAD R5, R0.reuse, 0x184, RZ ;  /* 0x0000018400057824 */ /* 0x040fe200078e02ff */
[----:B------:R0:W-:Y:S01]  /*5d90*/  STL [R1+0x750], R28 ;  /* 0x0007501c01007387 */ /* 0x0001e20000100800 */
[----:B------:R-:W-:Y:S01]  /*5da0*/  LEA.HI.X.SX32 R15, R15, R3, 0x1, P0 ;  /* 0x000000030f0f7211 */ /* 0x000fe200000f0eff */
[----:B------:R-:W-:-:S02]  /*5db0*/  IMAD R19, R0, 0xca, RZ ;  /* 0x000000ca00137824 */ /* 0x000fc400078e02ff */
[----:B------:R1:W-:Y:S04]  /*5dc0*/  STL [R1+0x6d0], R27 ;  /* 0x0006d01b01007387 */ /* 0x0003e80000100800 */
[----:B0-----:R0:W5:Y:S04]  /*5dd0*/  LDG.E.U16 R28, [R12.64] ;  /* 0x000000040c1c7981 */ /* 0x001168000c1e1500 */
[----:B-1----:R1:W5:Y:S01]  /*5de0*/  LDG.E.U16 R27, [R16.64] ;  /* 0x00000004101b7981 */ /* 0x002362000c1e1500 */
[-C--:B0-----:R-:W-:Y:S02]  /*5df0*/  IADD3 R12, P1, R21, R2.reuse, RZ ;  /* 0x00000002150c7210 */ /* 0x081fe40007f3e0ff */
[----:B-1----:R-:W-:-:S02]  /*5e00*/  IADD3 R16, P2, R5, R2, RZ ;  /* 0x0000000205107210 */ /* 0x002fc40007f5e0ff */
[-C--:B------:R-:W-:Y:S02]  /*5e10*/  LEA.HI.X.SX32 R13, R18, R3.reuse, 0x1, P1 ;  /* 0x00000003120d7211 */ /* 0x080fe400008f0eff */
[----:B------:R-:W-:Y:S01]  /*5e20*/  LEA.HI.X.SX32 R17, R11, R3, 0x1, P2 ;  /* 0x000000030b117211 */ /* 0x000fe200010f0eff */
[C---:B------:R-:W-:Y:S02]  /*5e30*/  IMAD R11, R0.reuse, 0x194, RZ ;  /* 0x00000194000b7824 */ /* 0x040fe400078e02ff */
[----:B------:R0:W5:Y:S04]  /*5e40*/  LDG.E.U16 R21, [R12.64] ;  /* 0x000000040c157981 */ /* 0x000168000c1e1500 */
[----:B---3--:R1:W-:Y:S04]  /*5e50*/  STL [R1+0x6cc], R23 ;  /* 0x0006cc1701007387 */ /* 0x0083e80000100800 */
[----:B-1----:R1:W3:Y:S02]  /*5e60*/  LDG.E.U16 R23, [R14.64] ;  /* 0x000000040e177981 */ /* 0x0022e4000c1e1500 */
[----:B-1----:R-:W-:Y:S01]  /*5e70*/  IMAD R15, R0, 0x65, RZ ;  /* 0x00000065000f7824 */ /* 0x002fe200078e02ff */
[----:B------:R-:W-:-:S04]  /*5e80*/  IADD3 R14, P0, R19, R2, RZ ;  /* 0x00000002130e7210 */ /* 0x000fc80007f1e0ff */
[-C--:B------:R-:W-:Y:S02]  /*5e90*/  LEA.HI.X.SX32 R15, R15, R3.reuse, 0x1, P0 ;  /* 0x000000030f0f7211 */ /* 0x080fe400000f0eff */
[----:B0-----:R-:W-:Y:S01]  /*5ea0*/  IADD3 R12, P0, R11, R2, RZ ;  /* 0x000000020b0c7210 */ /* 0x001fe20007f1e0ff */
[----:B--2---:R0:W-:Y:S03]  /*5eb0*/  STL [R1+0x74c], R26 ;  /* 0x00074c1a01007387 */ /* 0x0041e60000100800 */
[----:B------:R-:W-:Y:S01]  /*5ec0*/  LEA.HI.X.SX32 R13, R19, R3, 0x1, P0 ;  /* 0x00000003130d7211 */ /* 0x000fe200000f0eff */
[----:B0-----:R0:W2:Y:S04]  /*5ed0*/  LDG.E.U16 R26, [R16.64] ;  /* 0x00000004101a7981 */ /* 0x0010a8000c1e1500 */
[----:B----4-:R1:W-:Y:S04]  /*5ee0*/  STL [R1+0x6c8], R24 ;  /* 0x0006c81801007387 */ /* 0x0103e80000100800 */
[----:B-----5:R-:W-:Y:S04]  /*5ef0*/  STL [R1+0x6c4], R25 ;  /* 0x0006c41901007387 */ /* 0x020fe80000100800 */
[----:B-1----:R1:W4:Y:S04]  /*5f00*/  LDG.E.U16 R24, [R14.64] ;  /* 0x000000040e187981 */ /* 0x002328000c1e1500 */
[----:B------:R5:W-:Y:S04]  /*5f10*/  STL [R1+0x748], R22 ;  /* 0x0007481601007387 */ /* 0x000be80000100800 */
[----:B-----5:R5:W4:Y:S01]  /*5f20*/  LDG.E.U16 R22, [R12.64] ;  /* 0x000000040c167981 */ /* 0x020b22000c1e1500 */
[----:B------:R-:W-:-:S02]  /*5f30*/  IMAD R5, R0, 0x1a4, RZ ;  /* 0x000001a400057824 */ /* 0x000fc400078e02ff */
[----:B------:R-:W-:-:S03]  /*5f40*/  IMAD R18, R0, 0xda, RZ ;  /* 0x000000da00127824 */ /* 0x000fc600078e02ff */
[-C--:B0-----:R-:W-:Y:S01]  /*5f50*/  IADD3 R16, P1, R5, R2.reuse, RZ ;  /* 0x0000000205107210 */ /* 0x081fe20007f3e0ff */
[----:B------:R-:W-:Y:S01]  /*5f60*/  IMAD R11, R0, 0x1b4, RZ ;  /* 0x000001b4000b7824 */ /* 0x000fe200078e02ff */
[-C--:B-1----:R-:W-:Y:S01]  /*5f70*/  IADD3 R14, P0, R18, R2.reuse, RZ ;  /* 0x00000002120e7210 */ /* 0x082fe20007f1e0ff */
[----:B------:R-:W-:Y:S01]  /*5f80*/  IMAD R15, R0, 0x6d, RZ ;  /* 0x0000006d000f7824 */ /* 0x000fe200078e02ff */
[-C--:B------:R-:W-:Y:S01]  /*5f90*/  LEA.HI.X.SX32 R17, R20, R3.reuse, 0x1, P1 ;  /* 0x0000000314117211 */ /* 0x080fe200008f0eff */
[C---:B------:R-:W-:Y:S01]  /*5fa0*/  IMAD R5, R0.reuse, 0x1c4, RZ ;  /* 0x000001c400057824 */ /* 0x040fe200078e02ff */
[----:B-----5:R-:W-:Y:S02]  /*5fb0*/  IADD3 R12, P1, R11, R2, RZ ;  /* 0x000000020b0c7210 */ /* 0x020fe40007f3e0ff */
[----:B------:R-:W-:Y:S01]  /*5fc0*/  LEA.HI.X.SX32 R15, R15, R3, 0x1, P0 ;  /* 0x000000030f0f7211 */ /* 0x000fe200000f0eff */
[----:B------:R0:W4:Y:S01]  /*5fd0*/  LDG.E.U16 R25, [R16.64] ;  /* 0x0000000410197981 */ /* 0x000122000c1e1500 */
[----:B------:R-:W-:-:S03]  /*5fe0*/  IMAD R19, R0, 0xea, RZ ;  /* 0x000000ea00137824 */ /* 0x000fc600078e02ff */
[----:B------:R-:W1:Y:S01]  /*5ff0*/  S2R R11, SR_TID.X ;  /* 0x00000000000b7919 */ /* 0x000e620000002100 */
[----:B------:R-:W-:-:S03]  /*6000*/  LEA.HI.X.SX32 R13, R18, R3, 0x1, P1 ;  /* 0x00000003120d7211 */ /* 0x000fc600008f0eff */
[----:B------:R0:W-:Y:S02]  /*6010*/  STL [R1+0x6c0], R28 ;  /* 0x0006c01c01007387 */ /* 0x0001e40000100800 */
[----:B0-----:R-:W-:Y:S01]  /*6020*/  IADD3 R16, P2, R5, R2, RZ ;  /* 0x0000000205107210 */ /* 0x001fe20007f5e0ff */
[----:B------:R-:W-:Y:S01]  /*6030*/  IMAD R5, R0, 0x1d4, RZ ;  /* 0x000001d400057824 */ /* 0x000fe200078e02ff */
[----:B------:R0:W-:Y:S02]  /*6040*/  STL [R1+0x6bc], R27 ;  /* 0x0006bc1b01007387 */ /* 0x0001e40000100800 */
[----:B------:R-:W-:Y:S02]  /*6050*/  LEA.HI.X.SX32 R17, R10, R3, 0x1, P2 ;  /* 0x000000030a117211 */ /* 0x000fe400010f0eff */
[----:B------:R1:W4:Y:S01]  /*6060*/  LDG.E.U16 R28, [R14.64] ;  /* 0x000000040e1c7981 */ /* 0x000322000c1e1500 */
[----:B------:R-:W-:-:S03]  /*6070*/  IMAD R10, R0, 0x1e4, RZ ;  /* 0x000001e4000a7824 */ /* 0x000fc600078e02ff */
[----:B0-----:R0:W4:Y:S01]  /*6080*/  LDG.E.U16 R27, [R12.64] ;  /* 0x000000040c1b7981 */ /* 0x001122000c1e1500 */
[----:B-1----:R-:W-:Y:S01]  /*6090*/  IMAD R15, R0, 0x75, RZ ;  /* 0x00000075000f7824 */ /* 0x002fe200078e02ff */
[----:B------:R-:W-:-:S04]  /*60a0*/  IADD3 R14, P0, R19, R2, RZ ;  /* 0x00000002130e7210 */ /* 0x000fc80007f1e0ff */
[----:B------:R-:W-:Y:S02]  /*60b0*/  LEA.HI.X.SX32 R15, R15, R3, 0x1, P0 ;  /* 0x000000030f0f7211 */ /* 0x000fe400000f0eff */
[-C--:B------:R-:W-:Y:S01]  /*60c0*/  IADD3 R18, P1, R10, R2.reuse, RZ ;  /* 0x000000020a127210 */ /* 0x080fe20007f3e0ff */
[----:B---3--:R1:W-:Y:S04]  /*60d0*/  STL [R1+0x744], R23 ;  /* 0x0007441701007387 */ /* 0x0083e80000100800 */
[----:B------:R3:W-:Y:S04]  /*60e0*/  STL [R1+0x6b8], R21 ;  /* 0x0006b81501007387 */ /* 0x0007e80000100800 */
[----:B-1----:R1:W5:Y:S04]  /*60f0*/  LDG.E.U16 R23, [R16.64] ;  /* 0x0000000410177981 */ /* 0x002368000c1e1500 */
[----:B---3--:R3:W5:Y:S01]  /*6100*/  LDG.E.U16 R21, [R14.64] ;  /* 0x000000040e157981 */ /* 0x008762000c1e1500 */
[----:B-1----:R-:W-:-:S04]  /*6110*/  IADD3 R16, P0, R5, R2, RZ ;  /* 0x0000000205107210 */ /* 0x002fc80007f1e0ff */
[-C--:B------:R-:W-:Y:S02]  /*6120*/  LEA.HI.X.SX32 R17, R19, R3.reuse, 0x1, P0 ;  /* 0x0000000313117211 */ /* 0x080fe400000f0eff */
[----:B------:R-:W-:Y:S01]  /*6130*/  LEA.HI.X.SX32 R19, R4, R3, 0x1, P1 ;  /* 0x0000000304137211 */ /* 0x000fe200008f0eff */
[----:B--2---:R-:W-:Y:S04]  /*6140*/  STL [R1+0x6b4], R26 ;  /* 0x0006b41a01007387 */ /* 0x004fe80000100800 */
[----:B------:R1:W2:Y:S04]  /*6150*/  LDG.E.U16 R10, [R16.64] ;  /* 0x00000004100a7981 */ /* 0x0002a8000c1e1500 */
[----:B----4-:R4:W-:Y:S04]  /*6160*/  STL [R1+0x740], R24 ;  /* 0x0007401801007387 */ /* 0x0109e80000100800 */
[----:B------:R-:W2:Y:S04]  /*6170*/  LDL.LU R4, [R1+0x218] ;  /* 0x0002180001047983 */ /* 0x000ea80000300800 */
[----:B------:R-:W2:Y:S04]  /*6180*/  LDL.LU R20, [R1+0x214] ;  /* 0x0002140001147983 */ /* 0x000ea80000300800 */
[----:B------:R0:W-:Y:S01]  /*6190*/  STL [R1+0x6b0], R22 ;  /* 0x0006b01601007387 */ /* 0x0001e20000100800 */
[----:B---3--:R-:W-:-:S02]  /*61a0*/  IMAD R15, R0, 0xfa, RZ ;  /* 0x000000fa000f7824 */ /* 0x008fc400078e02ff */
[----:B------:R-:W-:Y:S01]  /*61b0*/  IMAD R5, R0, 0x1f4, RZ ;  /* 0x000001f400057824 */ /* 0x000fe200078e02ff */
[----:B----4-:R-:W3:Y:S01]  /*61c0*/  LDL.LU R24, [R1+0x1b4] ;  /* 0x0001b40001187983 */ /* 0x010ee20000300800 */
[----:B0-----:R-:W-:-:S03]  /*61d0*/  LOP3.LUT R22, R11, 0xff, RZ, 0xc0, !PT ;  /* 0x000000ff0b167812 */ /* 0x001fc600078ec0ff */
[----:B------:R0:W4:Y:S01]  /*61e0*/  LDG.E.U16 R11, [R18.64] ;  /* 0x00000004120b7981 */ /* 0x000122000c1e1500 */
[----:B------:R-:W-:-:S03]  /*61f0*/  IMAD R13, R0, 0x7d, RZ ;  /* 0x0000007d000d7824 */ /* 0x000fc600078e02ff */
[----:B------:R0:W-:Y:S01]  /*6200*/  STL [R1+0x6ac], R25 ;  /* 0x0006ac1901007387 */ /* 0x0001e20000100800 */
[-C--:B------:R-:W-:Y:S02]  /*6210*/  IADD3 R12, P0, R15, R2.reuse, RZ ;  /* 0x000000020f0c7210 */ /* 0x080fe40007f1e0ff */
[----:B------:R-:W-:Y:S01]  /*6220*/  IADD3 R14, P2, R5, R2, RZ ;  /* 0x00000002050e7210 */ /* 0x000fe20007f5e0ff */
[----:B0-----:R-:W3:Y:S04]  /*6230*/  LDL.LU R25, [R1+0x1e0] ;  /* 0x0001e00001197983 */ /* 0x001ee80000300800 */
[----:B------:R-:W3:Y:S04]  /*6240*/  LDL.LU R26, [R1+0x1ac] ;  /* 0x0001ac00011a7983 */ /* 0x000ee80000300800 */
[----:B------:R-:W-:Y:S01]  /*6250*/  STL [R1+0x272c], R2 ;  /* 0x00272c0201007387 */ /* 0x000fe20000100800 */
[----:B------:R-:W-:-:S03]  /*6260*/  LEA.HI.X.SX32 R13, R13, R3, 0x1, P0 ;  /* 0x000000030d0d7211 */ /* 0x000fc600000f0eff */
[----:B------:R0:W-:Y:S01]  /*6270*/  STL [R1+0x2728], R3 ;  /* 0x0027280301007387 */ /* 0x0001e20000100800 */
[----:B------:R-:W-:-:S03]  /*6280*/  LEA.HI.X.SX32 R15, R15, R3, 0x1, P2 ;  /* 0x000000030f0f7211 */ /* 0x000fc600010f0eff */
[----:B------:R-:W-:Y:S04]  /*6290*/  STL [R1+0x73c], R28 ;  /* 0x00073c1c01007387 */ /* 0x000fe80000100800 */
[----:B------:R-:W3:Y:S04]  /*62a0*/  LDL.LU R18, [R1+0x1bc] ;  /* 0x0001bc0001127983 */ /* 0x000ee80000300800 */
[----:B------:R-:W3:Y:S04]  /*62b0*/  LDL.LU R19, [R1+0x1a8] ;  /* 0x0001a80001137983 */ /* 0x000ee80000300800 */
[----:B0-----:R-:W3:Y:S04]  /*62c0*/  LDL.LU R3, [R1+0x1ec] ;  /* 0x0001ec0001037983 */ /* 0x001ee80000300800 */
[----:B------:R0:W-:Y:S04]  /*62d0*/  STL [R1+0x6a8], R27 ;  /* 0x0006a81b01007387 */ /* 0x0001e80000100800 */
[----:B------:R-:W3:Y:S04]  /*62e0*/  LDL.LU R2, [R1+0x1dc] ;  /* 0x0001dc0001027983 */ /* 0x000ee80000300800 */
[----:B0-----:R-:W3:Y:S04]  /*62f0*/  LDL.LU R27, [R1+0x198] ;  /* 0x00019800011b7983 */ /* 0x001ee80000300800 */
[----:B-1----:R-:W3:Y:S04]  /*6300*/  LDL.LU R16, [R1+0x194] ;  /* 0x0001940001107983 */ /* 0x002ee80000300800 */
[----:B-----5:R-:W-:Y:S04]  /*6310*/  STL [R1+0x6a4], R23 ;  /* 0x0006a41701007387 */ /* 0x020fe80000100800 */
[----:B------:R-:W5:Y:S04]  /*6320*/  LDL.LU R17, [R1+0x1d8] ;  /* 0x0001d80001117983 */ /* 0x000f680000300800 */
[----:B------:R-:W3:Y:S04]  /*6330*/  LDL.LU R0, [R1+0x18c] ;  /* 0x00018c0001007983 */ /* 0x000ee80000300800 */
[----:B------:R0:W-:Y:S04]  /*6340*/  STL [R1+0x738], R21 ;  /* 0x0007381501007387 */ /* 0x0001e80000100800 */
[----:B0-----:R-:W3:Y:S04]  /*6350*/  LDL.LU R21, [R1+0x188] ;  /* 0x0001880001157983 */ /* 0x001ee80000300800 */
[----:B------:R-:W3:Y:S04]  /*6360*/  LDL.LU R23, [R1+0x1d0] ;  /* 0x0001d00001177983 */ /* 0x000ee80000300800 */
[----:B------:R-:W3:Y:S04]  /*6370*/  LDL.LU R28, [R1+0x1cc] ;  /* 0x0001cc00011c7983 */ /* 0x000ee80000300800 */
[----:B------:R-:W3:Y:S04]  /*6380*/  LDL.LU R29, [R1+0x1c0] ;  /* 0x0001c000011d7983 */ /* 0x000ee80000300800 */
[----:B--2---:R0:W-:Y:S04]  /*6390*/  STL [R1+0x6a0], R10 ;  /* 0x0006a00a01007387 */ /* 0x0041e80000100800 */
[----:B0-----:R0:W2:Y:S04]  /*63a0*/  LDG.E.U16 R10, [R12.64] ;  /* 0x000000040c0a7981 */ /* 0x0010a8000c1e1500 */
[----:B0-----:R-:W3:Y:S04]  /*63b0*/  LDL.LU R12, [R1+0x1f4] ;  /* 0x0001f400010c7983 */ /* 0x001ee80000300800 */
[----:B------:R-:W3:Y:S04]  /*63c0*/  LDL.LU R13, [R1+0x1e4] ;  /* 0x0001e400010d7983 */ /* 0x000ee80000300800 */
[----:B----4-:R0:W-:Y:S04]  /*63d0*/  STL [R1+0x69c], R11 ;  /* 0x00069c0b01007387 */ /* 0x0101e80000100800 */
[----:B0-----:R0:W4:Y:S04]  /*63e0*/  LDG.E.U16 R11, [R14.64] ;  /* 0x000000040e0b7981 */ /* 0x001128000c1e1500 */
[----:B0-----:R-:W3:Y:S04]  /*63f0*/  LDL.LU R14, [R1+0x210] ;  /* 0x00021000010e7983 */ /* 0x001ee80000300800 */
[----:B------:R-:W3:Y:S01]  /*6400*/  LDL.LU R15, [R1+0x208] ;  /* 0x00020800010f7983 */ /* 0x000ee20000300800 */
[----:B------:R-:W-:-:S05]  /*6410*/  SHF.L.U32 R5, R22, 0x1, RZ ;  /* 0x0000000116057819 */ /* 0x000fca00000006ff */
[----:B------:R-:W-:Y:S04]  /*6420*/  STS.U16 [R5], R4 ;  /* 0x0000000405007388 */ /* 0x000fe80000000400 */
[----:B------:R-:W-:Y:S04]  /*6430*/  STS.U16 [R5+0x1000], R20 ;  /* 0x0010001405007388 */ /* 0x000fe80000000400 */
[----:B--2---:R0:W-:Y:S04]  /*6440*/  STL [R1+0x734], R10 ;  /* 0x0007340a01007387 */ /* 0x0041e80000100800 */
[----:B0-----:R-:W2:Y:S04]  /*6450*/  LDL.LU R10, [R1+0x16c] ;  /* 0x00016c00010a7983 */ /* 0x001ea80000300800 */
[----:B----4-:R0:W-:Y:S04]  /*6460*/  STL [R1+0x698], R11 ;  /* 0x0006980b01007387 */ /* 0x0101e80000100800 */
[----:B0-----:R-:W4:Y:S04]  /*6470*/  LDL.LU R11, [R1+0x160] ;  /* 0x00016000010b7983 */ /* 0x001f280000300800 */
[----:B------:R-:W4:Y:S04]  /*6480*/  LDL.LU R4, [R1+0x1b0] ;  /* 0x0001b00001047983 */ /* 0x000f280000300800 */
[----:B------:R-:W4:Y:S04]  /*6490*/  LDL.LU R20, [R1+0x158] ;  /* 0x0001580001147983 */ /* 0x000f280000300800 */
[----:B---3--:R-:W-:Y:S04]  /*64a0*/  STS.U16 [R5+0x2000], R14 ;  /* 0x0020000e05007388 */ /* 0x008fe80000000400 */
[----:B------:R-:W-:Y:S04]  /*64b0*/  STS.U16 [R5+0x4000], R15 ;  /* 0x0040000f05007388 */ /* 0x000fe80000000400 */
[----:B------:R-:W-:Y:S04]  /*64c0*/  STS.U16 [R5+0x8000], R12 ;  /* 0x0080000c05007388 */ /* 0x000fe80000000400 */
[----:B------:R-:W-:Y:S04]  /*64d0*/  STS.U16 [R5+0x10000], R13 ;  /* 0x0100000d05007388 */ /* 0x000fe80000000400 */
[----:B------:R-:W-:Y:S04]  /*64e0*/  STS.U16 [R5+0x20000], R18 ;  /* 0x0200001205007388 */ /* 0x000fe80000000400 */
[----:B------:R0:W-:Y:S04]  /*64f0*/  STS.U16 [R5+0x21000], R24 ;  /* 0x0210001805007388 */ /* 0x0001e80000000400 */
[----:B------:R1:W-:Y:S04]  /*6500*/  STS.U16 [R5+0x11000], R25 ;  /* 0x0110001905007388 */ /* 0x0003e80000000400 */
[----:B------:R3:W-:Y:S04]  /*6510*/  STS.U16 [R5+0x22000], R26 ;  /* 0x0220001a05007388 */ /* 0x0007e80000000400 */
[----:B------:R-:W-:Y:S04]  /*6520*/  STS.U16 [R5+0x23000], R19 ;  /* 0x0230001305007388 */ /* 0x000fe80000000400 */
[----:B0-----:R-:W4:Y:S04]  /*6530*/  LDL.LU R24, [R1+0x154] ;  /* 0x0001540001187983 */ /* 0x001f280000300800 */
[----:B------:R-:W-:Y:S04]  /*6540*/  STS.U16 [R5+0x9000], R3 ;  /* 0x0090000305007388 */ /* 0x000fe80000000400 */
[----:B-1----:R-:W4:Y:S04]  /*6550*/  LDL.LU R25, [R1+0x1a4] ;  /* 0x0001a40001197983 */ /* 0x002f280000300800 */
[----:B------:R-:W-:Y:S04]  /*6560*/  STS.U16 [R5+0x12000], R2 ;  /* 0x0120000205007388 */ /* 0x000fe80000000400 */
[----:B---3--:R-:W3:Y:S04]  /*6570*/  LDL.LU R26, [R1+0x1a0] ;  /* 0x0001a000011a7983 */ /* 0x008ee80000300800 */
[----:B------:R0:W-:Y:S04]  /*6580*/  STS.U16 [R5+0x24000], R27 ;  /* 0x0240001b05007388 */ /* 0x0001e80000000400 */
[----:B------:R1:W-:Y:S04]  /*6590*/  STS.U16 [R5+0x25000], R16 ;  /* 0x0250001005007388 */ /* 0x0003e80000000400 */
[----:B0-----:R-:W3:Y:S04]  /*65a0*/  LDL.LU R27, [R1+0x140] ;  /* 0x00014000011b7983 */ /* 0x001ee80000300800 */
[----:B-----5:R0:W-:Y:S04]  /*65b0*/  STS.U16 [R5+0x13000], R17 ;  /* 0x0130001105007388 */ /* 0x0201e80000000400 */
[----:B------:R5:W-:Y:S04]  /*65c0*/  STS.U16 [R5+0x26000], R0 ;  /* 0x0260000005007388 */ /* 0x000be80000000400 */
[----:B------:R-:W-:Y:S04]  /*65d0*/  STS.U16 [R5+0x27000], R21 ;  /* 0x0270001505007388 */ /* 0x000fe80000000400 */
[----:B------:R-:W-:Y:S04]  /*65e0*/  STS.U16 [R5+0x5000], R23 ;  /* 0x0050001705007388 */ /* 0x000fe80000000400 */
[----:B-1----:R-:W3:Y:S04]  /*65f0*/  LDL.LU R16, [R1+0x13c] ;  /* 0x00013c0001107983 */ /* 0x002ee80000300800 */
[----:B------:R-:W-:Y:S04]  /*6600*/  STS.U16 [R5+0xa000], R28 ;  /* 0x00a0001c05007388 */ /* 0x000fe80000000400 */
[----:B0-----:R-:W3:Y:S04]  /*6610*/  LDL.LU R17, [R1+0x190] ;  /* 0x0001900001117983 */ /* 0x001ee80000300800 */
[----:B------:R0:W-:Y:S04]  /*6620*/  STS.U16 [R5+0x14000], R29 ;  /* 0x0140001d05007388 */ /* 0x0001e80000000400 */
[----:B-----5:R-:W5:Y:S04]  /*6630*/  LDL.LU R0, [R1+0x134] ;  /* 0x0001340001007983 */ /* 0x020f680000300800 */
[----:B0-----:R-:W5:Y:S04]  /*6640*/  LDL.LU R29, [R1+0x130] ;  /* 0x00013000011d7983 */ /* 0x001f680000300800 */
[----:B--2---:R0:W-:Y:S04]  /*6650*/  STS.U16 [R5+0x28000], R10 ;  /* 0x0280000a05007388 */ /* 0x0041e80000000400 */
[----:B0-----:R-:W2:Y:S04]  /*6660*/  LDL.LU R10, [R1+0x184] ;  /* 0x00018400010a7983 */ /* 0x001ea80000300800 */
[----:B----4-:R0:W-:Y:S04]  /*6670*/  STS.U16 [R5+0x29000], R11 ;  /* 0x0290000b05007388 */ /* 0x0101e80000000400 */
[----:B------:R1:W-:Y:S04]  /*6680*/  STS.U16 [R5+0x15000], R4 ;  /* 0x0150000405007388 */ /* 0x0003e80000000400 */
[----:B------:R4:W-:Y:S04]  /*6690*/  STS.U16 [R5+0x2a000], R20 ;  /* 0x02a0001405007388 */ /* 0x0009e80000000400 */
[----:B0-----:R-:W2:Y:S04]  /*66a0*/  LDL.LU R11, [R1+0x180] ;  /* 0x00018000010b7983 */ /* 0x001ea80000300800 */
[----:B-1----:R-:W2:Y:S04]  /*66b0*/  LDL.LU R4, [R1+0x17c] ;  /* 0x00017c0001047983 */ /* 0x002ea80000300800 */
[----:B----4-:R-:W4:Y:S04]  /*66c0*/  LDL.LU R20, [R1+0x170] ;  /* 0x0001700001147983 */ /* 0x010f280000300800 */
[----:B------:R-:W4:Y:S04]  /*66d0*/  LDL.LU R14, [R1+0x11c] ;  /* 0x00011c00010e7983 */ /* 0x000f280000300800 */
        /* <DEDUP_REMOVED lines=9> */
[----:B------:R0:W-:Y:S04]  /*6770*/  STS.U16 [R5+0x2b000], R24 ;  /* 0x02b0001805007388 */ /* 0x0001e80000000400 */
[----:B------:R-:W4:Y:S04]  /*6780*/  LDL.LU R2, [R1+0xe8] ;  /* 0x0000e80001027983 */ /* 0x000f280000300800 */
[----:B------:R1:W-:Y:S04]  /*6790*/  STS.U16 [R5+0xb000], R25 ;  /* 0x00b0001905007388 */ /* 0x0003e80000000400 */
[----:B0-----:R-:W4:Y:S04]  /*67a0*/  LDL.LU R24, [R1+0xe0] ;  /* 0x0000e00001187983 */ /* 0x001f280000300800 */
[----:B---3--:R0:W-:Y:S04]  /*67b0*/  STS.U16 [R5+0x16000], R26 ;  /* 0x0160001a05007388 */ /* 0x0081e80000000400 */
[----:B-1----:R-:W3:Y:S04]  /*67c0*/  LDL.LU R25, [R1+0x12c] ;  /* 0x00012c0001197983 */ /* 0x002ee80000300800 */
[----:B------:R1:W-:Y:S04]  /*67d0*/  STS.U16 [R5+0x2c000], R27 ;  /* 0x02c0001b05007388 */ /* 0x0003e80000000400 */
[----:B0-----:R-:W3:Y:S04]  /*67e0*/  LDL.LU R26, [R1+0x124] ;  /* 0x00012400011a7983 */ /* 0x001ee80000300800 */
[----:B-1----:R-:W3:Y:S04]  /*67f0*/  LDL.LU R27, [R1+0x120] ;  /* 0x00012000011b7983 */ /* 0x002ee80000300800 */
[----:B------:R0:W-:Y:S04]  /*6800*/  STS.U16 [R5+0x2d000], R16 ;  /* 0x02d0001005007388 */ /* 0x0001e80000000400 */
[----:B------:R1:W-:Y:S04]  /*6810*/  STS.U16 [R5+0x17000], R17 ;  /* 0x0170001105007388 */ /* 0x0003e80000000400 */
[----:B0-----:R-:W3:Y:S04]  /*6820*/  LDL.LU R16, [R1+0x80] ;  /* 0x0000800001107983 */ /* 0x001ee80000300800 */
[----:B-----5:R0:W-:Y:S04]  /*6830*/  STS.U16 [R5+0x2e000], R0 ;  /* 0x02e0000005007388 */ /* 0x0201e80000000400 */
[----:B-1----:R-:W5:Y:S04]  /*6840*/  LDL.LU R17, [R1+0x78] ;  /* 0x0000780001117983 */ /* 0x002f680000300800 */
[----:B------:R1:W-:Y:S04]  /*6850*/  STS.U16 [R5+0x2f000], R29 ;  /* 0x02f0001d05007388 */ /* 0x0003e80000000400 */
[----:B0-----:R-:W5:Y:S04]  /*6860*/  LDL.LU R0, [R1+0x10c] ;  /* 0x00010c0001007983 */ /* 0x001f680000300800 */
[----:B-1----:R-:W5:Y:S04]  /*6870*/  LDL.LU R29, [R1+0x70] ;  /* 0x00007000011d7983 */ /* 0x002f680000300800 */
[----:B--2---:R0:W-:Y:S04]  /*6880*/  STS.U16 [R5+0x3000], R10 ;  /* 0x0030000a05007388 */ /* 0x0041e80000000400 */
[----:B0-----:R-:W2:Y:S04]  /*6890*/  LDL.LU R10, [R1+0x273c] ;  /* 0x00273c00010a7983 */ /* 0x001ea80000300800 */
[----:B------:R0:W-:Y:S04]  /*68a0*/  STS.U16 [R5+0x6000], R11 ;  /* 0x0060000b05007388 */ /* 0x0001e80000000400 */
[----:B------:R1:W-:Y:S04]  /*68b0*/  STS.U16 [R5+0xc000], R4 ;  /* 0x00c0000405007388 */ /* 0x0003e80000000400 */
[----:B----4-:R4:W-:Y:S04]  /*68c0*/  STS.U16 [R5+0x18000], R20 ;  /* 0x0180001405007388 */ /* 0x0109e80000000400 */
[----:B0-----:R-:W2:Y:S04]  /*68d0*/  LDL.LU R11, [R1+0x2738] ;  /* 0x00273800010b7983 */ /* 0x001ea80000300800 */
[----:B-1----:R-:W2:Y:S04]  /*68e0*/  LDL.LU R4, [R1+0x2734] ;  /* 0x0027340001047983 */ /* 0x002ea80000300800 */
[----:B------:R-:W-:Y:S04]  /*68f0*/  STS.U16 [R5+0x30000], R14 ;  /* 0x0300000e05007388 */ /* 0x000fe80000000400 */
[----:B----4-:R-:W4:Y:S04]  /*6900*/  LDL.LU R20, [R1+0x2730] ;  /* 0x0027300001147983 */ /* 0x010f280000300800 */
[----:B------:R0:W-:Y:S04]  /*6910*/  STS.U16 [R5+0x31000], R13 ;  /* 0x0310000d05007388 */ /* 0x0001e80000000400 */
[----:B------:R1:W-:Y:S04]  /*6920*/  STS.U16 [R5+0x19000], R21 ;  /* 0x0190001505007388 */ /* 0x0003e80000000400 */
[----:B------:R1:W-:Y:S04]  /*6930*/  STS.U16 [R5+0x32000], R28 ;  /* 0x0320001c05007388 */ /* 0x0003e80000000400 */
[----:B0-----:R-:W2:Y:S04]  /*6940*/  LDL.LU R13, [R1+0x64] ;  /* 0x00006400010d7983 */ /* 0x001ea80000300800 */
[----:B-1----:R-:W4:Y:S04]  /*6950*/  LDL.LU R21, [R1+0x100] ;  /* 0x0001000001157983 */ /* 0x002f280000300800 */
[----:B------:R-:W4:Y:S04]  /*6960*/  LDL.LU R28, [R1+0xfc] ;  /* 0x0000fc00011c7983 */ /* 0x000f280000300800 */
[----:B------:R-:W-:Y:S04]  /*6970*/  STS.U16 [R5+0x33000], R15 ;  /* 0x0330000f05007388 */ /* 0x000fe80000000400 */
[----:B------:R-:W-:Y:S04]  /*6980*/  STS.U16 [R5+0xd000], R12 ;  /* 0x00d0000c05007388 */ /* 0x000fe80000000400 */
[----:B------:R-:W-:Y:S04]  /*6990*/  STS.U16 [R5+0x1a000], R18 ;  /* 0x01a0001205007388 */ /* 0x000fe80000000400 */
[----:B------:R0:W-:Y:S04]  /*69a0*/  STS.U16 [R5+0x34000], R23 ;  /* 0x0340001705007388 */ /* 0x0001e80000000400 */
[----:B------:R-:W-:Y:S04]  /*69b0*/  STS.U16 [R5+0x35000], R19 ;  /* 0x0350001305007388 */ /* 0x000fe80000000400 */
[----:B------:R-:W-:Y:S04]  /*69c0*/  STS.U16 [R5+0x1b000], R3 ;  /* 0x01b0000305007388 */ /* 0x000fe80000000400 */
[----:B0-----:R-:W4:Y:S04]  /*69d0*/  LDL.LU R23, [R1+0xec] ;  /* 0x0000ec0001177983 */ /* 0x001f280000300800 */
[----:B------:R-:W-:Y:S04]  /*69e0*/  STS.U16 [R5+0x36000], R2 ;  /* 0x0360000205007388 */ /* 0x000fe80000000400 */
[----:B------:R0:W-:Y:S04]  /*69f0*/  STS.U16 [R5+0x37000], R24 ;  /* 0x0370001805007388 */ /* 0x0001e80000000400 */
[----:B---3--:R1:W-:Y:S04]  /*6a00*/  STS.U16 [R5+0x7000], R25 ;  /* 0x0070001905007388 */ /* 0x0083e80000000400 */
[----:B------:R3:W-:Y:S04]  /*6a10*/  STS.U16 [R5+0xe000], R26 ;  /* 0x00e0001a05007388 */ /* 0x0007e80000000400 */
[----:B0-----:R-:W4:Y:S04]  /*6a20*/  LDL.LU R24, [R1+0x200] ;  /* 0x0002000001187983 */ /* 0x001f280000300800 */
[----:B-1----:R-:W4:Y:S04]  /*6a30*/  LDL.LU R25, [R1+0x20c] ;  /* 0x00020c0001197983 */ /* 0x002f280000300800 */
[----:B------:R0:W-:Y:S04]  /*6a40*/  STS.U16 [R5+0x1c000], R27 ;  /* 0x01c0001b05007388 */ /* 0x0001e80000000400 */
[----:B---3--:R-:W3:Y:S04]  /*6a50*/  LDL.LU R26, [R1+0x168] ;  /* 0x00016800011a7983 */ /* 0x008ee80000300800 */
[----:B0-----:R-:W3:Y:S04]  /*6a60*/  LDL.LU R27, [R1+0x204] ;  /* 0x00020400011b7983 */ /* 0x001ee80000300800 */
[----:B------:R-:W3:Y:S04]  /*6a70*/  LDL.LU R18, [R1+0x1c8] ;  /* 0x0001c80001127983 */ /* 0x000ee80000300800 */
[----:B------:R-:W3:Y:S04]  /*6a80*/  LDL.LU R19, [R1+0x178] ;  /* 0x0001780001137983 */ /* 0x000ee80000300800 */
[----:B------:R-:W3:Y:S04]  /*6a90*/  LDL.LU R3, [R1+0x128] ;  /* 0x0001280001037983 */ /* 0x000ee80000300800 */
[----:B------:R0:W-:Y:S04]  /*6aa0*/  STS.U16 [R5+0x38000], R16 ;  /* 0x0380001005007388 */ /* 0x0001e80000000400 */
[----:B------:R-:W3:Y:S04]  /*6ab0*/  LDL.LU R2, [R1+0xe4] ;  /* 0x0000e40001027983 */ /* 0x000ee80000300800 */
[----:B-----5:R1:W-:Y:S04]  /*6ac0*/  STS.U16 [R5+0x39000], R17 ;  /* 0x0390001105007388 */ /* 0x0203e80000000400 */
[----:B0-----:R-:W5:Y:S04]  /*6ad0*/  LDL.LU R16, [R1+0xdc] ;  /* 0x0000dc0001107983 */ /* 0x001f680000300800 */
[----:B------:R0:W-:Y:S04]  /*6ae0*/  STS.U16 [R5+0x1d000], R0 ;  /* 0x01d0000005007388 */ /* 0x0001e80000000400 */
[----:B-1----:R-:W5:Y:S04]  /*6af0*/  LDL.LU R17, [R1+0xd8] ;  /* 0x0000d80001117983 */ /* 0x002f680000300800 */
[----:B------:R1:W-:Y:S04]  /*6b00*/  STS.U16 [R5+0x3a000], R29 ;  /* 0x03a0001d05007388 */ /* 0x0003e80000000400 */
[----:B0-----:R-:W5:Y:S04]  /*6b10*/  LDL.LU R0, [R1+0xd4] ;  /* 0x0000d40001007983 */ /* 0x001f680000300800 */
[----:B-1----:R-:W5:Y:S04]  /*6b20*/  LDL.LU R29, [R1+0xd0] ;  /* 0x0000d000011d7983 */ /* 0x002f680000300800 */
[----:B--2---:R-:W-:Y:S04]  /*6b30*/  STS.U16 [R5+0x3b000], R13 ;  /* 0x03b0000d05007388 */ /* 0x004fe80000000400 */
[----:B----4-:R-:W-:Y:S04]  /*6b40*/  STS.U16 [R5+0xf000], R21 ;  /* 0x00f0001505007388 */ /* 0x010fe80000000400 */
[----:B------:R0:W-:Y:S04]  /*6b50*/  STS.U16 [R5+0x1e000], R28 ;  /* 0x01e0001c05007388 */ /* 0x0001e80000000400 */
[----:B------:R-:W-:Y:S04]  /*6b60*/  STS.U16 [R5+0x3c000], R20 ;  /* 0x03c0001405007388 */ /* 0x000fe80000000400 */
[----:B------:R1:W-:Y:S01]  /*6b70*/  STS.U16 [R5+0x3d000], R4 ;  /* 0x03d0000405007388 */ /* 0x0003e20000000400 */
[----:B0-----:R-:W-:-:S02]  /*6b80*/  LOP3.LUT R28, R5, 0x10, RZ, 0x3c, !PT ;  /* 0x00000010051c7812 */ /* 0x001fc400078e3cff */
[----:B-1----:R-:W-:Y:S01]  /*6b90*/  SHF.L.U32 R4, R22, 0x1, RZ ;  /* 0x0000000116047819 */ /* 0x002fe200000006ff */
[----:B------:R-:W2:Y:S04]  /*6ba0*/  LDL.LU R5, [R1+0xcc] ;  /* 0x0000cc0001057983 */ /* 0x000ea80000300800 */
[----:B------:R-:W4:Y:S04]  /*6bb0*/  LDL.LU R21, [R1+0xc8] ;  /* 0x0000c80001157983 */ /* 0x000f280000300800 */
[----:B------:R-:W4:Y:S04]  /*6bc0*/  LDL.LU R22, [R1+0xc4] ;  /* 0x0000c40001167983 */ /* 0x000f280000300800 */
[----:B------:R0:W-:Y:S04]  /*6bd0*/  STS.U16 [R4+0x1f000], R23 ;  /* 0x01f0001704007388 */ /* 0x0001e80000000400 */
[----:B------:R-:W-:Y:S04]  /*6be0*/  STS.U16 [R4+0x3e000], R11 ;  /* 0x03e0000b04007388 */ /* 0x000fe80000000400 */
[----:B------:R-:W-:Y:S04]  /*6bf0*/  STS.U16 [R4+0x3f000], R10 ;  /* 0x03f0000a04007388 */ /* 0x000fe80000000400 */
[----:B0-----:R-:W4:Y:S04]  /*6c00*/  LDL.LU R23, [R1+0xc0] ;  /* 0x0000c00001177983 */ /* 0x001f280000300800 */
[----:B------:R0:W-:Y:S04]  /*6c10*/  STS.U16 [R28+0x1200], R24 ;  /* 0x001200181c007388 */ /* 0x0001e80000000400 */
[----:B------:R1:W-:Y:S04]  /*6c20*/  STS.U16 [R28+0x2200], R25 ;  /* 0x002200191c007388 */ /* 0x0003e80000000400 */
[----:B0-----:R-:W4:Y:S04]  /*6c30*/  LDL.LU R24, [R1+0xbc] ;  /* 0x0000bc0001187983 */ /* 0x001f280000300800 */
[----:B---3--:R0:W-:Y:S04]  /*6c40*/  STS.U16 [R28+0x3200], R26 ;  /* 0x0032001a1c007388 */ /* 0x0081e80000000400 */
[----:B-1----:R-:W3:Y:S04]  /*6c50*/  LDL.LU R25, [R1+0xb8] ;  /* 0x0000b80001197983 */ /* 0x002ee80000300800 */
[----:B------:R1:W-:Y:S04]  /*6c60*/  STS.U16 [R28+0x4200], R27 ;  /* 0x0042001b1c007388 */ /* 0x0003e80000000400 */
[----:B0-----:R-:W3:Y:S04]  /*6c70*/  LDL.LU R26, [R1+0xb4] ;  /* 0x0000b400011a7983 */ /* 0x001ee80000300800 */
[----:B------:R-:W-:Y:S04]  /*6c80*/  STS.U16 [R28+0x5200], R18 ;  /* 0x005200121c007388 */ /* 0x000fe80000000400 */
[----:B-1----:R-:W3:Y:S04]  /*6c90*/  LDL.LU R27, [R1+0xb0] ;  /* 0x0000b000011b7983 */ /* 0x002ee80000300800 */
[----:B------:R-:W3:Y:S04]  /*6ca0*/  LDL.LU R10, [R1+0xac] ;  /* 0x0000ac00010a7983 */ /* 0x000ee80000300800 */
[----:B------:R-:W-:Y:S04]  /*6cb0*/  STS.U16 [R28+0x6200], R19 ;  /* 0x006200131c007388 */ /* 0x000fe80000000400 */
[----:B------:R-:W3:Y:S04]  /*6cc0*/  LDL.LU R11, [R1+0xa8] ;  /* 0x0000a800010b7983 */ /* 0x000ee80000300800 */
[----:B------:R-:W-:Y:S04]  /*6cd0*/  STS.U16 [R28+0x7200], R3 ;  /* 0x007200031c007388 */ /* 0x000fe80000000400 */
[----:B------:R-:W3:Y:S04]  /*6ce0*/  LDL.LU R20, [R1+0xa4] ;  /* 0x0000a40001147983 */ /* 0x000ee80000300800 */
[----:B------:R-:W-:Y:S04]  /*6cf0*/  STS.U16 [R28+0x20200], R2 ;  /* 0x020200021c007388 */ /* 0x000fe80000000400 */
[----:B------:R-:W3:Y:S04]  /*6d00*/  LDL.LU R14, [R1+0xa0] ;  /* 0x0000a000010e7983 */ /* 0x000ee80000300800 */
[----:B-----5:R0:W-:Y:S04]  /*6d10*/  STS.U16 [R28+0x21200], R16 ;  /* 0x021200101c007388 */ /* 0x0201e80000000400 */
[----:B------:R-:W5:Y:S04]  /*6d20*/  LDL.LU R15, [R1+0x9c] ;  /* 0x00009c00010f7983 */ /* 0x000f680000300800 */
[----:B------:R-:W-:Y:S04]  /*6d30*/  STS.U16 [R28+0x22200], R17 ;  /* 0x022200111c007388 */ /* 0x000fe80000000400 */
[----:B------:R-:W5:Y:S04]  /*6d40*/  LDL.LU R12, [R1+0x98] ;  /* 0x00009800010c7983 */ /* 0x000f680000300800 */
[----:B------:R-:W-:Y:S04]  /*6d50*/  STS.U16 [R28+0x23200], R0 ;  /* 0x023200001c007388 */ /* 0x000fe80000000400 */
[----:B------:R-:W5:Y:S04]  /*6d60*/  LDL.LU R13, [R1+0x94] ;  /* 0x00009400010d7983 */ /* 0x000f680000300800 */
[----:B------:R1:W-:Y:S04]  /*6d70*/  STS.U16 [R28+0x24200], R29 ;  /* 0x0242001d1c007388 */ /* 0x0003e80000000400 */
[----:B0-----:R-:W5:Y:S04]  /*6d80*/  LDL.LU R16, [R1+0x90] ;  /* 0x0000900001107983 */ /* 0x001f680000300800 */
[----:B-1----:R-:W5:Y:S04]  /*6d90*/  LDL.LU R29, [R1+0x8c] ;  /* 0x00008c00011d7983 */ /* 0x002f680000300800 */
[----:B------:R-:W5:Y:S04]  /*6da0*/  LDL.LU R17, [R1+0x88] ;  /* 0x0000880001117983 */ /* 0x000f680000300800 */
[----:B------:R-:W5:Y:S04]  /*6db0*/  LDL.LU R0, [R1+0x84] ;  /* 0x0000840001007983 */ /* 0x000f680000300800 */
[----:B------:R-:W5:Y:S04]  /*6dc0*/  LDL.LU R18, [R1+0x7c] ;  /* 0x00007c0001127983 */ /* 0x000f680000300800 */
[----:B------:R-:W5:Y:S04]  /*6dd0*/  LDL.LU R19, [R1+0x74] ;  /* 0x0000740001137983 */ /* 0x000f680000300800 */
[----:B------:R-:W5:Y:S04]  /*6de0*/  LDL.LU R3, [R1+0x68] ;  /* 0x0000680001037983 */ /* 0x000f680000300800 */
[----:B------:R-:W5:Y:S04]  /*6df0*/  LDL.LU R2, [R1+0x60] ;  /* 0x0000600001027983 */ /* 0x000f680000300800 */
[----:B--2---:R0:W-:Y:S04]  /*6e00*/  STS.U16 [R28+0x25200], R5 ;  /* 0x025200051c007388 */ /* 0x0041e80000000400 */
[----:B----4-:R1:W-:Y:S04]  /*6e10*/  STS.U16 [R28+0x26200], R21 ;  /* 0x026200151c007388 */ /* 0x0103e80000000400 */
[----:B------:R2:W-:Y:S04]  /*6e20*/  STS.U16 [R28+0x27200], R22 ;  /* 0x027200161c007388 */ /* 0x0005e80000000400 */
[----:B0-----:R-:W4:Y:S04]  /*6e30*/  LDL.LU R5, [R1+0x6c] ;  /* 0x00006c0001057983 */ /* 0x001f280000300800 */
[----:B-1----:R-:W4:Y:S04]  /*6e40*/  LDL.LU R21, [R1+0x5c] ;  /* 0x00005c0001157983 */ /* 0x002f280000300800 */
[----:B--2---:R-:W2:Y:S04]  /*6e50*/  LDL.LU R22, [R1+0x58] ;  /* 0x0000580001167983 */ /* 0x004ea80000300800 */
[----:B------:R0:W-:Y:S04]  /*6e60*/  STS.U16 [R28+0x28200], R23 ;  /* 0x028200171c007388 */ /* 0x0001e80000000400 */
[----:B0-----:R-:W2:Y:S04]  /*6e70*/  LDL.LU R23, [R1+0x54] ;  /* 0x0000540001177983 */ /* 0x001ea80000300800 */
[----:B------:R0:W-:Y:S04]  /*6e80*/  STS.U16 [R28+0x29200], R24 ;  /* 0x029200181c007388 */ /* 0x0001e80000000400 */
[----:B---3--:R1:W-:Y:S04]  /*6e90*/  STS.U16 [R28+0x2a200], R25 ;  /* 0x02a200191c007388 */ /* 0x0083e80000000400 */
[----:B0-----:R-:W3:Y:S04]  /*6ea0*/  LDL.LU R24, [R1+0x50] ;  /* 0x0000500001187983 */ /* 0x001ee80000300800 */
[----:B------:R0:W-:Y:S04]  /*6eb0*/  STS.U16 [R28+0x2b200], R26 ;  /* 0x02b2001a1c007388 */ /* 0x0001e80000000400 */
[----:B-1----:R-:W3:Y:S04]  /*6ec0*/  LDL.LU R25, [R1+0x4c] ;  /* 0x00004c0001197983 */ /* 0x002ee80000300800 */
[----:B------:R1:W-:Y:S04]  /*6ed0*/  STS.U16 [R28+0x2c200], R27 ;  /* 0x02c2001b1c007388 */ /* 0x0003e80000000400 */
[----:B------:R-:W-:Y:S04]  /*6ee0*/  STS.U16 [R28+0x2d200], R10 ;  /* 0x02d2000a1c007388 */ /* 0x000fe80000000400 */
[----:B0-----:R-:W3:Y:S04]  /*6ef0*/  LDL.LU R26, [R1+0x48] ;  /* 0x00004800011a7983 */ /* 0x001ee80000300800 */
[----:B------:R-:W-:Y:S04]  /*6f00*/  STS.U16 [R28+0x2e200], R11 ;  /* 0x02e2000b1c007388 */ /* 0x000fe80000000400 */
[----:B-1----:R-:W3:Y:S04]  /*6f10*/  LDL.LU R27, [R1+0x44] ;  /* 0x00004400011b7983 */ /* 0x002ee80000300800 */
[----:B------:R-:W-:Y:S04]  /*6f20*/  STS.U16 [R28+0x2f200], R20 ;  /* 0x02f200141c007388 */ /* 0x000fe80000000400 */
[----:B------:R-:W-:Y:S04]  /*6f30*/  STS.U16 [R28+0x30200], R14 ;  /* 0x0302000e1c007388 */ /* 0x000fe80000000400 */
[----:B-----5:R-:W-:Y:S04]  /*6f40*/  STS.U16 [R28+0x31200], R15 ;  /* 0x0312000f1c007388 */ /* 0x020fe80000000400 */
[----:B------:R-:W-:Y:S04]  /*6f50*/  STS.U16 [R28+0x32200], R12 ;  /* 0x0322000c1c007388 */ /* 0x000fe80000000400 */
[----:B------:R-:W-:Y:S04]  /*6f60*/  STS.U16 [R28+0x33200], R13 ;  /* 0x0332000d1c007388 */ /* 0x000fe80000000400 */
[----:B------:R-:W-:Y:S04]  /*6f70*/  STS.U16 [R28+0x34200], R16 ;  /* 0x034200101c007388 */ /* 0x000fe80000000400 */
[----:B------:R0:W-:Y:S04]  /*6f80*/  STS.U16 [R28+0x35200], R29 ;  /* 0x0352001d1c007388 */ /* 0x0001e80000000400 */
[----:B0-----:R-:W5:Y:S04]  /*6f90*/  LDL.LU R29, [R1+0x40] ;  /* 0x00004000011d7983 */ /* 0x001f680000300800 */
[----:B------:R0:W-:Y:S04]  /*6fa0*/  STS.U16 [R28+0x36200], R17 ;  /* 0x036200111c007388 */ /* 0x0001e80000000400 */
[----:B------:R-:W5:Y:S04]  /*6fb0*/  LDL.LU R16, [R1+0x3c] ;  /* 0x00003c0001107983 */ /* 0x000f680000300800 */
[----:B------:R1:W-:Y:S04]  /*6fc0*/  STS.U16 [R28+0x37200], R0 ;  /* 0x037200001c007388 */ /* 0x0003e80000000400 */
[----:B0-----:R-:W5:Y:S04]  /*6fd0*/  LDL.LU R17, [R1+0x38] ;  /* 0x0000380001117983 */ /* 0x001f680000300800 */
[----:B-1----:R-:W5:Y:S04]  /*6fe0*/  LDL.LU R0, [R1+0x34] ;  /* 0x0000340001007983 */ /* 0x002f680000300800 */
[----:B------:R-:W-:Y:S04]  /*6ff0*/  STS.U16 [R28+0x38200], R18 ;  /* 0x038200121c007388 */ /* 0x000fe80000000400 */
[----:B------:R-:W-:Y:S04]  /*7000*/  STS.U16 [R28+0x39200], R19 ;  /* 0x039200131c007388 */ /* 0x000fe80000000400 */
[----:B------:R-:W-:Y:S04]  /*7010*/  STS.U16 [R28+0x3a200], R3 ;  /* 0x03a200031c007388 */ /* 0x000fe80000000400 */
[----:B------:R0:W-:Y:S04]  /*7020*/  STS.U16 [R28+0x3b200], R2 ;  /* 0x03b200021c007388 */ /* 0x0001e80000000400 */
[----:B------:R-:W-:Y:S04]  /*7030*/  STS.U16 [R28+0x3c200], R9 ;  /* 0x03c200091c007388 */ /* 0x000fe80000000400 */
[----:B------:R-:W-:Y:S04]  /*7040*/  STS.U16 [R28+0x3d200], R8 ;  /* 0x03d200081c007388 */ /* 0x000fe80000000400 */
[----:B------:R-:W-:Y:S04]  /*7050*/  STS.U16 [R28+0x3e200], R7 ;  /* 0x03e200071c007388 */ /* 0x000fe80000000400 */
[----:B------:R-:W-:Y:S04]  /*7060*/  STS.U16 [R28+0x3f200], R6 ;  /* 0x03f200061c007388 */ /* 0x000fe80000000400 */
[----:B0-----:R-:W5:Y:S04]  /*7070*/  LDL.LU R2, [R1+0x30] ;  /* 0x0000300001027983 */ /* 0x001f680000300800 */
[----:B------:R-:W5:Y:S04]  /*7080*/  LDL.LU R3, [R1+0x2c] ;  /* 0x00002c0001037983 */ /* 0x000f680000300800 */
[----:B----4-:R0:W-:Y:S04]  /*7090*/  STS.U16 [R28+0x8200], R5 ;  /* 0x008200051c007388 */ /* 0x0101e80000000400 */
[----:B------:R1:W-:Y:S04]  /*70a0*/  STS.U16 [R28+0x9200], R21 ;  /* 0x009200151c007388 */ /* 0x0003e80000000400 */
[----:B--2---:R2:W-:Y:S04]  /*70b0*/  STS.U16 [R28+0xa200], R22 ;  /* 0x00a200161c007388 */ /* 0x0045e80000000400 */
[----:B0-----:R-:W4:Y:S04]  /*70c0*/  LDL.LU R5, [R1+0x28] ;  /* 0x0000280001057983 */ /* 0x001f280000300800 */
[----:B-1----:R-:W4:Y:S04]  /*70d0*/  LDL.LU R21, [R1+0x24] ;  /* 0x0000240001157983 */ /* 0x002f280000300800 */
[----:B--2---:R-:W2:Y:S04]  /*70e0*/  LDL.LU R22, [R1+0x20] ;  /* 0x0000200001167983 */ /* 0x004ea80000300800 */
[----:B------:R0:W-:Y:S04]  /*70f0*/  STS.U16 [R28+0xb200], R23 ;  /* 0x00b200171c007388 */ /* 0x0001e80000000400 */
[----:B0-----:R-:W2:Y:S04]  /*7100*/  LDL.LU R23, [R1+0x1c] ;  /* 0x00001c0001177983 */ /* 0x001ea80000300800 */
[----:B---3--:R0:W-:Y:S04]  /*7110*/  STS.U16 [R28+0xc200], R24 ;  /* 0x00c200181c007388 */ /* 0x0081e80000000400 */
[----:B------:R1:W-:Y:S04]  /*7120*/  STS.U16 [R28+0xd200], R25 ;  /* 0x00d200191c007388 */ /* 0x0003e80000000400 */
[----:B0-----:R-:W3:Y:S04]  /*7130*/  LDL.LU R24, [R1+0x18] ;  /* 0x0000180001187983 */ /* 0x001ee80000300800 */
[----:B-1----:R-:W3:Y:S04]  /*7140*/  LDL.LU R25, [R1+0x14] ;  /* 0x0000140001197983 */ /* 0x002ee80000300800 */
[----:B------:R0:W-:Y:S04]  /*7150*/  STS.U16 [R28+0xe200], R26 ;  /* 0x00e2001a1c007388 */ /* 0x0001e80000000400 */
[----:B------:R1:W-:Y:S04]  /*7160*/  STS.U16 [R28+0xf200], R27 ;  /* 0x00f2001b1c007388 */ /* 0x0003e80000000400 */
[----:B0-----:R-:W3:Y:S04]  /*7170*/  LDL.LU R26, [R1+0x10] ;  /* 0x00001000011a7983 */ /* 0x001ee80000300800 */
[----:B-1----:R-:W3:Y:S04]  /*7180*/  LDL.LU R27, [R1+0xc] ;  /* 0x00000c00011b7983 */ /* 0x002ee80000300800 */
[----:B-----5:R0:W-:Y:S04]  /*7190*/  STS.U16 [R28+0x10200], R29 ;  /* 0x0102001d1c007388 */ /* 0x0201e80000000400 */
[----:B0-----:R-:W5:Y:S04]  /*71a0*/  LDL.LU R29, [R1+0x8] ;  /* 0x00000800011d7983 */ /* 0x001f680000300800 */
[----:B------:R-:W-:Y:S04]  /*71b0*/  STS.U16 [R28+0x11200], R16 ;  /* 0x011200101c007388 */ /* 0x000fe80000000400 */
[----:B------:R-:W-:Y:S04]  /*71c0*/  STS.U16 [R28+0x12200], R17 ;  /* 0x012200111c007388 */ /* 0x000fe80000000400 */
[----:B------:R0:W-:Y:S04]  /*71d0*/  STS.U16 [R28+0x13200], R0 ;  /* 0x013200001c007388 */ /* 0x0001e80000000400 */
[----:B0-----:R-:W5:Y:S04]  /*71e0*/  LDL.LU R0, [R1+0x4] ;  /* 0x0000040001007983 */ /* 0x001f680000300800 */
[----:B------:R-:W5:Y:S04]  /*71f0*/  LDL.LU R6, [R1+0x1fc] ;  /* 0x0001fc0001067983 */ /* 0x000f680000300800 */
        /* <DEDUP_REMOVED lines=13> */
[----:B------:R-:W5:Y:S04]  /*72d0*/  LDL.LU R17, [R1] ;  /* 0x0000000001117983 */ /* 0x000f680000300800 */
[----:B------:R0:W-:Y:S04]  /*72e0*/  STS.U16 [R28+0x14200], R2 ;  /* 0x014200021c007388 */ /* 0x0001e80000000400 */
[----:B------:R1:W-:Y:S04]  /*72f0*/  STS.U16 [R28+0x15200], R3 ;  /* 0x015200031c007388 */ /* 0x0003e80000000400 */
[----:B0-----:R-:W5:Y:S04]  /*7300*/  LDL.LU R2, [R1+0x272c] ;  /* 0x00272c0001027983 */ /* 0x001f680000300800 */
[----:B-1----:R-:W5:Y:S04]  /*7310*/  LDL.LU R3, [R1+0x2728] ;  /* 0x0027280001037983 */ /* 0x002f680000300800 */
        /* <DEDUP_REMOVED lines=11> */
[----:B-1----:R-:W2:Y:S04]  /*73d0*/  LDL.LU R25, [R1+0x2710] ;  /* 0x0027100001197983 */ /* 0x002ea80000300800 */
[----:B------:R0:W-:Y:S04]  /*73e0*/  STS.U16 [R28+0x1c200], R26 ;  /* 0x01c2001a1c007388 */ /* 0x0001e80000000400 */
[----:B------:R1:W-:Y:S04]  /*73f0*/  STS.U16 [R28+0x1d200], R27 ;  /* 0x01d2001b1c007388 */ /* 0x0003e80000000400 */
[----:B0-----:R-:W2:Y:S04]  /*7400*/  LDL.LU R26, [R1+0x270c] ;  /* 0x00270c00011a7983 */ /* 0x001ea80000300800 */
[----:B-1----:R-:W2:Y:S04]  /*7410*/  LDL.LU R27, [R1+0x2708] ;  /* 0x00270800011b7983 */ /* 0x002ea80000300800 */
[----:B-----5:R0:W-:Y:S04]  /*7420*/  STS.U16 [R28+0x1e200], R29 ;  /* 0x01e2001d1c007388 */ /* 0x0201e80000000400 */
[----:B0-----:R-:W5:Y:S01]  /*7430*/  LDL.LU R29, [R1+0x2704] ;  /* 0x00270400011d7983 */ /* 0x001f620000300800 */
[----:B------:R-:W-:-:S03]  /*7440*/  LOP3.LUT R4, R4, 0x20, RZ, 0x3c, !PT ;  /* 0x0000002004047812 */ /* 0x000fc600078e3cff */
[----:B-----5:R0:W-:Y:S04]  /*7450*/  STS.U16 [R28+0x1f200], R29 ;  /* 0x01f2001d1c007388 */ /* 0x0201e80000000400 */
[----:B0-----:R-:W5:Y:S04]  /*7460*/  LDL.LU R29, [R1+0x1d4] ;  /* 0x0001d400011d7983 */ /* 0x001f680000300800 */
[----:B------:R0:W-:Y:S04]  /*7470*/  STS.U16 [R28+0x200], R0 ;  /* 0x000200001c007388 */ /* 0x0001e80000000400 */
[----:B0-----:R-:W2:Y:S01]  /*7480*/  LDL.LU R28, [R1+0x2700] ;  /* 0x00270000011c7983 */ /* 0x001ea20000300800 */
[----:B------:R-:W-:-:S03]  /*7490*/  IMAD.MOV.U32 R0, RZ, RZ, c[0x0][0x198] ;  /* 0x00006600ff007624 */ /* 0x000fc600078e00ff */
[----:B-----5:R-:W-:Y:S04]  /*74a0*/  STS.U16 [R4+0x1400], R29 ;  /* 0x0014001d04007388 */ /* 0x020fe80000000400 */
[----:B------:R-:W-:Y:S04]  /*74b0*/  STS.U16 [R4+0x2400], R6 ;  /* 0x0024000604007388 */ /* 0x000fe80000000400 */
        /* <DEDUP_REMOVED lines=14> */
[----:B--2---:R-:W-:Y:S04]  /*75a0*/  STS.U16 [R4+0x20400], R28 ;  /* 0x0204001c04007388 */ /* 0x004fe80000000400 */
[----:B------:R-:W-:Y:S04]  /*75b0*/  STS.U16 [R4+0x21400], R27 ;  /* 0x0214001b04007388 */ /* 0x000fe80000000400 */
[----:B------:R-:W-:Y:S04]  /*75c0*/  STS.U16 [R4+0x22400], R26 ;  /* 0x0224001a04007388 */ /* 0x000fe80000000400 */
[----:B------:R-:W-:Y:S04]  /*75d0*/  STS.U16 [R4+0x23400], R25 ;  /* 0x0234001904007388 */ /* 0x000fe80000000400 */
[----:B---3--:R-:W-:Y:S04]  /*75e0*/  STS.U16 [R4+0x24400], R24 ;  /* 0x0244001804007388 */ /* 0x008fe80000000400 */
[----:B------:R0:W-:Y:S04]  /*75f0*/  STS.U16 [R4+0x25400], R23 ;  /* 0x0254001704007388 */ /* 0x0001e80000000400 */
[----:B------:R-:W-:Y:S04]  /*7600*/  STS.U16 [R4+0x26400], R22 ;  /* 0x0264001604007388 */ /* 0x000fe80000000400 */
[----:B----4-:R-:W-:Y:S01]  /*7610*/  STS.U16 [R4+0x27400], R21 ;  /* 0x0274001504007388 */ /* 0x010fe20000000400 */
[----:B0-----:R-:W-:-:S03]  /*7620*/  IMAD R23, R0, 0x206, RZ ;  /* 0x0000020600177824 */ /* 0x001fc600078e02ff */
[----:B------:R0:W-:Y:S01]  /*7630*/  STS.U16 [R4+0x28400], R5 ;  /* 0x0284000504007388 */ /* 0x0001e20000000400 */
[C---:B------:R-:W-:Y:S02]  /*7640*/  IMAD R10, R0.reuse, 0xb6, RZ ;  /* 0x000000b6000a7824 */ /* 0x040fe400078e02ff */
[C---:B------:R-:W-:Y:S02]  /*7650*/  IMAD R11, R0.reuse, 0xbe, RZ ;  /* 0x000000be000b7824 */ /* 0x040fe400078e02ff */
[C---:B------:R-:W-:Y:S02]  /*7660*/  IMAD R14, R0.reuse, 0xd6, RZ ;  /* 0x000000d6000e7824 */ /* 0x040fe400078e02ff */
[C---:B0-----:R-:W-:Y:S02]  /*7670*/  IMAD R4, R0.reuse, 0x86, RZ ;  /* 0x0000008600047824 */ /* 0x041fe400078e02ff */
[C---:B------:R-:W-:Y:S02]  /*7680*/  IMAD R5, R0.reuse, 0x8e, RZ ;  /* 0x0000008e00057824 */ /* 0x040fe400078e02ff */
[----:B------:R-:W-:-:S02]  /*7690*/  IMAD R15, R0, 0xde, RZ ;  /* 0x000000de000f7824 */ /* 0x000fc400078e02ff */
[C---:B------:R-:W-:Y:S01]  /*76a0*/  IMAD R18, R0.reuse, 0xf6, RZ ;  /* 0x000000f600127824 */ /* 0x040fe200078e02ff */
[----:B------:R0:W-:Y:S01]  /*76b0*/  STL.64 [R1+0x26f8], R4 ;  /* 0x0026f80401007387 */ /* 0x0001e20000100a00 */
[----:B------:R-:W-:-:S03]  /*76c0*/  IMAD R19, R0, 0xfe, RZ ;  /* 0x000000fe00137824 */ /* 0x000fc600078e02ff */
[----:B------:R-:W-:Y:S04]  /*76d0*/  STL.64 [R1+0x26f0], R10 ;  /* 0x0026f00a01007387 */ /* 0x000fe80000100a00 */
[----:B------:R-:W-:Y:S01]  /*76e0*/  STL.64 [R1+0x26e8], R14 ;  /* 0x0026e80e01007387 */ /* 0x000fe20000100a00 */
[----:B0-----:R-:W-:-:S03]  /*76f0*/  IADD3 R4, P0, R23, R2, RZ ;  /* 0x0000000217047210 */ /* 0x001fc60007f1e0ff */
[----:B------:R-:W-:Y:S04]  /*7700*/  STL.64 [R1+0x26e0], R18 ;  /* 0x0026e01201007387 */ /* 0x000fe80000100a00 */
[----:B------:R0:W-:Y:S04]  /*7710*/  STL [R1+0x290], R4 ;  /* 0x0002900401007387 */ /* 0x0001e80000100800 */
[----:B0-----:R-:W2:Y:S01]  /*7720*/  LDL.LU.64 R4, [R1+0x26f8] ;  /* 0x0026f80001047983 */ /* 0x001ea20000300a00 */
[C---:B------:R-:W-:Y:S02]  /*7730*/  IMAD R24, R0.reuse, 0x208, RZ ;  /* 0x0000020800187824 */ /* 0x040fe400078e02ff */
[----:B------:R-:W-:-:S02]  /*7740*/  IMAD R26, R0, 0x20a, RZ ;  /* 0x0000020a001a7824 */ /* 0x000fc400078e02ff */
[----:B------:R-:W-:Y:S01]  /*7750*/  IMAD R29, R0, 0x20c, RZ ;  /* 0x0000020c001d7824 */ /* 0x000fe200078e02ff */
[-C--:B------:R-:W-:Y:S02]  /*7760*/  IADD3 R14, P6, R24, R2.reuse, RZ ;  /* 0x00000002180e7210 */ /* 0x080fe40007fde0ff */
[-C--:B------:R-:W-:Y:S01]  /*7770*/  IADD3 R10, P5, R26, R2.reuse, RZ ;  /* 0x000000021a0a7210 */ /* 0x080fe20007fbe0ff */
[C---:B------:R-:W-:Y:S01]  /*7780*/  IMAD R23, R0.reuse, 0x43, RZ ;  /* 0x0000004300177824 */ /* 0x040fe200078e02ff */
[----:B------:R-:W-:Y:S01]  /*7790*/  IADD3 R18, P4, R29, R2, RZ ;  /* 0x000000021d127210 */ /* 0x000fe20007f9e0ff */
[----:B------:R0:W-:Y:S01]  /*77a0*/  STL [R1+0x288], R14 ;  /* 0x0002880e01007387 */ /* 0x0001e20000100800 */
[----:B------:R-:W-:-:S03]  /*77b0*/  SHF.L.U32 R24, R0, 0x2, RZ ;  /* 0x0000000200187819 */ /* 0x000fc600000006ff */
[----:B------:R-:W-:Y:S01]  /*77c0*/  STL [R1+0x280], R10 ;  /* 0x0002800a01007387 */ /* 0x000fe20000100800 */
[C---:B------:R-:W-:Y:S01]  /*77d0*/  IMAD R6, R0.reuse, 0x96, RZ ;  /* 0x0000009600067824 */ /* 0x040fe200078e02ff */
[----:B0-----:R-:W-:Y:S02]  /*77e0*/  LEA R14, P2, R0, R2, 0x3 ;  /* 0x00000002000e7211 */ /* 0x001fe400078418ff */
[----:B------:R-:W-:Y:S02]  /*77f0*/  STL [R1+0x278], R18 ;  /* 0x0002781201007387 */ /* 0x000fe40000100800 */
[----:B------:R-:W-:Y:S01]  /*7800*/  LEA.HI.X.SX32 R15, R24, R3, 0x1, P2 ;  /* 0x00000003180f7211 */ /* 0x000fe200010f0eff */
[C---:B------:R-:W-:Y:S02]  /*7810*/  IMAD R24, R0.reuse, 0x47, RZ ;  /* 0x0000004700187824 */ /* 0x040fe400078e02ff */
[C---:B------:R-:W-:Y:S02]  /*7820*/  IMAD R7, R0.reuse, 0x9e, RZ ;  /* 0x0000009e00077824 */ /* 0x040fe400078e02ff */
[----:B------:R0:W-:Y:S01]  /*7830*/  STL.64 [R1+0x498], R14 ;  /* 0x0004980e01007387 */ /* 0x0001e20000100a00 */
[----:B------:R-:W-:-:S02]  /*7840*/  IMAD R8, R0, 0xa6, RZ ;  /* 0x000000a600087824 */ /* 0x000fc400078e02ff */
[----:B------:R-:W-:Y:S01]  /*7850*/  IMAD R9, R0, 0xae, RZ ;  /* 0x000000ae00097824 */ /* 0x000fe200078e02ff */
[-C--:B0-----:R-:W-:Y:S02]  /*7860*/  IADD3 R14, P2, R6, R2.reuse, RZ ;  /* 0x00000002060e7210 */ /* 0x081fe40007f5e0ff */
[-C--:B--2---:R-:W-:Y:S02]  /*7870*/  IADD3 R10, P1, R4, R2.reuse, RZ ;  /* 0x00000002040a7210 */ /* 0x084fe40007f3e0ff */
[----:B------:R-:W-:Y:S02]  /*7880*/  IADD3 R18, P3, R5, R2, RZ ;  /* 0x0000000205127210 */ /* 0x000fe40007f7e0ff */
[-C--:B------:R-:W-:Y:S01]  /*7890*/  LEA.HI.X.SX32 R11, R23, R3.reuse, 0x1, P1 ;  /* 0x00000003170b7211 */ /* 0x080fe200008f0eff */
[----:B------:R-:W-:Y:S01]  /*78a0*/  IMAD R23, R0, 0x4b, RZ ;  /* 0x0000004b00177824 */ /* 0x000fe200078e02ff */
[----:B------:R-:W-:Y:S01]  /*78b0*/  LEA.HI.X.SX32 R19, R24, R3, 0x1, P3 ;  /* 0x0000000318137211 */ /* 0x000fe200018f0eff */
[----:B------:R-:W-:-:S02]  /*78c0*/  IMAD R24, R0, 0x4f, RZ ;  /* 0x0000004f00187824 */ /* 0x000fc400078e02ff */
[----:B------:R0:W-:Y:S01]  /*78d0*/  STL.64 [R1+0x490], R10 ;  /* 0x0004900a01007387 */ /* 0x0001e20000100a00 */
[----:B------:R-:W-:-:S03]  /*78e0*/  LEA.HI.X.SX32 R15, R23, R3, 0x1, P2 ;  /* 0x00000003170f7211 */ /* 0x000fc600010f0eff */
[----:B------:R-:W-:Y:S01]  /*78f0*/  STL.64 [R1+0x488], R18 ;  /* 0x0004881201007387 */ /* 0x000fe20000100a00 */
[----:B0-----:R-:W-:-:S03]  /*7900*/  IADD3 R10, P1, R7, R2, RZ ;  /* 0x00000002070a7210 */ /* 0x001fc60007f3e0ff */
[----:B------:R-:W-:Y:S01]  /*7910*/  STL.64 [R1+0x480], R14 ;  /* 0x0004800e01007387 */ /* 0x000fe20000100a00 */
[----:B------:R-:W-:-:S03]  /*7920*/  LEA.HI.X.SX32 R11, R24, R3, 0x1, P1 ;  /* 0x00000003180b7211 */ /* 0x000fc600008f0eff */
[----:B------:R-:W-:Y:S04]  /*7930*/  STL.64 [R1+0x26d0], R8 ;  /* 0x0026d00801007387 */ /* 0x000fe80000100a00 */
[----:B------:R0:W-:Y:S04]  /*7940*/  STL.64 [R1+0x478], R10 ;  /* 0x0004780a01007387 */ /* 0x0001e80000100a00 */
[----:B0-----:R-:W2:Y:S01]  /*7950*/  LDL.LU.64 R10, [R1+0x26f0] ;  /* 0x0026f000010a7983 */ /* 0x001ea20000300a00 */
[----:B------:R-:W-:Y:S01]  /*7960*/  IMAD R23, R0, 0x53, RZ ;  /* 0x0000005300177824 */ /* 0x000fe200078e02ff */
[-C--:B------:R-:W-:Y:S01]  /*7970*/  IADD3 R18, P3, R8, R2.reuse, RZ ;  /* 0x0000000208127210 */ /* 0x080fe20007f7e0ff */
[----:B------:R-:W-:Y:S01]  /*7980*/  IMAD R24, R0, 0x57, RZ ;  /* 0x0000005700187824 */ /* 0x000fe200078e02ff */
[----:B------:R-:W-:-:S02]  /*7990*/  IADD3 R14, P2, R9, R2, RZ ;  /* 0x00000002090e7210 */ /* 0x000fc40007f5e0ff */
[-C--:B------:R-:W-:Y:S02]  /*79a0*/  LEA.HI.X.SX32 R19, R23, R3.reuse, 0x1, P3 ;  /* 0x0000000317137211 */ /* 0x080fe400018f0eff */
[----:B------:R-:W-:-:S03]  /*79b0*/  LEA.HI.X.SX32 R15, R24, R3, 0x1, P2 ;  /* 0x00000003180f7211 */ /* 0x000fc600010f0eff */
[----:B------:R0:W-:Y:S01]  /*79c0*/  STL.64 [R1+0x470], R18 ;  /* 0x0004701201007387 */ /* 0x0001e20000100a00 */
[C---:B------:R-:W-:Y:S02]  /*79d0*/  IMAD R23, R0.reuse, 0x5b, RZ ;  /* 0x0000005b00177824 */ /* 0x040fe400078e02ff */
[C---:B------:R-:W-:Y:S02]  /*79e0*/  IMAD R24, R0.reuse, 0x5f, RZ ;  /* 0x0000005f00187824 */ /* 0x040fe400078e02ff */
[C---:B------:R-:W-:Y:S02]  /*79f0*/  IMAD R12, R0.reuse, 0xc6, RZ ;  /* 0x000000c6000c7824 */ /* 0x040fe400078e02ff */
[----:B------:R-:W-:Y:S01]  /*7a00*/  IMAD R13, R0, 0xce, RZ ;  /* 0x000000ce000d7824 */ /* 0x000fe200078e02ff */
[-C--:B--2---:R-:W-:Y:S01]  /*7a10*/  IADD3 R8, P1, R10, R2.reuse, RZ ;  /* 0x000000020a087210 */ /* 0x084fe20007f3e0ff */
[----:B------:R-:W-:Y:S04]  /*7a20*/  STL.64 [R1+0x26c0], R10 ;  /* 0x0026c00a01007387 */ /* 0x000fe80000100a00 */
[----:B------:R-:W-:Y:S04]  /*7a30*/  STL [R1+0x460], R8 ;  /* 0x0004600801007387 */ /* 0x000fe80000100800 */
[----:B------:R1:W-:Y:S04]  /*7a40*/  STL [R1+0x26d8], R11 ;  /* 0x0026d80b01007387 */ /* 0x0003e80000100800 */
[----:B------:R2:W-:Y:S01]  /*7a50*/  STL.64 [R1+0x468], R14 ;  /* 0x0004680e01007387 */ /* 0x0005e20000100a00 */
[----:B0-----:R-:W-:Y:S01]  /*7a60*/  IADD3 R18, P3, R11, R2, RZ ;  /* 0x000000020b127210 */ /* 0x001fe20007f7e0ff */
[----:B-1----:R-:W-:-:S02]  /*7a70*/  IMAD.MOV.U32 R11, RZ, RZ, R9 ;  /* 0x000000ffff0b7224 */ /* 0x002fc400078e0009 */
[----:B--2---:R-:W2:Y:S01]  /*7a80*/  LDL.LU.64 R14, [R1+0x26e8] ;  /* 0x0026e800010e7983 */ /* 0x004ea20000300a00 */
[-C--:B------:R-:W-:Y:S02]  /*7a90*/  LEA.HI.X.SX32 R11, R23, R3.reuse, 0x1, P1 ;  /* 0x00000003170b7211 */ /* 0x080fe400008f0eff */
[----:B------:R-:W-:-:S03]  /*7aa0*/  LEA.HI.X.SX32 R19, R24, R3, 0x1, P3 ;  /* 0x0000000318137211 */ /* 0x000fc600018f0eff */
[----:B------:R-:W-:Y:S04]  /*7ab0*/  STL [R1+0x464], R11 ;  /* 0x0004640b01007387 */ /* 0x000fe80000100800 */
[----:B------:R-:W-:Y:S04]  /*7ac0*/  STL.64 [R1+0x26c8], R12 ;  /* 0x0026c80c01007387 */ /* 0x000fe80000100a00 */
[----:B------:R0:W-:Y:S04]  /*7ad0*/  STL.64 [R1+0x458], R18 ;  /* 0x0004581201007387 */ /* 0x0001e80000100a00 */
[----:B0-----:R-:W3:Y:S01]  /*7ae0*/  LDL.LU.64 R18, [R1+0x26e0] ;  /* 0x0026e00001127983 */ /* 0x001ee20000300a00 */
[----:B------:R-:W-:Y:S01]  /*7af0*/  MOV R10, R8 ;  /* 0x00000008000a7202 */ /* 0x000fe20000000f00 */
[----:B------:R-:W-:Y:S01]  /*7b00*/  IMAD R23, R0, 0x63, RZ ;  /* 0x0000006300177824 */ /* 0x000fe200078e02ff */
[-C--:B------:R-:W-:Y:S01]  /*7b10*/  IADD3 R8, P2, R12, R2.reuse, RZ ;  /* 0x000000020c087210 */ /* 0x080fe20007f5e0ff */
[----:B------:R-:W-:Y:S01]  /*7b20*/  IMAD R24, R0, 0x67, RZ ;  /* 0x0000006700187824 */ /* 0x000fe200078e02ff */
[----:B------:R-:W-:-:S02]  /*7b30*/  IADD3 R10, P1, R13, R2, RZ ;  /* 0x000000020d0a7210 */ /* 0x000fc40007f3e0ff */
[-C--:B------:R-:W-:Y:S01]  /*7b40*/  LEA.HI.X.SX32 R9, R23, R3.reuse, 0x1, P2 ;  /* 0x0000000317097211 */ /* 0x080fe200010f0eff */
[----:B------:R-:W-:Y:S01]  /*7b50*/  IMAD R23, R0, 0x6b, RZ ;  /* 0x0000006b00177824 */ /* 0x000fe200078e02ff */
[----:B------:R-:W-:Y:S01]  /*7b60*/  LEA.HI.X.SX32 R11, R24, R3, 0x1, P1 ;  /* 0x00000003180b7211 */ /* 0x000fe200008f0eff */
[C---:B------:R-:W-:Y:S02]  /*7b70*/  IMAD R16, R0.reuse, 0xe6, RZ ;  /* 0x000000e600107824 */ /* 0x040fe400078e02ff */
[----:B------:R-:W-:Y:S01]  /*7b80*/  STL.64 [R1+0x450], R8 ;  /* 0x0004500801007387 */ /* 0x000fe20000100a00 */
[C---:B------:R-:W-:Y:S02]  /*7b90*/  IMAD R24, R0.reuse, 0x6f, RZ ;  /* 0x0000006f00187824 */ /* 0x040fe400078e02ff */
[C---:B------:R-:W-:Y:S01]  /*7ba0*/  IMAD R17, R0.reuse, 0xee, RZ ;  /* 0x000000ee00117824 */ /* 0x040fe200078e02ff */
[----:B------:R0:W-:Y:S01]  /*7bb0*/  STL.64 [R1+0x448], R10 ;  /* 0x0004480a01007387 */ /* 0x0001e20000100a00 */
[----:B------:R-:W-:Y:S01]  /*7bc0*/  IMAD R20, R0, 0x106, RZ ;  /* 0x0000010600147824 */ /* 0x000fe200078e02ff */
[----:B0-----:R-:W-:Y:S01]  /*7bd0*/  IADD3 R10, P1, R16, R2, RZ ;  /* 0x00000002100a7210 */ /* 0x001fe20007f3e0ff */
[----:B------:R-:W-:-:S02]  /*7be0*/  IMAD R21, R0, 0x10c, RZ ;  /* 0x0000010c00157824 */ /* 0x000fc400078e02ff */
[C---:B------:R-:W-:Y:S02]  /*7bf0*/  IMAD R22, R0.reuse, 0x10e, RZ ;  /* 0x0000010e00167824 */ /* 0x040fe400078e02ff */
[C---:B------:R-:W-:Y:S02]  /*7c00*/  IMAD R25, R0.reuse, 0x116, RZ ;  /* 0x0000011600197824 */ /* 0x040fe400078e02ff */
[C---:B------:R-:W-:Y:S02]  /*7c10*/  IMAD R27, R0.reuse, 0x11c, RZ ;  /* 0x0000011c001b7824 */ /* 0x040fe400078e02ff */
[C---:B------:R-:W-:Y:S02]  /*7c20*/  IMAD R28, R0.reuse, 0x11e, RZ ;  /* 0x0000011e001c7824 */ /* 0x040fe400078e02ff */
[C---:B------:R-:W-:Y:S02]  /*7c30*/  IMAD R26, R0.reuse, 0x93, RZ ;  /* 0x00000093001a7824 */ /* 0x040fe400078e02ff */
[----:B------:R-:W-:Y:S01]  /*7c40*/  IMAD R29, R0, 0x97, RZ ;  /* 0x00000097001d7824 */ /* 0x000fe200078e02ff */
[----:B--2---:R-:W-:-:S02]  /*7c50*/  IADD3 R12, P3, R14, R2, RZ ;  /* 0x000000020e0c7210 */ /* 0x004fc40007f7e0ff */
[-C--:B------:R-:W-:Y:S02]  /*7c60*/  IADD3 R8, P2, R15, R2.reuse, RZ ;  /* 0x000000020f087210 */ /* 0x080fe40007f5e0ff */
[-C--:B------:R-:W-:Y:S01]  /*7c70*/  LEA.HI.X.SX32 R13, R23, R3.reuse, 0x1, P3 ;  /* 0x00000003170d7211 */ /* 0x080fe200018f0eff */
[----:B------:R-:W-:Y:S01]  /*7c80*/  IMAD R23, R0, 0x73, RZ ;  /* 0x0000007300177824 */ /* 0x000fe200078e02ff */
[-C--:B------:R-:W-:Y:S01]  /*7c90*/  LEA.HI.X.SX32 R9, R24, R3.reuse, 0x1, P2 ;  /* 0x0000000318097211 */ /* 0x080fe200010f0eff */
[C---:B------:R-:W-:Y:S02]  /*7ca0*/  IMAD R24, R0.reuse, 0x77, RZ ;  /* 0x0000007700187824 */ /* 0x040fe400078e02ff */
[----:B------:R0:W-:Y:S01]  /*7cb0*/  STL.64 [R1+0x440], R12 ;  /* 0x0004400c01007387 */ /* 0x0001e20000100a00 */
[----:B------:R-:W-:Y:S01]  /*7cc0*/  LEA.HI.X.SX32 R11, R23, R3, 0x1, P1 ;  /* 0x00000003170b7211 */ /* 0x000fe200008f0eff */
[----:B------:R-:W-:Y:S02]  /*7cd0*/  IMAD R23, R0, 0x7b, RZ ;  /* 0x0000007b00177824 */ /* 0x000fe400078e02ff */
[----:B------:R-:W-:Y:S04]  /*7ce0*/  STL.64 [R1+0x26b8], R16 ;  /* 0x0026b81001007387 */ /* 0x000fe80000100a00 */
[----:B------:R3:W-:Y:S01]  /*7cf0*/  STL.64 [R1+0x438], R8 ;  /* 0x0004380801007387 */ /* 0x0007e20000100a00 */
[----:B0-----:R-:W-:-:S04]  /*7d00*/  IADD3 R12, P3, R17, R2, RZ ;  /* 0x00000002110c7210 */ /* 0x001fc80007f7e0ff */
[-C--:B------:R-:W-:Y:S02]  /*7d10*/  LEA.HI.X.SX32 R13, R24, R3.reuse, 0x1, P3 ;  /* 0x00000003180d7211 */ /* 0x080fe400018f0eff */
[-C--:B---3--:R-:W-:Y:S01]  /*7d20*/  IADD3 R8, P2, R18, R2.reuse, RZ ;  /* 0x0000000212087210 */ /* 0x088fe20007f5e0ff */
[----:B------:R0:W-:Y:S01]  /*7d30*/  STL.64 [R1+0x430], R10 ;  /* 0x0004300a01007387 */ /* 0x0001e20000100a00 */
[C---:B------:R-:W-:Y:S02]  /*7d40*/  IMAD R24, R0.reuse, 0x7f, RZ ;  /* 0x0000007f00187824 */ /* 0x040fe400078e02ff */
[----:B------:R-:W-:Y:S01]  /*7d50*/  LEA.HI.X.SX32 R9, R23, R3, 0x1, P2 ;  /* 0x0000000317097211 */ /* 0x000fe200010f0eff */
[----:B------:R1:W-:Y:S01]  /*7d60*/  STL.64 [R1+0x428], R12 ;  /* 0x0004280c01007387 */ /* 0x0003e20000100a00 */
[----:B------:R-:W-:Y:S01]  /*7d70*/  IMAD R23, R0, 0x83, RZ ;  /* 0x0000008300177824 */ /* 0x000fe200078e02ff */
[-C--:B0-----:R-:W-:Y:S02]  /*7d80*/  IADD3 R10, P1, R19, R2.reuse, RZ ;  /* 0x00000002130a7210 */ /* 0x081fe40007f3e0ff */
[----:B-1----:R-:W-:-:S02]  /*7d90*/  IADD3 R12, P3, R20, R2, RZ ;  /* 0x00000002140c7210 */ /* 0x002fc40007f7e0ff */
[-C--:B------:R-:W-:Y:S01]  /*7da0*/  LEA.HI.X.SX32 R11, R24, R3.reuse, 0x1, P1 ;  /* 0x00000003180b7211 */ /* 0x080fe200008f0eff */
[----:B------:R0:W-:Y:S01]  /*7db0*/  STL.64 [R1+0x420], R8 ;  /* 0x0004200801007387 */ /* 0x0001e20000100a00 */
[----:B------:R-:W-:Y:S01]  /*7dc0*/  LEA.HI.X.SX32 R13, R23, R3, 0x1, P3 ;  /* 0x00000003170d7211 */ /* 0x000fe200018f0eff */
[C---:B------:R-:W-:Y:S02]  /*7dd0*/  IMAD R24, R0.reuse, 0x87, RZ ;  /* 0x0000008700187824 */ /* 0x040fe400078e02ff */
[----:B------:R1:W-:Y:S01]  /*7de0*/  STL.64 [R1+0x418], R10 ;  /* 0x0004180a01007387 */ /* 0x0003e20000100a00 */
[----:B------:R-:W-:-:S03]  /*7df0*/  IMAD R23, R0, 0x8b, RZ ;  /* 0x0000008b00177824 */ /* 0x000fc600078e02ff */
[----:B------:R2:W-:Y:S01]  /*7e00*/  STL.64 [R1+0x410], R12 ;  /* 0x0004100c01007387 */ /* 0x0005e20000100a00 */
[-C--:B0-----:R-:W-:Y:S02]  /*7e10*/  IADD3 R8, P2, R21, R2.reuse, RZ ;  /* 0x0000000215087210 */ /* 0x081fe40007f5e0ff */
[-C--:B-1----:R-:W-:Y:S02]  /*7e20*/  IADD3 R10, P1, R22, R2.reuse, RZ ;  /* 0x00000002160a7210 */ /* 0x082fe40007f3e0ff */
[-C--:B------:R-:W-:Y:S02]  /*7e30*/  LEA.HI.X.SX32 R9, R4, R3.reuse, 0x1, P2 ;  /* 0x0000000304097211 */ /* 0x080fe400010f0eff */
[----:B--2---:R-:W-:Y:S02]  /*7e40*/  IADD3 R12, P3, R25, R2, RZ ;  /* 0x00000002190c7210 */ /* 0x004fe40007f7e0ff */
[-C--:B------:R-:W-:Y:S01]  /*7e50*/  LEA.HI.X.SX32 R11, R24, R3.reuse, 0x1, P1 ;  /* 0x00000003180b7211 */ /* 0x080fe200008f0eff */
[----:B------:R0:W-:Y:S01]  /*7e60*/  STL.64 [R1+0x408], R8 ;  /* 0x0004080801007387 */ /* 0x0001e20000100a00 */
[----:B------:R-:W-:Y:S01]  /*7e70*/  LEA.HI.X.SX32 R13, R23, R3, 0x1, P3 ;  /* 0x00000003170d7211 */ /* 0x000fe200018f0eff */
[----:B------:R-:W-:-:S02]  /*7e80*/  IMAD R24, R0, 0x126, RZ ;  /* 0x0000012600187824 */ /* 0x000fc400078e02ff */
[----:B------:R1:W-:Y:S01]  /*7e90*/  STL.64 [R1+0x400], R10 ;  /* 0x0004000a01007387 */ /* 0x0003e20000100a00 */
[----:B------:R-:W-:-:S03]  /*7ea0*/  IMAD R23, R0, 0x12c, RZ ;  /* 0x0000012c00177824 */ /* 0x000fc600078e02ff */
[----:B------:R2:W-:Y:S01]  /*7eb0*/  STL.64 [R1+0x3f8], R12 ;  /* 0x0003f80c01007387 */ /* 0x0005e20000100a00 */
[----:B0-----:R-:W-:-:S04]  /*7ec0*/  IADD3 R8, P2, R27, R2, RZ ;  /* 0x000000021b087210 */ /* 0x001fc80007f5e0ff */
[-C--:B------:R-:W-:Y:S02]  /*7ed0*/  LEA.HI.X.SX32 R9, R5, R3.reuse, 0x1, P2 ;  /* 0x0000000305097211 */ /* 0x080fe400010f0eff */
[-C--:B-1----:R-:W-:Y:S02]  /*7ee0*/  IADD3 R10, P1, R28, R2.reuse, RZ ;  /* 0x000000021c0a7210 */ /* 0x082fe40007f3e0ff */
[----:B--2---:R-:W-:Y:S01]  /*7ef0*/  IADD3 R12, P3, R24, R2, RZ ;  /* 0x00000002180c7210 */ /* 0x004fe20007f7e0ff */
[----:B------:R-:W-:Y:S01]  /*7f00*/  IMAD R24, R0, 0x8f, RZ ;  /* 0x0000008f00187824 */ /* 0x000fe200078e02ff */
[----:B------:R0:W-:Y:S04]  /*7f10*/  STL.64 [R1+0x3f0], R8 ;  /* 0x0003f00801007387 */ /* 0x0001e80000100a00 */
[-C--:B------:R-:W-:Y:S01]  /*7f20*/  LEA.HI.X.SX32 R11, R24, R3.reuse, 0x1, P1 ;  /* 0x00000003180b7211 */ /* 0x080fe200008f0eff */
[----:B------:R-:W-:Y:S01]  /*7f30*/  IMAD R24, R0, 0x136, RZ ;  /* 0x0000013600187824 */ /* 0x000fe200078e02ff */
[----:B------:R-:W-:-:S02]  /*7f40*/  LEA.HI.X.SX32 R13, R26, R3, 0x1, P3 ;  /* 0x000000031a0d7211 */ /* 0x000fc400018f0eff */
[-C--:B0-----:R-:W-:Y:S01]  /*7f50*/  IADD3 R8, P2, R23, R2.reuse, RZ ;  /* 0x0000000217087210 */ /* 0x081fe20007f5e0ff */
[----:B------:R-:W-:Y:S01]  /*7f60*/  IMAD R23, R0, 0x12e, RZ ;  /* 0x0000012e00177824 */ /* 0x000fe200078e02ff */
[----:B------:R0:W-:Y:S02]  /*7f70*/  STL.64 [R1+0x3e8], R10 ;  /* 0x0003e80a01007387 */ /* 0x0001e40000100a00 */
[-C--:B------:R-:W-:Y:S02]  /*7f80*/  LEA.HI.X.SX32 R9, R6, R3.reuse, 0x1, P2 ;  /* 0x0000000306097211 */ /* 0x080fe400010f0eff */
[----:B------:R1:W-:Y:S01]  /*7f90*/  STL.64 [R1+0x3e0], R12 ;  /* 0x0003e00c01007387 */ /* 0x0003e20000100a00 */
[C---:B------:R-:W-:Y:S01]  /*7fa0*/  IMAD R26, R0.reuse, 0x13e, RZ ;  /* 0x0000013e001a7824 */ /* 0x040fe200078e02ff */
[-C--:B0-----:R-:W-:Y:S01]  /*7fb0*/  IADD3 R10, P1, R23, R2.reuse, RZ ;  /* 0x00000002170a7210 */ /* 0x081fe20007f3e0ff */
[----:B------:R-:W-:Y:S01]  /*7fc0*/  IMAD R23, R0, 0x13c, RZ ;  /* 0x0000013c00177824 */ /* 0x000fe200078e02ff */
[-C--:B-1----:R-:W-:Y:S01]  /*7fd0*/  IADD3 R12, P3, R24, R2.reuse, RZ ;  /* 0x00000002180c7210 */ /* 0x082fe20007f7e0ff */
[----:B------:R-:W-:Y:S01]  /*7fe0*/  IMAD R24, R0, 0x9b, RZ ;  /* 0x0000009b00187824 */ /* 0x000fe200078e02ff */
[-C--:B------:R-:W-:Y:S01]  /*7ff0*/  LEA.HI.X.SX32 R11, R29, R3.reuse, 0x1, P1 ;  /* 0x000000031d0b7211 */ /* 0x080fe200008f0eff */
[----:B------:R0:W-:Y:S03]  /*8000*/  STL.64 [R1+0x3d8], R8 ;  /* 0x0003d80801007387 */ /* 0x0001e60000100a00 */
[----:B------:R-:W-:Y:S01]  /*8010*/  LEA.HI.X.SX32 R13, R24, R3, 0x1, P3 ;  /* 0x00000003180d7211 */ /* 0x000fe200018f0eff */
[----:B------:R1:W-:Y:S01]  /*8020*/  STL.64 [R1+0x3d0], R10 ;  /* 0x0003d00a01007387 */ /* 0x0003e20000100a00 */
[----:B0-----:R-:W-:-:S02]  /*8030*/  IADD3 R8, P2, R23, R2, RZ ;  /* 0x0000000217087210 */ /* 0x001fc40007f5e0ff */
[----:B-1----:R-:W-:Y:S01]  /*8040*/  IADD3 R10, P1, R26, R2, RZ ;  /* 0x000000021a0a7210 */ /* 0x002fe20007f3e0ff */
[----:B------:R-:W2:Y:S01]  /*8050*/  LDL.LU R11, [R1+0x26d8] ;  /* 0x0026d800010b7983 */ /* 0x000ea20000300800 */
[----:B------:R-:W-:-:S03]  /*8060*/  LEA.HI.X.SX32 R9, R7, R3, 0x1, P2 ;  /* 0x0000000307097211 */ /* 0x000fc600010f0eff */
[----:B------:R-:W-:Y:S04]  /*8070*/  STL.64 [R1+0x3c8], R12 ;  /* 0x0003c80c01007387 */ /* 0x000fe80000100a00 */
[----:B------:R-:W-:Y:S04]  /*8080*/  STL [R1+0x3b8], R10 ;  /* 0x0003b80a01007387 */ /* 0x000fe80000100800 */
[----:B------:R0:W-:Y:S04]  /*8090*/  STL.64 [R1+0x3c0], R8 ;  /* 0x0003c00801007387 */ /* 0x0001e80000100a00 */
[----:B0-----:R-:W3:Y:S01]  /*80a0*/  LDL.LU.64 R8, [R1+0x26d0] ;  /* 0x0026d00001087983 */ /* 0x001ee20000300a00 */
[----:B------:R-:W-:-:S02]  /*80b0*/  IMAD R23, R0, 0x146, RZ ;  /* 0x0000014600177824 */ /* 0x000fc400078e02ff */
[----:B------:R-:W-:-:S03]  /*80c0*/  IMAD R24, R0, 0x9f, RZ ;  /* 0x0000009f00187824 */ /* 0x000fc600078e02ff */
[----:B------:R-:W-:Y:S01]  /*80d0*/  IADD3 R12, P3, R23, R2, RZ ;  /* 0x00000002170c7210 */ /* 0x000fe20007f7e0ff */
[C---:B------:R-:W-:Y:S02]  /*80e0*/  IMAD R23, R0.reuse, 0x14c, RZ ;  /* 0x0000014c00177824 */ /* 0x040fe400078e02ff */
[C---:B------:R-:W-:Y:S01]  /*80f0*/  IMAD R26, R0.reuse, 0xa3, RZ ;  /* 0x000000a3001a7824 */ /* 0x040fe200078e02ff */
[----:B------:R-:W-:Y:S02]  /*8100*/  MOV R6, R10 ;  /* 0x0000000a00067202 */ /* 0x000fe40000000f00 */
[----:B------:R-:W-:Y:S01]  /*8110*/  IADD3 R10, P2, R23, R2, RZ ;  /* 0x00000002170a7210 */ /* 0x000fe20007f5e0ff */
[----:B------:R-:W-:Y:S01]  /*8120*/  IMAD R23, R0, 0x14e, RZ ;  /* 0x0000014e00177824 */ /* 0x000fe200078e02ff */
[----:B------:R-:W-:Y:S01]  /*8130*/  LEA.HI.X.SX32 R13, R26, R3, 0x1, P3 ;  /* 0x000000031a0d7211 */ /* 0x000fe200018f0eff */
[----:B------:R-:W-:Y:S01]  /*8140*/  IMAD R29, R0, 0xa7, RZ ;  /* 0x000000a7001d7824 */ /* 0x000fe200078e02ff */
[----:B--2---:R-:W-:-:S02]  /*8150*/  MOV R7, R11 ;  /* 0x0000000b00077202 */ /* 0x004fc40000000f00 */
[-C--:B------:R-:W-:Y:S01]  /*8160*/  LEA.HI.X.SX32 R7, R24, R3.reuse, 0x1, P1 ;  /* 0x0000000318077211 */ /* 0x080fe200008f0eff */
[C---:B------:R-:W-:Y:S01]  /*8170*/  IMAD R24, R0.reuse, 0x156, RZ ;  /* 0x0000015600187824 */ /* 0x040fe200078e02ff */
[----:B------:R-:W-:Y:S01]  /*8180*/  IADD3 R6, P1, R23, R2, RZ ;  /* 0x0000000217067210 */ /* 0x000fe20007f3e0ff */
[----:B------:R-:W-:Y:S02]  /*8190*/  IMAD R23, R0, 0x15c, RZ ;  /* 0x0000015c00177824 */ /* 0x000fe400078e02ff */
[----:B------:R0:W-:Y:S04]  /*81a0*/  STL [R1+0x3bc], R7 ;  /* 0x0003bc0701007387 */ /* 0x0001e80000100800 */
[----:B------:R1:W-:Y:S01]  /*81b0*/  STL.64 [R1+0x3b0], R12 ;  /* 0x0003b00c01007387 */ /* 0x0003e20000100a00 */
[----:B0-----:R-:W-:-:S02]  /*81c0*/  LEA.HI.X.SX32 R7, R29, R3, 0x1, P1 ;  /* 0x000000031d077211 */ /* 0x001fc400008f0eff */
[-C--:B---3--:R-:W-:Y:S02]  /*81d0*/  LEA.HI.X.SX32 R11, R8, R3.reuse, 0x1, P2 ;  /* 0x00000003080b7211 */ /* 0x088fe400010f0eff */
[-C--:B-1----:R-:W-:Y:S01]  /*81e0*/  IADD3 R12, P3, R24, R2.reuse, RZ ;  /* 0x00000002180c7210 */ /* 0x082fe20007f7e0ff */
[----:B------:R-:W-:Y:S02]  /*81f0*/  IMAD R24, R0, 0xab, RZ ;  /* 0x000000ab00187824 */ /* 0x000fe400078e02ff */
[----:B------:R0:W-:Y:S03]  /*8200*/  STL.64 [R1+0x3a8], R10 ;  /* 0x0003a80a01007387 */ /* 0x0001e60000100a00 */
[----:B------:R-:W-:Y:S01]  /*8210*/  LEA.HI.X.SX32 R13, R24, R3, 0x1, P3 ;  /* 0x00000003180d7211 */ /* 0x000fe200018f0eff */
[----:B------:R-:W-:Y:S01]  /*8220*/  STL.64 [R1+0x3a0], R6 ;  /* 0x0003a00601007387 */ /* 0x000fe20000100a00 */
[----:B0-----:R-:W-:-:S03]  /*8230*/  IADD3 R10, P2, R23, R2, RZ ;  /* 0x00000002170a7210 */ /* 0x001fc60007f5e0ff */
[----:B------:R0:W-:Y:S01]  /*8240*/  STL.64 [R1+0x398], R12 ;  /* 0x0003980c01007387 */ /* 0x0001e20000100a00 */
[----:B------:R-:W-:-:S03]  /*8250*/  LEA.HI.X.SX32 R11, R9, R3, 0x1, P2 ;  /* 0x00000003090b7211 */ /* 0x000fc600010f0eff */
[----:B0-----:R-:W2:Y:S04]  /*8260*/  LDL.LU.64 R12, [R1+0x26c8] ;  /* 0x0026c800010c7983 */ /* 0x001ea80000300a00 */
[----:B------:R0:W-:Y:S04]  /*8270*/  STL.64 [R1+0x390], R10 ;  /* 0x0003900a01007387 */ /* 0x0001e80000100a00 */
[----:B0-----:R-:W3:Y:S01]  /*8280*/  LDL.LU.64 R10, [R1+0x26c0] ;  /* 0x0026c000010a7983 */ /* 0x001ee20000300a00 */
[C---:B------:R-:W-:Y:S02]  /*8290*/  IMAD R23, R0.reuse, 0x166, RZ ;  /* 0x0000016600177824 */ /* 0x040fe400078e02ff */
[----:B------:R-:W-:-:S03]  /*82a0*/  IMAD R26, R0, 0x15e, RZ ;  /* 0x0000015e001a7824 */ /* 0x000fc600078e02ff */
[-C--:B------:R-:W-:Y:S01]  /*82b0*/  IADD3 R4, P3, R23, R2.reuse, RZ ;  /* 0x0000000217047210 */ /* 0x080fe20007f7e0ff */
[----:B------:R-:W-:Y:S01]  /*82c0*/  IMAD R23, R0, 0x16c, RZ ;  /* 0x0000016c00177824 */ /* 0x000fe200078e02ff */
[-C--:B------:R-:W-:Y:S01]  /*82d0*/  IADD3 R6, P1, R26, R2.reuse, RZ ;  /* 0x000000021a067210 */ /* 0x080fe20007f3e0ff */
[----:B------:R-:W-:Y:S02]  /*82e0*/  IMAD R24, R0, 0xaf, RZ ;  /* 0x000000af00187824 */ /* 0x000fe400078e02ff */
[----:B------:R0:W-:Y:S01]  /*82f0*/  STL [R1+0x380], R4 ;  /* 0x0003800401007387 */ /* 0x0001e20000100800 */
[----:B------:R-:W-:Y:S02]  /*8300*/  IMAD.MOV.U32 R8, RZ, RZ, R4 ;  /* 0x000000ffff087224 */ /* 0x000fe400078e0004 */
[----:B------:R-:W-:Y:S01]  /*8310*/  LEA.HI.X.SX32 R7, R24, R3, 0x1, P1 ;  /* 0x0000000318077211 */ /* 0x000fe200008f0eff */
[C---:B------:R-:W-:Y:S01]  /*8320*/  IMAD R24, R0.reuse, 0x176, RZ ;  /* 0x0000017600187824 */ /* 0x040fe200078e02ff */
[----:B------:R-:W-:Y:S01]  /*8330*/  MOV R9, R5 ;  /* 0x0000000500097202 */ /* 0x000fe20000000f00 */
[C---:B------:R-:W-:Y:S01]  /*8340*/  IMAD R26, R0.reuse, 0x16e, RZ ;  /* 0x0000016e001a7824 */ /* 0x040fe200078e02ff */
[-C--:B0-----:R-:W-:Y:S01]  /*8350*/  IADD3 R4, P2, R23, R2.reuse, RZ ;  /* 0x0000000217047210 */ /* 0x081fe20007f5e0ff */
[C---:B------:R-:W-:Y:S01]  /*8360*/  IMAD R23, R0.reuse, 0xb3, RZ ;  /* 0x000000b300177824 */ /* 0x040fe200078e02ff */
[----:B------:R0:W-:Y:S04]  /*8370*/  STL.64 [R1+0x388], R6 ;  /* 0x0003880601007387 */ /* 0x0001e80000100a00 */
[----:B------:R-:W-:Y:S01]  /*8380*/  LEA.HI.X.SX32 R9, R23, R3, 0x1, P3 ;  /* 0x0000000317097211 */ /* 0x000fe200018f0eff */
[----:B------:R-:W-:Y:S01]  /*8390*/  IMAD R23, R0, 0x17c, RZ ;  /* 0x0000017c00177824 */ /* 0x000fe200078e02ff */
[----:B------:R-:W-:Y:S01]  /*83a0*/  IADD3 R8, P3, R24, R2, RZ ;  /* 0x0000000218087210 */ /* 0x000fe20007f7e0ff */
[----:B------:R-:W-:-:S02]  /*83b0*/  IMAD R24, R0, 0xb7, RZ ;  /* 0x000000b700187824 */ /* 0x000fc400078e02ff */
[----:B------:R1:W-:Y:S01]  /*83c0*/  STL [R1+0x384], R9 ;  /* 0x0003840901007387 */ /* 0x0003e20000100800 */
[----:B0-----:R-:W-:Y:S01]  /*83d0*/  IADD3 R6, P1, R26, R2, RZ ;  /* 0x000000021a067210 */ /* 0x001fe20007f3e0ff */
[----:B------:R-:W-:-:S03]  /*83e0*/  IMAD R26, R0, 0xbb, RZ ;  /* 0x000000bb001a7824 */ /* 0x000fc600078e02ff */
[-C--:B------:R-:W-:Y:S02]  /*83f0*/  LEA.HI.X.SX32 R7, R24, R3.reuse, 0x1, P1 ;  /* 0x0000000318077211 */ /* 0x080fe400008f0eff */
[-C--:B-1----:R-:W-:Y:S01]  /*8400*/  LEA.HI.X.SX32 R9, R26, R3.reuse, 0x1, P3 ;  /* 0x000000031a097211 */ /* 0x082fe200018f0eff */
[C---:B------:R-:W-:Y:S02]  /*8410*/  IMAD R24, R0.reuse, 0x186, RZ ;  /* 0x0000018600187824 */ /* 0x040fe400078e02ff */
[C---:B------:R-:W-:Y:S02]  /*8420*/  IMAD R29, R0.reuse, 0xbf, RZ ;  /* 0x000000bf001d7824 */ /* 0x040fe400078e02ff */
[----:B------:R-:W-:Y:S01]  /*8430*/  IMAD R26, R0, 0x196, RZ ;  /* 0x00000196001a7824 */ /* 0x000fe200078e02ff */
[----:B---3--:R-:W-:-:S05]  /*8440*/  LEA.HI.X.SX32 R5, R10, R3, 0x1, P2 ;  /* 0x000000030a057211 */ /* 0x008fca00010f0eff */
[----:B------:R0:W-:Y:S04]  /*8450*/  STL.64 [R1+0x378], R4 ;  /* 0x0003780401007387 */ /* 0x0001e80000100a00 */
[----:B------:R1:W-:Y:S01]  /*8460*/  STL.64 [R1+0x370], R6 ;  /* 0x0003700601007387 */ /* 0x0003e20000100a00 */
[----:B0-----:R-:W-:Y:S01]  /*8470*/  IADD3 R4, P2, R23, R2, RZ ;  /* 0x0000000217047210 */ /* 0x001fe20007f5e0ff */
[----:B------:R-:W-:-:S03]  /*8480*/  IMAD R23, R0, 0x17e, RZ ;  /* 0x0000017e00177824 */ /* 0x000fc600078e02ff */
[-C--:B------:R-:W-:Y:S02]  /*8490*/  LEA.HI.X.SX32 R5, R11, R3.reuse, 0x1, P2 ;  /* 0x000000030b057211 */ /* 0x080fe400010f0eff */
[-C--:B-1----:R-:W-:Y:S01]  /*84a0*/  IADD3 R6, P1, R23, R2.reuse, RZ ;  /* 0x0000000217067210 */ /* 0x082fe20007f3e0ff */
[----:B------:R-:W-:Y:S01]  /*84b0*/  IMAD R23, R0, 0x18c, RZ ;  /* 0x0000018c00177824 */ /* 0x000fe200078e02ff */
[----:B------:R0:W-:Y:S04]  /*84c0*/  STL.64 [R1+0x368], R8 ;  /* 0x0003680801007387 */ /* 0x0001e80000100a00 */
[----:B------:R1:W-:Y:S01]  /*84d0*/  STL.64 [R1+0x360], R4 ;  /* 0x0003600401007387 */ /* 0x0003e20000100a00 */
[----:B------:R-:W-:Y:S02]  /*84e0*/  LEA.HI.X.SX32 R7, R29, R3, 0x1, P1 ;  /* 0x000000031d077211 */ /* 0x000fe400008f0eff */
[----:B0-----:R-:W-:-:S02]  /*84f0*/  IADD3 R8, P3, R24, R2, RZ ;  /* 0x0000000218087210 */ /* 0x001fc40007f7e0ff */
[-C--:B-1----:R-:W-:Y:S01]  /*8500*/  IADD3 R4, P2, R23, R2.reuse, RZ ;  /* 0x0000000217047210 */ /* 0x082fe20007f5e0ff */
[C---:B------:R-:W-:Y:S02]  /*8510*/  IMAD R23, R0.reuse, 0xc3, RZ ;  /* 0x000000c300177824 */ /* 0x040fe400078e02ff */
[----:B------:R-:W-:Y:S01]  /*8520*/  IMAD R24, R0, 0x18e, RZ ;  /* 0x0000018e00187824 */ /* 0x000fe200078e02ff */
[-C--:B--2---:R-:W-:Y:S02]  /*8530*/  LEA.HI.X.SX32 R5, R12, R3.reuse, 0x1, P2 ;  /* 0x000000030c057211 */ /* 0x084fe400010f0eff */
[----:B------:R-:W-:Y:S01]  /*8540*/  LEA.HI.X.SX32 R9, R23, R3, 0x1, P3 ;  /* 0x0000000317097211 */ /* 0x000fe200018f0eff */
[----:B------:R0:W-:Y:S01]  /*8550*/  STL.64 [R1+0x358], R6 ;  /* 0x0003580601007387 */ /* 0x0001e20000100a00 */
[C---:B------:R-:W-:Y:S02]  /*8560*/  IMAD R23, R0.reuse, 0x19c, RZ ;  /* 0x0000019c00177824 */ /* 0x040fe400078e02ff */
[----:B------:R-:W-:Y:S01]  /*8570*/  IMAD R29, R0, 0xc7, RZ ;  /* 0x000000c7001d7824 */ /* 0x000fe200078e02ff */
[----:B------:R1:W-:Y:S04]  /*8580*/  STL.64 [R1+0x350], R8 ;  /* 0x0003500801007387 */ /* 0x0003e80000100a00 */
[----:B------:R-:W-:Y:S01]  /*8590*/  STL.64 [R1+0x26a8], R26 ;  /* 0x0026a81a01007387 */ /* 0x000fe20000100a00 */
[----:B0-----:R-:W-:-:S03]  /*85a0*/  IADD3 R6, P1, R24, R2, RZ ;  /* 0x0000000218067210 */ /* 0x001fc60007f3e0ff */
[----:B------:R0:W-:Y:S01]  /*85b0*/  STL.64 [R1+0x348], R4 ;  /* 0x0003480401007387 */ /* 0x0001e20000100a00 */
[----:B------:R-:W-:Y:S01]  /*85c0*/  IMAD R24, R0, 0x19e, RZ ;  /* 0x0000019e00187824 */ /* 0x000fe200078e02ff */
[-C--:B------:R-:W-:Y:S02]  /*85d0*/  LEA.HI.X.SX32 R7, R29, R3.reuse, 0x1, P1 ;  /* 0x000000031d077211 */ /* 0x080fe400008f0eff */
[-C--:B-1----:R-:W-:Y:S02]  /*85e0*/  IADD3 R8, P3, R26, R2.reuse, RZ ;  /* 0x000000021a087210 */ /* 0x082fe40007f7e0ff */
[----:B0-----:R-:W-:Y:S01]  /*85f0*/  IADD3 R4, P2, R23, R2, RZ ;  /* 0x0000000217047210 */ /* 0x001fe20007f5e0ff */
[C---:B------:R-:W-:Y:S01]  /*8600*/  IMAD R23, R0.reuse, 0xcb, RZ ;  /* 0x000000cb00177824 */ /* 0x040fe200078e02ff */
[----:B------:R0:W-:Y:S01]  /*8610*/  STL.64 [R1+0x340], R6 ;  /* 0x0003400601007387 */ /* 0x0001e20000100a00 */
[----:B------:R-:W-:Y:S01]  /*8620*/  IMAD R12, R0, 0x1a6, RZ ;  /* 0x000001a6000c7824 */ /* 0x000fe200078e02ff */
[----:B------:R-:W-:-:S02]  /*8630*/  LEA.HI.X.SX32 R5, R13, R3, 0x1, P2 ;  /* 0x000000030d057211 */ /* 0x000fc400010f0eff */
[-C--:B------:R-:W-:Y:S01]  /*8640*/  LEA.HI.X.SX32 R9, R23, R3.reuse, 0x1, P3 ;  /* 0x0000000317097211 */ /* 0x080fe200018f0eff */
[----:B------:R-:W-:Y:S01]  /*8650*/  IMAD R13, R0, 0x1ac, RZ ;  /* 0x000001ac000d7824 */ /* 0x000fe200078e02ff */
[-C--:B------:R-:W-:Y:S01]  /*8660*/  IADD3 R10, P3, R12, R2.reuse, RZ ;  /* 0x000000020c0a7210 */ /* 0x080fe20007f7e0ff */
[----:B------:R-:W-:Y:S01]  /*8670*/  IMAD R23, R0, 0xd3, RZ ;  /* 0x000000d300177824 */ /* 0x000fe200078e02ff */
[----:B0-----:R-:W-:Y:S01]  /*8680*/  IADD3 R6, P1, R24, R2, RZ ;  /* 0x0000000218067210 */ /* 0x001fe20007f3e0ff */
[----:B------:R-:W-:Y:S01]  /*8690*/  IMAD R24, R0, 0xcf, RZ ;  /* 0x000000cf00187824 */ /* 0x000fe200078e02ff */
[----:B------:R-:W-:Y:S04]  /*86a0*/  STL.64 [R1+0x338], R8 ;  /* 0x0003380801007387 */ /* 0x000fe80000100a00 */
[----:B------:R0:W-:Y:S01]  /*86b0*/  STL.64 [R1+0x330], R4 ;  /* 0x0003300401007387 */ /* 0x0001e20000100a00 */
[----:B------:R-:W-:-:S02]  /*86c0*/  LEA.HI.X.SX32 R7, R24, R3, 0x1, P1 ;  /* 0x0000000318077211 */ /* 0x000fc400008f0eff */
[-C--:B------:R-:W-:Y:S01]  /*86d0*/  LEA.HI.X.SX32 R11, R23, R3.reuse, 0x1, P3 ;  /* 0x00000003170b7211 */ /* 0x080fe200018f0eff */
[----:B------:R-:W-:Y:S01]  /*86e0*/  STL.64 [R1+0x2698], R12 ;  /* 0x0026980c01007387 */ /* 0x000fe20000100a00 */
[-C--:B------:R-:W-:Y:S01]  /*86f0*/  IADD3 R26, P2, R13, R2.reuse, RZ ;  /* 0x000000020d1a7210 */ /* 0x080fe20007f5e0ff */
[C---:B------:R-:W-:Y:S02]  /*8700*/  IMAD R23, R0.reuse, 0xd7, RZ ;  /* 0x000000d700177824 */ /* 0x040fe400078e02ff */
[----:B------:R1:W-:Y:S01]  /*8710*/  STL.64 [R1+0x328], R6 ;  /* 0x0003280601007387 */ /* 0x0003e20000100a00 */
[C---:B0-----:R-:W-:Y:S02]  /*8720*/  IMAD R5, R0.reuse, 0x1ae, RZ ;  /* 0x000001ae00057824 */ /* 0x041fe400078e02ff */
[----:B------:R-:W-:Y:S01]  /*8730*/  IMAD R8, R0, 0x1b6, RZ ;  /* 0x000001b600087824 */ /* 0x000fe200078e02ff */
[-C--:B------:R-:W-:Y:S01]  /*8740*/  LEA.HI.X.SX32 R27, R14, R3.reuse, 0x1, P2 ;  /* 0x000000030e1b7211 */ /* 0x080fe200010f0eff */
[C---:B------:R-:W-:Y:S01]  /*8750*/  IMAD R9, R0.reuse, 0x1bc, RZ ;  /* 0x000001bc00097824 */ /* 0x040fe200078e02ff */
[-C--:B-1----:R-:W-:Y:S01]  /*8760*/  IADD3 R6, P1, R5, R2.reuse, RZ ;  /* 0x0000000205067210 */ /* 0x082fe20007f3e0ff */
[----:B------:R0:W-:Y:S03]  /*8770*/  STL.64 [R1+0x320], R10 ;  /* 0x0003200a01007387 */ /* 0x0001e60000100a00 */
[----:B------:R-:W-:Y:S01]  /*8780*/  LEA.HI.X.SX32 R7, R23, R3, 0x1, P1 ;  /* 0x0000000317077211 */ /* 0x000fe200008f0eff */
[----:B------:R-:W-:Y:S01]  /*8790*/  IMAD R23, R0, 0xdb, RZ ;  /* 0x000000db00177824 */ /* 0x000fe200078e02ff */
[----:B------:R-:W-:Y:S01]  /*87a0*/  STL.64 [R1+0x318], R26 ;  /* 0x0003181a01007387 */ /* 0x000fe20000100a00 */
[----:B------:R-:W-:-:S03]  /*87b0*/  IADD3 R16, P2, R9, R2, RZ ;  /* 0x0000000209107210 */ /* 0x000fc60007f5e0ff */
[----:B------:R-:W-:Y:S01]  /*87c0*/  STL.64 [R1+0x2688], R8 ;  /* 0x0026880801007387 */ /* 0x000fe20000100a00 */
[----:B0-----:R-:W-:-:S03]  /*87d0*/  IADD3 R10, P3, R8, R2, RZ ;  /* 0x00000002080a7210 */ /* 0x001fc60007f7e0ff */
[----:B------:R0:W-:Y:S01]  /*87e0*/  STL.64 [R1+0x310], R6 ;  /* 0x0003100601007387 */ /* 0x0001e20000100a00 */
[----:B------:R-:W-:-:S03]  /*87f0*/  LEA.HI.X.SX32 R11, R23, R3, 0x1, P3 ;  /* 0x00000003170b7211 */ /* 0x000fc600018f0eff */
[----:B------:R-:W-:Y:S04]  /*8800*/  STL [R1+0x300], R16 ;  /* 0x0003001001007387 */ /* 0x000fe80000100800 */
[----:B------:R-:W-:Y:S01]  /*8810*/  STL.64 [R1+0x308], R10 ;  /* 0x0003080a01007387 */ /* 0x000fe20000100a00 */
[----:B0-----:R-:W-:Y:S01]  /*8820*/  IMAD R7, R0, 0x1c6, RZ ;  /* 0x000001c600077824 */ /* 0x001fe200078e02ff */
[----:B------:R-:W-:-:S04]  /*8830*/  MOV R6, R16 ;  /* 0x0000001000067202 */ /* 0x000fc80000000f00 */
[----:B------:R-:W-:Y:S01]  /*8840*/  IADD3 R12, P3, R7, R2, RZ ;  /* 0x00000002070c7210 */ /* 0x000fe20007f7e0ff */
[----:B------:R0:W-:Y:S02]  /*8850*/  STL [R1+0x2678], R7 ;  /* 0x0026780701007387 */ /* 0x0001e40000100800 */
[----:B0-----:R-:W-:Y:S02]  /*8860*/  IMAD.MOV.U32 R7, RZ, RZ, R17 ;  /* 0x000000ffff077224 */ /* 0x001fe400078e0011 */
[----:B------:R-:W2:Y:S01]  /*8870*/  LDL.LU.64 R16, [R1+0x26b8] ;  /* 0x0026b80001107983 */ /* 0x000ea20000300a00 */
[C---:B------:R-:W-:Y:S02]  /*8880*/  IMAD R14, R0.reuse, 0x1be, RZ ;  /* 0x000001be000e7824 */ /* 0x040fe400078e02ff */
[----:B------:R-:W-:-:S03]  /*8890*/  IMAD R23, R0, 0xdf, RZ ;  /* 0x000000df00177824 */ /* 0x000fc600078e02ff */
[-C--:B------:R-:W-:Y:S01]  /*88a0*/  IADD3 R26, P1, R14, R2.reuse, RZ ;  /* 0x000000020e1a7210 */ /* 0x080fe20007f3e0ff */
[C---:B------:R-:W-:Y:S02]  /*88b0*/  IMAD R10, R0.reuse, 0x1cc, RZ ;  /* 0x000001cc000a7824 */ /* 0x040fe400078e02ff */
[C---:B------:R-:W-:Y:S01]  /*88c0*/  IMAD R11, R0.reuse, 0x1ce, RZ ;  /* 0x000001ce000b7824 */ /* 0x040fe200078e02ff */
[-C--:B------:R-:W-:Y:S01]  /*88d0*/  LEA.HI.X.SX32 R27, R23, R3.reuse, 0x1, P1 ;  /* 0x00000003171b7211 */ /* 0x080fe200008f0eff */
[----:B------:R-:W-:Y:S01]  /*88e0*/  IMAD R23, R0, 0xe3, RZ ;  /* 0x000000e300177824 */ /* 0x000fe200078e02ff */
[-C--:B------:R-:W-:Y:S02]  /*88f0*/  LEA.HI.X.SX32 R7, R15, R3.reuse, 0x1, P2 ;  /* 0x000000030f077211 */ /* 0x080fe400010f0eff */
[-C--:B------:R-:W-:Y:S01]  /*8900*/  IADD3 R6, P2, R10, R2.reuse, RZ ;  /* 0x000000020a067210 */ /* 0x080fe20007f5e0ff */
[----:B------:R-:W-:Y:S01]  /*8910*/  IMAD R15, R0, 0x1d6, RZ ;  /* 0x000001d6000f7824 */ /* 0x000fe200078e02ff */
[----:B------:R-:W-:Y:S01]  /*8920*/  IADD3 R8, P1, R11, R2, RZ ;  /* 0x000000020b087210 */ /* 0x000fe20007f3e0ff */
[----:B------:R-:W-:Y:S01]  /*8930*/  STL [R1+0x304], R7 ;  /* 0x0003040701007387 */ /* 0x000fe20000100800 */
[----:B------:R-:W-:-:S03]  /*8940*/  LEA.HI.X.SX32 R13, R23, R3, 0x1, P3 ;  /* 0x00000003170d7211 */ /* 0x000fc600018f0eff */
[----:B------:R0:W-:Y:S04]  /*8950*/  STL.64 [R1+0x2f8], R26 ;  /* 0x0002f81a01007387 */ /* 0x0001e80000100a00 */
[----:B------:R-:W-:Y:S04]  /*8960*/  STL.64 [R1+0x2670], R10 ;  /* 0x0026700a01007387 */ /* 0x000fe80000100a00 */
[----:B------:R-:W-:Y:S04]  /*8970*/  STL [R1+0x2e0], R8 ;  /* 0x0002e00801007387 */ /* 0x000fe80000100800 */
[----:B------:R1:W-:Y:S04]  /*8980*/  STL.64 [R1+0x2680], R14 ;  /* 0x0026800e01007387 */ /* 0x0003e80000100a00 */
[----:B------:R3:W-:Y:S01]  /*8990*/  STL.64 [R1+0x2f0], R12 ;  /* 0x0002f00c01007387 */ /* 0x0007e20000100a00 */
[C---:B0-----:R-:W-:Y:S01]  /*89a0*/  IMAD R27, R0.reuse, 0xe7, RZ ;  /* 0x000000e7001b7824 */ /* 0x041fe200078e02ff */
[----:B------:R-:W-:Y:S01]  /*89b0*/  IADD3 R26, P3, R15, R2, RZ ;  /* 0x000000020f1a7210 */ /* 0x000fe20007f7e0ff */
[----:B------:R-:W-:-:S02]  /*89c0*/  IMAD R29, R0, 0xeb, RZ ;  /* 0x000000eb001d7824 */ /* 0x000fc400078e02ff */
[----:B------:R-:W-:Y:S01]  /*89d0*/  IMAD R24, R0, 0x1dc, RZ ;  /* 0x000001dc00187824 */ /* 0x000fe200078e02ff */
[----:B-1----:R-:W-:Y:S02]  /*89e0*/  MOV R15, R9 ;  /* 0x00000009000f7202 */ /* 0x002fe40000000f00 */
[-C--:B------:R-:W-:Y:S02]  /*89f0*/  LEA.HI.X.SX32 R15, R27, R3.reuse, 0x1, P1 ;  /* 0x000000031b0f7211 */ /* 0x080fe400008f0eff */
[-C--:B------:R-:W-:Y:S02]  /*8a00*/  LEA.HI.X.SX32 R27, R29, R3.reuse, 0x1, P3 ;  /* 0x000000031d1b7211 */ /* 0x080fe400018f0eff */
[----:B------:R-:W-:Y:S02]  /*8a10*/  MOV R14, R8 ;  /* 0x00000008000e7202 */ /* 0x000fe40000000f00 */
[----:B--2---:R-:W-:-:S05]  /*8a20*/  LEA.HI.X.SX32 R7, R16, R3, 0x1, P2 ;  /* 0x0000000310077211 */ /* 0x004fca00010f0eff */
[----:B------:R0:W-:Y:S01]  /*8a30*/  STL.64 [R1+0x2e8], R6 ;  /* 0x0002e80601007387 */ /* 0x0001e20000100a00 */
[----:B------:R-:W-:-:S03]  /*8a40*/  IADD3 R10, P2, R24, R2, RZ ;  /* 0x00000002180a7210 */ /* 0x000fc60007f5e0ff */
[----:B------:R1:W2:Y:S04]  /*8a50*/  LDL.64 R8, [R1+0x288] ;  /* 0x0002880001087983 */ /* 0x0002a80000100a00 */
[----:B---3--:R1:W3:Y:S04]  /*8a60*/  LDL.64 R12, [R1+0x278] ;  /* 0x00027800010c7983 */ /* 0x0082e80000100a00 */
[----:B0-----:R1:W4:Y:S01]  /*8a70*/  LDL.64 R6, [R1+0x290] ;  /* 0x0002900001067983 */ /* 0x0013220000100a00 */
[----:B------:R-:W-:-:S03]  /*8a80*/  LEA.HI.X.SX32 R11, R17, R3, 0x1, P2 ;  /* 0x00000003110b7211 */ /* 0x000fc600010f0eff */
[----:B------:R0:W-:Y:S04]  /*8a90*/  STL.64 [R1+0x26b0], R24 ;  /* 0x0026b01801007387 */ /* 0x0001e80000100a00 */
[----:B------:R-:W-:Y:S04]  /*8aa0*/  STL [R1+0x2e4], R15 ;  /* 0x0002e40f01007387 */ /* 0x000fe80000100800 */
[----:B------:R5:W-:Y:S04]  /*8ab0*/  STL.64 [R1+0x2d8], R26 ;  /* 0x0002d81a01007387 */ /* 0x000be80000100a00 */
[----:B------:R1:W2:Y:S01]  /*8ac0*/  LDL.64 R16, [R1+0x280] ;  /* 0x0002800001107983 */ /* 0x0002a20000100a00 */
[----:B------:R-:W-:-:S02]  /*8ad0*/  IMAD R4, R0, 0x1de, RZ ;  /* 0x000001de00047824 */ /* 0x000fc400078e02ff */
[----:B------:R-:W-:-:S03]  /*8ae0*/  IMAD R23, R0, 0x1e6, RZ ;  /* 0x000001e600177824 */ /* 0x000fc600078e02ff */
[-C--:B------:R-:W-:Y:S01]  /*8af0*/  IADD3 R14, P1, R4, R2.reuse, RZ ;  /* 0x00000002040e7210 */ /* 0x080fe20007f3e0ff */
[C---:B------:R-:W-:Y:S01]  /*8b00*/  IMAD R4, R0.reuse, 0xef, RZ ;  /* 0x000000ef00047824 */ /* 0x040fe200078e02ff */
[----:B0-----:R-:W-:Y:S01]  /*8b10*/  IADD3 R24, P3, R23, R2, RZ ;  /* 0x0000000217187210 */ /* 0x001fe20007f7e0ff */
[C---:B-----5:R-:W-:Y:S02]  /*8b20*/  IMAD R27, R0.reuse, 0x1ec, RZ ;  /* 0x000001ec001b7824 */ /* 0x060fe400078e02ff */
[----:B------:R-:W-:Y:S01]  /*8b30*/  IMAD R26, R0, 0xf3, RZ ;  /* 0x000000f3001a7824 */ /* 0x000fe200078e02ff */
[----:B------:R0:W-:Y:S01]  /*8b40*/  STL.64 [R1+0x2d0], R10 ;  /* 0x0002d00a01007387 */ /* 0x0001e20000100a00 */
[-C--:B------:R-:W-:Y:S01]  /*8b50*/  LEA.HI.X.SX32 R15, R4, R3.reuse, 0x1, P1 ;  /* 0x00000003040f7211 */ /* 0x080fe200008f0eff */
[----:B------:R-:W-:Y:S02]  /*8b60*/  IMAD R29, R0, 0x1ee, RZ ;  /* 0x000001ee001d7824 */ /* 0x000fe400078e02ff */
[----:B------:R-:W-:-:S02]  /*8b70*/  LEA.HI.X.SX32 R25, R26, R3, 0x1, P3 ;  /* 0x000000031a197211 */ /* 0x000fc400018f0eff */
[----:B------:R5:W-:Y:S01]  /*8b80*/  STL.64 [R1+0x2c8], R14 ;  /* 0x0002c80e01007387 */ /* 0x000be20000100a00 */
[-C--:B0-----:R-:W-:Y:S01]  /*8b90*/  IADD3 R10, P2, R27, R2.reuse, RZ ;  /* 0x000000021b0a7210 */ /* 0x081fe20007f5e0ff */
[C---:B------:R-:W-:Y:S02]  /*8ba0*/  IMAD R27, R0.reuse, 0x1f6, RZ ;  /* 0x000001f6001b7824 */ /* 0x040fe400078e02ff */
[----:B------:R0:W-:Y:S01]  /*8bb0*/  STL.64 [R1+0x2c0], R24 ;  /* 0x0002c01801007387 */ /* 0x0001e20000100a00 */
[----:B------:R-:W-:Y:S01]  /*8bc0*/  IMAD R4, R0, 0x1fc, RZ ;  /* 0x000001fc00047824 */ /* 0x000fe200078e02ff */
[----:B------:R-:W-:Y:S02]  /*8bd0*/  LEA.HI.X.SX32 R11, R18, R3, 0x1, P2 ;  /* 0x00000003120b7211 */ /* 0x000fe400010f0eff */
[----:B-----5:R-:W-:-:S03]  /*8be0*/  IADD3 R14, P1, R29, R2, RZ ;  /* 0x000000021d0e7210 */ /* 0x020fc60007f3e0ff */
[----:B------:R5:W-:Y:S01]  /*8bf0*/  STL.64 [R1+0x2b8], R10 ;  /* 0x0002b80a01007387 */ /* 0x000be20000100a00 */
[----:B0-----:R-:W-:Y:S01]  /*8c00*/  IADD3 R24, P3, R27, R2, RZ ;  /* 0x000000021b187210 */ /* 0x001fe20007f7e0ff */
[C---:B------:R-:W-:Y:S02]  /*8c10*/  IMAD R27, R0.reuse, 0xfb, RZ ;  /* 0x000000fb001b7824 */ /* 0x040fe400078e02ff */
[----:B------:R-:W-:-:S03]  /*8c20*/  IMAD R26, R0, 0x1fe, RZ ;  /* 0x000001fe001a7824 */ /* 0x000fc600078e02ff */
[----:B------:R-:W-:Y:S02]  /*8c30*/  LEA.HI.X.SX32 R25, R27, R3, 0x1, P3 ;  /* 0x000000031b197211 */ /* 0x000fe400018f0eff */
[----:B-----5:R-:W-:Y:S01]  /*8c40*/  IADD3 R10, P2, R4, R2, RZ ;  /* 0x00000002040a7210 */ /* 0x020fe20007f5e0ff */
[----:B------:R-:W-:-:S03]  /*8c50*/  IMAD R4, R0, 0x20e, RZ ;  /* 0x0000020e00047824 */ /* 0x000fc600078e02ff */
[----:B------:R-:W-:Y:S01]  /*8c60*/  LEA.HI.X.SX32 R11, R19, R3, 0x1, P2 ;  /* 0x00000003130b7211 */ /* 0x000fe200010f0eff */
[C---:B------:R-:W-:Y:S02]  /*8c70*/  IMAD R27, R0.reuse, 0x216, RZ ;  /* 0x00000216001b7824 */ /* 0x040fe400078e02ff */
[C---:B------:R-:W-:Y:S02]  /*8c80*/  IMAD R18, R0.reuse, 0x10b, RZ ;  /* 0x0000010b00127824 */ /* 0x040fe400078e02ff */
[----:B----4-:R-:W-:-:S05]  /*8c90*/  IMAD R7, R0, 0xf7, RZ ;  /* 0x000000f700077824 */ /* 0x010fca00078e02ff */
[----:B------:R-:W-:-:S05]  /*8ca0*/  LEA.HI.X.SX32 R15, R7, R3, 0x1, P1 ;  /* 0x00000003070f7211 */ /* 0x000fca00008f0eff */
[----:B------:R0:W-:Y:S04]  /*8cb0*/  STL.64 [R1+0x2b0], R14 ;  /* 0x0002b00e01007387 */ /* 0x0001e80000100a00 */
[----:B------:R4:W-:Y:S01]  /*8cc0*/  STL.64 [R1+0x2a8], R24 ;  /* 0x0002a81801007387 */ /* 0x0009e20000100a00 */
[-C--:B0-----:R-:W-:Y:S02]  /*8cd0*/  IADD3 R14, P1, R26, R2.reuse, RZ ;  /* 0x000000021a0e7210 */ /* 0x081fe40007f3e0ff */
[----:B----4-:R-:W-:Y:S01]  /*8ce0*/  IADD3 R24, P3, R4, R2, RZ ;  /* 0x0000000204187210 */ /* 0x010fe20007f7e0ff */
[----:B------:R-:W-:Y:S01]  /*8cf0*/  IMAD R4, R0, 0xff, RZ ;  /* 0x000000ff00047824 */ /* 0x000fe200078e02ff */
[----:B------:R-:W-:Y:S04]  /*8d00*/  STL [R1+0x2690], R19 ;  /* 0x0026901301007387 */ /* 0x000fe80000100800 */
[----:B------:R-:W-:Y:S01]  /*8d10*/  LEA.HI.X.SX32 R15, R4, R3, 0x1, P1 ;  /* 0x00000003040f7211 */ /* 0x000fe200008f0eff */
[----:B------:R-:W-:Y:S04]  /*8d20*/  STL.64 [R1+0x2a0], R10 ;  /* 0x0002a00a01007387 */ /* 0x000fe80000100a00 */
[----:B------:R0:W-:Y:S01]  /*8d30*/  STL.64 [R1+0x298], R14 ;  /* 0x0002980e01007387 */ /* 0x0001e20000100a00 */
[----:B---3--:R-:W-:-:S02]  /*8d40*/  IMAD R12, R0, 0x107, RZ ;  /* 0x00000107000c7824 */ /* 0x008fc400078e02ff */
[C---:B0-----:R-:W-:Y:S02]  /*8d50*/  IMAD R14, R0.reuse, 0x103, RZ ;  /* 0x00000103000e7824 */ /* 0x041fe400078e02ff */
[----:B------:R-:W-:-:S03]  /*8d60*/  IMAD R15, R0, 0x104, RZ ;  /* 0x00000104000f7824 */ /* 0x000fc600078e02ff */
[-C--:B------:R-:W-:Y:S01]  /*8d70*/  LEA.HI.X.SX32 R7, R14, R3.reuse, 0x1, P0 ;  /* 0x000000030e077211 */ /* 0x080fe200000f0eff */
[----:B------:R-:W-:Y:S01]  /*8d80*/  IMAD R14, R0, 0x105, RZ ;  /* 0x00000105000e7824 */ /* 0x000fe200078e02ff */
[-C--:B--2---:R-:W-:Y:S02]  /*8d90*/  LEA.HI.X.SX32 R9, R15, R3.reuse, 0x1, P6 ;  /* 0x000000030f097211 */ /* 0x084fe400030f0eff */
[-C--:B------:R-:W-:Y:S02]  /*8da0*/  LEA.HI.X.SX32 R13, R20, R3.reuse, 0x1, P4 ;  /* 0x00000003140d7211 */ /* 0x080fe400020f0eff */
[-C--:B------:R-:W-:Y:S01]  /*8db0*/  LEA.HI.X.SX32 R17, R14, R3.reuse, 0x1, P5 ;  /* 0x000000030e117211 */ /* 0x080fe200028f0eff */
[----:B------:R-:W-:Y:S01]  /*8dc0*/  STL [R1+0x294], R7 ;  /* 0x0002940701007387 */ /* 0x000fe20000100800 */
[----:B------:R-:W-:Y:S02]  /*8dd0*/  LEA.HI.X.SX32 R25, R12, R3, 0x1, P3 ;  /* 0x000000030c197211 */ /* 0x000fe400018f0eff */
[----:B------:R-:W-:Y:S01]  /*8de0*/  IADD3 R10, P2, R27, R2, RZ ;  /* 0x000000021b0a7210 */ /* 0x000fe20007f5e0ff */
[----:B------:R-:W-:Y:S01]  /*8df0*/  STL [R1+0x28c], R9 ;  /* 0x00028c0901007387 */ /* 0x000fe20000100800 */
[----:B------:R-:W-:-:S03]  /*8e00*/  IMAD R27, R0, 0x218, RZ ;  /* 0x00000218001b7824 */ /* 0x000fc600078e02ff */
[----:B------:R-:W-:Y:S04]  /*8e10*/  STL [R1+0x284], R17 ;  /* 0x0002841101007387 */ /* 0x000fe80000100800 */
[----:B------:R-:W-:Y:S04]  /*8e20*/  STL [R1+0x27c], R13 ;  /* 0x00027c0d01007387 */ /* 0x000fe80000100800 */
[----:B------:R0:W-:Y:S01]  /*8e30*/  STL.64 [R1+0x270], R24 ;  /* 0x0002701801007387 */ /* 0x0001e20000100a00 */
[----:B------:R-:W-:Y:S02]  /*8e40*/  IADD3 R26, P1, R27, R2, RZ ;  /* 0x000000021b1a7210 */ /* 0x000fe40007f3e0ff */
[----:B------:R-:W-:-:S02]  /*8e50*/  LEA.HI.X.SX32 R11, R18, R3, 0x1, P2 ;  /* 0x00000003120b7211 */ /* 0x000fc400010f0eff */
[----:B------:R-:W-:Y:S01]  /*8e60*/  LEA.HI.X.SX32 R27, R21, R3, 0x1, P1 ;  /* 0x00000003151b7211 */ /* 0x000fe200008f0eff */
[----:B0-----:R-:W2:Y:S04]  /*8e70*/  LDL.LU.64 R24, [R1+0x26b0] ;  /* 0x0026b00001187983 */ /* 0x001ea80000300a00 */
[----:B------:R-:W-:Y:S04]  /*8e80*/  STL.64 [R1+0x268], R10 ;  /* 0x0002680a01007387 */ /* 0x000fe80000100a00 */
[----:B------:R0:W-:Y:S04]  /*8e90*/  STL.64 [R1+0x260], R26 ;  /* 0x0002601a01007387 */ /* 0x0001e80000100a00 */
[----:B0-----:R-:W3:Y:S01]  /*8ea0*/  LDL.LU.64 R26, [R1+0x26a8] ;  /* 0x0026a800011a7983 */ /* 0x001ee20000300a00 */
[----:B------:R-:W-:-:S05]  /*8eb0*/  IMAD R4, R0, 0x21a, RZ ;  /* 0x0000021a00047824 */ /* 0x000fca00078e02ff */
[----:B------:R-:W-:Y:S01]  /*8ec0*/  IADD3 R6, P0, R4, R2, RZ ;  /* 0x0000000204067210 */ /* 0x000fe20007f1e0ff */
[----:B------:R-:W-:-:S05]  /*8ed0*/  IMAD R4, R0, 0x21c, RZ ;  /* 0x0000021c00047824 */ /* 0x000fca00078e02ff */
[----:B------:R-:W-:Y:S01]  /*8ee0*/  IADD3 R8, P6, R4, R2, RZ ;  /* 0x0000000204087210 */ /* 0x000fe20007fde0ff */
[----:B------:R-:W-:-:S05]  /*8ef0*/  IMAD R4, R0, 0x226, RZ ;  /* 0x0000022600047824 */ /* 0x000fca00078e02ff */
[----:B------:R-:W-:Y:S01]  /*8f00*/  IADD3 R14, P4, R4, R2, RZ ;  /* 0x00000002040e7210 */ /* 0x000fe20007f9e0ff */
[C---:B------:R-:W-:Y:S02]  /*8f10*/  IMAD R4, R0.reuse, 0x22a, RZ ;  /* 0x0000022a00047824 */ /* 0x040fe400078e02ff */
[----:B------:R-:W-:-:S03]  /*8f20*/  IMAD R7, R0, 0x10d, RZ ;  /* 0x0000010d00077824 */ /* 0x000fc600078e02ff */
[-C--:B------:R-:W-:Y:S01]  /*8f30*/  IADD3 R18, P2, R4, R2.reuse, RZ ;  /* 0x0000000204127210 */ /* 0x080fe20007f5e0ff */
[C---:B------:R-:W-:Y:S02]  /*8f40*/  IMAD R4, R0.reuse, 0x22e, RZ ;  /* 0x0000022e00047824 */ /* 0x040fe400078e02ff */
[----:B------:R-:W-:Y:S01]  /*8f50*/  IMAD R15, R0, 0x21e, RZ ;  /* 0x0000021e000f7824 */ /* 0x000fe200078e02ff */
[-C--:B------:R-:W-:Y:S02]  /*8f60*/  LEA.HI.X.SX32 R7, R7, R3.reuse, 0x1, P0 ;  /* 0x0000000307077211 */ /* 0x080fe400000f0eff */
[-C--:B------:R-:W-:Y:S01]  /*8f70*/  IADD3 R20, P0, R4, R2.reuse, RZ ;  /* 0x0000000204147210 */ /* 0x080fe20007f1e0ff */
[----:B------:R-:W-:Y:S01]  /*8f80*/  IMAD R4, R0, 0x10f, RZ ;  /* 0x0000010f00047824 */ /* 0x000fe200078e02ff */
[----:B------:R-:W-:Y:S02]  /*8f90*/  IADD3 R16, P5, R15, R2, RZ ;  /* 0x000000020f107210 */ /* 0x000fe40007fbe0ff */
[----:B------:R-:W-:-:S02]  /*8fa0*/  LEA.HI.X.SX32 R9, R22, R3, 0x1, P6 ;  /* 0x0000000316097211 */ /* 0x000fc400030f0eff */
[----:B------:R-:W-:Y:S01]  /*8fb0*/  LEA.HI.X.SX32 R17, R4, R3, 0x1, P5 ;  /* 0x0000000304117211 */ /* 0x000fe200028f0eff */
[----:B------:R0:W-:Y:S01]  /*8fc0*/  STL.64 [R1+0x258], R6 ;  /* 0x0002580601007387 */ /* 0x0001e20000100a00 */
[----:B------:R-:W-:-:S03]  /*8fd0*/  IMAD R13, R0, 0x228, RZ ;  /* 0x00000228000d7824 */ /* 0x000fc600078e02ff */
[----:B------:R-:W-:Y:S01]  /*8fe0*/  STL [R1+0x26a0], R23 ;  /* 0x0026a01701007387 */ /* 0x000fe20000100800 */
[----:B------:R-:W-:-:S03]  /*8ff0*/  IMAD R11, R0, 0x22c, RZ ;  /* 0x0000022c000b7824 */ /* 0x000fc600078e02ff */
[----:B------:R-:W-:Y:S04]  /*9000*/  STL.64 [R1+0x250], R8 ;  /* 0x0002500801007387 */ /* 0x000fe80000100a00 */
[----:B------:R4:W-:Y:S01]  /*9010*/  STL.64 [R1+0x248], R16 ;  /* 0x0002481001007387 */ /* 0x0009e20000100a00 */
[-C--:B------:R-:W-:Y:S02]  /*9020*/  IADD3 R12, P3, R13, R2.reuse, RZ ;  /* 0x000000020d0c7210 */ /* 0x080fe40007f7e0ff */
[----:B------:R-:W-:Y:S01]  /*9030*/  IADD3 R10, P1, R11, R2, RZ ;  /* 0x000000020b0a7210 */ /* 0x000fe20007f3e0ff */
[C---:B0-----:R-:W-:Y:S02]  /*9040*/  IMAD R6, R0.reuse, 0x236, RZ ;  /* 0x0000023600067824 */ /* 0x041fe400078e02ff */
[----:B----4-:R-:W-:-:S02]  /*9050*/  IMAD R17, R0, 0x113, RZ ;  /* 0x0000011300117824 */ /* 0x010fc400078e02ff */
[----:B------:R-:W-:-:S03]  /*9060*/  IMAD R16, R0, 0x114, RZ ;  /* 0x0000011400107824 */ /* 0x000fc600078e02ff */
[-C--:B------:R-:W-:Y:S01]  /*9070*/  LEA.HI.X.SX32 R15, R17, R3.reuse, 0x1, P4 ;  /* 0x00000003110f7211 */ /* 0x080fe200020f0eff */
[----:B------:R-:W-:Y:S01]  /*9080*/  IMAD R17, R0, 0x115, RZ ;  /* 0x0000011500117824 */ /* 0x000fe200078e02ff */
[-C--:B------:R-:W-:Y:S02]  /*9090*/  LEA.HI.X.SX32 R13, R16, R3.reuse, 0x1, P3 ;  /* 0x00000003100d7211 */ /* 0x080fe400018f0eff */
[----:B------:R-:W-:Y:S02]  /*90a0*/  IADD3 R8, P6, R6, R2, RZ ;  /* 0x0000000206087210 */ /* 0x000fe40007fde0ff */
[----:B------:R-:W-:Y:S01]  /*90b0*/  LEA.HI.X.SX32 R19, R17, R3, 0x1, P2 ;  /* 0x0000000311137211 */ /* 0x000fe200010f0eff */
[----:B------:R0:W-:Y:S01]  /*90c0*/  STL.64 [R1+0x240], R14 ;  /* 0x0002400e01007387 */ /* 0x0001e20000100a00 */
[----:B------:R-:W-:-:S03]  /*90d0*/  IMAD R6, R0, 0x238, RZ ;  /* 0x0000023800067824 */ /* 0x000fc600078e02ff */
[----:B------:R4:W-:Y:S01]  /*90e0*/  STL.64 [R1+0x238], R12 ;  /* 0x0002380c01007387 */ /* 0x0009e20000100a00 */
[----:B------:R-:W-:Y:S01]  /*90f0*/  IMAD R21, R0, 0x117, RZ ;  /* 0x0000011700157824 */ /* 0x000fe200078e02ff */
[----:B------:R-:W-:Y:S01]  /*9100*/  IADD3 R6, P5, R6, R2, RZ ;  /* 0x0000000206067210 */ /* 0x000fe20007fbe0ff */
[----:B------:R-:W-:-:S03]  /*9110*/  IMAD R4, R0, 0x23a, RZ ;  /* 0x0000023a00047824 */ /* 0x000fc600078e02ff */
[----:B------:R-:W-:Y:S02]  /*9120*/  LEA.HI.X.SX32 R21, R21, R3, 0x1, P0 ;  /* 0x0000000315157211 */ /* 0x000fe400000f0eff */
[----:B0-----:R-:W-:Y:S01]  /*9130*/  IADD3 R14, P4, R4, R2, RZ ;  /* 0x00000002040e7210 */ /* 0x001fe20007f9e0ff */
[----:B------:R-:W-:-:S05]  /*9140*/  IMAD R4, R0, 0x23c, RZ ;  /* 0x0000023c00047824 */ /* 0x000fca00078e02ff */
[----:B----4-:R-:W-:Y:S01]  /*9150*/  IADD3 R12, P3, R4, R2, RZ ;  /* 0x00000002040c7210 */ /* 0x010fe20007f7e0ff */
[----:B------:R-:W-:-:S03]  /*9160*/  IMAD R16, R0, 0x23e, RZ ;  /* 0x0000023e00107824 */ /* 0x000fc600078e02ff */
[-C--:B------:R-:W-:Y:S01]  /*9170*/  LEA.HI.X.SX32 R13, R28, R3.reuse, 0x1, P3 ;  /* 0x000000031c0d7211 */ /* 0x080fe200018f0eff */
[----:B------:R-:W-:Y:S01]  /*9180*/  IMAD R4, R0, 0x246, RZ ;  /* 0x0000024600047824 */ /* 0x000fe200078e02ff */
[----:B------:R-:W-:Y:S02]  /*9190*/  IADD3 R16, P2, R16, R2, RZ ;  /* 0x0000000210107210 */ /* 0x000fe40007f5e0ff */
[----:B--2---:R-:W-:-:S05]  /*91a0*/  LEA.HI.X.SX32 R11, R25, R3, 0x1, P1 ;  /* 0x00000003190b7211 */ /* 0x004fca00008f0eff */
[----:B------:R-:W-:Y:S04]  /*91b0*/  STL.64 [R1+0x228], R10 ;  /* 0x0002280a01007387 */ /* 0x000fe80000100a00 */
[----:B------:R0:W-:Y:S02]  /*91c0*/  STL.64 [R1+0x230], R18 ;  /* 0x0002301201007387 */ /* 0x0001e40000100a00 */
[----:B0-----:R-:W-:Y:S01]  /*91d0*/  IMAD R18, R0, 0x11b, RZ ;  /* 0x0000011b00127824 */ /* 0x001fe200078e02ff */
[----:B---3--:R-:W-:-:S04]  /*91e0*/  LEA.HI.X.SX32 R7, R27, R3, 0x1, P5 ;  /* 0x000000031b077211 */ /* 0x008fc800028f0eff */
[----:B------:R-:W-:Y:S01]  /*91f0*/  LEA.HI.X.SX32 R9, R18, R3, 0x1, P6 ;  /* 0x0000000312097211 */ /* 0x000fe200030f0eff */
[----:B------:R-:W-:Y:S04]  /*9200*/  STL.64 [R1+0x220], R20 ;  /* 0x0002201401007387 */ /* 0x000fe80000100a00 */
[----:B------:R-:W-:Y:S04]  /*9210*/  STL.64 [R1+0x218], R8 ;  /* 0x0002180801007387 */ /* 0x000fe80000100a00 */
[----:B------:R0:W-:Y:S02]  /*9220*/  STL.64 [R1+0x210], R6 ;  /* 0x0002100601007387 */ /* 0x0001e40000100a00 */
[----:B0-----:R-:W-:-:S05]  /*9230*/  IMAD R7, R0, 0x11d, RZ ;  /* 0x0000011d00077824 */ /* 0x001fca00078e02ff */
[----:B------:R-:W-:-:S05]  /*9240*/  LEA.HI.X.SX32 R15, R7, R3, 0x1, P4 ;  /* 0x00000003070f7211 */ /* 0x000fca00020f0eff */
[----:B------:R0:W-:Y:S01]  /*9250*/  STL.64 [R1+0x208], R14 ;  /* 0x0002080e01007387 */ /* 0x0001e20000100a00 */
[----:B------:R-:W-:-:S03]  /*9260*/  IADD3 R10, P1, R4, R2, RZ ;  /* 0x00000002040a7210 */ /* 0x000fc60007f3e0ff */
[----:B------:R2:W-:Y:S01]  /*9270*/  STL.64 [R1+0x4d0], R12 ;  /* 0x0004d00c01007387 */ /* 0x0005e20000100a00 */
[C---:B------:R-:W-:Y:S02]  /*9280*/  IMAD R19, R0.reuse, 0x248, RZ ;  /* 0x0000024800137824 */ /* 0x040fe400078e02ff */
[C---:B0-----:R-:W-:Y:S02]  /*9290*/  IMAD R15, R0.reuse, 0x123, RZ ;  /* 0x00000123000f7824 */ /* 0x041fe400078e02ff */
[----:B--2---:R-:W-:-:S03]  /*92a0*/  IMAD R12, R0, 0x11f, RZ ;  /* 0x0000011f000c7824 */ /* 0x004fc600078e02ff */
[-C--:B------:R-:W-:Y:S02]  /*92b0*/  LEA.HI.X.SX32 R11, R15, R3.reuse, 0x1, P1 ;  /* 0x000000030f0b7211 */ /* 0x080fe400008f0eff */
[----:B------:R-:W-:Y:S01]  /*92c0*/  LEA.HI.X.SX32 R17, R12, R3, 0x1, P2 ;  /* 0x000000030c117211 */ /* 0x000fe200010f0eff */
[----:B------:R-:W-:Y:S01]  /*92d0*/  IMAD R4, R0, 0x24a, RZ ;  /* 0x0000024a00047824 */ /* 0x000fe200078e02ff */
[----:B------:R-:W-:-:S03]  /*92e0*/  IADD3 R20, P0, R19, R2, RZ ;  /* 0x0000000213147210 */ /* 0x000fc60007f1e0ff */
[----:B------:R-:W-:Y:S01]  /*92f0*/  STL.64 [R1+0x4d8], R16 ;  /* 0x0004d81001007387 */ /* 0x000fe20000100a00 */
[----:B------:R-:W-:-:S03]  /*9300*/  IMAD R15, R0, 0x125, RZ ;  /* 0x00000125000f7824 */ /* 0x000fc600078e02ff */
[----:B------:R0:W-:Y:S01]  /*9310*/  STL.64 [R1+0x200], R10 ;  /* 0x0002000a01007387 */ /* 0x0001e20000100a00 */
[----:B------:R-:W-:Y:S01]  /*9320*/  IADD3 R8, P6, R4, R2, RZ ;  /* 0x0000000204087210 */ /* 0x000fe20007fde0ff */
[----:B------:R-:W-:-:S03]  /*9330*/  IMAD R4, R0, 0x24c, RZ ;  /* 0x0000024c00047824 */ /* 0x000fc600078e02ff */
[----:B------:R-:W-:Y:S01]  /*9340*/  LEA.HI.X.SX32 R9, R15, R3, 0x1, P6 ;  /* 0x000000030f097211 */ /* 0x000fe200030f0eff */
[----:B0-----:R-:W-:-:S05]  /*9350*/  IMAD R10, R0, 0x124, RZ ;  /* 0x00000124000a7824 */ /* 0x001fca00078e02ff */
        /* <DEDUP_REMOVED lines=299> */
[C---:B0-----:R-:W-:Y:S02]  /*a610*/  IMAD R7, R0.reuse, 0x184, RZ ;  /* 0x0000018400077824 */ /* 0x041fe400078e02ff */
[----:B------:R-:W-:-:S03]  /*a620*/  IMAD R11, R0, 0x30e, RZ ;  /* 0x0000030e000b7824 */ /* 0x000fc600078e02ff */
[----:B------:R-:W-:Y:S01]  /*a630*/  LEA.HI.X.SX32 R23, R7, R3, 0x1, P3 ;  /* 0x0000000307177211 */ /* 0x000fe200018f0eff */
[----:B------:R-:W-:Y:S01]  /*a640*/  IMAD R16, R0, 0x186, RZ ;  /* 0x0000018600107824 */ /* 0x000fe200078e02ff */
[----:B------:R-:W-:-:S03]  /*a650*/  IADD3 R14, P1, R4, R2, RZ ;  /* 0x00000002040e7210 */ /* 0x000fc60007f3e0ff */
[----:B------:R-:W-:Y:S01]  /*a660*/  STL.64 [R1+0xd8], R22 ;  /* 0x0000d81601007387 */ /* 0x000fe20000100a00 */
[----:B------:R-:W-:-:S03]  /*a670*/  IADD3 R10, P0, R11, R2, RZ ;  /* 0x000000020b0a7210 */ /* 0x000fc60007f1e0ff */
[----:B------:R0:W-:Y:S01]  /*a680*/  STL.64 [R1+0xd0], R12 ;  /* 0x0000d00c01007387 */ /* 0x0001e20000100a00 */
[-C--:B------:R-:W-:Y:S01]  /*a690*/  LEA.HI.X.SX32 R15, R16, R3.reuse, 0x1, P1 ;  /* 0x00000003100f7211 */ /* 0x080fe200008f0eff */
[C---:B------:R-:W-:Y:S02]  /*a6a0*/  IMAD R4, R0.reuse, 0x316, RZ ;  /* 0x0000031600047824 */ /* 0x040fe400078e02ff */
[C---:B------:R-:W-:Y:S02]  /*a6b0*/  IMAD R9, R0.reuse, 0x318, RZ ;  /* 0x0000031800097824 */ /* 0x040fe400078e02ff */
[----:B0-----:R-:W-:Y:S01]  /*a6c0*/  IMAD R13, R0, 0x187, RZ ;  /* 0x00000187000d7824 */ /* 0x001fe200078e02ff */
[----:B------:R0:W-:Y:S04]  /*a6d0*/  STL.64 [R1+0x558], R14 ;  /* 0x0005580e01007387 */ /* 0x0001e80000100a00 */
[----:B------:R-:W-:-:S02]  /*a6e0*/  LEA.HI.X.SX32 R11, R13, R3, 0x1, P0 ;  /* 0x000000030d0b7211 */ /* 0x000fc400000f0eff */
[----:B------:R-:W-:-:S03]  /*a6f0*/  IADD3 R20, P6, R4, R2, RZ ;  /* 0x0000000204147210 */ /* 0x000fc60007fde0ff */
[----:B------:R2:W-:Y:S01]  /*a700*/  STL.64 [R1+0x620], R10 ;  /* 0x0006200a01007387 */ /* 0x0005e20000100a00 */
[----:B------:R-:W-:Y:S01]  /*a710*/  IADD3 R8, P5, R9, R2, RZ ;  /* 0x0000000209087210 */ /* 0x000fe20007fbe0ff */
[C---:B0-----:R-:W-:Y:S02]  /*a720*/  IMAD R15, R0.reuse, 0x18c, RZ ;  /* 0x0000018c000f7824 */ /* 0x041fe400078e02ff */
[----:B--2---:R-:W-:-:S03]  /*a730*/  IMAD R10, R0, 0x18b, RZ ;  /* 0x0000018b000a7824 */ /* 0x004fc600078e02ff */
[-C--:B------:R-:W-:Y:S01]  /*a740*/  LEA.HI.X.SX32 R9, R15, R3.reuse, 0x1, P5 ;  /* 0x000000030f097211 */ /* 0x080fe200028f0eff */
[----:B------:R-:W-:Y:S01]  /*a750*/  IMAD R4, R0, 0x31a, RZ ;  /* 0x0000031a00047824 */ /* 0x000fe200078e02ff */
[----:B------:R-:W-:Y:S01]  /*a760*/  LEA.HI.X.SX32 R21, R10, R3, 0x1, P6 ;  /* 0x000000030a157211 */ /* 0x000fe200030f0eff */
[----:B------:R-:W-:-:S03]  /*a770*/  IMAD R6, R0, 0x31c, RZ ;  /* 0x0000031c00067824 */ /* 0x000fc600078e02ff */
[----:B------:R-:W-:Y:S01]  /*a780*/  IADD3 R18, P4, R4, R2, RZ ;  /* 0x0000000204127210 */ /* 0x000fe20007f9e0ff */
        /* <DEDUP_REMOVED lines=10> */
[----:B------:R0:W-:Y:S04]  /*a830*/  STL.64 [R1+0xb8], R18 ;  /* 0x0000b81201007387 */ /* 0x0001e80000100a00 */
[----:B------:R2:W-:Y:S01]  /*a840*/  STL.64 [R1+0x560], R6 ;  /* 0x0005600601007387 */ /* 0x0005e20000100a00 */
[----:B------:R-:W-:Y:S01]  /*a850*/  IADD3 R16, P1, R12, R2, RZ ;  /* 0x000000020c107210 */ /* 0x000fe20007f3e0ff */
[C---:B0-----:R-:W-:Y:S02]  /*a860*/  IMAD R18, R0.reuse, 0x193, RZ ;  /* 0x0000019300127824 */ /* 0x041fe400078e02ff */
[----:B--2---:R-:W-:-:S03]  /*a870*/  IMAD R7, R0, 0x18f, RZ ;  /* 0x0000018f00077824 */ /* 0x004fc600078e02ff */
[-C--:B------:R-:W-:Y:S02]  /*a880*/  LEA.HI.X.SX32 R17, R18, R3.reuse, 0x1, P1 ;  /* 0x0000000312117211 */ /* 0x080fe400008f0eff */
[----:B------:R-:W-:Y:S01]  /*a890*/  LEA.HI.X.SX32 R23, R7, R3, 0x1, P2 ;  /* 0x0000000307177211 */ /* 0x000fe200010f0eff */
[----:B------:R-:W-:-:S04]  /*a8a0*/  IMAD R4, R0, 0x328, RZ ;  /* 0x0000032800047824 */ /* 0x000fc800078e02ff */
[----:B------:R0:W-:Y:S01]  /*a8b0*/  STL.64 [R1+0x628], R22 ;  /* 0x0006281601007387 */ /* 0x0001e20000100a00 */
[----:B------:R-:W-:-:S03]  /*a8c0*/  IADD3 R12, P0, R4, R2, RZ ;  /* 0x00000002040c7210 */ /* 0x000fc60007f1e0ff */
[----:B0-----:R-:W2:Y:S04]  /*a8d0*/  LDL.LU R23, [R1+0x26a0] ;  /* 0x0026a00001177983 */ /* 0x001ea80000300800 */
[----:B------:R0:W-:Y:S02]  /*a8e0*/  STL.64 [R1+0xb0], R16 ;  /* 0x0000b01001007387 */ /* 0x0001e40000100a00 */
[----:B0-----:R-:W-:-:S05]  /*a8f0*/  IMAD R17, R0, 0x194, RZ ;  /* 0x0000019400117824 */ /* 0x001fca00078e02ff */
[----:B------:R-:W-:-:S05]  /*a900*/  LEA.HI.X.SX32 R13, R17, R3, 0x1, P0 ;  /* 0x00000003110d7211 */ /* 0x000fca00000f0eff */
[----:B------:R0:W-:Y:S04]  /*a910*/  STL.64 [R1+0xa8], R12 ;  /* 0x0000a80c01007387 */ /* 0x0001e80000100a00 */
[----:B0-----:R-:W3:Y:S01]  /*a920*/  LDL.LU.64 R12, [R1+0x2698] ;  /* 0x00269800010c7983 */ /* 0x001ee20000300a00 */
[C---:B------:R-:W-:Y:S02]  /*a930*/  IMAD R4, R0.reuse, 0x32c, RZ ;  /* 0x0000032c00047824 */ /* 0x040fe400078e02ff */
[----:B------:R-:W-:-:S03]  /*a940*/  IMAD R11, R0, 0x32a, RZ ;  /* 0x0000032a000b7824 */ /* 0x000fc600078e02ff */
[-C--:B------:R-:W-:Y:S01]  /*a950*/  IADD3 R20, P5, R4, R2.reuse, RZ ;  /* 0x0000000204147210 */ /* 0x080fe20007fbe0ff */
[C---:B------:R-:W-:Y:S01]  /*a960*/  IMAD R4, R0.reuse, 0x336, RZ ;  /* 0x0000033600047824 */ /* 0x040fe200078e02ff */
[----:B------:R-:W-:Y:S01]  /*a970*/  IADD3 R10, P6, R11, R2, RZ ;  /* 0x000000020b0a7210 */ /* 0x000fe20007fde0ff */
[----:B------:R-:W-:-:S03]  /*a980*/  IMAD R22, R0, 0x195, RZ ;  /* 0x0000019500167824 */ /* 0x000fc600078e02ff */
[----:B------:R-:W-:Y:S01]  /*a990*/  IADD3 R14, P3, R4, R2, RZ ;  /* 0x00000002040e7210 */ /* 0x000fe20007f7e0ff */
[----:B------:R-:W-:Y:S01]  /*a9a0*/  IMAD R4, R0, 0x33a, RZ ;  /* 0x0000033a00047824 */ /* 0x000fe200078e02ff */
[----:B------:R-:W-:Y:S01]  /*a9b0*/  LEA.HI.X.SX32 R11, R22, R3, 0x1, P6 ;  /* 0x00000003160b7211 */ /* 0x000fe200030f0eff */
[----:B------:R-:W-:-:S03]  /*a9c0*/  IMAD R9, R0, 0x32e, RZ ;  /* 0x0000032e00097824 */ /* 0x000fc600078e02ff */
[-C--:B------:R-:W-:Y:S01]  /*a9d0*/  IADD3 R18, P1, R4, R2.reuse, RZ ;  /* 0x0000000204127210 */ /* 0x080fe20007f3e0ff */
[----:B------:R-:W-:Y:S01]  /*a9e0*/  IMAD R4, R0, 0x33e, RZ ;  /* 0x0000033e00047824 */ /* 0x000fe200078e02ff */
[----:B------:R0:W-:Y:S01]  /*a9f0*/  STL.64 [R1+0xa0], R10 ;  /* 0x0000a00a01007387 */ /* 0x0001e20000100a00 */
[-C--:B------:R-:W-:Y:S01]  /*aa00*/  LEA.HI.X.SX32 R21, R26, R3.reuse, 0x1, P5 ;  /* 0x000000031a157211 */ /* 0x080fe200028f0eff */
[C---:B------:R-:W-:Y:S01]  /*aa10*/  IMAD R22, R0.reuse, 0x197, RZ ;  /* 0x0000019700167824 */ /* 0x040fe200078e02ff */
[-C--:B------:R-:W-:Y:S01]  /*aa20*/  IADD3 R8, P4, R9, R2.reuse, RZ ;  /* 0x0000000209087210 */ /* 0x080fe20007f9e0ff */
[----:B------:R-:W-:Y:S02]  /*aa30*/  IMAD R26, R0, 0x348, RZ ;  /* 0x00000348001a7824 */ /* 0x000fe400078e02ff */
[----:B------:R4:W-:Y:S01]  /*aa40*/  STL.64 [R1+0x568], R20 ;  /* 0x0005681401007387 */ /* 0x0009e20000100a00 */
[----:B0-----:R-:W-:Y:S01]  /*aa50*/  IADD3 R10, P6, R4, R2, RZ ;  /* 0x00000002040a7210 */ /* 0x001fe20007fde0ff */
[----:B------:R-:W-:Y:S01]  /*aa60*/  IMAD R4, R0, 0x346, RZ ;  /* 0x0000034600047824 */ /* 0x000fe200078e02ff */
[----:B------:R-:W-:Y:S01]  /*aa70*/  LEA.HI.X.SX32 R9, R22, R3, 0x1, P4 ;  /* 0x0000000316097211 */ /* 0x000fe200020f0eff */
[----:B------:R-:W-:-:S03]  /*aa80*/  IMAD R6, R0, 0x338, RZ ;  /* 0x0000033800067824 */ /* 0x000fc600078e02ff */
[-C--:B----4-:R-:W-:Y:S01]  /*aa90*/  IADD3 R20, P5, R4, R2.reuse, RZ ;  /* 0x0000000204147210 */ /* 0x090fe20007fbe0ff */
[C---:B------:R-:W-:Y:S01]  /*aaa0*/  IMAD R4, R0.reuse, 0x19b, RZ ;  /* 0x0000019b00047824 */ /* 0x040fe200078e02ff */
[----:B------:R0:W-:Y:S01]  /*aab0*/  STL.64 [R1+0x630], R8 ;  /* 0x0006300801007387 */ /* 0x0001e20000100a00 */
[----:B------:R-:W-:Y:S01]  /*aac0*/  IMAD R22, R0, 0x19c, RZ ;  /* 0x0000019c00167824 */ /* 0x000fe200078e02ff */
[-C--:B------:R-:W-:Y:S02]  /*aad0*/  IADD3 R6, P2, R6, R2.reuse, RZ ;  /* 0x0000000206067210 */ /* 0x080fe40007f5e0ff */
[-C--:B------:R-:W-:Y:S01]  /*aae0*/  LEA.HI.X.SX32 R15, R4, R3.reuse, 0x1, P3 ;  /* 0x00000003040f7211 */ /* 0x080fe200018f0eff */
[----:B------:R-:W-:Y:S01]  /*aaf0*/  IMAD R4, R0, 0x34c, RZ ;  /* 0x0000034c00047824 */ /* 0x000fe200078e02ff */
[----:B------:R-:W-:Y:S02]  /*ab00*/  LEA.HI.X.SX32 R7, R22, R3, 0x1, P2 ;  /* 0x0000000316077211 */ /* 0x000fe400010f0eff */
[----:B0-----:R-:W-:Y:S01]  /*ab10*/  IADD3 R8, P4, R26, R2, RZ ;  /* 0x000000021a087210 */ /* 0x001fe20007f9e0ff */
[C---:B------:R-:W-:Y:S01]  /*ab20*/  IMAD R26, R0.reuse, 0x34a, RZ ;  /* 0x0000034a001a7824 */ /* 0x040fe200078e02ff */
[----:B------:R0:W-:Y:S01]  /*ab30*/  STL.64 [R1+0x98], R14 ;  /* 0x0000980e01007387 */ /* 0x0001e20000100a00 */
[----:B------:R-:W-:-:S03]  /*ab40*/  IMAD R16, R0, 0x33c, RZ ;  /* 0x0000033c00107824 */ /* 0x000fc600078e02ff */
[----:B------:R4:W-:Y:S01]  /*ab50*/  STL.64 [R1+0x90], R6 ;  /* 0x0000900601007387 */ /* 0x0009e20000100a00 */
[-C--:B0-----:R-:W-:Y:S01]  /*ab60*/  IADD3 R14, P3, R26, R2.reuse, RZ ;  /* 0x000000021a0e7210 */ /* 0x081fe20007f7e0ff */
[----:B------:R-:W-:Y:S01]  /*ab70*/  IMAD R26, R0, 0x19d, RZ ;  /* 0x0000019d001a7824 */ /* 0x000fe200078e02ff */
[----:B----4-:R-:W-:Y:S01]  /*ab80*/  IADD3 R6, P2, R4, R2, RZ ;  /* 0x0000000204067210 */ /* 0x010fe20007f5e0ff */
[----:B------:R-:W-:-:S03]  /*ab90*/  IMAD R4, R0, 0x34e, RZ ;  /* 0x0000034e00047824 */ /* 0x000fc600078e02ff */
[----:B------:R-:W-:Y:S01]  /*aba0*/  LEA.HI.X.SX32 R19, R26, R3, 0x1, P1 ;  /* 0x000000031a137211 */ /* 0x000fe200008f0eff */
[----:B------:R-:W-:Y:S01]  /*abb0*/  IMAD R22, R0, 0x19e, RZ ;  /* 0x0000019e00167824 */ /* 0x000fe200078e02ff */
[----:B------:R-:W-:-:S03]  /*abc0*/  IADD3 R16, P0, R16, R2, RZ ;  /* 0x0000000210107210 */ /* 0x000fc60007f1e0ff */
[----:B------:R0:W-:Y:S01]  /*abd0*/  STL.64 [R1+0x88], R18 ;  /* 0x0000881201007387 */ /* 0x0001e20000100a00 */
[-C--:B------:R-:W-:Y:S02]  /*abe0*/  LEA.HI.X.SX32 R17, R22, R3.reuse, 0x1, P0 ;  /* 0x0000000316117211 */ /* 0x080fe400000f0eff */
[----:B0-----:R-:W-:Y:S01]  /*abf0*/  IADD3 R18, P1, R4, R2, RZ ;  /* 0x0000000204127210 */ /* 0x001fe20007f3e0ff */
[----:B------:R-:W-:Y:S02]  /*ac00*/  IMAD R4, R0, 0x19f, RZ ;  /* 0x0000019f00047824 */ /* 0x000fe400078e02ff */
[----:B------:R-:W-:Y:S03]  /*ac10*/  STL.64 [R1+0x570], R16 ;  /* 0x0005701001007387 */ /* 0x000fe60000100a00 */
[----:B------:R-:W-:-:S05]  /*ac20*/  LEA.HI.X.SX32 R11, R4, R3, 0x1, P6 ;  /* 0x00000003040b7211 */ /* 0x000fca00030f0eff */
[----:B------:R0:W-:Y:S02]  /*ac30*/  STL.64 [R1+0x638], R10 ;  /* 0x0006380a01007387 */ /* 0x0001e40000100a00 */
[C---:B0-----:R-:W-:Y:S02]  /*ac40*/  IMAD R10, R0.reuse, 0x1a3, RZ ;  /* 0x000001a3000a7824 */ /* 0x041fe400078e02ff */
[----:B------:R-:W-:-:S03]  /*ac50*/  IMAD R11, R0, 0x1a4, RZ ;  /* 0x000001a4000b7824 */ /* 0x000fc600078e02ff */
[-C--:B------:R-:W-:Y:S02]  /*ac60*/  LEA.HI.X.SX32 R21, R10, R3.reuse, 0x1, P5 ;  /* 0x000000030a157211 */ /* 0x080fe400028f0eff */
[----:B------:R-:W-:-:S03]  /*ac70*/  LEA.HI.X.SX32 R9, R11, R3, 0x1, P4 ;  /* 0x000000030b097211 */ /* 0x000fc600020f0eff */
[----:B------:R-:W-:Y:S01]  /*ac80*/  STL.64 [R1+0x80], R20 ;  /* 0x0000801401007387 */ /* 0x000fe20000100a00 */
[----:B------:R-:W-:-:S03]  /*ac90*/  IMAD R4, R0, 0x35a, RZ ;  /* 0x0000035a00047824 */ /* 0x000fc600078e02ff */
[----:B------:R0:W-:Y:S01]  /*aca0*/  STL.64 [R1+0x78], R8 ;  /* 0x0000780801007387 */ /* 0x0001e20000100a00 */
[C---:B------:R-:W-:Y:S02]  /*acb0*/  IMAD R26, R0.reuse, 0x356, RZ ;  /* 0x00000356001a7824 */ /* 0x040fe400078e02ff */
[----:B0-----:R-:W-:Y:S01]  /*acc0*/  IMAD R8, R0, 0x1a5, RZ ;  /* 0x000001a500087824 */ /* 0x001fe200078e02ff */
[----:B------:R-:W-:Y:S01]  /*acd0*/  IADD3 R20, P5, R4, R2, RZ ;  /* 0x0000000204147210 */ /* 0x000fe20007fbe0ff */
[----:B------:R-:W-:-:S03]  /*ace0*/  IMAD R4, R0, 0x35c, RZ ;  /* 0x0000035c00047824 */ /* 0x000fc600078e02ff */
[----:B------:R-:W-:Y:S02]  /*acf0*/  LEA.HI.X.SX32 R15, R8, R3, 0x1, P3 ;  /* 0x00000003080f7211 */ /* 0x000fe400018f0eff */
[----:B------:R-:W-:-:S03]  /*ad00*/  IADD3 R10, P4, R4, R2, RZ ;  /* 0x00000002040a7210 */ /* 0x000fc60007f9e0ff */
[----:B------:R0:W-:Y:S01]  /*ad10*/  STL.64 [R1+0x70], R14 ;  /* 0x0000700e01007387 */ /* 0x0001e20000100a00 */
[----:B------:R-:W-:Y:S01]  /*ad20*/  IMAD R4, R0, 0x366, RZ ;  /* 0x0000036600047824 */ /* 0x000fe200078e02ff */
[----:B------:R-:W-:Y:S01]  /*ad30*/  IADD3 R16, P0, R26, R2, RZ ;  /* 0x000000021a107210 */ /* 0x000fe20007f1e0ff */
[----:B------:R-:W-:-:S05]  /*ad40*/  IMAD R26, R0, 0x358, RZ ;  /* 0x00000358001a7824 */ /* 0x000fca00078e02ff */
[----:B------:R-:W-:Y:S02]  /*ad50*/  IADD3 R26, P6, R26, R2, RZ ;  /* 0x000000021a1a7210 */ /* 0x000fe40007fde0ff */
[----:B------:R-:W-:Y:S01]  /*ad60*/  LEA.HI.X.SX32 R11, R5, R3, 0x1, P4 ;  /* 0x00000003050b7211 */ /* 0x000fe200020f0eff */
[----:B------:R-:W-:-:S05]  /*ad70*/  IMAD R9, R0, 0x35e, RZ ;  /* 0x0000035e00097824 */ /* 0x000fca00078e02ff */
[----:B0-----:R-:W-:Y:S02]  /*ad80*/  IADD3 R14, P3, R9, R2, RZ ;  /* 0x00000002090e7210 */ /* 0x001fe40007f7e0ff */
[----:B---3--:R-:W-:Y:S01]  /*ad90*/  LEA.HI.X.SX32 R7, R12, R3, 0x1, P2 ;  /* 0x000000030c077211 */ /* 0x008fe200010f0eff */
[----:B------:R-:W-:-:S04]  /*ada0*/  IMAD R12, R0, 0x1ab, RZ ;  /* 0x000001ab000c7824 */ /* 0x000fc800078e02ff */
[----:B------:R0:W-:Y:S01]  /*adb0*/  STL.64 [R1+0x578], R6 ;  /* 0x0005780601007387 */ /* 0x0001e20000100a00 */
[----:B------:R-:W-:Y:S01]  /*adc0*/  IADD3 R8, P2, R4, R2, RZ ;  /* 0x0000000204087210 */ /* 0x000fe20007f5e0ff */
[----:B------:R-:W-:Y:S01]  /*add0*/  IMAD R4, R0, 0x36a, RZ ;  /* 0x0000036a00047824 */ /* 0x000fe200078e02ff */
[----:B------:R-:W-:Y:S01]  /*ade0*/  LEA.HI.X.SX32 R17, R12, R3, 0x1, P0 ;  /* 0x000000030c117211 */ /* 0x000fe200000f0eff */
[----:B0-----:R-:W-:-:S05]  /*adf0*/  IMAD R7, R0, 0x1a7, RZ ;  /* 0x000001a700077824 */ /* 0x001fca00078e02ff */
[----:B------:R-:W-:-:S05]  /*ae00*/  LEA.HI.X.SX32 R19, R7, R3, 0x1, P1 ;  /* 0x0000000307137211 */ /* 0x000fca00008f0eff */
[----:B------:R0:W-:Y:S01]  /*ae10*/  STL.64 [R1+0x640], R18 ;  /* 0x0006401201007387 */ /* 0x0001e20000100a00 */
[----:B------:R-:W-:-:S03]  /*ae20*/  LEA.HI.X.SX32 R27, R13, R3, 0x1, P6 ;  /* 0x000000030d1b7211 */ /* 0x000fc600030f0eff */
[----:B0-----:R-:W3:Y:S04]  /*ae30*/  LDL.LU R19, [R1+0x2690] ;  /* 0x0026900001137983 */ /* 0x001ee80000300800 */
[----:B------:R0:W-:Y:S04]  /*ae40*/  STL.64 [R1+0x68], R16 ;  /* 0x0000681001007387 */ /* 0x0001e80000100a00 */
[----:B------:R4:W-:Y:S01]  /*ae50*/  STL.64 [R1+0x60], R26 ;  /* 0x0000601a01007387 */ /* 0x0009e20000100a00 */
[----:B0-----:R-:W-:Y:S01]  /*ae60*/  IADD3 R16, P0, R4, R2, RZ ;  /* 0x0000000204107210 */ /* 0x001fe20007f1e0ff */
[----:B------:R-:W-:-:S02]  /*ae70*/  IMAD R4, R0, 0x1ad, RZ ;  /* 0x000001ad00047824 */ /* 0x000fc400078e02ff */
[----:B----4-:R-:W-:-:S03]  /*ae80*/  IMAD R26, R0, 0x36e, RZ ;  /* 0x0000036e001a7824 */ /* 0x010fc600078e02ff */
[----:B------:R-:W-:Y:S01]  /*ae90*/  LEA.HI.X.SX32 R21, R4, R3, 0x1, P5 ;  /* 0x0000000304157211 */ /* 0x000fe200028f0eff */
[----:B------:R-:W-:-:S04]  /*aea0*/  IMAD R4, R0, 0x376, RZ ;  /* 0x0000037600047824 */ /* 0x000fc800078e02ff */
[----:B------:R0:W-:Y:S04]  /*aeb0*/  STL.64 [R1+0x58], R20 ;  /* 0x0000581401007387 */ /* 0x0001e80000100a00 */
[----:B------:R4:W-:Y:S01]  /*aec0*/  STL.64 [R1+0x580], R10 ;  /* 0x0005800a01007387 */ /* 0x0009e20000100a00 */
[-C--:B0-----:R-:W-:Y:S01]  /*aed0*/  IADD3 R20, P5, R26, R2.reuse, RZ ;  /* 0x000000021a147210 */ /* 0x081fe20007fbe0ff */
[----:B------:R-:W-:Y:S01]  /*aee0*/  IMAD R26, R0, 0x1af, RZ ;  /* 0x000001af001a7824 */ /* 0x000fe200078e02ff */
[----:B----4-:R-:W-:Y:S01]  /*aef0*/  IADD3 R10, P4, R4, R2, RZ ;  /* 0x00000002040a7210 */ /* 0x010fe20007f9e0ff */
[----:B------:R-:W-:-:S03]  /*af00*/  IMAD R4, R0, 0x1b3, RZ ;  /* 0x000001b300047824 */ /* 0x000fc600078e02ff */
[-C--:B------:R-:W-:Y:S02]  /*af10*/  LEA.HI.X.SX32 R15, R26, R3.reuse, 0x1, P3 ;  /* 0x000000031a0f7211 */ /* 0x080fe400018f0eff */
[----:B------:R-:W-:-:S03]  /*af20*/  LEA.HI.X.SX32 R9, R4, R3, 0x1, P2 ;  /* 0x0000000304097211 */ /* 0x000fc600010f0eff */
[----:B------:R-:W-:Y:S04]  /*af30*/  STL.64 [R1+0x648], R14 ;  /* 0x0006480e01007387 */ /* 0x000fe80000100a00 */
[----:B------:R0:W-:Y:S04]  /*af40*/  STL.64 [R1+0x50], R8 ;  /* 0x0000500801007387 */ /* 0x0001e80000100a00 */
[----:B0-----:R-:W4:Y:S01]  /*af50*/  LDL.LU.64 R8, [R1+0x2688] ;  /* 0x0026880001087983 */ /* 0x001f220000300a00 */
[C---:B------:R-:W-:Y:S02]  /*af60*/  IMAD R12, R0.reuse, 0x36c, RZ ;  /* 0x0000036c000c7824 */ /* 0x040fe400078e02ff */
[----:B------:R-:W-:-:S02]  /*af70*/  IMAD R5, R0, 0x378, RZ ;  /* 0x0000037800057824 */ /* 0x000fc400078e02ff */
[C---:B------:R-:W-:Y:S02]  /*af80*/  IMAD R6, R0.reuse, 0x368, RZ ;  /* 0x0000036800067824 */ /* 0x040fe400078e02ff */
[----:B------:R-:W-:Y:S01]  /*af90*/  IMAD R18, R0, 0x1b5, RZ ;  /* 0x000001b500127824 */ /* 0x000fe200078e02ff */
[-C--:B------:R-:W-:Y:S02]  /*afa0*/  IADD3 R12, P6, R12, R2.reuse, RZ ;  /* 0x000000020c0c7210 */ /* 0x080fe40007fde0ff */
[-C--:B------:R-:W-:Y:S01]  /*afb0*/  IADD3 R14, P3, R5, R2.reuse, RZ ;  /* 0x00000002050e7210 */ /* 0x080fe20007f7e0ff */
[----:B------:R-:W-:Y:S01]  /*afc0*/  IMAD R5, R0, 0x1b4, RZ ;  /* 0x000001b400057824 */ /* 0x000fe200078e02ff */
[----:B------:R-:W-:Y:S02]  /*afd0*/  IADD3 R6, P1, R6, R2, RZ ;  /* 0x0000000206067210 */ /* 0x000fe40007f3e0ff */
[-C--:B------:R-:W-:Y:S01]  /*afe0*/  LEA.HI.X.SX32 R17, R18, R3.reuse, 0x1, P0 ;  /* 0x0000000312117211 */ /* 0x080fe200000f0eff */
[----:B------:R-:W-:Y:S01]  /*aff0*/  IMAD R18, R0, 0x1b7, RZ ;  /* 0x000001b700127824 */ /* 0x000fe200078e02ff */
[----:B------:R-:W-:-:S04]  /*b000*/  LEA.HI.X.SX32 R7, R5, R3, 0x1, P1 ;  /* 0x0000000305077211 */ /* 0x000fc800008f0eff */
[-C--:B------:R-:W-:Y:S01]  /*b010*/  LEA.HI.X.SX32 R21, R18, R3.reuse, 0x1, P5 ;  /* 0x0000000312157211 */ /* 0x080fe200028f0eff */
[----:B------:R-:W-:Y:S04]  /*b020*/  STL.64 [R1+0x48], R6 ;  /* 0x0000480601007387 */ /* 0x000fe80000100a00 */
[----:B------:R-:W-:Y:S01]  /*b030*/  STL.64 [R1+0x40], R16 ;  /* 0x0000401001007387 */ /* 0x000fe20000100a00 */
[-C--:B----4-:R-:W-:Y:S01]  /*b040*/  LEA.HI.X.SX32 R13, R8, R3.reuse, 0x1, P6 ;  /* 0x00000003080d7211 */ /* 0x090fe200030f0eff */
[----:B------:R-:W-:Y:S01]  /*b050*/  IMAD R8, R0, 0x1bb, RZ ;  /* 0x000001bb00087824 */ /* 0x000fe200078e02ff */
[----:B------:R-:W-:-:S04]  /*b060*/  LEA.HI.X.SX32 R15, R9, R3, 0x1, P3 ;  /* 0x00000003090f7211 */ /* 0x000fc800018f0eff */
[----:B------:R-:W-:Y:S01]  /*b070*/  LEA.HI.X.SX32 R11, R8, R3, 0x1, P4 ;  /* 0x00000003080b7211 */ /* 0x000fe200020f0eff */
[----:B------:R-:W-:Y:S04]  /*b080*/  STL.64 [R1+0x588], R12 ;  /* 0x0005880c01007387 */ /* 0x000fe80000100a00 */
[----:B------:R-:W-:Y:S04]  /*b090*/  STL.64 [R1+0x650], R20 ;  /* 0x0006501401007387 */ /* 0x000fe80000100a00 */
[----:B------:R-:W-:Y:S04]  /*b0a0*/  STL.64 [R1+0x38], R10 ;  /* 0x0000380a01007387 */ /* 0x000fe80000100a00 */
[----:B------:R0:W-:Y:S04]  /*b0b0*/  STL.64 [R1+0x30], R14 ;  /* 0x0000300e01007387 */ /* 0x0001e80000100a00 */
[----:B0-----:R-:W4:Y:S01]  /*b0c0*/  LDL.LU.64 R14, [R1+0x2680] ;  /* 0x00268000010e7983 */ /* 0x001f220000300a00 */
[----:B------:R-:W-:-:S02]  /*b0d0*/  IMAD R26, R0, 0x37a, RZ ;  /* 0x0000037a001a7824 */ /* 0x000fc400078e02ff */
[C---:B------:R-:W-:Y:S02]  /*b0e0*/  IMAD R4, R0.reuse, 0x37c, RZ ;  /* 0x0000037c00047824 */ /* 0x040fe400078e02ff */
[----:B------:R-:W-:Y:S01]  /*b0f0*/  IMAD R10, R0, 0x1bd, RZ ;  /* 0x000001bd000a7824 */ /* 0x000fe200078e02ff */
[-C--:B------:R-:W-:Y:S02]  /*b100*/  IADD3 R26, P2, R26, R2.reuse, RZ ;  /* 0x000000021a1a7210 */ /* 0x080fe40007f5e0ff */
[----:B------:R-:W-:Y:S02]  /*b110*/  IADD3 R4, P1, R4, R2, RZ ;  /* 0x0000000204047210 */ /* 0x000fe40007f3e0ff */
[----:B------:R-:W-:Y:S01]  /*b120*/  LEA.HI.X.SX32 R27, R10, R3, 0x1, P2 ;  /* 0x000000030a1b7211 */ /* 0x000fe200010f0eff */
[C---:B------:R-:W-:Y:S02]  /*b130*/  IMAD R7, R0.reuse, 0x37e, RZ ;  /* 0x0000037e00077824 */ /* 0x040fe400078e02ff */
[----:B------:R-:W-:-:S02]  /*b140*/  IMAD R6, R0, 0x386, RZ ;  /* 0x0000038600067824 */ /* 0x000fc400078e02ff */
[----:B------:R-:W-:Y:S01]  /*b150*/  STL.64 [R1+0x28], R26 ;  /* 0x0000281a01007387 */ /* 0x000fe20000100a00 */
[-C--:B------:R-:W-:Y:S02]  /*b160*/  IADD3 R16, P0, R7, R2.reuse, RZ ;  /* 0x0000000207107210 */ /* 0x080fe40007f1e0ff */
[----:B------:R-:W-:Y:S01]  /*b170*/  IADD3 R12, P6, R6, R2, RZ ;  /* 0x00000002060c7210 */ /* 0x000fe20007fde0ff */
[C---:B------:R-:W-:Y:S02]  /*b180*/  IMAD R7, R0.reuse, 0x388, RZ ;  /* 0x0000038800077824 */ /* 0x040fe400078e02ff */
[----:B------:R-:W-:-:S03]  /*b190*/  IMAD R6, R0, 0x38a, RZ ;  /* 0x0000038a00067824 */ /* 0x000fc600078e02ff */
[-C--:B------:R-:W-:Y:S02]  /*b1a0*/  IADD3 R20, P5, R7, R2.reuse, RZ ;  /* 0x0000000207147210 */ /* 0x080fe40007fbe0ff */
[----:B------:R-:W-:Y:S02]  /*b1b0*/  IADD3 R6, P4, R6, R2, RZ ;  /* 0x0000000206067210 */ /* 0x000fe40007f9e0ff */
[----:B----4-:R-:W-:-:S05]  /*b1c0*/  LEA.HI.X.SX32 R5, R14, R3, 0x1, P1 ;  /* 0x000000030e057211 */ /* 0x010fca00008f0eff */
[----:B------:R0:W-:Y:S02]  /*b1d0*/  STL.64 [R1+0x590], R4 ;  /* 0x0005900401007387 */ /* 0x0001e40000100a00 */
[C---:B0-----:R-:W-:Y:S02]  /*b1e0*/  IMAD R4, R0.reuse, 0x1bf, RZ ;  /* 0x000001bf00047824 */ /* 0x041fe400078e02ff */
[----:B------:R-:W-:-:S03]  /*b1f0*/  IMAD R5, R0, 0x1c3, RZ ;  /* 0x000001c300057824 */ /* 0x000fc600078e02ff */
[-C--:B------:R-:W-:Y:S02]  /*b200*/  LEA.HI.X.SX32 R17, R4, R3.reuse, 0x1, P0 ;  /* 0x0000000304117211 */ /* 0x080fe400000f0eff */
[----:B------:R-:W-:-:S03]  /*b210*/  LEA.HI.X.SX32 R13, R5, R3, 0x1, P6 ;  /* 0x00000003050d7211 */ /* 0x000fc600030f0eff */
[----:B------:R-:W-:Y:S04]  /*b220*/  STL.64 [R1+0x658], R16 ;  /* 0x0006581001007387 */ /* 0x000fe80000100a00 */
[----:B------:R0:W-:Y:S02]  /*b230*/  STL.64 [R1+0x20], R12 ;  /* 0x0000200c01007387 */ /* 0x0001e40000100a00 */
[C---:B0-----:R-:W-:Y:S02]  /*b240*/  IMAD R12, R0.reuse, 0x1c4, RZ ;  /* 0x000001c4000c7824 */ /* 0x041fe400078e02ff */
[----:B------:R-:W-:-:S03]  /*b250*/  IMAD R13, R0, 0x1c5, RZ ;  /* 0x000001c5000d7824 */ /* 0x000fc600078e02ff */
[-C--:B------:R-:W-:Y:S02]  /*b260*/  LEA.HI.X.SX32 R21, R12, R3.reuse, 0x1, P5 ;  /* 0x000000030c157211 */ /* 0x080fe400028f0eff */
[----:B------:R-:W-:-:S03]  /*b270*/  LEA.HI.X.SX32 R7, R13, R3, 0x1, P4 ;  /* 0x000000030d077211 */ /* 0x000fc600020f0eff */
[----:B------:R-:W-:Y:S04]  /*b280*/  STL.64 [R1+0x18], R20 ;  /* 0x0000181401007387 */ /* 0x000fe80000100a00 */
[----:B------:R0:W-:Y:S04]  /*b290*/  STL.64 [R1+0x10], R6 ;  /* 0x0000100601007387 */ /* 0x0001e80000100a00 */
[----:B0-----:R-:W4:Y:S01]  /*b2a0*/  LDL.LU R7, [R1+0x2678] ;  /* 0x0026780001077983 */ /* 0x001f220000300800 */
[----:B------:R-:W-:-:S05]  /*b2b0*/  IMAD R8, R0, 0x38c, RZ ;  /* 0x0000038c00087824 */ /* 0x000fca00078e02ff */
[----:B------:R-:W-:Y:S01]  /*b2c0*/  IADD3 R8, P3, R8, R2, RZ ;  /* 0x0000000208087210 */ /* 0x000fe20007f7e0ff */
[----:B------:R-:W-:-:S05]  /*b2d0*/  IMAD R11, R0, 0x38e, RZ ;  /* 0x0000038e000b7824 */ /* 0x000fca00078e02ff */
[----:B------:R-:W-:Y:S02]  /*b2e0*/  IADD3 R10, P2, R11, R2, RZ ;  /* 0x000000020b0a7210 */ /* 0x000fe40007f5e0ff */
[----:B----4-:R-:W-:-:S05]  /*b2f0*/  LEA.HI.X.SX32 R9, R7, R3, 0x1, P3 ;  /* 0x0000000307097211 */ /* 0x010fca00018f0eff */
[----:B------:R0:W-:Y:S02]  /*b300*/  STL.64 [R1+0x598], R8 ;  /* 0x0005980801007387 */ /* 0x0001e40000100a00 */
[----:B0-----:R-:W-:-:S05]  /*b310*/  IMAD R9, R0, 0x1c7, RZ ;  /* 0x000001c700097824 */ /* 0x001fca00078e02ff */
[----:B------:R-:W-:-:S05]  /*b320*/  LEA.HI.X.SX32 R11, R9, R3, 0x1, P2 ;  /* 0x00000003090b7211 */ /* 0x000fca00010f0eff */
[----:B------:R0:W-:Y:S04]  /*b330*/  STL.64 [R1+0x660], R10 ;  /* 0x0006600a01007387 */ /* 0x0001e80000100a00 */
[----:B0-----:R-:W4:Y:S01]  /*b340*/  LDL.LU.64 R10, [R1+0x2670] ;  /* 0x00267000010a7983 */ /* 0x001f220000300a00 */
[C---:B------:R-:W-:Y:S02]  /*b350*/  IMAD R26, R0.reuse, 0x396, RZ ;  /* 0x00000396001a7824 */ /* 0x040fe400078e02ff */
[C---:B------:R-:W-:Y:S02]  /*b360*/  IMAD R14, R0.reuse, 0x398, RZ ;  /* 0x00000398000e7824 */ /* 0x040fe400078e02ff */
[----:B------:R-:W-:Y:S01]  /*b370*/  IMAD R18, R0, 0x1cb, RZ ;  /* 0x000001cb00127824 */ /* 0x000fe200078e02ff */
[----:B------:R-:W-:-:S02]  /*b380*/  IADD3 R26, P1, R26, R2, RZ ;  /* 0x000000021a1a7210 */ /* 0x000fc40007f3e0ff */
[----:B------:R-:W-:Y:S01]  /*b390*/  IADD3 R16, P0, R14, R2, RZ ;  /* 0x000000020e107210 */ /* 0x000fe20007f1e0ff */
[----:B------:R-:W-:Y:S01]  /*b3a0*/  IMAD R14, R0, 0x39c, RZ ;  /* 0x0000039c000e7824 */ /* 0x000fe200078e02ff */
[----:B------:R-:W-:Y:S01]  /*b3b0*/  LEA.HI.X.SX32 R27, R18, R3, 0x1, P1 ;  /* 0x00000003121b7211 */ /* 0x000fe200008f0eff */
[----:B------:R-:W-:-:S03]  /*b3c0*/  IMAD R4, R0, 0x39a, RZ ;  /* 0x0000039a00047824 */ /* 0x000fc600078e02ff */
[-C--:B------:R-:W-:Y:S01]  /*b3d0*/  IADD3 R20, P5, R14, R2.reuse, RZ ;  /* 0x000000020e147210 */ /* 0x080fe20007fbe0ff */
[----:B------:R-:W-:Y:S01]  /*b3e0*/  IMAD R14, R0, 0x3aa, RZ ;  /* 0x000003aa000e7824 */ /* 0x000fe200078e02ff */
[----:B------:R0:W-:Y:S01]  /*b3f0*/  STL.64 [R1+0x8], R26 ;  /* 0x0000081a01007387 */ /* 0x0001e20000100a00 */
[-C--:B------:R-:W-:Y:S01]  /*b400*/  IADD3 R4, P6, R4, R2.reuse, RZ ;  /* 0x0000000204047210 */ /* 0x080fe20007fde0ff */
[----:B------:R-:W-:Y:S02]  /*b410*/  IMAD R12, R0, 0x39e, RZ ;  /* 0x0000039e000c7824 */ /* 0x000fe400078e02ff */
[-C--:B------:R-:W-:Y:S01]  /*b420*/  IADD3 R18, P1, R14, R2.reuse, RZ ;  /* 0x000000020e127210 */ /* 0x080fe20007f3e0ff */
[C---:B------:R-:W-:Y:S02]  /*b430*/  IMAD R14, R0.reuse, 0x1cf, RZ ;  /* 0x000001cf000e7824 */ /* 0x040fe400078e02ff */
[----:B0-----:R-:W-:Y:S01]  /*b440*/  IMAD R26, R0, 0x3ac, RZ ;  /* 0x000003ac001a7824 */ /* 0x001fe200078e02ff */
[----:B------:R-:W-:Y:S01]  /*b450*/  IADD3 R12, P4, R12, R2, RZ ;  /* 0x000000020c0c7210 */ /* 0x000fe20007f9e0ff */
[----:B------:R-:W-:-:S03]  /*b460*/  IMAD R6, R0, 0x3a6, RZ ;  /* 0x000003a600067824 */ /* 0x000fc600078e02ff */
[-C--:B------:R-:W-:Y:S01]  /*b470*/  LEA.HI.X.SX32 R13, R14, R3.reuse, 0x1, P4 ;  /* 0x000000030e0d7211 */ /* 0x080fe200020f0eff */
[----:B------:R-:W-:Y:S01]  /*b480*/  IMAD R8, R0, 0x3a8, RZ ;  /* 0x000003a800087824 */ /* 0x000fe200078e02ff */
[-C--:B------:R-:W-:Y:S01]  /*b490*/  IADD3 R6, P3, R6, R2.reuse, RZ ;  /* 0x0000000206067210 */ /* 0x080fe20007f7e0ff */
[C---:B------:R-:W-:Y:S02]  /*b4a0*/  IMAD R7, R0.reuse, 0x1d3, RZ ;  /* 0x000001d300077824 */ /* 0x040fe400078e02ff */
[----:B------:R-:W-:Y:S01]  /*b4b0*/  IMAD R9, R0, 0x3ba, RZ ;  /* 0x000003ba00097824 */ /* 0x000fe200078e02ff */
[----:B------:R-:W-:Y:S02]  /*b4c0*/  IADD3 R8, P2, R8, R2, RZ ;  /* 0x0000000208087210 */ /* 0x000fe40007f5e0ff */
[----:B------:R-:W-:Y:S01]  /*b4d0*/  LEA.HI.X.SX32 R7, R7, R3, 0x1, P3 ;  /* 0x0000000307077211 */ /* 0x000fe200018f0eff */
[C---:B------:R-:W-:Y:S02]  /*b4e0*/  IMAD R14, R0.reuse, 0x3c6, RZ ;  /* 0x000003c6000e7824 */ /* 0x040fe400078e02ff */
[----:B------:R-:W-:-:S02]  /*b4f0*/  IMAD R22, R0, 0x3e6, RZ ;  /* 0x000003e600167824 */ /* 0x000fc400078e02ff */
[----:B------:R-:W-:Y:S01]  /*b500*/  IMAD R28, R0, 0x3f8, RZ ;  /* 0x000003f8001c7824 */ /* 0x000fe200078e02ff */
[----:B----4-:R-:W-:Y:S01]  /*b510*/  LEA.HI.X.SX32 R17, R10, R3, 0x1, P0 ;  /* 0x000000030a117211 */ /* 0x010fe200000f0eff */
[----:B------:R-:W-:-:S04]  /*b520*/  IMAD R10, R0, 0x1cd, RZ ;  /* 0x000001cd000a7824 */ /* 0x000fc800078e02ff */
[----:B------:R0:W-:Y:S01]  /*b530*/  STL.64 [R1], R16 ;  /* 0x0000001001007387 */ /* 0x0001e20000100a00 */
[----:B------:R-:W-:-:S03]  /*b540*/  LEA.HI.X.SX32 R5, R10, R3, 0x1, P6 ;  /* 0x000000030a057211 */ /* 0x000fc600030f0eff */
[----:B------:R-:W-:Y:S04]  /*b550*/  STL [R1+0x4a0], R18 ;  /* 0x0004a01201007387 */ /* 0x000fe80000100800 */
[----:B------:R4:W-:Y:S01]  /*b560*/  STL.64 [R1+0x23a0], R4 ;  /* 0x0023a00401007387 */ /* 0x0009e20000100a00 */
[----:B0-----:R-:W-:Y:S01]  /*b570*/  IADD3 R16, P0, R26, R2, RZ ;  /* 0x000000021a107210 */ /* 0x001fe20007f1e0ff */
[----:B------:R-:W-:Y:S01]  /*b580*/  IMAD R26, R0, 0x3ae, RZ ;  /* 0x000003ae001a7824 */ /* 0x000fe200078e02ff */
[----:B------:R-:W-:Y:S01]  /*b590*/  LEA.HI.X.SX32 R21, R11, R3, 0x1, P5 ;  /* 0x000000030b157211 */ /* 0x000fe200028f0eff */
[----:B----4-:R-:W-:-:S03]  /*b5a0*/  IMAD.MOV.U32 R4, RZ, RZ, R18 ;  /* 0x000000ffff047224 */ /* 0x010fc600078e0012 */
[----:B------:R-:W-:Y:S01]  /*b5b0*/  IADD3 R18, P6, R26, R2, RZ ;  /* 0x000000021a127210 */ /* 0x000fe20007fde0ff */
[C---:B------:R-:W-:Y:S01]  /*b5c0*/  IMAD R26, R0.reuse, 0x3b8, RZ ;  /* 0x000003b8001a7824 */ /* 0x040fe200078e02ff */
[----:B------:R0:W-:Y:S01]  /*b5d0*/  STL.64 [R1+0x668], R12 ;  /* 0x0006680c01007387 */ /* 0x0001e20000100a00 */
[----:B------:R-:W-:-:S03]  /*b5e0*/  IMAD R11, R0, 0x3bc, RZ ;  /* 0x000003bc000b7824 */ /* 0x000fc600078e02ff */
[----:B------:R4:W-:Y:S01]  /*b5f0*/  STL.64 [R1+0x5a0], R20 ;  /* 0x0005a01401007387 */ /* 0x0009e20000100a00 */
[-C--:B0-----:R-:W-:Y:S01]  /*b600*/  IADD3 R12, P4, R26, R2.reuse, RZ ;  /* 0x000000021a0c7210 */ /* 0x081fe20007f9e0ff */
[C---:B------:R-:W-:Y:S01]  /*b610*/  IMAD R26, R0.reuse, 0x1d4, RZ ;  /* 0x000001d4001a7824 */ /* 0x040fe200078e02ff */
[----:B----4-:R-:W-:Y:S01]  /*b620*/  IADD3 R20, P3, R9, R2, RZ ;  /* 0x0000000209147210 */ /* 0x010fe20007f7e0ff */
[----:B------:R-:W-:-:S03]  /*b630*/  IMAD R13, R0, 0x1d5, RZ ;  /* 0x000001d5000d7824 */ /* 0x000fc600078e02ff */
[----:B------:R-:W-:Y:S02]  /*b640*/  LEA.HI.X.SX32 R9, R26, R3, 0x1, P2 ;  /* 0x000000031a097211 */ /* 0x000fe400010f0eff */
[----:B------:R-:W-:Y:S01]  /*b650*/  IADD3 R26, P2, R11, R2, RZ ;  /* 0x000000020b1a7210 */ /* 0x000fe20007f5e0ff */
[C---:B------:R-:W-:Y:S01]  /*b660*/  IMAD R11, R0.reuse, 0x3be, RZ ;  /* 0x000003be000b7824 */ /* 0x040fe200078e02ff */
[----:B---3--:R-:W-:Y:S01]  /*b670*/  MOV R5, R19 ;  /* 0x0000001300057202 */ /* 0x008fe20000000f00 */
[----:B------:R-:W-:Y:S01]  /*b680*/  IMAD R10, R0, 0x3b6, RZ ;  /* 0x000003b6000a7824 */ /* 0x000fe200078e02ff */
[----:B------:R-:W-:Y:S01]  /*b690*/  STL.64 [R1+0x2498], R6 ;  /* 0x0024980601007387 */ /* 0x000fe20000100a00 */
[----:B------:R-:W-:-:S03]  /*b6a0*/  LEA.HI.X.SX32 R5, R13, R3, 0x1, P1 ;  /* 0x000000030d057211 */ /* 0x000fc600008f0eff */
[----:B------:R0:W-:Y:S01]  /*b6b0*/  STL.64 [R1+0x2400], R8 ;  /* 0x0024000801007387 */ /* 0x0001e20000100a00 */
[-C--:B------:R-:W-:Y:S01]  /*b6c0*/  LEA.HI.X.SX32 R17, R15, R3.reuse, 0x1, P0 ;  /* 0x000000030f117211 */ /* 0x080fe200000f0eff */
[----:B------:R-:W-:Y:S01]  /*b6d0*/  IMAD R15, R0, 0x1db, RZ ;  /* 0x000001db000f7824 */ /* 0x000fe200078e02ff */
[-C--:B------:R-:W-:Y:S02]  /*b6e0*/  IADD3 R10, P5, R10, R2.reuse, RZ ;  /* 0x000000020a0a7210 */ /* 0x080fe40007fbe0ff */
[----:B0-----:R-:W-:Y:S01]  /*b6f0*/  IADD3 R8, P1, R11, R2, RZ ;  /* 0x000000020b087210 */ /* 0x001fe20007f3e0ff */
[----:B------:R-:W-:Y:S01]  /*b700*/  IMAD R11, R0, 0x1d7, RZ ;  /* 0x000001d7000b7824 */ /* 0x000fe200078e02ff */
[----:B------:R-:W-:Y:S04]  /*b710*/  STL [R1+0x4a4], R5 ;  /* 0x0004a40501007387 */ /* 0x000fe80000100800 */
[----:B------:R-:W-:-:S02]  /*b720*/  LEA.HI.X.SX32 R19, R11, R3, 0x1, P6 ;  /* 0x000000030b137211 */ /* 0x000fc400030f0eff */
[----:B------:R-:W-:Y:S01]  /*b730*/  LEA.HI.X.SX32 R11, R15, R3, 0x1, P5 ;  /* 0x000000030f0b7211 */ /* 0x000fe200028f0eff */
[C---:B------:R-:W-:Y:S01]  /*b740*/  IMAD R13, R0.reuse, 0x3ca, RZ ;  /* 0x000003ca000d7824 */ /* 0x040fe200078e02ff */
[----:B------:R0:W-:Y:S01]  /*b750*/  STL.64 [R1+0x5a8], R16 ;  /* 0x0005a81001007387 */ /* 0x0001e20000100a00 */
[----:B------:R-:W-:-:S03]  /*b760*/  IMAD R15, R0, 0x3cc, RZ ;  /* 0x000003cc000f7824 */ /* 0x000fc600078e02ff */
[----:B------:R-:W-:Y:S01]  /*b770*/  STL.64 [R1+0x24a0], R10 ;  /* 0x0024a00a01007387 */ /* 0x000fe20000100a00 */
[----:B------:R-:W-:-:S03]  /*b780*/  IADD3 R4, P5, R13, R2, RZ ;  /* 0x000000020d047210 */ /* 0x000fc60007fbe0ff */
[----:B------:R3:W-:Y:S01]  /*b790*/  STL.64 [R1+0x670], R18 ;  /* 0x0006701201007387 */ /* 0x0007e20000100a00 */
[----:B------:R-:W-:Y:S02]  /*b7a0*/  LEA.HI.X.SX32 R13, R24, R3, 0x1, P4 ;  /* 0x00000003180d7211 */ /* 0x000fe400020f0eff */
[----:B------:R-:W-:Y:S01]  /*b7b0*/  IADD3 R24, P4, R15, R2, RZ ;  /* 0x000000020f187210 */ /* 0x000fe20007f9e0ff */
[C---:B------:R-:W-:Y:S02]  /*b7c0*/  IMAD R15, R0.reuse, 0x1df, RZ ;  /* 0x000001df000f7824 */ /* 0x040fe400078e02ff */
[C---:B0-----:R-:W-:Y:S02]  /*b7d0*/  IMAD R17, R0.reuse, 0x3ce, RZ ;  /* 0x000003ce00117824 */ /* 0x041fe400078e02ff */
[C---:B---3--:R-:W-:Y:S02]  /*b7e0*/  IMAD R18, R0.reuse, 0x1dd, RZ ;  /* 0x000001dd00127824 */ /* 0x048fe400078e02ff */
[----:B------:R-:W-:-:S03]  /*b7f0*/  IMAD R19, R0, 0x1de, RZ ;  /* 0x000001de00137824 */ /* 0x000fc600078e02ff */
[-C--:B------:R-:W-:Y:S02]  /*b800*/  LEA.HI.X.SX32 R21, R18, R3.reuse, 0x1, P3 ;  /* 0x0000000312157211 */ /* 0x080fe400018f0eff */
[-C--:B------:R-:W-:Y:S01]  /*b810*/  LEA.HI.X.SX32 R27, R19, R3.reuse, 0x1, P2 ;  /* 0x00000003131b7211 */ /* 0x080fe200010f0eff */
[C---:B------:R-:W-:Y:S01]  /*b820*/  IMAD R16, R0.reuse, 0x3c8, RZ ;  /* 0x000003c800107824 */ /* 0x040fe200078e02ff */
[----:B------:R-:W-:Y:S01]  /*b830*/  STL.64 [R1+0x2408], R12 ;  /* 0x0024080c01007387 */ /* 0x000fe20000100a00 */
[----:B------:R-:W-:Y:S01]  /*b840*/  LEA.HI.X.SX32 R9, R15, R3, 0x1, P1 ;  /* 0x000000030f097211 */ /* 0x000fe200008f0eff */
[----:B------:R-:W-:Y:S01]  /*b850*/  IMAD R15, R0, 0x1e3, RZ ;  /* 0x000001e3000f7824 */ /* 0x000fe200078e02ff */
[-C--:B------:R-:W-:Y:S01]  /*b860*/  IADD3 R10, P3, R17, R2.reuse, RZ ;  /* 0x00000002110a7210 */ /* 0x080fe20007f7e0ff */
[----:B------:R-:W-:Y:S01]  /*b870*/  STL.64 [R1+0x4a8], R20 ;  /* 0x0004a81401007387 */ /* 0x000fe20000100a00 */
[----:B------:R-:W-:Y:S01]  /*b880*/  IADD3 R14, P0, R14, R2, RZ ;  /* 0x000000020e0e7210 */ /* 0x000fe20007f1e0ff */
[----:B------:R-:W-:-:S02]  /*b890*/  IMAD R17, R0, 0x3da, RZ ;  /* 0x000003da00117824 */ /* 0x000fc400078e02ff */
[----:B------:R0:W-:Y:S01]  /*b8a0*/  STL.64 [R1+0x5b0], R26 ;  /* 0x0005b01a01007387 */ /* 0x0001e20000100a00 */
[-C--:B------:R-:W-:Y:S02]  /*b8b0*/  IADD3 R16, P6, R16, R2.reuse, RZ ;  /* 0x0000000210107210 */ /* 0x080fe40007fde0ff */
[----:B------:R-:W-:Y:S01]  /*b8c0*/  LEA.HI.X.SX32 R15, R15, R3, 0x1, P0 ;  /* 0x000000030f0f7211 */ /* 0x000fe200000f0eff */
[----:B------:R3:W-:Y:S01]  /*b8d0*/  STL.64 [R1+0x678], R8 ;  /* 0x0006780801007387 */ /* 0x0007e20000100a00 */
[C---:B------:R-:W-:Y:S02]  /*b8e0*/  IMAD R19, R0.reuse, 0x3dc, RZ ;  /* 0x000003dc00137824 */ /* 0x040fe400078e02ff */
[C---:B0-----:R-:W-:Y:S02]  /*b8f0*/  IMAD R26, R0.reuse, 0x1e4, RZ ;  /* 0x000001e4001a7824 */ /* 0x041fe400078e02ff */
[----:B------:R-:W-:Y:S01]  /*b900*/  IMAD R21, R0, 0x1e5, RZ ;  /* 0x000001e500157824 */ /* 0x000fe200078e02ff */
[----:B---3--:R-:W-:-:S02]  /*b910*/  IADD3 R8, P0, R17, R2, RZ ;  /* 0x0000000211087210 */ /* 0x008fc40007f1e0ff */
[-C--:B------:R-:W-:Y:S01]  /*b920*/  LEA.HI.X.SX32 R17, R26, R3.reuse, 0x1, P6 ;  /* 0x000000031a117211 */ /* 0x080fe200030f0eff */
[----:B------:R-:W-:Y:S01]  /*b930*/  STL.64 [R1+0x24a8], R14 ;  /* 0x0024a80e01007387 */ /* 0x000fe20000100a00 */
[----:B------:R-:W-:-:S03]  /*b940*/  LEA.HI.X.SX32 R5, R21, R3, 0x1, P5 ;  /* 0x0000000315057211 */ /* 0x000fc600028f0eff */
[----:B------:R0:W-:Y:S01]  /*b950*/  STL.64 [R1+0x2410], R16 ;  /* 0x0024101001007387 */ /* 0x0001e20000100a00 */
[C---:B------:R-:W-:Y:S01]  /*b960*/  IMAD R18, R0.reuse, 0x3d6, RZ ;  /* 0x000003d600127824 */ /* 0x040fe200078e02ff */
[----:B--2---:R-:W-:Y:S02]  /*b970*/  LEA.HI.X.SX32 R25, R23, R3, 0x1, P4 ;  /* 0x0000000317197211 */ /* 0x004fe400020f0eff */
[----:B------:R2:W-:Y:S01]  /*b980*/  STL.64 [R1+0x4b0], R4 ;  /* 0x0004b00401007387 */ /* 0x0005e20000100a00 */
[-C--:B0-----:R-:W-:Y:S01]  /*b990*/  IADD3 R16, P6, R19, R2.reuse, RZ ;  /* 0x0000000213107210 */ /* 0x081fe20007fde0ff */
[----:B------:R-:W-:Y:S01]  /*b9a0*/  IMAD R19, R0, 0x3de, RZ ;  /* 0x000003de00137824 */ /* 0x000fe200078e02ff */
[----:B------:R-:W-:Y:S01]  /*b9b0*/  IADD3 R18, P2, R18, R2, RZ ;  /* 0x0000000212127210 */ /* 0x000fe20007f5e0ff */
[----:B------:R-:W-:-:S03]  /*b9c0*/  IMAD R23, R0, 0x1eb, RZ ;  /* 0x000001eb00177824 */ /* 0x000fc600078e02ff */
[-C--:B--2---:R-:W-:Y:S01]  /*b9d0*/  IADD3 R4, P5, R19, R2.reuse, RZ ;  /* 0x0000000213047210 */ /* 0x084fe20007fbe0ff */
[C---:B------:R-:W-:Y:S02]  /*b9e0*/  IMAD R19, R0.reuse, 0x1e7, RZ ;  /* 0x000001e700137824 */ /* 0x040fe400078e02ff */
[C---:B------:R-:W-:Y:S02]  /*b9f0*/  IMAD R20, R0.reuse, 0x3d8, RZ ;  /* 0x000003d800147824 */ /* 0x040fe400078e02ff */
[C---:B------:R-:W-:Y:S01]  /*ba00*/  IMAD R21, R0.reuse, 0x3ea, RZ ;  /* 0x000003ea00157824 */ /* 0x040fe200078e02ff */
[-C--:B------:R-:W-:Y:S01]  /*ba10*/  LEA.HI.X.SX32 R11, R19, R3.reuse, 0x1, P3 ;  /* 0x00000003130b7211 */ /* 0x080fe200018f0eff */
[C---:B------:R-:W-:Y:S01]  /*ba20*/  IMAD R27, R0.reuse, 0x1ec, RZ ;  /* 0x000001ec001b7824 */ /* 0x040fe200078e02ff */
[----:B------:R-:W-:Y:S01]  /*ba30*/  LEA.HI.X.SX32 R19, R23, R3, 0x1, P2 ;  /* 0x0000000317137211 */ /* 0x000fe200010f0eff */
[----:B------:R-:W-:Y:S01]  /*ba40*/  IMAD R23, R0, 0x3ec, RZ ;  /* 0x000003ec00177824 */ /* 0x000fe200078e02ff */
[-C--:B------:R-:W-:Y:S01]  /*ba50*/  IADD3 R20, P1, R20, R2.reuse, RZ ;  /* 0x0000000214147210 */ /* 0x080fe20007f3e0ff */
[----:B------:R0:W-:Y:S01]  /*ba60*/  STL.64 [R1+0x5b8], R24 ;  /* 0x0005b81801007387 */ /* 0x0001e20000100a00 */
[----:B------:R-:W-:Y:S01]  /*ba70*/  IMAD R26, R0, 0x1ed, RZ ;  /* 0x000001ed001a7824 */ /* 0x000fe200078e02ff */
[----:B------:R-:W-:-:S02]  /*ba80*/  IADD3 R12, P2, R21, R2, RZ ;  /* 0x00000002150c7210 */ /* 0x000fc40007f5e0ff */
[----:B------:R-:W-:Y:S01]  /*ba90*/  STL.64 [R1+0x24b0], R18 ;  /* 0x0024b01201007387 */ /* 0x000fe20000100a00 */
[----:B------:R-:W-:-:S03]  /*baa0*/  LEA.HI.X.SX32 R21, R27, R3, 0x1, P1 ;  /* 0x000000031b157211 */ /* 0x000fc600008f0eff */
[----:B------:R2:W-:Y:S01]  /*bab0*/  STL.64 [R1+0x680], R10 ;  /* 0x0006800a01007387 */ /* 0x0005e20000100a00 */
[-C--:B------:R-:W-:Y:S01]  /*bac0*/  LEA.HI.X.SX32 R9, R26, R3.reuse, 0x1, P0 ;  /* 0x000000031a097211 */ /* 0x080fe200000f0eff */
[C---:B0-----:R-:W-:Y:S02]  /*bad0*/  IMAD R25, R0.reuse, 0x3ee, RZ ;  /* 0x000003ee00197824 */ /* 0x041fe400078e02ff */
[----:B------:R-:W-:Y:S01]  /*bae0*/  STL.64 [R1+0x2418], R20 ;  /* 0x0024181401007387 */ /* 0x000fe20000100a00 */
[-C--:B--2---:R-:W-:Y:S01]  /*baf0*/  IADD3 R10, P1, R23, R2.reuse, RZ ;  /* 0x00000002170a7210 */ /* 0x084fe20007f3e0ff */
[----:B------:R-:W-:Y:S02]  /*bb00*/  IMAD R23, R0, 0x1ef, RZ ;  /* 0x000001ef00177824 */ /* 0x000fe400078e02ff */
[----:B------:R0:W-:Y:S01]  /*bb10*/  STL.64 [R1+0x4b8], R8 ;  /* 0x0004b80801007387 */ /* 0x0001e20000100a00 */
[----:B------:R-:W-:Y:S02]  /*bb20*/  IADD3 R22, P4, R22, R2, RZ ;  /* 0x0000000216167210 */ /* 0x000fe40007f9e0ff */
[-C--:B------:R-:W-:Y:S01]  /*bb30*/  LEA.HI.X.SX32 R5, R23, R3.reuse, 0x1, P5 ;  /* 0x0000000317057211 */ /* 0x080fe200028f0eff */
[----:B------:R-:W-:Y:S01]  /*bb40*/  IMAD R23, R0, 0x1f3, RZ ;  /* 0x000001f300177824 */ /* 0x000fe200078e02ff */
[----:B------:R-:W-:-:S02]  /*bb50*/  LEA.HI.X.SX32 R17, R29, R3, 0x1, P6 ;  /* 0x000000031d117211 */ /* 0x000fc400030f0eff */
[-C--:B0-----:R-:W-:Y:S01]  /*bb60*/  IADD3 R8, P0, R25, R2.reuse, RZ ;  /* 0x0000000219087210 */ /* 0x081fe20007f1e0ff */
[C---:B------:R-:W-:Y:S01]  /*bb70*/  IMAD R25, R0.reuse, 0x3fa, RZ ;  /* 0x000003fa00197824 */ /* 0x040fe200078e02ff */
[----:B------:R-:W-:Y:S01]  /*bb80*/  LEA.HI.X.SX32 R23, R23, R3, 0x1, P4 ;  /* 0x0000000317177211 */ /* 0x000fe200020f0eff */
[----:B------:R-:W-:Y:S03]  /*bb90*/  STL.64 [R1+0x5c0], R16 ;  /* 0x0005c01001007387 */ /* 0x000fe60000100a00 */
[----:B------:R-:W-:Y:S01]  /*bba0*/  IADD3 R6, P4, R25, R2, RZ ;  /* 0x0000000219067210 */ /* 0x000fe20007f9e0ff */
[----:B------:R-:W-:Y:S04]  /*bbb0*/  STL.64 [R1+0x688], R4 ;  /* 0x0006880401007387 */ /* 0x000fe80000100a00 */
[----:B------:R0:W-:Y:S04]  /*bbc0*/  STL.64 [R1+0x24b8], R22 ;  /* 0x0024b81601007387 */ /* 0x0001e80000100a00 */
[----:B0-----:R-:W2:Y:S04]  /*bbd0*/  LDL.LU R22, [R1+0x72c] ;  /* 0x00072c0001167983 */ /* 0x001ea80000300800 */
[----:B------:R0:W-:Y:S01]  /*bbe0*/  STL [R1+0x4c8], R6 ;  /* 0x0004c80601007387 */ /* 0x0001e20000100800 */
[----:B------:R-:W-:-:S02]  /*bbf0*/  IMAD R24, R0, 0x3e8, RZ ;  /* 0x000003e800187824 */ /* 0x000fc400078e02ff */
[C---:B------:R-:W-:Y:S01]  /*bc00*/  IMAD R5, R0.reuse, 0x1f4, RZ ;  /* 0x000001f400057824 */ /* 0x040fe200078e02ff */
[----:B------:R-:W3:Y:S01]  /*bc10*/  LDL.LU R23, [R1+0x728] ;  /* 0x0007280001177983 */ /* 0x000ee20000300800 */
[----:B0-----:R-:W-:Y:S01]  /*bc20*/  IMAD R6, R0, 0x1f6, RZ ;  /* 0x000001f600067824 */ /* 0x001fe200078e02ff */
[----:B------:R-:W-:Y:S01]  /*bc30*/  IADD3 R24, P3, R24, R2, RZ ;  /* 0x0000000218187210 */ /* 0x000fe20007f7e0ff */
[----:B------:R-:W-:Y:S01]  /*bc40*/  IMAD R27, R0, 0x3fc, RZ ;  /* 0x000003fc001b7824 */ /* 0x000fe200078e02ff */
[----:B------:R-:W4:Y:S02]  /*bc50*/  LDL.LU R21, [R1+0x724] ;  /* 0x0007240001157983 */ /* 0x000f240000300800 */
[-C--:B------:R-:W-:Y:S02]  /*bc60*/  LEA.HI.X.SX32 R11, R6, R3.reuse, 0x1, P1 ;  /* 0x00000003060b7211 */ /* 0x080fe400008f0eff */
[----:B------:R-:W0:Y:S01]  /*bc70*/  S2R R6, SR_TID.X ;  /* 0x0000000000067919 */ /* 0x000e220000002100 */
[----:B------:R-:W-:Y:S01]  /*bc80*/  IMAD R29, R0, 0x1f5, RZ ;  /* 0x000001f5001d7824 */ /* 0x000fe200078e02ff */
[----:B------:R-:W-:-:S02]  /*bc90*/  LEA.HI.X.SX32 R25, R5, R3, 0x1, P3 ;  /* 0x0000000305197211 */ /* 0x000fc400018f0eff */
[----:B------:R-:W5:Y:S01]  /*bca0*/  LDL.LU R19, [R1+0x720] ;  /* 0x0007200001137983 */ /* 0x000f620000300800 */
[----:B------:R-:W-:Y:S01]  /*bcb0*/  IADD3 R14, P3, R27, R2, RZ ;  /* 0x000000021b0e7210 */ /* 0x000fe20007f7e0ff */
[----:B------:R-:W-:Y:S02]  /*bcc0*/  IMAD R27, R0, 0x1f7, RZ ;  /* 0x000001f7001b7824 */ /* 0x000fe400078e02ff */
[----:B------:R-:W2:Y:S01]  /*bcd0*/  LDL.LU R16, [R1+0x71c] ;  /* 0x00071c0001107983 */ /* 0x000ea20000300800 */
[----:B------:R-:W-:-:S03]  /*bce0*/  LEA.HI.X.SX32 R13, R29, R3, 0x1, P2 ;  /* 0x000000031d0d7211 */ /* 0x000fc600010f0eff */
[----:B------:R-:W2:Y:S01]  /*bcf0*/  LDL.LU R7, [R1+0x718] ;  /* 0x0007180001077983 */ /* 0x000ea20000300800 */
[----:B------:R-:W-:-:S03]  /*bd00*/  IMAD R26, R0, 0x3f6, RZ ;  /* 0x000003f6001a7824 */ /* 0x000fc600078e02ff */
[----:B------:R-:W2:Y:S04]  /*bd10*/  LDL.LU R4, [R1+0x714] ;  /* 0x0007140001047983 */ /* 0x000ea80000300800 */
[----:B------:R-:W2:Y:S01]  /*bd20*/  LDL.LU R5, [R1+0x710] ;  /* 0x0007100001057983 */ /* 0x000ea20000300800 */
[----:B------:R-:W-:-:S03]  /*bd30*/  LEA.HI.X.SX32 R9, R27, R3, 0x1, P0 ;  /* 0x000000031b097211 */ /* 0x000fc600000f0eff */
[----:B------:R1:W-:Y:S01]  /*bd40*/  STL.64 [R1+0x2420], R24 ;  /* 0x0024201801007387 */ /* 0x0003e20000100a00 */
[----:B0-----:R-:W-:Y:S02]  /*bd50*/  LOP3.LUT R18, R6, 0xff, RZ, 0xc0, !PT ;  /* 0x000000ff06127812 */ /* 0x001fe400078ec0ff */
[-C--:B------:R-:W-:Y:S02]  /*bd60*/  IADD3 R26, P6, R26, R2.reuse, RZ ;  /* 0x000000021a1a7210 */ /* 0x080fe40007fde0ff */
[----:B------:R-:W-:Y:S01]  /*bd70*/  SHF.L.U32 R20, R18, 0x1, RZ ;  /* 0x0000000112147819 */ /* 0x000fe200000006ff */
[----:B------:R-:W-:Y:S01]  /*bd80*/  IMAD.MOV.U32 R18, RZ, RZ, c[0x0][0x198] ;  /* 0x00006600ff127624 */ /* 0x000fe200078e00ff */
[----:B------:R-:W-:Y:S01]  /*bd90*/  IADD3 R28, P5, R28, R2, RZ ;  /* 0x000000021c1c7210 */ /* 0x000fe20007fbe0ff */
[----:B-1----:R-:W2:Y:S04]  /*bda0*/  LDL.LU R25, [R1+0x730] ;  /* 0x0007300001197983 */ /* 0x002ea80000300800 */
[----:B------:R0:W-:Y:S01]  /*bdb0*/  STL [R1+0x5c8], R14 ;  /* 0x0005c80e01007387 */ /* 0x0001e20000100800 */
[----:B------:R-:W-:-:S03]  /*bdc0*/  IMAD R2, R0, 0x1fb, RZ ;  /* 0x000001fb00027824 */ /* 0x000fc600078e02ff */
[----:B------:R-:W3:Y:S04]  /*bdd0*/  LDL.LU R17, [R1+0x70c] ;  /* 0x00070c0001117983 */ /* 0x000ee80000300800 */
[----:B------:R1:W-:Y:S04]  /*bde0*/  STL.64 [R1+0x4c0], R12 ;  /* 0x0004c00c01007387 */ /* 0x0003e80000100a00 */
[----:B0-----:R-:W5:Y:S01]  /*bdf0*/  LDL.LU R14, [R1+0x708] ;  /* 0x00070800010e7983 */ /* 0x001f620000300800 */
[----:B------:R-:W-:-:S03]  /*be00*/  IMAD R18, R18, 0x1fc, RZ ;  /* 0x000001fc12127824 */ /* 0x000fc600078e02ff */
[----:B------:R0:W-:Y:S04]  /*be10*/  STL.64 [R1+0x5d0], R10 ;  /* 0x0005d00a01007387 */ /* 0x0001e80000100a00 */
[----:B------:R-:W5:Y:S01]  /*be20*/  LDL.LU R15, [R1+0x704] ;  /* 0x00070400010f7983 */ /* 0x000f620000300800 */
[----:B------:R-:W-:-:S03]  /*be30*/  LEA.HI.X.SX32 R27, R2, R3, 0x1, P6 ;  /* 0x00000003021b7211 */ /* 0x000fc600030f0eff */
[----:B------:R0:W-:Y:S04]  /*be40*/  STL.64 [R1+0x690], R8 ;  /* 0x0006900801007387 */ /* 0x0001e80000100a00 */
[----:B-1----:R-:W5:Y:S04]  /*be50*/  LDL.LU R12, [R1+0x700] ;  /* 0x00070000010c7983 */ /* 0x002f680000300800 */
[----:B------:R-:W5:Y:S01]  /*be60*/  LDL.LU R13, [R1+0x6fc] ;  /* 0x0006fc00010d7983 */ /* 0x000f620000300800 */
[----:B------:R-:W-:-:S03]  /*be70*/  LEA.HI.X.SX32 R29, R18, R3, 0x1, P5 ;  /* 0x00000003121d7211 */ /* 0x000fc600028f0eff */
[----:B0-----:R-:W5:Y:S04]  /*be80*/  LDL.LU R10, [R1+0x6f8] ;  /* 0x0006f800010a7983 */ /* 0x001f680000300800 */
[----:B------:R-:W5:Y:S04]  /*be90*/  LDL.LU R11, [R1+0x6f4] ;  /* 0x0006f400010b7983 */ /* 0x000f680000300800 */
[----:B------:R-:W5:Y:S04]  /*bea0*/  LDL.LU R8, [R1+0x6f0] ;  /* 0x0006f00001087983 */ /* 0x000f680000300800 */
[----:B------:R-:W5:Y:S04]  /*beb0*/  LDL.LU R9, [R1+0x6ec] ;  /* 0x0006ec0001097983 */ /* 0x000f680000300800 */
[----:B------:R-:W5:Y:S04]  /*bec0*/  LDL.LU R6, [R1+0x6e8] ;  /* 0x0006e80001067983 */ /* 0x000f680000300800 */
[----:B------:R0:W-:Y:S04]  /*bed0*/  STL.64 [R1+0x24c0], R26 ;  /* 0x0024c01a01007387 */ /* 0x0001e80000100a00 */
[----:B0-----:R0:W5:Y:S04]  /*bee0*/  LDL.64 R26, [R1+0x5c8] ;  /* 0x0005c800011a7983 */ /* 0x0011680000100a00 */
[----:B------:R-:W-:Y:S04]  /*bef0*/  STL [R1+0x2660], R20 ;  /* 0x0026601401007387 */ /* 0x000fe80000100800 */
[----:B------:R1:W-:Y:S04]  /*bf00*/  STL.64 [R1+0x2428], R28 ;  /* 0x0024281c01007387 */ /* 0x0003e80000100a00 */
[----:B-1----:R0:W5:Y:S01]  /*bf10*/  LDL.64 R28, [R1+0x4c8] ;  /* 0x0004c800011c7983 */ /* 0x0021620000100a00 */
[----:B------:R-:W-:Y:S01]  /*bf20*/  MOV R24, c[0x0][0x198] ;  /* 0x0000660000187a02 */ /* 0x000fe20000000f00 */
[----:B------:R-:W-:Y:S01]  /*bf30*/  IMAD R0, R0, 0x1fd, RZ ;  /* 0x000001fd00007824 */ /* 0x000fe200078e02ff */
[----:B------:R-:W-:-:S03]  /*bf40*/  LOP3.LUT R18, R20, 0x20, RZ, 0x3c, !PT ;  /* 0x0000002014127812 */ /* 0x000fc600078e3cff */
[----:B------:R-:W-:Y:S02]  /*bf50*/  IMAD R24, R24, 0x1fe, RZ ;  /* 0x000001fe18187824 */ /* 0x000fe400078e02ff */
[----:B--2---:R-:W-:Y:S04]  /*bf60*/  STS.U16 [R18+0x29400], R25 ;  /* 0x0294001912007388 */ /* 0x004fe80000000400 */
[----:B------:R-:W-:Y:S04]  /*bf70*/  STS.U16 [R18+0x2a400], R22 ;  /* 0x02a4001612007388 */ /* 0x000fe80000000400 */
[----:B---3--:R-:W-:Y:S04]  /*bf80*/  STS.U16 [R18+0x2b400], R23 ;  /* 0x02b4001712007388 */ /* 0x008fe80000000400 */
[----:B----4-:R-:W-:Y:S04]  /*bf90*/  STS.U16 [R18+0x2c400], R21 ;  /* 0x02c4001512007388 */ /* 0x010fe80000000400 */
[----:B-----5:R-:W-:Y:S04]  /*bfa0*/  STS.U16 [R18+0x2d400], R19 ;  /* 0x02d4001312007388 */ /* 0x020fe80000000400 */
[----:B------:R-:W-:Y:S04]  /*bfb0*/  STS.U16 [R18+0x2e400], R16 ;  /* 0x02e4001012007388 */ /* 0x000fe80000000400 */
[----:B------:R1:W-:Y:S04]  /*bfc0*/  STS.U16 [R18+0x2f400], R7 ;  /* 0x02f4000712007388 */ /* 0x0003e80000000400 */
[----:B------:R2:W-:Y:S04]  /*bfd0*/  STS.U16 [R18+0x30400], R4 ;  /* 0x0304000412007388 */ /* 0x0005e80000000400 */
[----:B------:R3:W-:Y:S01]  /*bfe0*/  STS.U16 [R18+0x31400], R5 ;  /* 0x0314000512007388 */ /* 0x0007e20000000400 */
[----:B------:R-:W-:-:S02]  /*bff0*/  LEA.HI.X.SX32 R27, R24, R3, 0x1, P3 ;  /* 0x00000003181b7211 */ /* 0x000fc400018f0eff */
[----:B------:R-:W-:-:S05]  /*c000*/  LEA.HI.X.SX32 R29, R0, R3, 0x1, P4 ;  /* 0x00000003001d7211 */ /* 0x000fca00020f0eff */
[----:B------:R-:W-:Y:S04]  /*c010*/  STL [R1+0x4cc], R29 ;  /* 0x0004cc1d01007387 */ /* 0x000fe80000100800 */
[----:B------:R-:W-:Y:S04]  /*c020*/  STL [R1+0x5cc], R27 ;  /* 0x0005cc1b01007387 */ /* 0x000fe80000100800 */
[----:B-1----:R-:W4:Y:S04]  /*c030*/  LDL.LU R7, [R1+0x6e4] ;  /* 0x0006e40001077983 */ /* 0x002f280000300800 */
[----:B--2---:R-:W2:Y:S04]  /*c040*/  LDL.LU R4, [R1+0x6e0] ;  /* 0x0006e00001047983 */ /* 0x004ea80000300800 */
[----:B---3--:R-:W3:Y:S04]  /*c050*/  LDL.LU R5, [R1+0x6dc] ;  /* 0x0006dc0001057983 */ /* 0x008ee80000300800 */
[----:B------:R-:W5:Y:S04]  /*c060*/  LDL.LU R20, [R1+0x6cc] ;  /* 0x0006cc0001147983 */ /* 0x000f680000300800 */
[----:B-----5:R1:W-:Y:S04]  /*c070*/  STL [R1+0x2664], R20 ;  /* 0x0026641401007387 */ /* 0x0203e80000100800 */
[----:B-1----:R-:W5:Y:S04]  /*c080*/  LDL.LU R20, [R1+0x6d0] ;  /* 0x0006d00001147983 */ /* 0x002f680000300800 */
[----:B-----5:R1:W-:Y:S04]  /*c090*/  STL [R1+0x2668], R20 ;  /* 0x0026681401007387 */ /* 0x0203e80000100800 */
[----:B-1----:R-:W5:Y:S04]  /*c0a0*/  LDL.LU R20, [R1+0x6d4] ;  /* 0x0006d40001147983 */ /* 0x002f680000300800 */
[----:B------:R-:W-:Y:S04]  /*c0b0*/  STS.U16 [R18+0x32400], R17 ;  /* 0x0324001112007388 */ /* 0x000fe80000000400 */
[----:B------:R-:W-:Y:S04]  /*c0c0*/  STS.U16 [R18+0x33400], R14 ;  /* 0x0334000e12007388 */ /* 0x000fe80000000400 */
[----:B-----5:R1:W-:Y:S04]  /*c0d0*/  STL [R1+0x266c], R20 ;  /* 0x00266c1401007387 */ /* 0x0203e80000100800 */
[----:B-1----:R-:W5:Y:S04]  /*c0e0*/  LDL.LU R20, [R1+0x6d8] ;  /* 0x0006d80001147983 */ /* 0x002f680000300800 */
        /* <DEDUP_REMOVED lines=12> */
[----:B------:R1:W-:Y:S04]  /*c1b0*/  STS.U16 [R18+0x34400], R15 ;  /* 0x0344000f12007388 */ /* 0x0003e80000000400 */
        /* <DEDUP_REMOVED lines=8> */
[----:B-1----:R-:W5:Y:S04]  /*c240*/  LDL.LU R15, [R1+0x790] ;  /* 0x00079000010f7983 */ /* 0x002f680000300800 */
[----:B------:R-:W-:Y:S04]  /*c250*/  STS.U16 [R18+0x39400], R8 ;  /* 0x0394000812007388 */ /* 0x000fe80000000400 */
[----:B0-----:R-:W5:Y:S04]  /*c260*/  LDL.LU R12, [R1+0x82c] ;  /* 0x00082c00010c7983 */ /* 0x001f680000300800 */
[----:B------:R0:W-:Y:S04]  /*c270*/  STS.U16 [R18+0x3a400], R9 ;  /* 0x03a4000912007388 */ /* 0x0001e80000000400 */
[----:B------:R-:W5:Y:S04]  /*c280*/  LDL.LU R13, [R1+0x7b0] ;  /* 0x0007b000010d7983 */ /* 0x000f680000300800 */
[----:B------:R-:W-:Y:S04]  /*c290*/  STS.U16 [R18+0x3b400], R6 ;  /* 0x03b4000612007388 */ /* 0x000fe80000000400 */
[----:B------:R-:W5:Y:S04]  /*c2a0*/  LDL.LU R10, [R1+0x79c] ;  /* 0x00079c00010a7983 */ /* 0x000f680000300800 */
[----:B----4-:R1:W-:Y:S04]  /*c2b0*/  STS.U16 [R18+0x3c400], R7 ;  /* 0x03c4000712007388 */ /* 0x0103e80000000400 */
[----:B------:R-:W4:Y:S04]  /*c2c0*/  LDL.LU R11, [R1+0x76c] ;  /* 0x00076c00010b7983 */ /* 0x000f280000300800 */
[----:B--2---:R-:W-:Y:S04]  /*c2d0*/  STS.U16 [R18+0x3d400], R4 ;  /* 0x03d4000412007388 */ /* 0x004fe80000000400 */
[----:B0-----:R-:W2:Y:S04]  /*c2e0*/  LDL.LU.64 R8, [R1+0x498] ;  /* 0x0004980001087983 */ /* 0x001ea80000300a00 */
[----:B---3--:R0:W-:Y:S04]  /*c2f0*/  STS.U16 [R18+0x3e400], R5 ;  /* 0x03e4000512007388 */ /* 0x0081e80000000400 */
[----:B-1----:R-:W3:Y:S04]  /*c300*/  LDL.LU.64 R6, [R1+0x490] ;  /* 0x0004900001067983 */ /* 0x002ee80000300a00 */
[----:B0-----:R-:W4:Y:S04]  /*c310*/  LDL.LU.64 R4, [R1+0x488] ;  /* 0x0004880001047983 */ /* 0x001f280000300a00 */
[----:B-----5:R0:W-:Y:S04]  /*c320*/  STS.U16 [R18+0x3f400], R20 ;  /* 0x03f4001412007388 */ /* 0x0201e80000000400 */
[----:B0-----:R-:W5:Y:S04]  /*c330*/  LDL.LU R20, [R1+0x266c] ;  /* 0x00266c0001147983 */ /* 0x001f680000300800 */
[----:B--2---:R-:W2:Y:S04]  /*c340*/  LDG.E.U16 R8, [R8.64] ;  /* 0x0000000408087981 */ /* 0x004ea8000c1e1500 */
[----:B---3--:R-:W3:Y:S04]  /*c350*/  LDG.E.U16 R6, [R6.64] ;  /* 0x0000000406067981 */ /* 0x008ee8000c1e1500 */
[----:B-----5:R0:W-:Y:S04]  /*c360*/  STS.U16 [R18+0x10400], R20 ;  /* 0x0104001412007388 */ /* 0x0201e80000000400 */
[----:B0-----:R-:W5:Y:S04]  /*c370*/  LDL.LU R20, [R1+0x2668] ;  /* 0x0026680001147983 */ /* 0x001f680000300800 */
[----:B-----5:R0:W-:Y:S04]  /*c380*/  STS.U16 [R18+0x11400], R20 ;  /* 0x0114001412007388 */ /* 0x0201e80000000400 */
[----:B0-----:R-:W5:Y:S04]  /*c390*/  LDL.LU R20, [R1+0x2664] ;  /* 0x0026640001147983 */ /* 0x001f680000300800 */
[----:B-----5:R0:W-:Y:S04]  /*c3a0*/  STS.U16 [R18+0x12400], R20 ;  /* 0x0124001412007388 */ /* 0x0201e80000000400 */
[----:B0-----:R-:W5:Y:S04]  /*c3b0*/  LDL.LU R20, [R1+0x2660] ;  /* 0x0026600001147983 */ /* 0x001f680000300800 */
[----:B------:R5:W-:Y:S04]  /*c3c0*/  STS.U16 [R18+0x13400], R2 ;  /* 0x0134000212007388 */ /* 0x000be80000000400 */
        /* <DEDUP_REMOVED lines=11> */
[----:B------:R-:W-:Y:S01]  /*c480*/  STS.U16 [R18+0x1f400], R19 ;  /* 0x01f4001312007388 */ /* 0x000fe20000000400 */
[----:B-----5:R-:W-:-:S05]  /*c490*/  LOP3.LUT R2, R20, 0x30, RZ, 0x3c, !PT ;  /* 0x0000003014027812 */ /* 0x020fca00078e3cff */
[----:B------:R-:W-:Y:S04]  /*c4a0*/  STS.U16 [R2+0x600], R16 ;  /* 0x0006001002007388 */ /* 0x000fe80000000400 */
[----:B------:R-:W-:Y:S04]  /*c4b0*/  STS.U16 [R2+0x1600], R17 ;  /* 0x0016001102007388 */ /* 0x000fe80000000400 */
[----:B------:R-:W-:Y:S04]  /*c4c0*/  STS.U16 [R2+0x2600], R14 ;  /* 0x0026000e02007388 */ /* 0x000fe80000000400 */
[----:B------:R-:W-:Y:S04]  /*c4d0*/  STS.U16 [R2+0x3600], R15 ;  /* 0x0036000f02007388 */ /* 0x000fe80000000400 */
[----:B------:R-:W-:Y:S04]  /*c4e0*/  STS.U16 [R2+0x4600], R12 ;  /* 0x0046000c02007388 */ /* 0x000fe80000000400 */
[----:B------:R-:W-:Y:S04]  /*c4f0*/  STS.U16 [R2+0x5600], R13 ;  /* 0x0056000d02007388 */ /* 0x000fe80000000400 */
[----:B------:R-:W-:Y:S04]  /*c500*/  STS.U16 [R2+0x6600], R10 ;  /* 0x0066000a02007388 */ /* 0x000fe80000000400 */
[----:B----4-:R0:W-:Y:S04]  /*c510*/  STS.U16 [R2+0x7600], R11 ;  /* 0x0076000b02007388 */ /* 0x0101e80000000400 */
[----:B0-----:R-:W4:Y:S04]  /*c520*/  LDL.LU.64 R2, [R1+0x3f8] ;  /* 0x0003f80001027983 */ /* 0x001f280000300a00 */
[----:B----4-:R0:W-:Y:S04]  /*c530*/  STL.64 [R1+0x25d8], R2 ;  /* 0x0025d80201007387 */ /* 0x0101e80000100a00 */
        /* <DEDUP_REMOVED lines=22> */
[----:B0-----:R-:W4:Y:S01]  /*c6a0*/  LDL.LU.64 R2, [R1+0x458] ;  /* 0x0004580001027983 */ /* 0x001f220000300a00 */
[----:B------:R-:W-:-:S03]  /*c6b0*/  MOV R0, c[0x0][0x1d0] ;  /* 0x0000740000007a02 */ /* 0x000fc60000000f00 */
[----:B----4-:R0:W-:Y:S04]  /*c6c0*/  STL.64 [R1+0x2638], R2 ;  /* 0x0026380201007387 */ /* 0x0101e80000100a00 */
[----:B0-----:R-:W4:Y:S01]  /*c6d0*/  LDL.LU.64 R2, [R1+0x460] ;  /* 0x0004600001027983 */ /* 0x001f220000300a00 */
[----:B------:R-:W-:-:S03]  /*c6e0*/  ISETP.GE.AND P0, PT, R0, 0x1, PT ;  /* 0x000000010000780c */ /* 0x000fc60003f06270 */
[----:B------:R-:W5:Y:S04]  /*c6f0*/  LDG.E.U16 R0, [R4.64] ;  /* 0x0000000404007981 */ /* 0x000f68000c1e1500 */
[----:B----4-:R0:W-:Y:S04]  /*c700*/  STL.64 [R1+0x2640], R2 ;  /* 0x0026400201007387 */ /* 0x0101e80000100a00 */
[----:B--2---:R-:W-:Y:S04]  /*c710*/  STL [R1+0x498], R8 ;  /* 0x0004980801007387 */ /* 0x004fe80000100800 */
[----:B0-----:R-:W2:Y:S04]  /*c720*/  LDL.LU.64 R2, [R1+0x468] ;  /* 0x0004680001027983 */ /* 0x001ea80000300a00 */
[----:B---3--:R-:W-:Y:S04]  /*c730*/  STL [R1+0x490], R6 ;  /* 0x0004900601007387 */ /* 0x008fe80000100800 */
[----:B--2---:R0:W-:Y:S04]  /*c740*/  STL.64 [R1+0x2648], R2 ;  /* 0x0026480201007387 */ /* 0x0041e80000100a00 */
[----:B-----5:R-:W-:Y:S04]  /*c750*/  STL [R1+0x488], R0 ;  /* 0x0004880001007387 */ /* 0x020fe80000100800 */
[----:B0-----:R-:W2:Y:S04]  /*c760*/  LDL.LU.64 R2, [R1+0x470] ;  /* 0x0004700001027983 */ /* 0x001ea80000300a00 */
[----:B--2---:R0:W-:Y:S04]  /*c770*/  STL.64 [R1+0x2650], R2 ;  /* 0x0026500201007387 */ /* 0x0041e80000100a00 */
[----:B0-----:R-:W2:Y:S04]  /*c780*/  LDL.LU.64 R2, [R1+0x478] ;  /* 0x0004780001027983 */ /* 0x001ea80000300a00 */
[----:B--2---:R0:W-:Y:S04]  /*c790*/  STL.64 [R1+0x2658], R2 ;  /* 0x0026580201007387 */ /* 0x0041e80000100a00 */
[----:B0-----:R-:W2:Y:S04]  /*c7a0*/  LDL.LU.64 R2, [R1+0x480] ;  /* 0x0004800001027983 */ /* 0x001ea80000300a00 */
[----:B------:R-:W3:Y:S04]  /*c7b0*/  LDL.LU.64 R28, [R1+0x3f0] ;  /* 0x0003f000011c7983 */ /* 0x000ee80000300a00 */
[----:B------:R-:W4:Y:S04]  /*c7c0*/  LDL.LU.64 R26, [R1+0x3e8] ;  /* 0x0003e800011a7983 */ /* 0x000f280000300a00 */
[----:B------:R-:W5:Y:S04]  /*c7d0*/  LDL.LU.64 R24, [R1+0x3e0] ;  /* 0x0003e00001187983 */ /* 0x000f680000300a00 */
        /* <DEDUP_REMOVED lines=10> */
[----:B--2---:R0:W2:Y:S04]  /*c880*/  LDG.E.U16 R0, [R2.64] ;  /* 0x0000000402007981 */ /* 0x0040a8000c1e1500 */
[----:B---3--:R-:W3:Y:S04]  /*c890*/  LDG.E.U16 R28, [R28.64] ;  /* 0x000000041c1c7981 */ /* 0x008ee8000c1e1500 */
[----:B----4-:R-:W4:Y:S04]  /*c8a0*/  LDG.E.U16 R26, [R26.64] ;  /* 0x000000041a1a7981 */ /* 0x010f28000c1e1500 */
[----:B0-----:R-:W3:Y:S04]  /*c8b0*/  LDL.LU.64 R2, [R1+0x2658] ;  /* 0x0026580001027983 */ /* 0x001ee80000300a00 */
[----:B-----5:R-:W5:Y:S04]  /*c8c0*/  LDG.E.U16 R24, [R24.64] ;  /* 0x0000000418187981 */ /* 0x020f68000c1e1500 */
[----:B------:R-:W4:Y:S04]  /*c8d0*/  LDG.E.U16 R22, [R22.64] ;  /* 0x0000000416167981 */ /* 0x000f28000c1e1500 */
        /* <DEDUP_REMOVED lines=8> */
[----:B--2---:R3:W-:Y:S04]  /*c960*/  STL [R1+0x480], R0 ;  /* 0x0004800001007387 */ /* 0x0047e80000100800 */
[----:B---3--:R0:W2:Y:S04]  /*c970*/  LDG.E.U16 R0, [R2.64] ;  /* 0x0000000402007981 */ /* 0x0080a8000c1e1500 */
[----:B0-----:R-:W3:Y:S04]  /*c980*/  LDL.LU.64 R2, [R1+0x2650] ;  /* 0x0026500001027983 */ /* 0x001ee80000300a00 */
        /* <DEDUP_REMOVED lines=45> */
[----:B---3--:R-:W3:Y:S04]  /*cc60*/  LDG.E.U16 R3, [R2.64] ;  /* 0x0000000402037981 */ /* 0x008ee8000c1e1500 */
[----:B--2---:R0:W-:Y:S04]  /*cc70*/  STL [R1+0x400], R0 ;  /* 0x0004000001007387 */ /* 0x0041e80000100800 */
[----:B0-----:R-:W2:Y:S04]  /*cc80*/  LDG.E.U16 R0, [R4.64] ;  /* 0x0000000404007981 */ /* 0x001ea8000c1e1500 */
[----:B---3--:R0:W-:Y:S04]  /*cc90*/  STL [R1+0x3f8], R3 ;  /* 0x0003f80301007387 */ /* 0x0081e80000100800 */
[----:B0-----:R-:W3:Y:S04]  /*cca0*/  LDL.LU.64 R2, [R1+0x300] ;  /* 0x0003000001027983 */ /* 0x001ee80000300a00 */
[----:B---3--:R0:W-:Y:S04]  /*ccb0*/  STL.64 [R1+0x2550], R2 ;  /* 0x0025500201007387 */ /* 0x0081e80000100a00 */
        /* <DEDUP_REMOVED lines=16> */
[----:B------:R-:W-:Y:S04]  /*cdc0*/  STL [R1+0x3f0], R28 ;  /* 0x0003f01c01007387 */ /* 0x000fe80000100800 */
[----:B0-----:R-:W3:Y:S04]  /*cdd0*/  LDL.LU.64 R2, [R1+0x348] ;  /* 0x0003480001027983 */ /* 0x001ee80000300a00 */
[----:B----4-:R-:W-:Y:S04]  /*cde0*/  STL [R1+0x3e8], R26 ;  /* 0x0003e81a01007387 */ /* 0x010fe80000100800 */
[----:B---3--:R0:W-:Y:S04]  /*cdf0*/  STL.64 [R1+0x2598], R2 ;  /* 0x0025980201007387 */ /* 0x0081e80000100a00 */
[----:B-----5:R-:W-:Y:S04]  /*ce00*/  STL [R1+0x3e0], R24 ;  /* 0x0003e01801007387 */ /* 0x020fe80000100800 */
[----:B0-----:R-:W3:Y:S04]  /*ce10*/  LDL.LU.64 R2, [R1+0x350] ;  /* 0x0003500001027983 */ /* 0x001ee80000300a00 */
[----:B------:R-:W-:Y:S04]  /*ce20*/  STL [R1+0x3d8], R22 ;  /* 0x0003d81601007387 */ /* 0x000fe80000100800 */
[----:B---3--:R0:W-:Y:S04]  /*ce30*/  STL.64 [R1+0x25a0], R2 ;  /* 0x0025a00201007387 */ /* 0x0081e80000100a00 */
[----:B------:R-:W-:Y:S04]  /*ce40*/  STL [R1+0x3d0], R20 ;  /* 0x0003d01401007387 */ /* 0x000fe80000100800 */
        /* <DEDUP_REMOVED lines=15> */
[----:B--2---:R-:W-:Y:S04]  /*cf40*/  STL [R1+0x390], R0 ;  /* 0x0003900001007387 */ /* 0x004fe80000100800 */
        /* <DEDUP_REMOVED lines=19> */
[----:B---3--:R4:W3:Y:S04]  /*d080*/  LDG.E.U16 R29, [R28.64] ;  /* 0x000000041c1d7981 */ /* 0x0088e8000c1e1500 */
[----:B0-----:R-:W3:Y:S04]  /*d090*/  LDL.LU.64 R2, [R1+0x25d0] ;  /* 0x0025d00001027983 */ /* 0x001ee80000300a00 */
[----:B----4-:R0:W4:Y:S04]  /*d0a0*/  LDG.E.U16 R28, [R26.64] ;  /* 0x000000041a1c7981 */ /* 0x010128000c1e1500 */
        /* <DEDUP_REMOVED lines=10> */
[----:B-1----:R-:W3:Y:S04]  /*d150*/  LDL.LU.64 R2, [R1+0x25c8] ;  /* 0x0025c80001027983 */ /* 0x002ee80000300a00 */
        /* <DEDUP_REMOVED lines=47> */
[----:B-1----:R-:W3:Y:S04]  /*d450*/  LDG.E.U16 R3, [R8.64] ;  /* 0x0000000408037981 */ /* 0x002ee8000c1e1500 */
[----:B------:R-:W3:Y:S04]  /*d460*/  LDG.E.U16 R2, [R6.64] ;  /* 0x0000000406027981 */ /* 0x000ee8000c1e1500 */
[----:B--2---:R1:W-:Y:S04]  /*d470*/  STL [R1+0x314], R0 ;  /* 0x0003140001007387 */ /* 0x0043e80000100800 */
[----:B0-----:R-:W2:Y:S04]  /*d480*/  LDL.LU.64 R26, [R1+0x140] ;  /* 0x00014000011a7983 */ /* 0x001ea80000300a00 */
[----:B-1----:R-:W3:Y:S04]  /*d490*/  LDG.E.U16 R0, [R4.64] ;  /* 0x0000000404007981 */ /* 0x002ee8000c1e1500 */
[----:B--2---:R0:W-:Y:S04]  /*d4a0*/  STL.64 [R1+0x24c8], R26 ;  /* 0x0024c81a01007387 */ /* 0x0041e80000100a00 */
[----:B0-----:R-:W2:Y:S04]  /*d4b0*/  LDL.LU.64 R26, [R1+0x158] ;  /* 0x00015800011a7983 */ /* 0x001ea80000300a00 */
        /* <DEDUP_REMOVED lines=15> */
[----:B------:R-:W-:Y:S04]  /*d5b0*/  STL [R1+0x310], R29 ;  /* 0x0003101d01007387 */ /* 0x000fe80000100800 */
[----:B0-----:R-:W2:Y:S04]  /*d5c0*/  LDL.LU.64 R26, [R1+0x218] ;  /* 0x00021800011a7983 */ /* 0x001ea80000300a00 */
[----:B----4-:R-:W-:Y:S04]  /*d5d0*/  STL [R1+0x30c], R28 ;  /* 0x00030c1c01007387 */ /* 0x010fe80000100800 */
[----:B--2---:R0:W-:Y:S04]  /*d5e0*/  STL.64 [R1+0x2510], R26 ;  /* 0x0025101a01007387 */ /* 0x0041e80000100a00 */
[----:B-----5:R-:W-:Y:S04]  /*d5f0*/  STL [R1+0x308], R24 ;  /* 0x0003081801007387 */ /* 0x020fe80000100800 */
[----:B0-----:R-:W2:Y:S04]  /*d600*/  LDL.LU.64 R26, [R1+0x240] ;  /* 0x00024000011a7983 */ /* 0x001ea80000300a00 */
[----:B------:R-:W-:Y:S04]  /*d610*/  STL [R1+0x304], R22 ;  /* 0x0003041601007387 */ /* 0x000fe80000100800 */
[----:B--2---:R0:W-:Y:S04]  /*d620*/  STL.64 [R1+0x2518], R26 ;  /* 0x0025181a01007387 */ /* 0x0041e80000100a00 */
[----:B------:R-:W-:Y:S04]  /*d630*/  STL [R1+0x300], R20 ;  /* 0x0003001401007387 */ /* 0x000fe80000100800 */
        /* <DEDUP_REMOVED lines=11> */
[----:B---3--:R-:W-:Y:S04]  /*d6f0*/  STL [R1+0x2e8], R3 ;  /* 0x0002e80301007387 */ /* 0x008fe80000100800 */
[----:B0-----:R-:W2:Y:S04]  /*d700*/  LDL.LU.64 R26, [R1+0x278] ;  /* 0x00027800011a7983 */ /* 0x001ea80000300a00 */
[----:B------:R-:W-:Y:S04]  /*d710*/  STL [R1+0x2e4], R2 ;  /* 0x0002e40201007387 */ /* 0x000fe80000100800 */
[----:B--2---:R0:W-:Y:S04]  /*d720*/  STL.64 [R1+0x2538], R26 ;  /* 0x0025381a01007387 */ /* 0x0041e80000100a00 */
[----:B------:R-:W-:Y:S04]  /*d730*/  STL [R1+0x2e0], R0 ;  /* 0x0002e00001007387 */ /* 0x000fe80000100800 */
        /* <DEDUP_REMOVED lines=8> */
[----:B------:R-:W3:Y:S04]  /*d7c0*/  LDL.LU.64 R10, [R1+0xe0] ;  /* 0x0000e000010a7983 */ /* 0x000ee80000300a00 */
[----:B------:R-:W3:Y:S04]  /*d7d0*/  LDL.LU.64 R6, [R1+0xc8] ;  /* 0x0000c80001067983 */ /* 0x000ee80000300a00 */
[----:B------:R-:W3:Y:S04]  /*d7e0*/  LDL.LU.64 R2, [R1+0xb0] ;  /* 0x0000b00001027983 */ /* 0x000ee80000300a00 */
[----:B------:R-:W3:Y:S04]  /*d7f0*/  LDL.LU.64 R28, [R1+0x98] ;  /* 0x00009800011c7983 */ /* 0x000ee80000300a00 */
[----:B------:R-:W4:Y:S04]  /*d800*/  LDL.LU.64 R24, [R1+0x80] ;  /* 0x0000800001187983 */ /* 0x000f280000300a00 */
[----:B------:R-:W5:Y:S04]  /*d810*/  LDL.LU.64 R20, [R1+0x68] ;  /* 0x0000680001147983 */ /* 0x000f680000300a00 */
[----:B------:R-:W5:Y:S04]  /*d820*/  LDL.LU.64 R16, [R1+0x50] ;  /* 0x0000500001107983 */ /* 0x000f680000300a00 */
[----:B------:R-:W5:Y:S04]  /*d830*/  LDL.LU.64 R12, [R1+0x38] ;  /* 0x00003800010c7983 */ /* 0x000f680000300a00 */
[----:B------:R-:W5:Y:S04]  /*d840*/  LDL.LU.64 R8, [R1+0x20] ;  /* 0x0000200001087983 */ /* 0x000f680000300a00 */
[----:B------:R-:W5:Y:S04]  /*d850*/  LDL.LU.64 R4, [R1+0x8] ;  /* 0x0000080001047983 */ /* 0x000f680000300a00 */
[----:B--2---:R0:W2:Y:S04]  /*d860*/  LDG.E.U16 R0, [R26.64] ;  /* 0x000000041a007981 */ /* 0x0040a8000c1e1500 */
[----:B0-----:R-:W2:Y:S04]  /*d870*/  LDL.LU.64 R26, [R1+0x2548] ;  /* 0x00254800011a7983 */ /* 0x001ea80000300a00 */
[----:B---3--:R-:W3:Y:S04]  /*d880*/  LDG.E.U16 R29, [R28.64] ;  /* 0x000000041c1d7981 */ /* 0x008ee8000c1e1500 */
[----:B----4-:R-:W4:Y:S04]  /*d890*/  LDG.E.U16 R24, [R24.64] ;  /* 0x0000000418187981 */ /* 0x010f28000c1e1500 */
[----:B-----5:R-:W5:Y:S04]  /*d8a0*/  LDG.E.U16 R20, [R20.64] ;  /* 0x0000000414147981 */ /* 0x020f68000c1e1500 */
[----:B------:R-:W3:Y:S04]  /*d8b0*/  LDG.E.U16 R16, [R16.64] ;  /* 0x0000000410107981 */ /* 0x000ee8000c1e1500 */
[----:B------:R-:W3:Y:S04]  /*d8c0*/  LDG.E.U16 R12, [R12.64] ;  /* 0x000000040c0c7981 */ /* 0x000ee8000c1e1500 */
[----:B------:R-:W3:Y:S04]  /*d8d0*/  LDG.E.U16 R8, [R8.64] ;  /* 0x0000000408087981 */ /* 0x000ee8000c1e1500 */
[----:B--2---:R0:W-:Y:S04]  /*d8e0*/  STL [R1+0x2dc], R0 ;  /* 0x0002dc0001007387 */ /* 0x0041e80000100800 */
[----:B0-----:R0:W2:Y:S04]  /*d8f0*/  LDG.E.U16 R0, [R26.64] ;  /* 0x000000041a007981 */ /* 0x0010a8000c1e1500 */
        /* <DEDUP_REMOVED lines=50> */
[----:B0-----:R0:W2:Y:S04]  /*dc20*/  LDG.E.U16 R0, [R22.64] ;  /* 0x0000000416007981 */ /* 0x0010a8000c1e1500 */
        /* <DEDUP_REMOVED lines=15> */
[----:B0-----:R-:W4:Y:S04]  /*dd20*/  LDG.E.U16 R3, [R4.64] ;  /* 0x0000000404037981 */ /* 0x001f28000c1e1500 */
[----:B---3--:R-:W3:Y:S04]  /*dd30*/  LDG.E.U16 R2, [R6.64] ;  /* 0x0000000406027981 */ /* 0x008ee8000c1e1500 */
[----:B--2---:R0:W-:Y:S04]  /*dd40*/  STL [R1+0x280], R0 ;  /* 0x0002800001007387 */ /* 0x0041e80000100800 */
[----:B------:R1:W-:Y:S04]  /*dd50*/  STL [R1+0x27c], R29 ;  /* 0x00027c1d01007387 */ /* 0x0003e80000100800 */
[----:B0-----:R-:W2:Y:S04]  /*dd60*/  LDG.E.U16 R0, [R10.64] ;  /* 0x000000040a007981 */ /* 0x001ea8000c1e1500 */
[----:B-1----:R-:W2:Y:S04]  /*dd70*/  LDL.LU.64 R28, [R1+0x138] ;  /* 0x00013800011c7983 */ /* 0x002ea80000300a00 */
        /* <DEDUP_REMOVED lines=22> */
[----:B----4-:R-:W-:Y:S04]  /*dee0*/  STL [R1+0x278], R24 ;  /* 0x0002781801007387 */ /* 0x010fe80000100800 */
[----:B--2---:R0:W-:Y:S04]  /*def0*/  STL.64 [R1+0x2488], R28 ;  /* 0x0024881c01007387 */ /* 0x0041e80000100a00 */
[----:B-----5:R-:W-:Y:S04]  /*df00*/  STL [R1+0x274], R20 ;  /* 0x0002741401007387 */ /* 0x020fe80000100800 */
[----:B0-----:R-:W2:Y:S04]  /*df10*/  LDL.LU.64 R28, [R1+0x250] ;  /* 0x00025000011c7983 */ /* 0x001ea80000300a00 */
[----:B------:R-:W-:Y:S04]  /*df20*/  STL [R1+0x270], R16 ;  /* 0x0002701001007387 */ /* 0x000fe80000100800 */
[----:B--2---:R0:W-:Y:S04]  /*df30*/  STL.64 [R1+0x2490], R28 ;  /* 0x0024901c01007387 */ /* 0x0041e80000100a00 */
[----:B------:R1:W-:Y:S04]  /*df40*/  STL [R1+0x26c], R12 ;  /* 0x00026c0c01007387 */ /* 0x0003e80000100800 */
[----:B0-----:R-:W2:Y:S04]  /*df50*/  LDL.LU.64 R28, [R1+0x258] ;  /* 0x00025800011c7983 */ /* 0x001ea80000300a00 */
[----:B------:R0:W-:Y:S04]  /*df60*/  STL [R1+0x268], R8 ;  /* 0x0002680801007387 */ /* 0x0001e80000100800 */
[----:B------:R-:W4:Y:S04]  /*df70*/  LDL.LU.64 R24, [R1+0x120] ;  /* 0x0001200001187983 */ /* 0x000f280000300a00 */
[----:B------:R-:W-:Y:S04]  /*df80*/  STL [R1+0x264], R3 ;  /* 0x0002640301007387 */ /* 0x000fe80000100800 */
[----:B------:R-:W5:Y:S04]  /*df90*/  LDL.LU.64 R20, [R1+0x108] ;  /* 0x0001080001147983 */ /* 0x000f680000300a00 */
[----:B---3--:R-:W-:Y:S04]  /*dfa0*/  STL [R1+0x260], R2 ;  /* 0x0002600201007387 */ /* 0x008fe80000100800 */
[----:B------:R-:W3:Y:S04]  /*dfb0*/  LDL.LU.64 R16, [R1+0xf0] ;  /* 0x0000f00001107983 */ /* 0x000ee80000300a00 */
[----:B------:R0:W-:Y:S04]  /*dfc0*/  STL [R1+0x244], R0 ;  /* 0x0002440001007387 */ /* 0x0001e80000100800 */
[----:B-1----:R-:W2:Y:S04]  /*dfd0*/  LDL.LU.64 R12, [R1+0xd8] ;  /* 0x0000d800010c7983 */ /* 0x002ea80000300a00 */
[----:B0-----:R-:W2:Y:S04]  /*dfe0*/  LDL.LU.64 R8, [R1+0xc0] ;  /* 0x0000c00001087983 */ /* 0x001ea80000300a00 */
[----:B------:R0:W2:Y:S04]  /*dff0*/  LDG.E.U16 R0, [R14.64] ;  /* 0x000000040e007981 */ /* 0x0000a8000c1e1500 */
[----:B------:R-:W3:Y:S04]  /*e000*/  LDL.LU.64 R10, [R1+0x48] ;  /* 0x00004800010a7983 */ /* 0x000ee80000300a00 */
[----:B------:R-:W4:Y:S04]  /*e010*/  LDL.LU.64 R6, [R1+0x30] ;  /* 0x0000300001067983 */ /* 0x000f280000300a00 */
[----:B------:R-:W4:Y:S04]  /*e020*/  LDL.LU.64 R2, [R1+0x18] ;  /* 0x0000180001027983 */ /* 0x000f280000300a00 */
[----:B------:R-:W5:Y:S04]  /*e030*/  LDL.LU.64 R4, [R1] ;  /* 0x0000000001047983 */ /* 0x000f680000300a00 */
[----:B0-----:R-:W5:Y:S04]  /*e040*/  LDL.LU.64 R14, [R1+0x60] ;  /* 0x00006000010e7983 */ /* 0x001f680000300a00 */
[----:B--2---:R0:W-:Y:S04]  /*e050*/  STL [R1+0x240], R0 ;  /* 0x0002400001007387 */ /* 0x0041e80000100800 */
[----:B---3--:R4:W2:Y:S04]  /*e060*/  LDG.E.U16 R10, [R10.64] ;  /* 0x000000040a0a7981 */ /* 0x0088a8000c1e1500 */
[----:B0-----:R0:W3:Y:S04]  /*e070*/  LDG.E.U16 R0, [R18.64] ;  /* 0x0000000412007981 */ /* 0x0010e8000c1e1500 */
[----:B----4-:R1:W4:Y:S04]  /*e080*/  LDG.E.U16 R11, [R6.64] ;  /* 0x00000004060b7981 */ /* 0x010328000c1e1500 */
[----:B0-----:R-:W2:Y:S04]  /*e090*/  LDL.LU.64 R18, [R1+0x78] ;  /* 0x0000780001127983 */ /* 0x001ea80000300a00 */
[----:B-----5:R-:W5:Y:S04]  /*e0a0*/  LDG.E.U16 R15, [R14.64] ;  /* 0x000000040e0f7981 */ /* 0x020f68000c1e1500 */
[----:B---3--:R0:W-:Y:S04]  /*e0b0*/  STL [R1+0x21c], R0 ;  /* 0x00021c0001007387 */ /* 0x0081e80000100800 */
[----:B0-----:R0:W3:Y:S04]  /*e0c0*/  LDG.E.U16 R0, [R22.64] ;  /* 0x0000000416007981 */ /* 0x0010e8000c1e1500 */
[----:B--2---:R-:W2:Y:S04]  /*e0d0*/  LDG.E.U16 R19, [R18.64] ;  /* 0x0000000412137981 */ /* 0x004ea8000c1e1500 */
[----:B0-----:R-:W2:Y:S04]  /*e0e0*/  LDL.LU.64 R22, [R1+0x90] ;  /* 0x0000900001167983 */ /* 0x001ea80000300a00 */
[----:B---3--:R0:W-:Y:S04]  /*e0f0*/  STL [R1+0x218], R0 ;  /* 0x0002180001007387 */ /* 0x0081e80000100800 */
[----:B0-----:R0:W3:Y:S04]  /*e100*/  LDG.E.U16 R0, [R26.64] ;  /* 0x000000041a007981 */ /* 0x0010e8000c1e1500 */
[----:B--2---:R-:W2:Y:S04]  /*e110*/  LDG.E.U16 R23, [R22.64] ;  /* 0x0000000416177981 */ /* 0x004ea8000c1e1500 */
[----:B0-----:R-:W2:Y:S04]  /*e120*/  LDL.LU.64 R26, [R1+0xa8] ;  /* 0x0000a800011a7983 */ /* 0x001ea80000300a00 */
[----:B---3--:R0:W-:Y:S04]  /*e130*/  STL [R1+0x204], R0 ;  /* 0x0002040001007387 */ /* 0x0081e80000100800 */
[----:B0-----:R0:W3:Y:S04]  /*e140*/  LDG.E.U16 R0, [R28.64] ;  /* 0x000000041c007981 */ /* 0x0010e8000c1e1500 */
[----:B0-----:R-:W2:Y:S04]  /*e150*/  LDL.LU.64 R28, [R1+0x2490] ;  /* 0x00249000011c7983 */ /* 0x001ea80000300a00 */
[----:B---3--:R2:W-:Y:S04]  /*e160*/  STL [R1+0x200], R0 ;  /* 0x0002000001007387 */ /* 0x0085e80000100800 */
[----:B--2---:R0:W2:Y:S04]  /*e170*/  LDG.E.U16 R0, [R28.64] ;  /* 0x000000041c007981 */ /* 0x0040a8000c1e1500 */
        /* <DEDUP_REMOVED lines=42> */
[----:B0-----:R-:W1:Y:S04]  /*e420*/  LDL.LU.64 R20, [R1+0x2418] ;  /* 0x0024180001147983 */ /* 0x001e680000300a00 */
[----:B--2---:R0:W-:Y:S04]  /*e430*/  STL [R1+0x174], R0 ;  /* 0x0001740001007387 */ /* 0x0041e80000100800 */
[----:B0-----:R0:W2:Y:S04]  /*e440*/  LDG.E.U16 R0, [R16.64] ;  /* 0x0000000410007981 */ /* 0x0010a8000c1e1500 */
[----:B-1----:R-:W3:Y:S04]  /*e450*/  LDG.E.U16 R6, [R20.64] ;  /* 0x0000000414067981 */ /* 0x002ee8000c1e1500 */
[----:B0-----:R-:W3:Y:S04]  /*e460*/  LDL.LU.64 R16, [R1+0x2410] ;  /* 0x0024100001107983 */ /* 0x001ee80000300a00 */
[----:B--2---:R0:W-:Y:S04]  /*e470*/  STL [R1+0x170], R0 ;  /* 0x0001700001007387 */ /* 0x0041e80000100800 */
[----:B0-----:R0:W2:Y:S04]  /*e480*/  LDG.E.U16 R0, [R12.64] ;  /* 0x000000040c007981 */ /* 0x0010a8000c1e1500 */
[----:B---3--:R-:W3:Y:S04]  /*e490*/  LDG.E.U16 R7, [R16.64] ;  /* 0x0000000410077981 */ /* 0x008ee8000c1e1500 */
[----:B0-----:R-:W3:Y:S04]  /*e4a0*/  LDL.LU.64 R12, [R1+0x2408] ;  /* 0x00240800010c7983 */ /* 0x001ee80000300a00 */
[----:B--2---:R0:W-:Y:S04]  /*e4b0*/  STL [R1+0x16c], R0 ;  /* 0x00016c0001007387 */ /* 0x0041e80000100800 */
[----:B0-----:R0:W2:Y:S04]  /*e4c0*/  LDG.E.U16 R0, [R8.64] ;  /* 0x0000000408007981 */ /* 0x0010a8000c1e1500 */
[----:B0-----:R-:W3:Y:S04]  /*e4d0*/  LDL.LU.64 R8, [R1+0x2400] ;  /* 0x0024000001087983 */ /* 0x001ee80000300a00 */
[----:B--2---:R0:W-:Y:S04]  /*e4e0*/  STL [R1+0x168], R0 ;  /* 0x0001680001007387 */ /* 0x0041e80000100800 */
[----:B0-----:R0:W2:Y:S04]  /*e4f0*/  LDG.E.U16 R0, [R26.64] ;  /* 0x000000041a007981 */ /* 0x0010a8000c1e1500 */
[----:B---3--:R1:W3:Y:S04]  /*e500*/  LDG.E.U16 R9, [R8.64] ;  /* 0x0000000408097981 */ /* 0x0082e8000c1e1500 */
[----:B0-----:R0:W3:Y:S04]  /*e510*/  LDG.E.U16 R27, [R2.64] ;  /* 0x00000004021b7981 */ /* 0x0010e8000c1e1500 */
[----:B------:R0:W3:Y:S04]  /*e520*/  LDG.E.U16 R26, [R4.64] ;  /* 0x00000004041a7981 */ /* 0x0000e8000c1e1500 */
[----:B-1----:R-:W3:Y:S04]  /*e530*/  LDG.E.U16 R8, [R12.64] ;  /* 0x000000040c087981 */ /* 0x002ee8000c1e1500 */
[----:B--2---:R1:W-:Y:S04]  /*e540*/  STL [R1+0x15c], R0 ;  /* 0x00015c0001007387 */ /* 0x0043e80000100800 */
[----:B------:R2:W-:Y:S04]  /*e550*/  STL [R1+0x158], R23 ;  /* 0x0001581701007387 */ /* 0x0005e80000100800 */
[----:B-1----:R1:W3:Y:S04]  /*e560*/  LDG.E.U16 R0, [R24.64] ;  /* 0x0000000418007981 */ /* 0x0022e8000c1e1500 */
[----:B--2---:R-:W2:Y:S04]  /*e570*/  LDL.LU.64 R22, [R1+0x230] ;  /* 0x0002300001167983 */ /* 0x004ea80000300a00 */
[----:B------:R0:W-:Y:S04]  /*e580*/  STL [R1+0x154], R19 ;  /* 0x0001541301007387 */ /* 0x0001e80000100800 */
[----:B0-----:R-:W2:Y:S04]  /*e590*/  LDL.LU.64 R18, [R1+0x228] ;  /* 0x0002280001127983 */ /* 0x001ea80000300a00 */
[----:B-----5:R0:W-:Y:S04]  /*e5a0*/  STL [R1+0x150], R15 ;  /* 0x0001500f01007387 */ /* 0x0201e80000100800 */
[----:B0-----:R-:W5:Y:S04]  /*e5b0*/  LDL.LU.64 R14, [R1+0x220] ;  /* 0x00022000010e7983 */ /* 0x001f680000300a00 */
[----:B----4-:R-:W-:Y:S04]  /*e5c0*/  STL [R1+0x140], R11 ;  /* 0x0001400b01007387 */ /* 0x010fe80000100800 */
[----:B------:R0:W-:Y:S04]  /*e5d0*/  STL [R1+0x144], R10 ;  /* 0x0001440a01007387 */ /* 0x0001e80000100800 */
[----:B0-----:R-:W4:Y:S04]  /*e5e0*/  LDL.LU.64 R10, [R1+0x208] ;  /* 0x00020800010a7983 */ /* 0x001f280000300a00 */
[----:B------:R-:W2:Y:S04]  /*e5f0*/  LDL.LU.64 R2, [R1+0x1f0] ;  /* 0x0001f00001027983 */ /* 0x000ea80000300a00 */
[----:B------:R-:W2:Y:S04]  /*e600*/  LDL.LU.64 R4, [R1+0xd0] ;  /* 0x0000d00001047983 */ /* 0x000ea80000300a00 */
        /* <DEDUP_REMOVED lines=18> */
[----:B---3--:R-:W-:Y:S04]  /*e730*/  STL [R1+0x13c], R27 ;  /* 0x00013c1b01007387 */ /* 0x008fe80000100800 */
        /* <DEDUP_REMOVED lines=8> */
[----:B-1----:R-:W3:Y:S04]  /*e7c0*/  LDL.LU.64 R24, [R1+0xa0] ;  /* 0x0000a00001187983 */ /* 0x002ee80000300a00 */
[----:B------:R-:W-:Y:S04]  /*e7d0*/  STL [R1+0x120], R6 ;  /* 0x0001200601007387 */ /* 0x000fe80000100800 */
[----:B------:R-:W2:Y:S04]  /*e7e0*/  LDL.LU.64 R20, [R1+0x88] ;  /* 0x0000880001147983 */ /* 0x000ea80000300a00 */
[----:B------:R0:W-:Y:S04]  /*e7f0*/  STL [R1+0x114], R0 ;  /* 0x0001140001007387 */ /* 0x0001e80000100800 */
[----:B------:R-:W4:Y:S04]  /*e800*/  LDL.LU.64 R16, [R1+0x70] ;  /* 0x0000700001107983 */ /* 0x000f280000300a00 */
[----:B------:R-:W5:Y:S04]  /*e810*/  LDL.LU.64 R12, [R1+0x58] ;  /* 0x00005800010c7983 */ /* 0x000f680000300a00 */
[----:B0-----:R0:W5:Y:S04]  /*e820*/  LDG.E.U16 R0, [R28.64] ;  /* 0x000000041c007981 */ /* 0x001168000c1e1500 */
[----:B------:R-:W5:Y:S04]  /*e830*/  LDL.LU.64 R8, [R1+0x40] ;  /* 0x0000400001087983 */ /* 0x000f680000300a00 */
[----:B------:R-:W5:Y:S04]  /*e840*/  LDL.LU.64 R26, [R1+0x28] ;  /* 0x00002800011a7983 */ /* 0x000f680000300a00 */
[----:B------:R-:W5:Y:S04]  /*e850*/  LDL.LU.64 R6, [R1+0x10] ;  /* 0x0000100001067983 */ /* 0x000f680000300a00 */
[----:B0-----:R-:W5:Y:S04]  /*e860*/  LDL.LU.64 R28, [R1+0xb8] ;  /* 0x0000b800011c7983 */ /* 0x001f680000300a00 */
[----:B---3--:R-:W3:Y:S04]  /*e870*/  LDG.E.U16 R24, [R24.64] ;  /* 0x0000000418187981 */ /* 0x008ee8000c1e1500 */
[----:B--2---:R4:W2:Y:S04]  /*e880*/  LDG.E.U16 R21, [R20.64] ;  /* 0x0000000414157981 */ /* 0x0048a8000c1e1500 */
[----:B----4-:R0:W4:Y:S04]  /*e890*/  LDG.E.U16 R20, [R16.64] ;  /* 0x0000000410147981 */ /* 0x010128000c1e1500 */
[----:B-----5:R1:W-:Y:S04]  /*e8a0*/  STL [R1+0x110], R0 ;  /* 0x0001100001007387 */ /* 0x0203e80000100800 */
[----:B0-----:R0:W5:Y:S04]  /*e8b0*/  LDG.E.U16 R16, [R8.64] ;  /* 0x0000000408107981 */ /* 0x001168000c1e1500 */
[----:B------:R2:W2:Y:S04]  /*e8c0*/  LDG.E.U16 R17, [R12.64] ;  /* 0x000000040c117981 */ /* 0x0004a8000c1e1500 */
[----:B-1----:R1:W2:Y:S04]  /*e8d0*/  LDG.E.U16 R0, [R22.64] ;  /* 0x0000000416007981 */ /* 0x0022a8000c1e1500 */
[----:B0-----:R0:W3:Y:S04]  /*e8e0*/  LDG.E.U16 R8, [R6.64] ;  /* 0x0000000406087981 */ /* 0x0010e8000c1e1500 */
[----:B------:R0:W3:Y:S04]  /*e8f0*/  LDG.E.U16 R9, [R26.64] ;  /* 0x000000041a097981 */ /* 0x0000e8000c1e1500 */
[----:B-1----:R-:W0:Y:S04]  /*e900*/  LDL.LU.64 R22, [R1+0x4a0] ;  /* 0x0004a00001167983 */ /* 0x002e280000300a00 */
[----:B------:R-:W3:Y:S04]  /*e910*/  LDG.E.U16 R28, [R28.64] ;  /* 0x000000041c1c7981 */ /* 0x000ee8000c1e1500 */
[----:B--2---:R1:W-:Y:S04]  /*e920*/  STL [R1+0x10c], R0 ;  /* 0x00010c0001007387 */ /* 0x0043e80000100800 */
[----:B-1----:R1:W2:Y:S04]  /*e930*/  LDG.E.U16 R0, [R18.64] ;  /* 0x0000000412007981 */ /* 0x0022a8000c1e1500 */
[----:B0-----:R-:W3:Y:S04]  /*e940*/  LDG.E.U16 R6, [R22.64] ;  /* 0x0000000416067981 */ /* 0x001ee8000c1e1500 */
[----:B-1----:R-:W3:Y:S04]  /*e950*/  LDL.LU.64 R18, [R1+0x4a8] ;  /* 0x0004a80001127983 */ /* 0x002ee80000300a00 */
        /* <DEDUP_REMOVED lines=11> */
[----:B---3--:R1:W3:Y:S04]  /*ea10*/  LDG.E.U16 R3, [R2.64] ;  /* 0x0000000402037981 */ /* 0x0082e8000c1e1500 */
        /* <DEDUP_REMOVED lines=34> */
[----:B---3--:R0:W3:Y:S04]  /*ec40*/  LDG.E.U16 R7, [R4.64] ;  /* 0x0000000404077981 */ /* 0x0080e8000c1e1500 */
[----:B0-----:R-:W2:Y:S04]  /*ec50*/  LDG.E.U16 R5, [R18.64] ;  /* 0x0000000412057981 */ /* 0x001ea8000c1e1500 */
[----:B------:R-:W4:Y:S04]  /*ec60*/  LDG.E.U16 R4, [R10.64] ;  /* 0x000000040a047981 */ /* 0x000f28000c1e1500 */
[----:B---3--:R-:W-:Y:S04]  /*ec70*/  STL [R1+0x22b8], R7 ;  /* 0x0022b80701007387 */ /* 0x008fe80000100800 */
[----:B------:R-:W-:Y:S04]  /*ec80*/  STL [R1+0x22bc], R6 ;  /* 0x0022bc0601007387 */ /* 0x000fe80000100800 */
[----:B--2---:R-:W-:Y:S04]  /*ec90*/  STL [R1+0x22b4], R5 ;  /* 0x0022b40501007387 */ /* 0x004fe80000100800 */
[----:B------:R0:W-:Y:S04]  /*eca0*/  STL [R1+0xac], R0 ;  /* 0x0000ac0001007387 */ /* 0x0001e80000100800 */
[----:B0-----:R-:W2:Y:S04]  /*ecb0*/  LDG.E.U16 R0, [R14.64] ;  /* 0x000000040e007981 */ /* 0x001ea8000c1e1500 */
[----:B--2---:R-:W-:Y:S04]  /*ecc0*/  STL [R1+0x22c0], R0 ;  /* 0x0022c00001007387 */ /* 0x004fe80000100800 */
[----:B----4-:R-:W-:Y:S04]  /*ecd0*/  STL [R1+0x22c4], R4 ;  /* 0x0022c40401007387 */ /* 0x010fe80000100800 */
[----:B------:R-:W1:Y:S04]  /*ece0*/  LDL.LU.64 R10, [R1+0x4c8] ;  /* 0x0004c800010a7983 */ /* 0x000e680000300a00 */
[----:B------:R-:W2:Y:S04]  /*ecf0*/  LDL.LU.64 R12, [R1+0x4d8] ;  /* 0x0004d800010c7983 */ /* 0x000ea80000300a00 */
[----:B-1----:R0:W3:Y:S04]  /*ed00*/  LDG.E.U16 R2, [R10.64] ;  /* 0x000000040a027981 */ /* 0x0020e8000c1e1500 */
[----:B--2---:R1:W-:Y:S04]  /*ed10*/  STL.64 [R1+0x2398], R12 ;  /* 0x0023980c01007387 */ /* 0x0043e80000100a00 */
[----:B-1----:R-:W2:Y:S04]  /*ed20*/  LDL.LU.64 R12, [R1+0x4d0] ;  /* 0x0004d000010c7983 */ /* 0x002ea80000300a00 */
[----:B------:R-:W4:Y:S04]  /*ed30*/  LDL.LU.64 R26, [R1+0x4e0] ;  /* 0x0004e000011a7983 */ /* 0x000f280000300a00 */
[----:B------:R-:W3:Y:S04]  /*ed40*/  LDL.LU.64 R18, [R1+0x4f0] ;  /* 0x0004f00001127983 */ /* 0x000ee80000300a00 */
[----:B--2---:R1:W2:Y:S04]  /*ed50*/  LDG.E.U16 R0, [R12.64] ;  /* 0x000000040c007981 */ /* 0x0042a8000c1e1500 */
[----:B---3--:R3:W-:Y:S04]  /*ed60*/  STL.64 [R1+0x2390], R18 ;  /* 0x0023901201007387 */ /* 0x0087e80000100a00 */
[----:B---3--:R-:W3:Y:S04]  /*ed70*/  LDL.LU.64 R18, [R1+0x4e8] ;  /* 0x0004e80001127983 */ /* 0x008ee80000300a00 */
[----:B------:R-:W2:Y:S04]  /*ed80*/  LDL.LU.64 R4, [R1+0x548] ;  /* 0x0005480001047983 */ /* 0x000ea80000300a00 */
[----:B--2---:R2:W-:Y:S04]  /*ed90*/  STL.64 [R1+0x2348], R4 ;  /* 0x0023480401007387 */ /* 0x0045e80000100a00 */
[----:B--2---:R-:W2:Y:S04]  /*eda0*/  LDL.LU.64 R4, [R1+0x538] ;  /* 0x0005380001047983 */ /* 0x004ea80000300a00 */
[----:B--2---:R2:W-:Y:S04]  /*edb0*/  STL.64 [R1+0x2350], R4 ;  /* 0x0023500401007387 */ /* 0x0045e80000100a00 */
[----:B------:R-:W-:Y:S04]  /*edc0*/  STL [R1+0xa8], R28 ;  /* 0x0000a81c01007387 */ /* 0x000fe80000100800 */
[----:B--2---:R-:W2:Y:S04]  /*edd0*/  LDL.LU.64 R4, [R1+0x530] ;  /* 0x0005300001047983 */ /* 0x004ea80000300a00 */
[----:B------:R-:W-:Y:S04]  /*ede0*/  STL [R1+0xa4], R24 ;  /* 0x0000a41801007387 */ /* 0x000fe80000100800 */
[----:B--2---:R2:W-:Y:S04]  /*edf0*/  STL.64 [R1+0x2358], R4 ;  /* 0x0023580401007387 */ /* 0x0045e80000100a00 */
[----:B------:R-:W-:Y:S04]  /*ee00*/  STL [R1+0xa0], R21 ;  /* 0x0000a01501007387 */ /* 0x000fe80000100800 */
[----:B--2---:R-:W2:Y:S04]  /*ee10*/  LDL.LU.64 R4, [R1+0x528] ;  /* 0x0005280001047983 */ /* 0x004ea80000300a00 */
[----:B------:R-:W-:Y:S04]  /*ee20*/  STL [R1+0x9c], R20 ;  /* 0x00009c1401007387 */ /* 0x000fe80000100800 */
[----:B--2---:R2:W-:Y:S04]  /*ee30*/  STL.64 [R1+0x2360], R4 ;  /* 0x0023600401007387 */ /* 0x0045e80000100a00 */
[----:B------:R-:W-:Y:S04]  /*ee40*/  STL [R1+0x98], R17 ;  /* 0x0000981101007387 */ /* 0x000fe80000100800 */
[----:B--2---:R-:W2:Y:S04]  /*ee50*/  LDL.LU.64 R4, [R1+0x520] ;  /* 0x0005200001047983 */ /* 0x004ea80000300a00 */
[----:B-----5:R-:W-:Y:S04]  /*ee60*/  STL [R1+0x94], R16 ;  /* 0x0000941001007387 */ /* 0x020fe80000100800 */
[----:B--2---:R2:W-:Y:S04]  /*ee70*/  STL.64 [R1+0x2368], R4 ;  /* 0x0023680401007387 */ /* 0x0045e80000100a00 */
[----:B------:R-:W-:Y:S04]  /*ee80*/  STL [R1+0x90], R9 ;  /* 0x0000900901007387 */ /* 0x000fe80000100800 */
[----:B--2---:R-:W2:Y:S04]  /*ee90*/  LDL.LU.64 R4, [R1+0x518] ;  /* 0x0005180001047983 */ /* 0x004ea80000300a00 */
[----:B------:R-:W-:Y:S04]  /*eea0*/  STL [R1+0x8c], R8 ;  /* 0x00008c0801007387 */ /* 0x000fe80000100800 */
[----:B--2---:R2:W-:Y:S04]  /*eeb0*/  STL.64 [R1+0x2370], R4 ;  /* 0x0023700401007387 */ /* 0x0045e80000100a00 */
[----:B--2---:R-:W2:Y:S04]  /*eec0*/  LDL.LU.64 R4, [R1+0x510] ;  /* 0x0005100001047983 */ /* 0x004ea80000300a00 */
[----:B--2---:R2:W-:Y:S04]  /*eed0*/  STL.64 [R1+0x2378], R4 ;  /* 0x0023780401007387 */ /* 0x0045e80000100a00 */
[----:B--2---:R-:W2:Y:S04]  /*eee0*/  LDL.LU.64 R4, [R1+0x508] ;  /* 0x0005080001047983 */ /* 0x004ea80000300a00 */
[----:B--2---:R2:W-:Y:S04]  /*eef0*/  STL.64 [R1+0x2380], R4 ;  /* 0x0023800401007387 */ /* 0x0045e80000100a00 */
[----:B--2---:R-:W2:Y:S04]  /*ef00*/  LDL.LU.64 R4, [R1+0x500] ;  /* 0x0005000001047983 */ /* 0x004ea80000300a00 */
[----:B--2---:R2:W-:Y:S04]  /*ef10*/  STL.64 [R1+0x2388], R4 ;  /* 0x0023880401007387 */ /* 0x0045e80000100a00 */
[----:B--2---:R-:W2:Y:S04]  /*ef20*/  LDL.LU.64 R4, [R1+0x4f8] ;  /* 0x0004f80001047983 */ /* 0x004ea80000300a00 */
[----:B------:R-:W5:Y:S04]  /*ef30*/  LDL.LU.64 R6, [R1+0x550] ;  /* 0x0005500001067983 */ /* 0x000f680000300a00 */
[----:B------:R-:W2:Y:S04]  /*ef40*/  LDL.LU.64 R28, [R1+0x558] ;  /* 0x00055800011c7983 */ /* 0x000ea80000300a00 */
[----:B------:R-:W2:Y:S04]  /*ef50*/  LDL.LU.64 R24, [R1+0x560] ;  /* 0x0005600001187983 */ /* 0x000ea80000300a00 */
[----:B------:R-:W2:Y:S04]  /*ef60*/  LDL.LU.64 R20, [R1+0x568] ;  /* 0x0005680001147983 */ /* 0x000ea80000300a00 */
[----:B------:R-:W2:Y:S04]  /*ef70*/  LDL.LU.64 R16, [R1+0x570] ;  /* 0x0005700001107983 */ /* 0x000ea80000300a00 */
[----:B------:R-:W2:Y:S04]  /*ef80*/  LDL.LU.64 R8, [R1+0x578] ;  /* 0x0005780001087983 */ /* 0x000ea80000300a00 */
[----:B------:R-:W2:Y:S04]  /*ef90*/  LDL.LU.64 R22, [R1+0x580] ;  /* 0x0005800001167983 */ /* 0x000ea80000300a00 */
[----:B------:R-:W2:Y:S04]  /*efa0*/  LDL.LU.64 R14, [R1+0x588] ;  /* 0x00058800010e7983 */ /* 0x000ea80000300a00 */
[----:B------:R-:W-:Y:S04]  /*efb0*/  STL [R1+0x22c8], R3 ;  /* 0x0022c80301007387 */ /* 0x000fe80000100800 */
[----:B0-----:R-:W2:Y:S04]  /*efc0*/  LDL.LU.64 R10, [R1+0x590] ;  /* 0x00059000010a7983 */ /* 0x001ea80000300a00 */
[----:B------:R0:W-:Y:S04]  /*efd0*/  STL [R1+0x22cc], R2 ;  /* 0x0022cc0201007387 */ /* 0x0001e80000100800 */
[----:B0-----:R-:W3:Y:S04]  /*efe0*/  LDL.LU.64 R2, [R1+0x540] ;  /* 0x0005400001027983 */ /* 0x001ee80000300a00 */
[----:B-1----:R-:W4:Y:S04]  /*eff0*/  LDL.LU.64 R12, [R1+0x2398] ;  /* 0x00239800010c7983 */ /* 0x002f280000300a00 */
[----:B------:R4:W-:Y:S04]  /*f000*/  STL [R1+0x88], R0 ;  /* 0x0000880001007387 */ /* 0x0009e80000100800 */
[----:B-----5:R-:W5:Y:S04]  /*f010*/  LDG.E.U16 R6, [R6.64] ;  /* 0x0000000406067981 */ /* 0x020f68000c1e1500 */
[----:B--2---:R0:W2:Y:S04]  /*f020*/  LDG.E.U16 R10, [R10.64] ;  /* 0x000000040a0a7981 */ /* 0x0040a8000c1e1500 */
[----:B---3--:R1:W3:Y:S04]  /*f030*/  LDG.E.U16 R2, [R2.64] ;  /* 0x0000000402027981 */ /* 0x0082e8000c1e1500 */
[----:B----4-:R4:W2:Y:S04]  /*f040*/  LDG.E.U16 R0, [R12.64] ;  /* 0x000000040c007981 */ /* 0x0108a8000c1e1500 */
[----:B-1----:R-:W3:Y:S04]  /*f050*/  LDG.E.U16 R3, [R20.64] ;  /* 0x0000000414037981 */ /* 0x002ee8000c1e1500 */
[----:B----4-:R-:W0:Y:S04]  /*f060*/  LDL.LU.64 R12, [R1+0x598] ;  /* 0x00059800010c7983 */ /* 0x010e280000300a00 */
[----:B--2---:R1:W-:Y:S04]  /*f070*/  STL [R1+0x84], R0 ;  /* 0x0000840001007387 */ /* 0x0043e80000100800 */
[----:B-1----:R1:W2:Y:S04]  /*f080*/  LDG.E.U16 R0, [R26.64] ;  /* 0x000000041a007981 */ /* 0x0022a8000c1e1500 */
[----:B0-----:R0:W4:Y:S04]  /*f090*/  LDG.E.U16 R11, [R12.64] ;  /* 0x000000040c0b7981 */ /* 0x001128000c1e1500 */
[----:B-1----:R-:W0:Y:S04]  /*f0a0*/  LDL.LU.64 R26, [R1+0x5a0] ;  /* 0x0005a000011a7983 */ /* 0x002e280000300a00 */
[----:B--2---:R1:W-:Y:S04]  /*f0b0*/  STL [R1+0x80], R0 ;  /* 0x0000800001007387 */ /* 0x0043e80000100800 */
[----:B-1----:R1:W2:Y:S04]  /*f0c0*/  LDG.E.U16 R0, [R18.64] ;  /* 0x0000000412007981 */ /* 0x0022a8000c1e1500 */
[----:B0-----:R-:W3:Y:S04]  /*f0d0*/  LDG.E.U16 R12, [R26.64] ;  /* 0x000000041a0c7981 */ /* 0x001ee8000c1e1500 */
[----:B-1----:R-:W3:Y:S04]  /*f0e0*/  LDL.LU.64 R18, [R1+0x2390] ;  /* 0x0023900001127983 */ /* 0x002ee80000300a00 */
[----:B--2---:R3:W-:Y:S04]  /*f0f0*/  STL [R1+0x7c], R0 ;  /* 0x00007c0001007387 */ /* 0x0047e80000100800 */
[----:B---3--:R0:W2:Y:S04]  /*f100*/  LDG.E.U16 R0, [R18.64] ;  /* 0x0000000412007981 */ /* 0x0080a8000c1e1500 */
        /* <DEDUP_REMOVED lines=31> */
[----:B------:R3:W-:Y:S04]  /*f300*/  STL [R1+0x38], R2 ;  /* 0x0000380201007387 */ /* 0x0007e80000100800 */
[----:B0-----:R-:W4:Y:S04]  /*f310*/  LDG.E.U16 R5, [R28.64] ;  /* 0x000000041c057981 */ /* 0x001f28000c1e1500 */
[----:B---3--:R0:W3:Y:S04]  /*f320*/  LDG.E.U16 R2, [R16.64] ;  /* 0x0000000410027981 */ /* 0x0080e8000c1e1500 */
[----:B------:R-:W3:Y:S04]  /*f330*/  LDG.E.U16 R4, [R24.64] ;  /* 0x0000000418047981 */ /* 0x000ee8000c1e1500 */
[----:B--2---:R2:W-:Y:S04]  /*f340*/  STL [R1+0x30], R0 ;  /* 0x0000300001007387 */ /* 0x0045e80000100800 */
[----:B--2---:R2:W3:Y:S04]  /*f350*/  LDG.E.U16 R0, [R8.64] ;  /* 0x0000000408007981 */ /* 0x0044e8000c1e1500 */
[----:B--2---:R-:W2:Y:S04]  /*f360*/  LDG.E.U16 R8, [R22.64] ;  /* 0x0000000416087981 */ /* 0x004ea8000c1e1500 */
[----:B------:R0:W3:Y:S04]  /*f370*/  LDG.E.U16 R9, [R14.64] ;  /* 0x000000040e097981 */ /* 0x0000e8000c1e1500 */
[----:B--2---:R-:W-:Y:S04]  /*f380*/  STL [R1+0x2280], R8 ;  /* 0x0022800801007387 */ /* 0x004fe80000100800 */
[----:B0-----:R-:W2:Y:S04]  /*f390*/  LDL.LU.64 R14, [R1+0x5b0] ;  /* 0x0005b000010e7983 */ /* 0x001ea80000300a00 */
[----:B---3--:R-:W-:Y:S04]  /*f3a0*/  STL [R1+0x2284], R9 ;  /* 0x0022840901007387 */ /* 0x008fe80000100800 */
[----:B------:R-:W3:Y:S04]  /*f3b0*/  LDL.LU.64 R22, [R1+0x5b8] ;  /* 0x0005b80001167983 */ /* 0x000ee80000300a00 */
[----:B------:R-:W-:Y:S04]  /*f3c0*/  STL [R1+0x2288], R10 ;  /* 0x0022880a01007387 */ /* 0x000fe80000100800 */
[----:B----4-:R0:W-:Y:S04]  /*f3d0*/  STL [R1+0x228c], R11 ;  /* 0x00228c0b01007387 */ /* 0x0101e80000100800 */
[----:B------:R-:W4:Y:S04]  /*f3e0*/  LDL.LU.64 R16, [R1+0x5c0] ;  /* 0x0005c00001107983 */ /* 0x000f280000300a00 */
[----:B------:R-:W-:Y:S04]  /*f3f0*/  STL [R1+0x2290], R12 ;  /* 0x0022900c01007387 */ /* 0x000fe80000100800 */
[----:B------:R-:W5:Y:S04]  /*f400*/  LDL.LU.64 R26, [R1+0x5d0] ;  /* 0x0005d000011a7983 */ /* 0x000f680000300a00 */
[----:B-1----:R-:W5:Y:S04]  /*f410*/  LDL.LU.64 R18, [R1+0x5c8] ;  /* 0x0005c80001127983 */ /* 0x002f680000300a00 */
[----:B0-----:R-:W5:Y:S04]  /*f420*/  LDL.LU.64 R10, [R1+0x630] ;  /* 0x00063000010a7983 */ /* 0x001f680000300a00 */
[----:B--2---:R3:W2:Y:S04]  /*f430*/  LDG.E.U16 R14, [R14.64] ;  /* 0x000000040e0e7981 */ /* 0x0046a8000c1e1500 */
[----:B---3--:R0:W3:Y:S04]  /*f440*/  LDG.E.U16 R15, [R22.64] ;  /* 0x00000004160f7981 */ /* 0x0080e8000c1e1500 */
[----:B----4-:R5:W4:Y:S04]  /*f450*/  LDG.E.U16 R16, [R16.64] ;  /* 0x0000000410107981 */ /* 0x010b28000c1e1500 */
[----:B-----5:R1:W5:Y:S04]  /*f460*/  LDG.E.U16 R17, [R26.64] ;  /* 0x000000041a117981 */ /* 0x020368000c1e1500 */
[----:B------:R-:W2:Y:S04]  /*f470*/  LDG.E.U16 R18, [R18.64] ;  /* 0x0000000412127981 */ /* 0x000ea8000c1e1500 */
[----:B------:R0:W-:Y:S04]  /*f480*/  STL.64 [R1+0x2310], R10 ;  /* 0x0023100a01007387 */ /* 0x0001e80000100a00 */
[----:B0-----:R-:W2:Y:S04]  /*f490*/  LDL.LU.64 R10, [R1+0x608] ;  /* 0x00060800010a7983 */ /* 0x001ea80000300a00 */
[----:B--2---:R0:W-:Y:S04]  /*f4a0*/  STL.64 [R1+0x2318], R10 ;  /* 0x0023180a01007387 */ /* 0x0041e80000100a00 */
[----:B0-----:R-:W2:Y:S04]  /*f4b0*/  LDL.LU.64 R10, [R1+0x600] ;  /* 0x00060000010a7983 */ /* 0x001ea80000300a00 */
[----:B--2---:R0:W-:Y:S04]  /*f4c0*/  STL.64 [R1+0x2320], R10 ;  /* 0x0023200a01007387 */ /* 0x0041e80000100a00 */
[----:B0-----:R-:W2:Y:S04]  /*f4d0*/  LDL.LU.64 R10, [R1+0x5f8] ;  /* 0x0005f800010a7983 */ /* 0x001ea80000300a00 */
[----:B--2---:R0:W-:Y:S04]  /*f4e0*/  STL.64 [R1+0x2328], R10 ;  /* 0x0023280a01007387 */ /* 0x0041e80000100a00 */
        /* <DEDUP_REMOVED lines=11> */
[----:B------:R-:W-:Y:S04]  /*f5a0*/  STL [R1], R0 ;  /* 0x0000000001007387 */ /* 0x000fe80000100800 */
[----:B0-----:R-:W2:Y:S04]  /*f5b0*/  LDL.LU.64 R10, [R1+0x5d8] ;  /* 0x0005d800010a7983 */ /* 0x001ea80000300a00 */
[----:B------:R-:W2:Y:S04]  /*f5c0*/  LDL.LU.64 R28, [R1+0x638] ;  /* 0x00063800011c7983 */ /* 0x000ea80000300a00 */
[----:B------:R0:W-:Y:S04]  /*f5d0*/  STL [R1+0x227c], R13 ;  /* 0x00227c0d01007387 */ /* 0x0001e80000100800 */
[----:B0-----:R-:W2:Y:S04]  /*f5e0*/  LDL.LU.64 R12, [R1+0x628] ;  /* 0x00062800010c7983 */ /* 0x001ea80000300a00 */
[----:B------:R-:W2:Y:S04]  /*f5f0*/  LDL.LU.64 R8, [R1+0x640] ;  /* 0x0006400001087983 */ /* 0x000ea80000300a00 */
[----:B------:R-:W2:Y:S04]  /*f600*/  LDL.LU.64 R20, [R1+0x648] ;  /* 0x0006480001147983 */ /* 0x000ea80000300a00 */
[----:B------:R-:W-:Y:S04]  /*f610*/  STL [R1+0x2294], R14 ;  /* 0x0022940e01007387 */ /* 0x000fe80000100800 */
[----:B------:R-:W2:Y:S04]  /*f620*/  LDL.LU.64 R2, [R1+0x650] ;  /* 0x0006500001027983 */ /* 0x000ea80000300a00 */
[----:B------:R-:W2:Y:S04]  /*f630*/  LDL.LU.64 R22, [R1+0x658] ;  /* 0x0006580001167983 */ /* 0x000ea80000300a00 */
[----:B---3--:R0:W-:Y:S04]  /*f640*/  STL [R1+0x2298], R15 ;  /* 0x0022980f01007387 */ /* 0x0081e80000100800 */
[----:B0-----:R-:W3:Y:S04]  /*f650*/  LDL.LU.64 R14, [R1+0x620] ;  /* 0x00062000010e7983 */ /* 0x001ee80000300a00 */
[----:B------:R-:W3:Y:S04]  /*f660*/  LDL.LU.64 R4, [R1+0x660] ;  /* 0x0006600001047983 */ /* 0x000ee80000300a00 */
[----:B------:R-:W3:Y:S04]  /*f670*/  LDL.LU.64 R24, [R1+0x668] ;  /* 0x0006680001187983 */ /* 0x000ee80000300a00 */
[----:B----4-:R-:W-:Y:S04]  /*f680*/  STL [R1+0x229c], R16 ;  /* 0x00229c1001007387 */ /* 0x010fe80000100800 */
[----:B------:R-:W4:Y:S04]  /*f690*/  LDL.LU.64 R6, [R1+0x670] ;  /* 0x0006700001067983 */ /* 0x000f280000300a00 */
[----:B-1----:R-:W4:Y:S04]  /*f6a0*/  LDL.LU.64 R26, [R1+0x678] ;  /* 0x00067800011a7983 */ /* 0x002f280000300a00 */
[----:B-----5:R0:W-:Y:S04]  /*f6b0*/  STL [R1+0x22a0], R17 ;  /* 0x0022a01101007387 */ /* 0x0201e80000100800 */
[----:B0-----:R-:W5:Y:S04]  /*f6c0*/  LDL.LU.64 R16, [R1+0x618] ;  /* 0x0006180001107983 */ /* 0x001f680000300a00 */
[----:B------:R0:W-:Y:S04]  /*f6d0*/  STL [R1+0x22a4], R18 ;  /* 0x0022a41201007387 */ /* 0x0001e80000100800 */
[----:B0-----:R-:W5:Y:S04]  /*f6e0*/  LDL.LU.64 R18, [R1+0x610] ;  /* 0x0006100001127983 */ /* 0x001f680000300a00 */
[----:B--2---:R0:W2:Y:S04]  /*f6f0*/  LDG.E.U16 R0, [R10.64] ;  /* 0x000000040a007981 */ /* 0x0040a8000c1e1500 */
[----:B0-----:R-:W2:Y:S04]  /*f700*/  LDL.LU.64 R10, [R1+0x2340] ;  /* 0x00234000010a7983 */ /* 0x001ea80000300a00 */
[----:B------:R-:W2:Y:S04]  /*f710*/  LDG.E.U16 R12, [R12.64] ;  /* 0x000000040c0c7981 */ /* 0x000ea8000c1e1500 */
[----:B------:R0:W2:Y:S04]  /*f720*/  LDG.E.U16 R20, [R20.64] ;  /* 0x0000000414147981 */ /* 0x0000a8000c1e1500 */
[----:B0-----:R-:W2:Y:S04]  /*f730*/  LDG.E.U16 R21, [R2.64] ;  /* 0x0000000402157981 */ /* 0x001ea8000c1e1500 */
[----:B------:R0:W2:Y:S04]  /*f740*/  LDG.E.U16 R22, [R22.64] ;  /* 0x0000000416167981 */ /* 0x0000a8000c1e1500 */
[----:B---3--:R-:W3:Y:S04]  /*f750*/  LDG.E.U16 R14, [R14.64] ;  /* 0x000000040e0e7981 */ /* 0x008ee8000c1e1500 */
[----:B0-----:R-:W3:Y:S04]  /*f760*/  LDG.E.U16 R23, [R4.64] ;  /* 0x0000000404177981 */ /* 0x001ee8000c1e1500 */
[----:B------:R4:W3:Y:S04]  /*f770*/  LDG.E.U16 R24, [R24.64] ;  /* 0x0000000418187981 */ /* 0x0008e8000c1e1500 */
[----:B----4-:R-:W4:Y:S04]  /*f780*/  LDG.E.U16 R25, [R6.64] ;  /* 0x0000000406197981 */ /* 0x010f28000c1e1500 */
[----:B------:R0:W3:Y:S04]  /*f790*/  LDG.E.U16 R26, [R26.64] ;  /* 0x000000041a1a7981 */ /* 0x0000e8000c1e1500 */
[----:B-----5:R-:W5:Y:S04]  /*f7a0*/  LDG.E.U16 R16, [R16.64] ;  /* 0x0000000410107981 */ /* 0x020f68000c1e1500 */
[----:B------:R1:W3:Y:S04]  /*f7b0*/  LDG.E.U16 R18, [R18.64] ;  /* 0x0000000412127981 */ /* 0x0002e8000c1e1500 */
[----:B-1----:R-:W3:Y:S04]  /*f7c0*/  LDG.E.U16 R19, [R8.64] ;  /* 0x0000000408137981 */ /* 0x002ee8000c1e1500 */
[----:B--2---:R1:W-:Y:S04]  /*f7d0*/  STL [R1+0x64], R0 ;  /* 0x0000640001007387 */ /* 0x0043e80000100800 */
[----:B-1----:R1:W2:Y:S04]  /*f7e0*/  LDG.E.U16 R0, [R10.64] ;  /* 0x000000040a007981 */ /* 0x0022a8000c1e1500 */
        /* <DEDUP_REMOVED lines=17> */
[----:B-1----:R1:W3:Y:S04]  /*f900*/  LDG.E.U16 R0, [R28.64] ;  /* 0x000000041c007981 */ /* 0x0022e8000c1e1500 */
[----:B---3--:R-:W3:Y:S04]  /*f910*/  LDG.E.U16 R10, [R10.64] ;  /* 0x000000040a0a7981 */ /* 0x008ee8000c1e1500 */
[----:B-1----:R-:W0:Y:S04]  /*f920*/  LDL.LU.64 R28, [R1+0x680] ;  /* 0x00068000011c7983 */ /* 0x002e280000300a00 */
[----:B------:R-:W-:Y:S04]  /*f930*/  STL [R1+0x2248], R19 ;  /* 0x0022481301007387 */ /* 0x000fe80000100800 */
[----:B------:R-:W-:Y:S04]  /*f940*/  STL [R1+0x224c], R20 ;  /* 0x00224c1401007387 */ /* 0x000fe80000100800 */
[----:B------:R-:W-:Y:S04]  /*f950*/  STL [R1+0x2250], R21 ;  /* 0x0022501501007387 */ /* 0x000fe80000100800 */
[----:B------:R-:W-:Y:S04]  /*f960*/  STL [R1+0x2254], R22 ;  /* 0x0022541601007387 */ /* 0x000fe80000100800 */
[----:B------:R-:W-:Y:S04]  /*f970*/  STL [R1+0x2258], R23 ;  /* 0x0022581701007387 */ /* 0x000fe80000100800 */
[----:B------:R-:W-:Y:S04]  /*f980*/  STL [R1+0x225c], R24 ;  /* 0x00225c1801007387 */ /* 0x000fe80000100800 */
[----:B----4-:R1:W-:Y:S04]  /*f990*/  STL [R1+0x2260], R25 ;  /* 0x0022601901007387 */ /* 0x0103e80000100800 */
[----:B-1----:R-:W4:Y:S04]  /*f9a0*/  LDL.LU R25, [R1+0x490] ;  /* 0x0004900001197983 */ /* 0x002f280000300800 */
[----:B------:R-:W4:Y:S04]  /*f9b0*/  LDL.LU R24, [R1+0x480] ;  /* 0x0004800001187983 */ /* 0x000f280000300800 */
[----:B0-----:R-:W2:Y:S04]  /*f9c0*/  LDG.E.U16 R27, [R28.64] ;  /* 0x000000041c1b7981 */ /* 0x001ea8000c1e1500 */
[----:B----4-:R0:W-:Y:S04]  /*f9d0*/  STL.64 [R1+0x2308], R24 ;  /* 0x0023081801007387 */ /* 0x0101e80000100a00 */
[----:B0-----:R-:W4:Y:S04]  /*f9e0*/  LDL.LU.64 R24, [R1+0x688] ;  /* 0x0006880001187983 */ /* 0x001f280000300a00 */
[----:B------:R-:W4:Y:S04]  /*f9f0*/  LDL.LU R23, [R1+0x470] ;  /* 0x0004700001177983 */ /* 0x000f280000300800 */
[----:B------:R-:W4:Y:S04]  /*fa00*/  LDL.LU R22, [R1+0x460] ;  /* 0x0004600001167983 */ /* 0x000f280000300800 */
[----:B------:R-:W4:Y:S04]  /*fa10*/  LDL.LU R21, [R1+0x450] ;  /* 0x0004500001157983 */ /* 0x000f280000300800 */
[----:B------:R-:W4:Y:S04]  /*fa20*/  LDL.LU R20, [R1+0x440] ;  /* 0x0004400001147983 */ /* 0x000f280000300800 */
[----:B------:R-:W4:Y:S04]  /*fa30*/  LDL.LU R19, [R1+0x430] ;  /* 0x0004300001137983 */ /* 0x000f280000300800 */
[----:B------:R0:W-:Y:S04]  /*fa40*/  STL [R1+0x2c], R18 ;  /* 0x00002c1201007387 */ /* 0x0001e80000100800 */
[----:B0-----:R-:W4:Y:S04]  /*fa50*/  LDL.LU R18, [R1+0x420] ;  /* 0x0004200001127983 */ /* 0x001f280000300800 */
[----:B-----5:R0:W-:Y:S04]  /*fa60*/  STL [R1+0x24], R16 ;  /* 0x0000241001007387 */ /* 0x0201e80000100800 */
[----:B------:R-:W5:Y:S04]  /*fa70*/  LDL.LU R17, [R1+0x410] ;  /* 0x0004100001117983 */ /* 0x000f680000300800 */
[----:B------:R1:W-:Y:S04]  /*fa80*/  STL [R1+0x1c], R14 ;  /* 0x00001c0e01007387 */ /* 0x0003e80000100800 */
[----:B0-----:R-:W5:Y:S04]  /*fa90*/  LDL.LU R16, [R1+0x3f8] ;  /* 0x0003f80001107983 */ /* 0x001f680000300800 */
[----:B------:R0:W-:Y:S04]  /*faa0*/  STL [R1+0x14], R12 ;  /* 0x0000140c01007387 */ /* 0x0001e80000100800 */
[----:B------:R-:W5:Y:S04]  /*fab0*/  LDL.LU R15, [R1+0x3e0] ;  /* 0x0003e000010f7983 */ /* 0x000f680000300800 */
[----:B---3--:R3:W-:Y:S04]  /*fac0*/  STL [R1+0xc], R10 ;  /* 0x00000c0a01007387 */ /* 0x0087e80000100800 */
[----:B------:R-:W5:Y:S04]  /*fad0*/  LDL.LU R3, [R1+0x3c8] ;  /* 0x0003c80001037983 */ /* 0x000f680000300800 */
[----:B------:R0:W-:Y:S04]  /*fae0*/  STL [R1+0x4], R0 ;  /* 0x0000040001007387 */ /* 0x0001e80000100800 */
[----:B------:R-:W-:Y:S04]  /*faf0*/  STL [R1+0x2264], R26 ;  /* 0x0022641a01007387 */ /* 0x000fe80000100800 */
[----:B-1----:R-:W5:Y:S04]  /*fb00*/  LDL.LU R14, [R1+0x3b0] ;  /* 0x0003b000010e7983 */ /* 0x002f680000300800 */
[----:B------:R-:W5:Y:S04]  /*fb10*/  LDL.LU R13, [R1+0x398] ;  /* 0x00039800010d7983 */ /* 0x000f680000300800 */
[----:B0-----:R-:W5:Y:S04]  /*fb20*/  LDL.LU R12, [R1+0x380] ;  /* 0x00038000010c7983 */ /* 0x001f680000300800 */
[----:B------:R-:W5:Y:S04]  /*fb30*/  LDL.LU R11, [R1+0x368] ;  /* 0x00036800010b7983 */ /* 0x000f680000300800 */
[----:B---3--:R-:W3:Y:S04]  /*fb40*/  LDL.LU R10, [R1+0x350] ;  /* 0x00035000010a7983 */ /* 0x008ee80000300800 */
[----:B------:R-:W3:Y:S04]  /*fb50*/  LDL.LU R0, [R1+0x338] ;  /* 0x0003380001007983 */ /* 0x000ee80000300800 */
[----:B------:R-:W3:Y:S04]  /*fb60*/  LDL.LU R9, [R1+0x324] ;  /* 0x0003240001097983 */ /* 0x000ee80000300800 */
[----:B------:R-:W3:Y:S04]  /*fb70*/  LDL.LU R4, [R1+0x318] ;  /* 0x0003180001047983 */ /* 0x000ee80000300800 */
[----:B------:R-:W3:Y:S04]  /*fb80*/  LDL.LU R6, [R1+0x30c] ;  /* 0x00030c0001067983 */ /* 0x000ee80000300800 */
[----:B--2---:R0:W-:Y:S04]  /*fb90*/  STL [R1+0x2268], R27 ;  /* 0x0022681b01007387 */ /* 0x0041e80000100800 */
[----:B0-----:R-:W2:Y:S04]  /*fba0*/  LDL.LU.64 R26, [R1+0x690] ;  /* 0x00069000011a7983 */ /* 0x001ea80000300a00 */
[----:B------:R-:W0:Y:S02]  /*fbb0*/  S2R R29, SR_TID.X ;  /* 0x00000000001d7919 */ /* 0x000e240000002100 */
[----:B0-----:R-:W-:-:S05]  /*fbc0*/  LOP3.LUT R29, R29, 0xff, RZ, 0xc0, !PT ;  /* 0x000000ff1d1d7812 */ /* 0x001fca00078ec0ff */
[----:B------:R-:W-:Y:S01]  /*fbd0*/  IMAD.SHL.U32 R29, R29, 0x2, RZ ;  /* 0x000000021d1d7824 */ /* 0x000fe200078e00ff */
[----:B----4-:R0:W4:Y:S04]  /*fbe0*/  LDG.E.U16 R28, [R24.64] ;  /* 0x00000004181c7981 */ /* 0x010128000c1e1500 */
[----:B0-----:R-:W3:Y:S01]  /*fbf0*/  LDL.LU.64 R24, [R1+0x2308] ;  /* 0x0023080001187983 */ /* 0x001ee20000300a00 */
[----:B------:R-:W-:-:S03]  /*fc00*/  LOP3.LUT R5, R29, 0x30, RZ, 0x3c, !PT ;  /* 0x000000301d057812 */ /* 0x000fc600078e3cff */
[----:B------:R-:W4:Y:S04]  /*fc10*/  LDL.LU R8, [R1+0x300] ;  /* 0x0003000001087983 */ /* 0x000f280000300800 */
[----:B------:R-:W4:Y:S04]  /*fc20*/  LDL.LU R2, [R1+0x2f4] ;  /* 0x0002f40001027983 */ /* 0x000f280000300800 */
[----:B------:R-:W4:Y:S04]  /*fc30*/  LDL.LU R7, [R1+0x2e8] ;  /* 0x0002e80001077983 */ /* 0x000f280000300800 */
[----:B--2---:R-:W2:Y:S04]  /*fc40*/  LDG.E.U16 R29, [R26.64] ;  /* 0x000000041a1d7981 */ /* 0x004ea8000c1e1500 */
[----:B---3--:R-:W-:Y:S04]  /*fc50*/  STS.U16 [R5+0x8600], R25 ;  /* 0x0086001905007388 */ /* 0x008fe80000000400 */
[----:B------:R-:W-:Y:S04]  /*fc60*/  STS.U16 [R5+0x9600], R24 ;  /* 0x0096001805007388 */ /* 0x000fe80000000400 */
[----:B------:R-:W-:Y:S04]  /*fc70*/  STS.U16 [R5+0xa600], R23 ;  /* 0x00a6001705007388 */ /* 0x000fe80000000400 */
[----:B------:R-:W-:Y:S04]  /*fc80*/  STS.U16 [R5+0xb600], R22 ;  /* 0x00b6001605007388 */ /* 0x000fe80000000400 */
[----:B------:R-:W-:Y:S04]  /*fc90*/  STS.U16 [R5+0xc600], R21 ;  /* 0x00c6001505007388 */ /* 0x000fe80000000400 */
[----:B------:R-:W-:Y:S04]  /*fca0*/  STS.U16 [R5+0xd600], R20 ;  /* 0x00d6001405007388 */ /* 0x000fe80000000400 */
[----:B------:R-:W-:Y:S04]  /*fcb0*/  STS.U16 [R5+0xe600], R19 ;  /* 0x00e6001305007388 */ /* 0x000fe80000000400 */
[----:B------:R-:W-:Y:S04]  /*fcc0*/  STS.U16 [R5+0xf600], R18 ;  /* 0x00f6001205007388 */ /* 0x000fe80000000400 */
[----:B-----5:R-:W-:Y:S04]  /*fcd0*/  STS.U16 [R5+0x10600], R17 ;  /* 0x0106001105007388 */ /* 0x020fe80000000400 */
[----:B------:R-:W-:Y:S04]  /*fce0*/  STS.U16 [R5+0x11600], R16 ;  /* 0x0116001005007388 */ /* 0x000fe80000000400 */
[----:B------:R-:W-:Y:S04]  /*fcf0*/  STS.U16 [R5+0x12600], R15 ;  /* 0x0126000f05007388 */ /* 0x000fe80000000400 */
[----:B------:R0:W-:Y:S04]  /*fd00*/  STS.U16 [R5+0x13600], R3 ;  /* 0x0136000305007388 */ /* 0x0001e80000000400 */
[----:B------:R-:W-:Y:S04]  /*fd10*/  STS.U16 [R5+0x14600], R14 ;  /* 0x0146000e05007388 */ /* 0x000fe80000000400 */
[----:B------:R-:W-:Y:S04]  /*fd20*/  STS.U16 [R5+0x15600], R13 ;  /* 0x0156000d05007388 */ /* 0x000fe80000000400 */
[----:B------:R-:W-:Y:S04]  /*fd30*/  STS.U16 [R5+0x16600], R12 ;  /* 0x0166000c05007388 */ /* 0x000fe80000000400 */
[----:B----4-:R-:W-:Y:S04]  /*fd40*/  STL [R1+0x226c], R28 ;  /* 0x00226c1c01007387 */ /* 0x010fe80000100800 */
[----:B------:R-:W-:Y:S04]  /*fd50*/  STS.U16 [R5+0x17600], R11 ;  /* 0x0176000b05007388 */ /* 0x000fe80000000400 */
[----:B------:R-:W-:Y:S04]  /*fd60*/  STS.U16 [R5+0x18600], R10 ;  /* 0x0186000a05007388 */ /* 0x000fe80000000400 */
[----:B------:R1:W-:Y:S04]  /*fd70*/  STS.U16 [R5+0x19600], R0 ;  /* 0x0196000005007388 */ /* 0x0003e80000000400 */
[----:B--2---:R-:W-:Y:S04]  /*fd80*/  STL [R1+0x2270], R29 ;  /* 0x0022701d01007387 */ /* 0x004fe80000100800 */
[----:B0-----:R-:W2:Y:S04]  /*fd90*/  LDL.LU R3, [R1+0x2dc] ;  /* 0x0002dc0001037983 */ /* 0x001ea80000300800 */
[----:B-1----:R-:W3:Y:S04]  /*fda0*/  LDL.LU R0, [R1+0x2c8] ;  /* 0x0002c80001007983 */ /* 0x002ee80000300800 */
[----:B------:R-:W-:Y:S04]  /*fdb0*/  STS.U16 [R5+0x1a600], R9 ;  /* 0x01a6000905007388 */ /* 0x000fe80000000400 */
[----:B------:R0:W-:Y:S04]  /*fdc0*/  STS.U16 [R5+0x1b600], R4 ;  /* 0x01b6000405007388 */ /* 0x0001e80000000400 */
[----:B------:R1:W-:Y:S04]  /*fdd0*/  STS.U16 [R5+0x1c600], R6 ;  /* 0x01c6000605007388 */ /* 0x0003e80000000400 */
[----:B0-----:R-:W4:Y:S04]  /*fde0*/  LDL.LU R4, [R1+0x2c0] ;  /* 0x0002c00001047983 */ /* 0x001f280000300800 */
        /* <DEDUP_REMOVED lines=12> */
[----:B------:R-:W-:Y:S04]  /*feb0*/  STS.U16 [R5+0x1d600], R8 ;  /* 0x01d6000805007388 */ /* 0x000fe80000000400 */
[----:B------:R-:W5:Y:S04]  /*fec0*/  LDL.LU R17, [R1+0x28c] ;  /* 0x00028c0001117983 */ /* 0x000f680000300800 */
[----:B------:R-:W-:Y:S04]  /*fed0*/  STS.U16 [R5+0x1e600], R2 ;  /* 0x01e6000205007388 */ /* 0x000fe80000000400 */
[----:B------:R-:W5:Y:S04]  /*fee0*/  LDL.LU R16, [R1+0x288] ;  /* 0x0002880001107983 */ /* 0x000f680000300800 */
[----:B------:R0:W-:Y:S04]  /*fef0*/  STS.U16 [R5+0x1f600], R7 ;  /* 0x01f6000705007388 */ /* 0x0001e80000000400 */
[----:B------:R-:W5:Y:S04]  /*ff00*/  LDL.LU R15, [R1+0x284] ;  /* 0x00028400010f7983 */ /* 0x000f680000300800 */
        /* <DEDUP_REMOVED lines=9> */
[----:B--2---:R-:W-:Y:S04]  /*ffa0*/  STS.U16 [R5+0x20600], R3 ;  /* 0x0206000305007388 */ /* 0x004fe80000000400 */
[----:B---3--:R0:W-:Y:S04]  /*ffb0*/  STS.U16 [R5+0x21600], R0 ;  /* 0x0216000005007388 */ /* 0x0081e80000000400 */
[----:B0-----:R-:W2:Y:S04]  /*ffc0*/  LDL.LU R0, [R1+0x244] ;  /* 0x0002440001007983 */ /* 0x001ea80000300800 */
[----:B------:R-:W3:Y:S04]  /*ffd0*/  LDL.LU R3, [R1+0x240] ;  /* 0x0002400001037983 */ /* 0x000ee80000300800 */
[----:B----4-:R0:W-:Y:S04]  /*ffe0*/  STS.U16 [R5+0x22600], R4 ;  /* 0x0226000405007388 */ /* 0x0101e80000000400 */
[----:B-----5:R1:W-:Y:S04]  /*fff0*/  STS.U16 [R5+0x23600], R6 ;  /* 0x0236000605007388 */ /* 0x0203e80000000400 */
        /* <DEDUP_REMOVED lines=11> */
[----:B0-----:R-:W4:Y:S04]  /*100b0*/  LDL.LU R4, [R1+0x21c] ;  /* 0x00021c0001047983 */ /* 0x001f280000300800 */
[----:B------:R-:W-:Y:S04]  /*100c0*/  STS.U16 [R5+0x2f600], R17 ;  /* 0x02f6001105007388 */ /* 0x000fe80000000400 */
[----:B-1----:R-:W5:Y:S04]  /*100d0*/  LDL.LU R6, [R1+0x218] ;  /* 0x0002180001067983 */ /* 0x002f680000300800 */
[----:B------:R-:W-:Y:S04]  /*100e0*/  STS.U16 [R5+0x30600], R16 ;  /* 0x0306001005007388 */ /* 0x000fe80000000400 */
[----:B------:R-:W-:Y:S04]  /*100f0*/  STS.U16 [R5+0x31600], R15 ;  /* 0x0316000f05007388 */ /* 0x000fe80000000400 */
[----:B------:R0:W-:Y:S04]  /*10100*/  STS.U16 [R5+0x32600], R7 ;  /* 0x0326000705007388 */ /* 0x0001e80000000400 */
[----:B0-----:R-:W0:Y:S04]  /*10110*/  S2R R7, SR_TID.X ;  /* 0x0000000000077919 */ /* 0x001e280000002100 */
[----:B------:R-:W-:Y:S04]  /*10120*/  STS.U16 [R5+0x33600], R14 ;  /* 0x0336000e05007388 */ /* 0x000fe80000000400 */
[----:B------:R1:W-:Y:S04]  /*10130*/  STS.U16 [R5+0x34600], R13 ;  /* 0x0346000d05007388 */ /* 0x0003e80000000400 */
[----:B------:R-:W-:Y:S04]  /*10140*/  STS.U16 [R5+0x35600], R12 ;  /* 0x0356000c05007388 */ /* 0x000fe80000000400 */
[----:B------:R-:W-:Y:S04]  /*10150*/  STS.U16 [R5+0x36600], R11 ;  /* 0x0366000b05007388 */ /* 0x000fe80000000400 */
[----:B------:R-:W-:Y:S01]  /*10160*/  STS.U16 [R5+0x37600], R10 ;  /* 0x0376000a05007388 */ /* 0x000fe20000000400 */
[----:B0-----:R-:W-:-:S03]  /*10170*/  LOP3.LUT R7, R7, 0xff, RZ, 0xc0, !PT ;  /* 0x000000ff07077812 */ /* 0x001fc600078ec0ff */
[----:B------:R-:W-:Y:S01]  /*10180*/  STS.U16 [R5+0x38600], R9 ;  /* 0x0386000905007388 */ /* 0x000fe20000000400 */
[----:B-1----:R-:W-:-:S03]  /*10190*/  SHF.L.U32 R13, R7, 0x1, RZ ;  /* 0x00000001070d7819 */ /* 0x002fc600000006ff */
[----:B------:R-:W-:Y:S04]  /*101a0*/  STS.U16 [R5+0x39600], R8 ;  /* 0x0396000805007388 */ /* 0x000fe80000000400 */
[----:B------:R-:W-:Y:S04]  /*101b0*/  STS.U16 [R5+0x3a600], R2 ;  /* 0x03a6000205007388 */ /* 0x000fe80000000400 */
[----:B------:R-:W-:Y:S04]  /*101c0*/  STL [R1+0x22ec], R13 ;  /* 0x0022ec0d01007387 */ /* 0x000fe80000100800 */
[----:B--2---:R0:W-:Y:S02]  /*101d0*/  STS.U16 [R5+0x3b600], R0 ;  /* 0x03b6000005007388 */ /* 0x0041e40000000400 */
[----:B0-----:R-:W-:-:S02]  /*101e0*/  LOP3.LUT R0, R13, 0x40, RZ, 0x3c, !PT ;  /* 0x000000400d007812 */ /* 0x001fc400078e3cff */
[----:B------:R-:W2:Y:S04]  /*101f0*/  LDL.LU R13, [R1+0x838] ;  /* 0x00083800010d7983 */ /* 0x000ea80000300800 */
[----:B--2---:R0:W-:Y:S04]  /*10200*/  STL [R1+0x22f8], R13 ;  /* 0x0022f80d01007387 */ /* 0x0041e80000100800 */
[----:B0-----:R-:W2:Y:S04]  /*10210*/  LDL.LU R13, [R1+0x498] ;  /* 0x00049800010d7983 */ /* 0x001ea80000300800 */
[----:B--2---:R0:W-:Y:S04]  /*10220*/  STL [R1+0x22fc], R13 ;  /* 0x0022fc0d01007387 */ /* 0x0041e80000100800 */
[----:B0-----:R-:W2:Y:S04]  /*10230*/  LDL.LU R13, [R1+0x204] ;  /* 0x00020400010d7983 */ /* 0x001ea80000300800 */
[----:B------:R-:W2:Y:S04]  /*10240*/  LDL.LU R29, [R1+0x87c] ;  /* 0x00087c00011d7983 */ /* 0x000ea80000300800 */
[----:B---3--:R-:W-:Y:S04]  /*10250*/  STS.U16 [R5+0x3c600], R3 ;  /* 0x03c6000305007388 */ /* 0x008fe80000000400 */
[----:B----4-:R-:W-:Y:S04]  /*10260*/  STS.U16 [R5+0x3d600], R4 ;  /* 0x03d6000405007388 */ /* 0x010fe80000000400 */
[----:B-----5:R0:W-:Y:S01]  /*10270*/  STS.U16 [R5+0x3e600], R6 ;  /* 0x03e6000605007388 */ /* 0x0201e20000000400 */
[----:B------:R-:W-:-:S03]  /*10280*/  SHF.L.U32 R7, R7, 0x1, RZ ;  /* 0x0000000107077819 */ /* 0x000fc600000006ff */
[----:B--2---:R1:W-:Y:S04]  /*10290*/  STL [R1+0x2300], R29 ;  /* 0x0023001d01007387 */ /* 0x0043e80000100800 */
[----:B------:R-:W2:Y:S04]  /*102a0*/  LDL.LU R28, [R1+0x7ec] ;  /* 0x0007ec00011c7983 */ /* 0x000ea80000300800 */
[----:B------:R-:W3:Y:S04]  /*102b0*/  LDL.LU R27, [R1+0x8a0] ;  /* 0x0008a000011b7983 */ /* 0x000ee80000300800 */
[----:B------:R-:W4:Y:S04]  /*102c0*/  LDL.LU R26, [R1+0x860] ;  /* 0x00086000011a7983 */ /* 0x000f280000300800 */
[----:B0-----:R-:W5:Y:S04]  /*102d0*/  LDL.LU R6, [R1+0x81c] ;  /* 0x00081c0001067983 */ /* 0x001f680000300800 */
[----:B------:R-:W2:Y:S04]  /*102e0*/  LDL.LU R25, [R1+0x7cc] ;  /* 0x0007cc0001197983 */ /* 0x000ea80000300800 */
        /* <DEDUP_REMOVED lines=11> */
[----:B------:R-:W2:Y:S01]  /*103a0*/  LDL.LU R12, [R1+0x884] ;  /* 0x00088400010c7983 */ /* 0x000ea20000300800 */
[----:B-1----:R-:W-:-:S03]  /*103b0*/  LOP3.LUT R29, R7, 0x30, RZ, 0x3c, !PT ;  /* 0x00000030071d7812 */ /* 0x002fc600078e3cff */
        /* <DEDUP_REMOVED lines=9> */
[----:B------:R0:W-:Y:S04]  /*10450*/  STS.U16 [R29+0x3f600], R13 ;  /* 0x03f6000d1d007388 */ /* 0x0001e80000000400 */
[----:B0-----:R-:W2:Y:S04]  /*10460*/  LDL.LU R29, [R1+0x2300] ;  /* 0x00230000011d7983 */ /* 0x001ea80000300800 */
[----:B------:R-:W2:Y:S04]  /*10470*/  LDL.LU R13, [R1+0x22fc] ;  /* 0x0022fc00010d7983 */ /* 0x000ea80000300800 */
[----:B--2---:R0:W-:Y:S04]  /*10480*/  STS.U16 [R0+0x800], R13 ;  /* 0x0008000d00007388 */ /* 0x0041e80000000400 */
[----:B0-----:R-:W2:Y:S04]  /*10490*/  LDL.LU R13, [R1+0x22f8] ;  /* 0x0022f800010d7983 */ /* 0x001ea80000300800 */
[----:B--2---:R-:W-:Y:S04]  /*104a0*/  STS.U16 [R0+0x1800], R13 ;  /* 0x0018000d00007388 */ /* 0x004fe80000000400 */
[----:B------:R-:W-:Y:S04]  /*104b0*/  STS.U16 [R0+0x2800], R29 ;  /* 0x0028001d00007388 */ /* 0x000fe80000000400 */
[----:B------:R-:W-:Y:S04]  /*104c0*/  STS.U16 [R0+0x3800], R28 ;  /* 0x0038001c00007388 */ /* 0x000fe80000000400 */
[----:B---3--:R-:W-:Y:S04]  /*104d0*/  STS.U16 [R0+0x4800], R27 ;  /* 0x0048001b00007388 */ /* 0x008fe80000000400 */
[----:B----4-:R-:W-:Y:S04]  /*104e0*/  STS.U16 [R0+0x5800], R26 ;  /* 0x0058001a00007388 */ /* 0x010fe80000000400 */
[----:B-----5:R0:W-:Y:S04]  /*104f0*/  STS.U16 [R0+0x6800], R6 ;  /* 0x0068000600007388 */ /* 0x0201e80000000400 */
[----:B0-----:R-:W2:Y:S04]  /*10500*/  LDL.LU R6, [R1+0x7d8] ;  /* 0x0007d80001067983 */ /* 0x001ea80000300800 */
[----:B------:R-:W3:Y:S04]  /*10510*/  LDL.LU R13, [R1+0x2d8] ;  /* 0x0002d800010d7983 */ /* 0x000ee80000300800 */
[----:B---3--:R0:W-:Y:S04]  /*10520*/  STL [R1+0x22f0], R13 ;  /* 0x0022f00d01007387 */ /* 0x0081e80000100800 */
[----:B0-----:R-:W3:Y:S04]  /*10530*/  LDL.LU R13, [R1+0x7a8] ;  /* 0x0007a800010d7983 */ /* 0x001ee80000300800 */
        /* <DEDUP_REMOVED lines=23> */
[----:B------:R-:W4:Y:S04]  /*106b0*/  LDL.LU R29, [R1+0x2c4] ;  /* 0x0002c400011d7983 */ /* 0x000f280000300800 */
[----:B------:R0:W-:Y:S04]  /*106c0*/  STS.U16 [R0+0x1c800], R7 ;  /* 0x01c8000700007388 */ /* 0x0001e80000000400 */
[----:B------:R-:W5:Y:S04]  /*106d0*/  LDL.LU R28, [R1+0x1d4] ;  /* 0x0001d400011c7983 */ /* 0x000f680000300800 */
[----:B0-----:R-:W4:Y:S04]  /*106e0*/  LDL.LU R7, [R1+0x1d0] ;  /* 0x0001d00001077983 */ /* 0x001f280000300800 */
        /* <DEDUP_REMOVED lines=22> */
[----:B--2---:R0:W-:Y:S04]  /*10850*/  STS.U16 [R0+0x1d800], R6 ;  /* 0x01d8000600007388 */ /* 0x0041e80000000400 */
[----:B------:R-:W2:Y:S04]  /*10860*/  LDL.LU R5, [R1+0x12c] ;  /* 0x00012c0001057983 */ /* 0x000ea80000300800 */
[----:B0-----:R-:W2:Y:S04]  /*10870*/  LDL.LU R6, [R1+0x128] ;  /* 0x0001280001067983 */ /* 0x001ea80000300800 */
[----:B---3--:R0:W-:Y:S04]  /*10880*/  STS.U16 [R0+0x1e800], R13 ;  /* 0x01e8000d00007388 */ /* 0x0081e80000000400 */
[----:B0-----:R-:W3:Y:S04]  /*10890*/  LDL.LU R13, [R1+0x22f4] ;  /* 0x0022f400010d7983 */ /* 0x001ee80000300800 */
[----:B---3--:R0:W-:Y:S04]  /*108a0*/  STS.U16 [R0+0x1f800], R13 ;  /* 0x01f8000d00007388 */ /* 0x0081e80000000400 */
[----:B0-----:R-:W3:Y:S04]  /*108b0*/  LDL.LU R13, [R1+0x22f0] ;  /* 0x0022f000010d7983 */ /* 0x001ee80000300800 */
[----:B---3--:R0:W-:Y:S04]  /*108c0*/  STS.U16 [R0+0x20800], R13 ;  /* 0x0208000d00007388 */ /* 0x0081e80000000400 */
[----:B----4-:R-:W-:Y:S04]  /*108d0*/  STS.U16 [R0+0x21800], R29 ;  /* 0x0218001d00007388 */ /* 0x010fe80000000400 */
[----:B-----5:R-:W-:Y:S04]  /*108e0*/  STS.U16 [R0+0x22800], R28 ;  /* 0x0228001c00007388 */ /* 0x020fe80000000400 */
[----:B0-----:R-:W3:Y:S04]  /*108f0*/  LDL.LU R13, [R1+0x22ec] ;  /* 0x0022ec00010d7983 */ /* 0x001ee80000300800 */
[----:B------:R0:W-:Y:S04]  /*10900*/  STS.U16 [R0+0x23800], R7 ;  /* 0x0238000700007388 */ /* 0x0001e80000000400 */
[----:B0-----:R-:W4:Y:S04]  /*10910*/  LDL.LU R7, [R1+0x124] ;  /* 0x0001240001077983 */ /* 0x001f280000300800 */
[----:B------:R-:W5:Y:S04]  /*10920*/  LDL.LU R29, [R1+0x110] ;  /* 0x00011000011d7983 */ /* 0x000f680000300800 */
[----:B-----5:R0:W-:Y:S04]  /*10930*/  STL [R1+0x22e4], R29 ;  /* 0x0022e41d01007387 */ /* 0x0201e80000100800 */
[----:B0-----:R-:W5:Y:S04]  /*10940*/  LDL.LU R29, [R1+0x114] ;  /* 0x00011400011d7983 */ /* 0x001f680000300800 */
[----:B-----5:R0:W-:Y:S04]  /*10950*/  STL [R1+0x22e8], R29 ;  /* 0x0022e81d01007387 */ /* 0x0201e80000100800 */
[----:B0-----:R-:W5:Y:S01]  /*10960*/  LDL.LU R29, [R1+0x120] ;  /* 0x00012000011d7983 */ /* 0x001f620000300800 */
[----:B------:R-:W3:Y:S03]  /*10970*/  LDL.LU R28, [R1+0x880] ;  /* 0x00088000011c7983 */ /* 0x000ee60000300800 */
[----:B------:R0:W-:Y:S01]  /*10980*/  STS.U16 [R0+0x24800], R27 ;  /* 0x0248001b00007388 */ /* 0x0001e20000000400 */
[----:B------:R1:W-:Y:S02]  /*10990*/  STS.U16 [R0+0x25800], R26 ;  /* 0x0258001a00007388 */ /* 0x0003e40000000400 */
[----:B------:R0:W-:Y:S02]  /*109a0*/  STS.U16 [R0+0x26800], R25 ;  /* 0x0268001900007388 */ /* 0x0001e40000000400 */
[----:B------:R0:W-:Y:S01]  /*109b0*/  STS.U16 [R0+0x27800], R24 ;  /* 0x0278001800007388 */ /* 0x0001e20000000400 */
        /* <DEDUP_REMOVED lines=16> */
[----:B------:R-:W-:Y:S01]  /*10ac0*/  STS.U16 [R0+0x38800], R3 ;  /* 0x0388000300007388 */ /* 0x000fe20000000400 */
[----:B------:R-:W-:Y:S02]  /*10ad0*/  STS.U16 [R0+0x39800], R4 ;  /* 0x0398000400007388 */ /* 0x000fe40000000400 */
[----:B--2---:R-:W-:Y:S02]  /*10ae0*/  STS.U16 [R0+0x3a800], R5 ;  /* 0x03a8000500007388 */ /* 0x004fe40000000400 */
[----:B------:R-:W-:Y:S01]  /*10af0*/  STS.U16 [R0+0x3b800], R6 ;  /* 0x03b8000600007388 */ /* 0x000fe20000000400 */
[----:B----4-:R-:W-:Y:S04]  /*10b00*/  STS.U16 [R0+0x3c800], R7 ;  /* 0x03c8000700007388 */ /* 0x010fe80000000400 */
[----:B---3--:R2:W-:Y:S01]  /*10b10*/  STL [R1+0x22e0], R28 ;  /* 0x0022e01c01007387 */ /* 0x0085e20000100800 */
[----:B0-----:R-:W3:Y:S02]  /*10b20*/  LDL.LU R27, [R1+0x820] ;  /* 0x00082000011b7983 */ /* 0x001ee40000300800 */
[----:B-1----:R-:W4:Y:S02]  /*10b30*/  LDL.LU R26, [R1+0x874] ;  /* 0x00087400011a7983 */ /* 0x002f240000300800 */
[----:B------:R-:W3:Y:S01]  /*10b40*/  LDL.LU R25, [R1+0x7e4] ;  /* 0x0007e40001197983 */ /* 0x000ee20000300800 */
[----:B------:R-:W3:Y:S01]  /*10b50*/  LDL.LU R24, [R1+0x89c] ;  /* 0x00089c0001187983 */ /* 0x000ee20000300800 */
[----:B------:R-:W3:Y:S02]  /*10b60*/  LDL.LU R23, [R1+0x85c] ;  /* 0x00085c0001177983 */ /* 0x000ee40000300800 */
[----:B------:R-:W3:Y:S02]  /*10b70*/  LDL.LU R22, [R1+0x818] ;  /* 0x0008180001167983 */ /* 0x000ee40000300800 */
        /* <DEDUP_REMOVED lines=14> */
[C---:B--2---:R-:W-:Y:S01]  /*10c60*/  LOP3.LUT R28, R13.reuse, 0x40, RZ, 0x3c, !PT ;  /* 0x000000400d1c7812 */ /* 0x044fe200078e3cff */
[----:B------:R-:W2:Y:S02]  /*10c70*/  LDL.LU R3, [R1+0x780] ;  /* 0x0007800001037983 */ /* 0x000ea40000300800 */
[----:B------:R-:W2:Y:S01]  /*10c80*/  LDL.LU R4, [R1+0x77c] ;  /* 0x00077c0001047983 */ /* 0x000ea20000300800 */
[----:B------:R-:W2:Y:S01]  /*10c90*/  LDL.LU R0, [R1+0x778] ;  /* 0x0007780001007983 */ /* 0x000ea20000300800 */
[----:B------:R-:W2:Y:S02]  /*10ca0*/  LDL.LU R6, [R1+0x774] ;  /* 0x0007740001067983 */ /* 0x000ea40000300800 */
[----:B------:R-:W2:Y:S01]  /*10cb0*/  LDL.LU R7, [R1+0x770] ;  /* 0x0007700001077983 */ /* 0x000ea20000300800 */
[----:B-----5:R0:W-:Y:S04]  /*10cc0*/  STS.U16 [R28+0x3d800], R29 ;  /* 0x03d8001d1c007388 */ /* 0x0201e80000000400 */
[----:B0-----:R-:W5:Y:S04]  /*10cd0*/  LDL.LU R29, [R1+0x22e8] ;  /* 0x0022e800011d7983 */ /* 0x001f680000300800 */
[----:B-----5:R0:W-:Y:S04]  /*10ce0*/  STS.U16 [R28+0x3e800], R29 ;  /* 0x03e8001d1c007388 */ /* 0x0201e80000000400 */
[----:B0-----:R-:W5:Y:S01]  /*10cf0*/  LDL.LU R29, [R1+0x22e4] ;  /* 0x0022e400011d7983 */ /* 0x001f620000300800 */
[----:B------:R-:W-:-:S03]  /*10d00*/  LOP3.LUT R5, R13, 0x50, RZ, 0x3c, !PT ;  /* 0x000000500d057812 */ /* 0x000fc600078e3cff */
[----:B-----5:R0:W-:Y:S04]  /*10d10*/  STS.U16 [R28+0x3f800], R29 ;  /* 0x03f8001d1c007388 */ /* 0x0201e80000000400 */
[----:B0-----:R-:W5:Y:S01]  /*10d20*/  LDL.LU R28, [R1+0x22e0] ;  /* 0x0022e000011c7983 */ /* 0x001f620000300800 */
[----:B------:R0:W-:Y:S03]  /*10d30*/  STL [R1+0x22d0], R13 ;  /* 0x0022d00d01007387 */ /* 0x0001e60000100800 */
[----:B0-----:R-:W2:Y:S04]  /*10d40*/  LDL.LU R13, [R1+0x75c] ;  /* 0x00075c00010d7983 */ /* 0x001ea80000300800 */
[----:B--2---:R0:W-:Y:S04]  /*10d50*/  STL [R1+0x22d4], R13 ;  /* 0x0022d40d01007387 */ /* 0x0041e80000100800 */
[----:B0-----:R-:W2:Y:S04]  /*10d60*/  LDL.LU R13, [R1+0x760] ;  /* 0x00076000010d7983 */ /* 0x001ea80000300800 */
[----:B--2---:R0:W-:Y:S04]  /*10d70*/  STL [R1+0x22d8], R13 ;  /* 0x0022d80d01007387 */ /* 0x0041e80000100800 */
[----:B0-----:R-:W2:Y:S04]  /*10d80*/  LDL.LU R13, [R1+0x764] ;  /* 0x00076400010d7983 */ /* 0x001ea80000300800 */
[----:B-----5:R-:W-:Y:S01]  /*10d90*/  STS.U16 [R5+0xa00], R28 ;  /* 0x000a001c05007388 */ /* 0x020fe20000000400 */
[----:B---3--:R-:W-:Y:S02]  /*10da0*/  STS.U16 [R5+0x1a00], R27 ;  /* 0x001a001b05007388 */ /* 0x008fe40000000400 */
[----:B----4-:R-:W-:Y:S02]  /*10db0*/  STS.U16 [R5+0x2a00], R26 ;  /* 0x002a001a05007388 */ /* 0x010fe40000000400 */
[----:B------:R-:W-:Y:S01]  /*10dc0*/  STS.U16 [R5+0x3a00], R25 ;  /* 0x003a001905007388 */ /* 0x000fe20000000400 */
[----:B------:R-:W-:Y:S01]  /*10dd0*/  STS.U16 [R5+0x4a00], R24 ;  /* 0x004a001805007388 */ /* 0x000fe20000000400 */
[----:B------:R-:W-:Y:S02]  /*10de0*/  STS.U16 [R5+0x5a00], R23 ;  /* 0x005a001705007388 */ /* 0x000fe40000000400 */
[----:B------:R-:W-:Y:S02]  /*10df0*/  STS.U16 [R5+0x6a00], R22 ;  /* 0x006a001605007388 */ /* 0x000fe40000000400 */
        /* <DEDUP_REMOVED lines=15> */
[----:B------:R-:W-:Y:S01]  /*10ef0*/  STS.U16 [R5+0x16a00], R4 ;  /* 0x016a000405007388 */ /* 0x000fe20000000400 */
[----:B--2---:R0:W-:Y:S04]  /*10f00*/  STL [R1+0x22dc], R13 ;  /* 0x0022dc0d01007387 */ /* 0x0041e80000100800 */
[----:B0-----:R-:W2:Y:S01]  /*10f10*/  LDL.LU R13, [R1+0x768] ;  /* 0x00076800010d7983 */ /* 0x001ea20000300800 */
[----:B------:R-:W3:Y:S02]  /*10f20*/  LDL.LU R2, [R1+0x758] ;  /* 0x0007580001027983 */ /* 0x000ee40000300800 */
[----:B------:R-:W4:Y:S02]  /*10f30*/  LDL.LU R3, [R1+0x754] ;  /* 0x0007540001037983 */ /* 0x000f240000300800 */
[----:B------:R0:W-:Y:S01]  /*10f40*/  STS.U16 [R5+0x17a00], R0 ;  /* 0x017a000005007388 */ /* 0x0001e20000000400 */
[----:B------:R-:W5:Y:S04]  /*10f50*/  LDL.LU R4, [R1+0x2d4] ;  /* 0x0002d40001047983 */ /* 0x000f680000300800 */
[----:B------:R1:W-:Y:S01]  /*10f60*/  STS.U16 [R5+0x18a00], R6 ;  /* 0x018a000605007388 */ /* 0x0003e20000000400 */
[----:B------:R1:W-:Y:S03]  /*10f70*/  STS.U16 [R5+0x19a00], R7 ;  /* 0x019a000705007388 */ /* 0x0003e60000000400 */
[----:B0-----:R-:W3:Y:S01]  /*10f80*/  LDL.LU R0, [R1+0x200] ;  /* 0x0002000001007983 */ /* 0x001ee20000300800 */
[----:B-1----:R-:W3:Y:S02]  /*10f90*/  LDL.LU R6, [R1+0x10c] ;  /* 0x00010c0001067983 */ /* 0x002ee40000300800 */
        /* <DEDUP_REMOVED lines=22> */
[----:B--2---:R0:W-:Y:S04]  /*11100*/  STS.U16 [R5+0x1aa00], R13 ;  /* 0x01aa000d05007388 */ /* 0x0041e80000000400 */
[----:B0-----:R-:W2:Y:S04]  /*11110*/  LDL.LU R13, [R1+0x22dc] ;  /* 0x0022dc00010d7983 */ /* 0x001ea80000300800 */
[----:B--2---:R0:W-:Y:S04]  /*11120*/  STS.U16 [R5+0x1ba00], R13 ;  /* 0x01ba000d05007388 */ /* 0x0041e80000000400 */
[----:B0-----:R-:W2:Y:S04]  /*11130*/  LDL.LU R13, [R1+0x22d8] ;  /* 0x0022d800010d7983 */ /* 0x001ea80000300800 */
[----:B--2---:R0:W-:Y:S04]  /*11140*/  STS.U16 [R5+0x1ca00], R13 ;  /* 0x01ca000d05007388 */ /* 0x0041e80000000400 */
[----:B0-----:R-:W2:Y:S04]  /*11150*/  LDL.LU R13, [R1+0x22d4] ;  /* 0x0022d400010d7983 */ /* 0x001ea80000300800 */
[----:B--2---:R0:W-:Y:S01]  /*11160*/  STS.U16 [R5+0x1da00], R13 ;  /* 0x01da000d05007388 */ /* 0x0041e20000000400 */
[----:B---3--:R1:W-:Y:S02]  /*11170*/  STS.U16 [R5+0x1ea00], R2 ;  /* 0x01ea000205007388 */ /* 0x0083e40000000400 */
[----:B----4-:R2:W-:Y:S02]  /*11180*/  STS.U16 [R5+0x1fa00], R3 ;  /* 0x01fa000305007388 */ /* 0x0105e40000000400 */
[----:B-----5:R3:W-:Y:S01]  /*11190*/  STS.U16 [R5+0x20a00], R4 ;  /* 0x020a000405007388 */ /* 0x0207e20000000400 */
[----:B------:R4:W-:Y:S01]  /*111a0*/  STS.U16 [R5+0x21a00], R0 ;  /* 0x021a000005007388 */ /* 0x0009e20000000400 */
[----:B------:R4:W-:Y:S03]  /*111b0*/  STS.U16 [R5+0x22a00], R6 ;  /* 0x022a000605007388 */ /* 0x0009e60000000400 */
[----:B0-----:R-:W5:Y:S01]  /*111c0*/  LDL.LU R13, [R1+0x22d0] ;  /* 0x0022d000010d7983 */ /* 0x001f620000300800 */
[----:B-1----:R-:W5:Y:S02]  /*111d0*/  LDL.LU R2, [R1+0x22cc] ;  /* 0x0022cc0001027983 */ /* 0x002f640000300800 */
[----:B--2---:R-:W2:Y:S02]  /*111e0*/  LDL.LU R3, [R1+0x22c8] ;  /* 0x0022c80001037983 */ /* 0x004ea40000300800 */
[----:B---3--:R-:W3:Y:S01]  /*111f0*/  LDL.LU R4, [R1+0x22c4] ;  /* 0x0022c40001047983 */ /* 0x008ee20000300800 */
[----:B----4-:R-:W4:Y:S01]  /*11200*/  LDL.LU R0, [R1+0x22c0] ;  /* 0x0022c00001007983 */ /* 0x010f220000300800 */
[----:B------:R-:W2:Y:S03]  /*11210*/  LDL.LU R6, [R1+0x22bc] ;  /* 0x0022bc0001067983 */ /* 0x000ea60000300800 */
[----:B------:R0:W-:Y:S04]  /*11220*/  STS.U16 [R5+0x23a00], R7 ;  /* 0x023a000705007388 */ /* 0x0001e80000000400 */
[----:B0-----:R-:W2:Y:S01]  /*11230*/  LDL.LU R7, [R1+0x22b8] ;  /* 0x0022b80001077983 */ /* 0x001ea20000300800 */
[----:B------:R0:W-:Y:S02]  /*11240*/  STS.U16 [R5+0x24a00], R29 ;  /* 0x024a001d05007388 */ /* 0x0001e40000000400 */
[----:B------:R1:W-:Y:S02]  /*11250*/  STS.U16 [R5+0x25a00], R28 ;  /* 0x025a001c05007388 */ /* 0x0003e40000000400 */
[----:B------:R1:W-:Y:S01]  /*11260*/  STS.U16 [R5+0x26a00], R27 ;  /* 0x026a001b05007388 */ /* 0x0003e20000000400 */
[----:B------:R1:W-:Y:S01]  /*11270*/  STS.U16 [R5+0x27a00], R26 ;  /* 0x027a001a05007388 */ /* 0x0003e20000000400 */
[----:B------:R1:W-:Y:S02]  /*11280*/  STS.U16 [R5+0x28a00], R25 ;  /* 0x028a001905007388 */ /* 0x0003e40000000400 */
[----:B------:R1:W-:Y:S01]  /*11290*/  STS.U16 [R5+0x29a00], R24 ;  /* 0x029a001805007388 */ /* 0x0003e20000000400 */
[----:B0-----:R-:W3:Y:S01]  /*112a0*/  LDL.LU R29, [R1+0x7f0] ;  /* 0x0007f000011d7983 */ /* 0x001ee20000300800 */
[----:B-1----:R-:W3:Y:S03]  /*112b0*/  LDL.LU R28, [R1+0x864] ;  /* 0x00086400011c7983 */ /* 0x002ee60000300800 */
[----:B------:R-:W3:Y:S01]  /*112c0*/  LDL.LU R27, [R1+0x7d0] ;  /* 0x0007d000011b7983 */ /* 0x000ee20000300800 */
[----:B------:R-:W3:Y:S03]  /*112d0*/  LDL.LU R26, [R1+0x894] ;  /* 0x00089400011a7983 */ /* 0x000ee60000300800 */
[----:B------:R-:W3:Y:S04]  /*112e0*/  LDL.LU R25, [R1+0x850] ;  /* 0x0008500001197983 */ /* 0x000ee80000300800 */
[----:B------:R0:W-:Y:S01]  /*112f0*/  STS.U16 [R5+0x2aa00], R23 ;  /* 0x02aa001705007388 */ /* 0x0001e20000000400 */
[----:B------:R-:W3:Y:S02]  /*11300*/  LDL.LU R24, [R1+0x810] ;  /* 0x0008100001187983 */ /* 0x000ee40000300800 */
[----:B------:R1:W-:Y:S02]  /*11310*/  STS.U16 [R5+0x2ba00], R22 ;  /* 0x02ba001605007388 */ /* 0x0003e40000000400 */
[----:B------:R1:W-:Y:S01]  /*11320*/  STS.U16 [R5+0x2ca00], R21 ;  /* 0x02ca001505007388 */ /* 0x0003e20000000400 */
[----:B------:R1:W-:Y:S01]  /*11330*/  STS.U16 [R5+0x2da00], R20 ;  /* 0x02da001405007388 */ /* 0x0003e20000000400 */
[----:B------:R1:W-:Y:S02]  /*11340*/  STS.U16 [R5+0x2ea00], R19 ;  /* 0x02ea001305007388 */ /* 0x0003e40000000400 */
[----:B------:R1:W-:Y:S01]  /*11350*/  STS.U16 [R5+0x2fa00], R18 ;  /* 0x02fa001205007388 */ /* 0x0003e20000000400 */
[----:B0-----:R-:W3:Y:S01]  /*11360*/  LDL.LU R23, [R1+0x7bc] ;  /* 0x0007bc0001177983 */ /* 0x001ee20000300800 */
[----:B-1----:R-:W3:Y:S03]  /*11370*/  LDL.LU R22, [R1+0x8a8] ;  /* 0x0008a80001167983 */ /* 0x002ee60000300800 */
[----:B------:R-:W3:Y:S04]  /*11380*/  LDL.LU R21, [R1+0x888] ;  /* 0x0008880001157983 */ /* 0x000ee80000300800 */
[----:B------:R-:W3:Y:S01]  /*11390*/  LDL.LU R20, [R1+0x86c] ;  /* 0x00086c0001147983 */ /* 0x000ee20000300800 */
[----:B------:R-:W3:Y:S02]  /*113a0*/  LDL.LU R19, [R1+0x844] ;  /* 0x0008440001137983 */ /* 0x000ee40000300800 */
[----:B------:R0:W-:Y:S02]  /*113b0*/  STS.U16 [R5+0x30a00], R17 ;  /* 0x030a001105007388 */ /* 0x0001e40000000400 */
[----:B------:R-:W3:Y:S01]  /*113c0*/  LDL.LU R18, [R1+0x828] ;  /* 0x0008280001127983 */ /* 0x000ee20000300800 */
[----:B------:R1:W-:Y:S01]  /*113d0*/  STS.U16 [R5+0x31a00], R16 ;  /* 0x031a001005007388 */ /* 0x0003e20000000400 */
[----:B------:R1:W-:Y:S02]  /*113e0*/  STS.U16 [R5+0x32a00], R15 ;  /* 0x032a000f05007388 */ /* 0x0003e40000000400 */
[----:B------:R1:W-:Y:S02]  /*113f0*/  STS.U16 [R5+0x33a00], R14 ;  /* 0x033a000e05007388 */ /* 0x0003e40000000400 */
[----:B------:R1:W-:Y:S01]  /*11400*/  STS.U16 [R5+0x34a00], R12 ;  /* 0x034a000c05007388 */ /* 0x0003e20000000400 */
[----:B------:R1:W-:Y:S04]  /*11410*/  STS.U16 [R5+0x35a00], R11 ;  /* 0x035a000b05007388 */ /* 0x0003e80000000400 */
        /* <DEDUP_REMOVED lines=8> */
[----:B------:R1:W-:Y:S03]  /*114a0*/  STS.U16 [R5+0x38a00], R8 ;  /* 0x038a000805007388 */ /* 0x0003e60000000400 */
[----:B0-----:R-:W3:Y:S01]  /*114b0*/  LDL.LU R10, [R1+0x3c0] ;  /* 0x0003c000010a7983 */ /* 0x001ee20000300800 */
[----:B-1----:R-:W3:Y:S02]  /*114c0*/  LDL.LU R9, [R1+0x3a8] ;  /* 0x0003a80001097983 */ /* 0x002ee40000300800 */
[----:B------:R-:W3:Y:S01]  /*114d0*/  LDL.LU R8, [R1+0x390] ;  /* 0x0003900001087983 */ /* 0x000ee20000300800 */
[----:B--2---:R0:W-:Y:S01]  /*114e0*/  STS.U16 [R5+0x39a00], R7 ;  /* 0x039a000705007388 */ /* 0x0041e20000000400 */
[----:B------:R1:W-:Y:S03]  /*114f0*/  STS.U16 [R5+0x3aa00], R6 ;  /* 0x03aa000605007388 */ /* 0x0003e60000000400 */
[----:B0-----:R-:W2:Y:S01]  /*11500*/  LDL.LU R7, [R1+0x83c] ;  /* 0x00083c0001077983 */ /* 0x001ea20000300800 */
[----:B-1----:R-:W2:Y:S01]  /*11510*/  LDL.LU R5, [R1+0x22b4] ;  /* 0x0022b40001057983 */ /* 0x002ea20000300800 */
[C---:B-----5:R-:W-:Y:S01]  /*11520*/  LOP3.LUT R6, R13.reuse, 0x50, RZ, 0x3c, !PT ;  /* 0x000000500d067812 */ /* 0x060fe200078e3cff */
[----:B------:R-:W-:-:S04]  /*11530*/  LOP3.LUT R13, R13, 0x60, RZ, 0x3c, !PT ;  /* 0x000000600d0d7812 */ /* 0x000fc800078e3cff */
[----:B--2---:R-:W-:Y:S01]  /*11540*/  STS.U16 [R6+0x3ba00], R5 ;  /* 0x03ba000506007388 */ /* 0x004fe20000000400 */
[----:B----4-:R-:W-:Y:S02]  /*11550*/  STS.U16 [R6+0x3ca00], R0 ;  /* 0x03ca000006007388 */ /* 0x010fe40000000400 */
[----:B---3--:R-:W-:Y:S02]  /*11560*/  STS.U16 [R6+0x3da00], R4 ;  /* 0x03da000406007388 */ /* 0x008fe40000000400 */
        /* <DEDUP_REMOVED lines=14> */
[----:B------:R0:W-:Y:S03]  /*11650*/  STS.U16 [R13+0xcc00], R18 ;  /* 0x00cc00120d007388 */ /* 0x0001e60000000400 */
[----:B0-----:R-:W2:Y:S04]  /*11660*/  LDL.LU R18, [R1+0x330] ;  /* 0x0003300001127983 */ /* 0x001ea80000300800 */
[----:B--2---:R0:W-:Y:S04]  /*11670*/  STL [R1+0x22a8], R18 ;  /* 0x0022a81201007387 */ /* 0x0041e80000100800 */
[----:B0-----:R-:W2:Y:S04]  /*11680*/  LDL.LU R18, [R1+0x348] ;  /* 0x0003480001127983 */ /* 0x001ea80000300800 */
[----:B--2---:R0:W-:Y:S04]  /*11690*/  STL [R1+0x22ac], R18 ;  /* 0x0022ac1201007387 */ /* 0x0041e80000100800 */
[----:B0-----:R-:W2:Y:S01]  /*116a0*/  LDL.LU R18, [R1+0x360] ;  /* 0x0003600001127983 */ /* 0x001ea20000300800 */
        /* <DEDUP_REMOVED lines=8> */
[----:B------:R-:W-:Y:S03]  /*11730*/  STS.U16 [R13+0x15c00], R8 ;  /* 0x015c00080d007388 */ /* 0x000fe60000000400 */
[----:B--2---:R0:W-:Y:S04]  /*11740*/  STL [R1+0x22b0], R18 ;  /* 0x0022b01201007387 */ /* 0x0041e80000100800 */
[----:B0-----:R-:W2:Y:S01]  /*11750*/  LDL.LU R18, [R1+0x378] ;  /* 0x0003780001127983 */ /* 0x001ea20000300800 */
[----:B------:R-:W3:Y:S02]  /*11760*/  LDL.LU R17, [R1+0x320] ;  /* 0x0003200001117983 */ /* 0x000ee40000300800 */
[----:B------:R-:W4:Y:S02]  /*11770*/  LDL.LU R16, [R1+0x314] ;  /* 0x0003140001107983 */ /* 0x000f240000300800 */
[----:B------:R-:W5:Y:S01]  /*11780*/  LDL.LU R15, [R1+0x308] ;  /* 0x00030800010f7983 */ /* 0x000f620000300800 */
        /* <DEDUP_REMOVED lines=23> */
[----:B------:R-:W3:Y:S01]  /*11900*/  LDL.LU R19, [R1] ;  /* 0x0000000001137983 */ /* 0x000ee20000300800 */
        /* <DEDUP_REMOVED lines=18> */
[----:B------:R0:W-:Y:S01]  /*11a30*/  STS.U16 [R13+0x1fc00], R11 ;  /* 0x01fc000b0d007388 */ /* 0x0001e20000000400 */
[----:B------:R1:W-:Y:S02]  /*11a40*/  STS.U16 [R13+0x20c00], R10 ;  /* 0x020c000a0d007388 */ /* 0x0003e40000000400 */
[----:B------:R1:W-:Y:S02]  /*11a50*/  STS.U16 [R13+0x21c00], R9 ;  /* 0x021c00090d007388 */ /* 0x0003e40000000400 */
[----:B------:R1:W-:Y:S01]  /*11a60*/  STS.U16 [R13+0x22c00], R8 ;  /* 0x022c00080d007388 */ /* 0x0003e20000000400 */
[----:B0-----:R-:W2:Y:S01]  /*11a70*/  LDL.LU R11, [R1+0x228c] ;  /* 0x00228c00010b7983 */ /* 0x001ea20000300800 */
[----:B-1----:R-:W2:Y:S02]  /*11a80*/  LDL.LU R10, [R1+0x2288] ;  /* 0x00228800010a7983 */ /* 0x002ea40000300800 */
[----:B------:R-:W2:Y:S02]  /*11a90*/  LDL.LU R9, [R1+0x2284] ;  /* 0x0022840001097983 */ /* 0x000ea40000300800 */
[----:B------:R-:W2:Y:S01]  /*11aa0*/  LDL.LU R8, [R1+0x2280] ;  /* 0x0022800001087983 */ /* 0x000ea20000300800 */
        /* <DEDUP_REMOVED lines=18> */
[----:B0-----:R-:W3:Y:S01]  /*11bd0*/  LDL.LU R19, [R1+0x7c0] ;  /* 0x0007c00001137983 */ /* 0x001ee20000300800 */
        /* <DEDUP_REMOVED lines=15> */
[----:B------:R-:W3:Y:S04]  /*11cd0*/  LDL.LU R20, [R1+0x3a0] ;  /* 0x0003a00001147983 */ /* 0x000ee80000300800 */
[----:B--2---:R0:W-:Y:S01]  /*11ce0*/  STS.U16 [R13+0x35c00], R8 ;  /* 0x035c00080d007388 */ /* 0x0041e20000000400 */
[----:B------:R1:W-:Y:S02]  /*11cf0*/  STS.U16 [R13+0x36c00], R9 ;  /* 0x036c00090d007388 */ /* 0x0003e40000000400 */
[----:B------:R2:W-:Y:S02]  /*11d00*/  STS.U16 [R13+0x37c00], R10 ;  /* 0x037c000a0d007388 */ /* 0x0005e40000000400 */
[----:B------:R4:W-:Y:S01]  /*11d10*/  STS.U16 [R13+0x38c00], R11 ;  /* 0x038c000b0d007388 */ /* 0x0009e20000000400 */
[----:B------:R5:W-:Y:S04]  /*11d20*/  STS.U16 [R13+0x39c00], R12 ;  /* 0x039c000c0d007388 */ /* 0x000be80000000400 */
[----:B0-----:R-:W3:Y:S01]  /*11d30*/  LDL.LU R8, [R1+0x88c] ;  /* 0x00088c0001087983 */ /* 0x001ee20000300800 */
[----:B-1----:R-:W3:Y:S02]  /*11d40*/  LDL.LU R9, [R1+0x854] ;  /* 0x0008540001097983 */ /* 0x002ee40000300800 */
[----:B--2---:R-:W2:Y:S02]  /*11d50*/  LDL.LU R10, [R1+0x7d4] ;  /* 0x0007d400010a7983 */ /* 0x004ea40000300800 */
[----:B----4-:R-:W4:Y:S01]  /*11d60*/  LDL.LU R11, [R1+0x7f4] ;  /* 0x0007f400010b7983 */ /* 0x010f220000300800 */
[----:B-----5:R-:W5:Y:S04]  /*11d70*/  LDL.LU R13, [R1+0x227c] ;  /* 0x00227c00010d7983 */ /* 0x020f680000300800 */
[----:B------:R-:W0:Y:S02]  /*11d80*/  S2R R0, SR_TID.X ;  /* 0x0000000000007919 */ /* 0x000e240000002100 */
[----:B0-----:R-:W-:-:S05]  /*11d90*/  LOP3.LUT R0, R0, 0xff, RZ, 0xc0, !PT ;  /* 0x000000ff00007812 */ /* 0x001fca00078ec0ff */
[----:B------:R-:W-:-:S05]  /*11da0*/  IMAD.SHL.U32 R0, R0, 0x2, RZ ;  /* 0x0000000200007824 */ /* 0x000fca00078e00ff */
[C---:B------:R-:W-:Y:S01]  /*11db0*/  LOP3.LUT R12, R0.reuse, 0x60, RZ, 0x3c, !PT ;  /* 0x00000060000c7812 */ /* 0x040fe200078e3cff */
[----:B------:R-:W-:-:S04]  /*11dc0*/  LOP3.LUT R0, R0, 0x70, RZ, 0x3c, !PT ;  /* 0x0000007000007812 */ /* 0x000fc800078e3cff */
[----:B-----5:R-:W-:Y:S01]  /*11dd0*/  STS.U16 [R12+0x3ac00], R13 ;  /* 0x03ac000d0c007388 */ /* 0x020fe20000000400 */
[----:B------:R-:W-:Y:S02]  /*11de0*/  STS.U16 [R12+0x3bc00], R14 ;  /* 0x03bc000e0c007388 */ /* 0x000fe40000000400 */
[----:B---3--:R-:W-:Y:S02]  /*11df0*/  STS.U16 [R12+0x3cc00], R15 ;  /* 0x03cc000f0c007388 */ /* 0x008fe40000000400 */
[----:B------:R-:W-:Y:S01]  /*11e00*/  STS.U16 [R12+0x3dc00], R16 ;  /* 0x03dc00100c007388 */ /* 0x000fe20000000400 */
[----:B------:R-:W-:Y:S01]  /*11e10*/  STS.U16 [R12+0x3ec00], R17 ;  /* 0x03ec00110c007388 */ /* 0x000fe20000000400 */
[----:B------:R-:W-:Y:S02]  /*11e20*/  STS.U16 [R12+0x3fc00], R18 ;  /* 0x03fc00120c007388 */ /* 0x000fe40000000400 */
[----:B----4-:R-:W-:Y:S02]  /*11e30*/  STS.U16 [R0+0xe00], R11 ;  /* 0x000e000b00007388 */ /* 0x010fe40000000400 */
[----:B--2---:R-:W-:Y:S01]  /*11e40*/  STS.U16 [R0+0x1e00], R10 ;  /* 0x001e000a00007388 */ /* 0x004fe20000000400 */
[----:B------:R-:W-:Y:S01]  /*11e50*/  STS.U16 [R0+0x2e00], R9 ;  /* 0x002e000900007388 */ /* 0x000fe20000000400 */
[----:B------:R0:W-:Y:S02]  /*11e60*/  STS.U16 [R0+0x3e00], R19 ;  /* 0x003e001300007388 */ /* 0x0001e40000000400 */
[----:B------:R-:W-:Y:S02]  /*11e70*/  STS.U16 [R0+0x4e00], R8 ;  /* 0x004e000800007388 */ /* 0x000fe40000000400 */
[----:B------:R-:W-:Y:S01]  /*11e80*/  STS.U16 [R0+0x5e00], R2 ;  /* 0x005e000200007388 */ /* 0x000fe20000000400 */
[----:B------:R-:W-:Y:S01]  /*11e90*/  STS.U16 [R0+0x6e00], R3 ;  /* 0x006e000300007388 */ /* 0x000fe20000000400 */
[----:B------:R-:W-:Y:S02]  /*11ea0*/  STS.U16 [R0+0x7e00], R4 ;  /* 0x007e000400007388 */ /* 0x000fe40000000400 */
[----:B------:R-:W-:Y:S02]  /*11eb0*/  STS.U16 [R0+0x8e00], R5 ;  /* 0x008e000500007388 */ /* 0x000fe40000000400 */
[----:B------:R-:W-:Y:S01]  /*11ec0*/  STS.U16 [R0+0x9e00], R6 ;  /* 0x009e000600007388 */ /* 0x000fe20000000400 */
[----:B------:R-:W-:Y:S04]  /*11ed0*/  STS.U16 [R0+0xae00], R7 ;  /* 0x00ae000700007388 */ /* 0x000fe80000000400 */
[----:B0-----:R-:W2:Y:S01]  /*11ee0*/  LDL.LU R19, [R1+0x388] ;  /* 0x0003880001137983 */ /* 0x001ea20000300800 */
[----:B------:R0:W-:Y:S03]  /*11ef0*/  STS.U16 [R0+0xbe00], R29 ;  /* 0x00be001d00007388 */ /* 0x0001e60000000400 */
[----:B0-----:R-:W3:Y:S04]  /*11f00*/  LDL.LU R29, [R1+0x340] ;  /* 0x00034000011d7983 */ /* 0x001ee80000300800 */
[----:B---3--:R0:W-:Y:S04]  /*11f10*/  STL [R1+0x2274], R29 ;  /* 0x0022741d01007387 */ /* 0x0081e80000100800 */
[----:B0-----:R-:W3:Y:S01]  /*11f20*/  LDL.LU R29, [R1+0x358] ;  /* 0x00035800011d7983 */ /* 0x001ee20000300800 */
        /* <DEDUP_REMOVED lines=9> */
[----:B--2---:R-:W-:Y:S01]  /*11fc0*/  STS.U16 [R0+0x15e00], R19 ;  /* 0x015e001300007388 */ /* 0x004fe20000000400 */
[----:B---3--:R0:W-:Y:S04]  /*11fd0*/  STL [R1+0x2278], R29 ;  /* 0x0022781d01007387 */ /* 0x0081e80000100800 */
        /* <DEDUP_REMOVED lines=48> */
[----:B------:R1:W-:Y:S01]  /*122e0*/  STS.U16 [R0+0x22e00], R20 ;  /* 0x022e001400007388 */ /* 0x0003e20000000400 */
[----:B------:R1:W-:Y:S03]  /*122f0*/  STS.U16 [R0+0x23e00], R19 ;  /* 0x023e001300007388 */ /* 0x0003e60000000400 */
[----:B0-----:R-:W2:Y:S01]  /*12300*/  LDL.LU R23, [R1+0x2258] ;  /* 0x0022580001177983 */ /* 0x001ea20000300800 */
[----:B-1----:R-:W2:Y:S03]  /*12310*/  LDL.LU R22, [R1+0x2254] ;  /* 0x0022540001167983 */ /* 0x002ea60000300800 */
[----:B------:R-:W2:Y:S01]  /*12320*/  LDL.LU R7, [R1+0x7fc] ;  /* 0x0007fc0001077983 */ /* 0x000ea20000300800 */
[----:B------:R-:W2:Y:S03]  /*12330*/  LDL.LU R21, [R1+0x2250] ;  /* 0x0022500001157983 */ /* 0x000ea60000300800 */
[----:B------:R-:W2:Y:S01]  /*12340*/  LDL.LU R20, [R1+0x224c] ;  /* 0x00224c0001147983 */ /* 0x000ea20000300800 */
[----:B------:R-:W2:Y:S03]  /*12350*/  LDL.LU R19, [R1+0x2248] ;  /* 0x0022480001137983 */ /* 0x000ea60000300800 */
        /* <DEDUP_REMOVED lines=11> */
[----:B------:R0:W-:Y:S01]  /*12410*/  STS.U16 [R0+0x2fe00], R2 ;  /* 0x02fe000200007388 */ /* 0x0001e20000000400 */
[----:B------:R1:W-:Y:S01]  /*12420*/  STS.U16 [R0+0x30e00], R3 ;  /* 0x030e000300007388 */ /* 0x0003e20000000400 */
[----:B------:R-:W-:Y:S02]  /*12430*/  STS.U16 [R0+0x31e00], R4 ;  /* 0x031e000400007388 */ /* 0x000fe40000000400 */
[----:B------:R-:W-:Y:S02]  /*12440*/  STS.U16 [R0+0x32e00], R5 ;  /* 0x032e000500007388 */ /* 0x000fe40000000400 */
[----:B------:R-:W-:Y:S02]  /*12450*/  STS.U16 [R0+0x33e00], R6 ;  /* 0x033e000600007388 */ /* 0x000fe40000000400 */
[----:B0-----:R-:W-:Y:S01]  /*12460*/  IMAD.MOV.U32 R2, RZ, RZ, -0x800000 ;  /* 0xff800000ff027424 */ /* 0x001fe200078e00ff */
[----:B-1----:R-:W-:Y:S01]  /*12470*/  MOV R3, 0xff800000 ;  /* 0xff80000000037802 */ /* 0x002fe20000000f00 */
[----:B--2---:R-:W-:Y:S01]  /*12480*/  STS.U16 [R0+0x34e00], R19 ;  /* 0x034e001300007388 */ /* 0x004fe20000000400 */
[----:B------:R-:W-:Y:S02]  /*12490*/  STS.U16 [R0+0x35e00], R20 ;  /* 0x035e001400007388 */ /* 0x000fe40000000400 */
[----:B------:R-:W-:Y:S02]  /*124a0*/  STS.U16 [R0+0x36e00], R21 ;  /* 0x036e001500007388 */ /* 0x000fe40000000400 */
[----:B------:R-:W-:Y:S01]  /*124b0*/  STS.U16 [R0+0x37e00], R22 ;  /* 0x037e001600007388 */ /* 0x000fe20000000400 */
[----:B------:R-:W-:Y:S01]  /*124c0*/  STS.U16 [R0+0x38e00], R23 ;  /* 0x038e001700007388 */ /* 0x000fe20000000400 */
[----:B------:R-:W-:Y:S02]  /*124d0*/  STS.U16 [R0+0x39e00], R24 ;  /* 0x039e001800007388 */ /* 0x000fe40000000400 */
[----:B----4-:R-:W-:Y:S02]  /*124e0*/  STS.U16 [R0+0x3ae00], R25 ;  /* 0x03ae001900007388 */ /* 0x010fe40000000400 */
[----:B---3--:R-:W-:Y:S01]  /*124f0*/  STS.U16 [R0+0x3be00], R26 ;  /* 0x03be001a00007388 */ /* 0x008fe20000000400 */
[----:B------:R-:W-:Y:S01]  /*12500*/  STS.U16 [R0+0x3ce00], R27 ;  /* 0x03ce001b00007388 */ /* 0x000fe20000000400 */
[----:B-----5:R-:W-:Y:S02]  /*12510*/  STS.U16 [R0+0x3de00], R28 ;  /* 0x03de001c00007388 */ /* 0x020fe40000000400 */
[----:B------:R-:W-:Y:S02]  /*12520*/  STS.U16 [R0+0x3ee00], R29 ;  /* 0x03ee001d00007388 */ /* 0x000fe40000000400 */
[----:B------:R0:W-:Y:S02]  /*12530*/  STS.U16 [R0+0x3fe00], R7 ;  /* 0x03fe000700007388 */ /* 0x0001e40000000400 */
[----:B0-----:R-:W-:-:S05]  /*12540*/  MOV R0, 0x3f800000 ;  /* 0x3f80000000007802 */ /* 0x001fca0000000f00 */
[----:B------:R0:W-:Y:S01]  /*12550*/  STL [R1+0x119c], R0 ;  /* 0x00119c0001007387 */ /* 0x0001e20000100800 */
[----:B------:R-:W-:Y:S02]  /*12560*/  STL [R1+0x10c8], R3 ;  /* 0x0010c80301007387 */ /* 0x000fe40000100800 */
[----:B------:R-:W-:Y:S01]  /*12570*/  STL [R1+0x10c4], R2 ;  /* 0x0010c40201007387 */ /* 0x000fe20000100800 */
[----:B0-----:R-:W-:-:S05]  /*12580*/  MOV R0, 0xff800000 ;  /* 0xff80000000007802 */ /* 0x001fca0000000f00 */
[----:B------:R-:W-:Y:S01]  /*12590*/  STL [R1+0x10c0], R0 ;  /* 0x0010c00001007387 */ /* 0x000fe20000100800 */
[----:B------:R-:W-:Y:S02]  /*125a0*/  STL [R1+0x10bc], R3 ;  /* 0x0010bc0301007387 */ /* 0x000fe40000100800 */
[----:B------:R-:W-:Y:S02]  /*125b0*/  STL [R1+0x10b8], R2 ;  /* 0x0010b80201007387 */ /* 0x000fe40000100800 */
[----:B------:R-:W-:Y:S01]  /*125c0*/  STL [R1+0x10b4], R0 ;  /* 0x0010b40001007387 */ /* 0x000fe20000100800 */
        /* <DEDUP_REMOVED lines=23> */
[----:B------:R0:W-:Y:S01]  /*12740*/  STL [R1+0x1088], R0 ;  /* 0x0010880001007387 */ /* 0x0001e20000100800 */
[----:B------:R1:W-:Y:S01]  /*12750*/  STL [R1+0x107c], R3 ;  /* 0x00107c0301007387 */ /* 0x0003e20000100800 */
[----:B------:R2:W-:Y:S01]  /*12760*/  STL [R1+0x1068], R2 ;  /* 0x0010680201007387 */ /* 0x0005e20000100800 */
[----:B0-----:R-:W-:Y:S01]  /*12770*/  MOV R0, 0x3f800000 ;  /* 0x3f80000000007802 */ /* 0x001fe20000000f00 */
[----:B-1----:R-:W-:Y:S01]  /*12780*/  IMAD.MOV.U32 R3, RZ, RZ, 0x3f800000 ;  /* 0x3f800000ff037424 */ /* 0x002fe200078e00ff */
[----:B--2---:R-:W-:-:S03]  /*12790*/  MOV R2, 0x3f800000 ;  /* 0x3f80000000027802 */ /* 0x004fc60000000f00 */
        /* <DEDUP_REMOVED lines=28> */
[----:B------:R0:W-:Y:S01]  /*12960*/  STL [R1+0x1398], R3 ;  /* 0x0013980301007387 */ /* 0x0001e20000100800 */
[----:B------:R1:W-:Y:S02]  /*12970*/  STL [R1+0x139c], R2 ;  /* 0x00139c0201007387 */ /* 0x0003e40000100800 */
[----:B------:R1:W-:Y:S02]  /*12980*/  STL [R1+0x670], RZ ;  /* 0x000670ff01007387 */ /* 0x0003e40000100800 */
[----:B------:R1:W-:Y:S01]  /*12990*/  STL [R1+0x1a18], R0 ;  /* 0x001a180001007387 */ /* 0x0003e20000100800 */
[----:B------:R1:W-:Y:S01]  /*129a0*/  STL [R1+0x674], RZ ;  /* 0x000674ff01007387 */ /* 0x0003e20000100800 */
[----:B------:R1:W-:Y:S02]  /*129b0*/  STL [R1+0x678], RZ ;  /* 0x000678ff01007387 */ /* 0x0003e40000100800 */
[----:B------:R1:W-:Y:S02]  /*129c0*/  STL [R1+0x67c], RZ ;  /* 0x00067cff01007387 */ /* 0x0003e40000100800 */
[----:B------:R1:W-:Y:S01]  /*129d0*/  STL [R1+0x640], RZ ;  /* 0x000640ff01007387 */ /* 0x0003e20000100800 */
        /* <DEDUP_REMOVED lines=502> */
[----:B------:R1:W-:Y:S01]  /*14940*/  STL [R1+0x103c], RZ ;  /* 0x00103cff01007387 */ /* 0x0003e20000100800 */
[----:B------:R-:W0:Y:S01]  /*14950*/  S2R R7, SR_TID.X ;  /* 0x0000000000077919 */ /* 0x000e220000002100 */
[----:B------:R1:W-:Y:S02]  /*14960*/  STL [R1+0x1020], RZ ;  /* 0x001020ff01007387 */ /* 0x0003e40000100800 */
[----:B------:R1:W-:Y:S02]  /*14970*/  STL [R1+0x1024], RZ ;  /* 0x001024ff01007387 */ /* 0x0003e40000100800 */
[----:B------:R1:W-:Y:S01]  /*14980*/  STL [R1+0x1028], RZ ;  /* 0x001028ff01007387 */ /* 0x0003e20000100800 */
[----:B------:R1:W-:Y:S01]  /*14990*/  STL [R1+0x102c], RZ ;  /* 0x00102cff01007387 */ /* 0x0003e20000100800 */
[----:B0-----:R-:W-:Y:S01]  /*149a0*/  SHF.L.U32 R3, R7, 0x2, RZ ;  /* 0x0000000207037819 */ /* 0x001fe200000006ff */
[----:B------:R-:W-:Y:S05]  /*149b0*/  @!P0 BRA `(.L_x_0) ;  /* 0x000a55f000008947 */ /* 0x000fea0003800000 */
[----:B-1----:R-:W-:Y:S01]  /*149c0*/  SHF.R.U32.HI R4, RZ, 0x7, R7 ;  /* 0x00000007ff047819 */ /* 0x002fe20000011607 */
[----:B------:R-:W-:Y:S01]  /*149d0*/  IMAD.MOV.U32 R2, RZ, RZ, c[0x0][0x1b8] ;  /* 0x00006e00ff027624 */ /* 0x000fe200078e00ff */
[----:B------:R-:W-:-:S02]  /*149e0*/  LOP3.LUT R3, R3, 0x7c, RZ, 0xc0, !PT ;  /* 0x0000007c03037812 */ /* 0x000fc400078ec0ff */
[----:B------:R-:W-:-:S05]  /*149f0*/  SGXT.U32 R4, R4, 0x1 ;  /* 0x000000010404781a */ /* 0x000fca0000000000 */
[----:B------:R-:W-:-:S05]  /*14a00*/  IMAD R4, R4, c[0x0][0x1b8], RZ ;  /* 0x00006e0004047a24 */ /* 0x000fca00078e02ff */
[----:B------:R-:W-:-:S04]  /*14a10*/  LEA R0, R2, R4, 0x1 ;  /* 0x0000000402007211 */ /* 0x000fc800078e08ff */
[----:B------:R-:W-:-:S05]  /*14a20*/  LEA R0, R2, R0, 0x1 ;  /* 0x0000000002007211 */ /* 0x000fca00078e08ff */
[----:B------:R-:W-:-:S05]  /*14a30*/  IMAD R0, R2, 0x2, R0 ;  /* 0x0000000202007824 */ /* 0x000fca00078e0200 */
[----:B------:R-:W-:-:S05]  /*14a40*/  LEA R0, R2, R0, 0x1 ;  /* 0x0000000002007211 */ /* 0x000fca00078e08ff */
[----:B------:R0:W-:Y:S02]  /*14a50*/  STL [R1+0x94], R0 ;  /* 0x0000940001007387 */ /* 0x0001e40000100800 */
[----:B0-----:R-:W-:-:S05]  /*14a60*/  LEA R0, R2, R0, 0x1 ;  /* 0x0000000002007211 */ /* 0x001fca00078e08ff */
[----:B------:R0:W-:Y:S02]  /*14a70*/  STL [R1+0xb4], R0 ;  /* 0x0000b40001007387 */ /* 0x0001e40000100800 */
[----:B0-----:R-:W-:-:S05]  /*14a80*/  IMAD R0, R2, 0x2, R0 ;  /* 0x0000000202007824 */ /* 0x001fca00078e0200 */
[----:B------:R0:W-:Y:S02]  /*14a90*/  STL [R1+0x10], R0 ;  /* 0x0000100001007387 */ /* 0x0001e40000100800 */
[----:B0-----:R-:W-:-:S05]  /*14aa0*/  LEA R0, R2, R0, 0x1 ;  /* 0x0000000002007211 */ /* 0x001fca00078e08ff */
[----:B------:R0:W-:Y:S02]  /*14ab0*/  STL [R1+0xc], R0 ;  /* 0x00000c0001007387 */ /* 0x0001e40000100800 */
[----:B0-----:R-:W-:-:S05]  /*14ac0*/  LEA R0, R2, R0, 0x1 ;  /* 0x0000000002007211 */ /* 0x001fca00078e08ff */
[----:B------:R0:W-:Y:S02]  /*14ad0*/  STL [R1+0x8], R0 ;  /* 0x0000080001007387 */ /* 0x0001e40000100800 */
[----:B0-----:R-:W-:-:S05]  /*14ae0*/  IMAD R0, R2, 0x2, R0 ;  /* 0x0000000202007824 */ /* 0x001fca00078e0200 */
[----:B------:R-:W-:-:S04]  /*14af0*/  LEA R5, R2, R0, 0x1 ;  /* 0x0000000002057211 */ /* 0x000fc800078e08ff */
[C---:B------:R-:W-:Y:S01]  /*14b00*/  LEA R29, R2.reuse, R5, 0x1 ;  /* 0x00000005021d7211 */ /* 0x040fe200078e08ff */
[----:B------:R0:W-:Y:S04]  /*14b10*/  STL [R1], R5 ;  /* 0x0000000501007387 */ /* 0x0001e80000100800 */
[----:B------:R-:W-:-:S05]  /*14b20*/  IMAD R28, R2, 0x2, R29 ;  /* 0x00000002021c7824 */ /* 0x000fca00078e021d */
[----:B0-----:R-:W-:-:S04]  /*14b30*/  LEA R5, R2, R28, 0x1 ;  /* 0x0000001c02057211 */ /* 0x001fc800078e08ff */
[----:B------:R-:W-:-:S05]  /*14b40*/  LEA R6, R2, R5, 0x1 ;  /* 0x0000000502067211 */ /* 0x000fca00078e08ff */
[----:B------:R-:W-:-:S05]  /*14b50*/  IMAD R7, R2, 0x2, R6 ;  /* 0x0000000202077824 */ /* 0x000fca00078e0206 */
[----:B------:R-:W-:-:S04]  /*14b60*/  LEA R8, R2, R7, 0x1 ;  /* 0x0000000702087211 */ /* 0x000fc800078e08ff */
        /* <DEDUP_REMOVED lines=9> */
[C---:B------:R-:W-:Y:S01]  /*14c00*/  LEA R18, R2.reuse, R17, 0x1 ;  /* 0x0000001102127211 */ /* 0x040fe200078e08ff */
[----:B------:R0:W-:Y:S03]  /*14c10*/  STL.64 [R1+0x23f0], R16 ;  /* 0x0023f01001007387 */ /* 0x0001e60000100a00 */
[----:B------:R-:W-:-:S04]  /*14c20*/  LEA R19, R2, R18, 0x1 ;  /* 0x0000001202137211 */ /* 0x000fc800078e08ff */
[C---:B------:R-:W-:Y:S01]  /*14c30*/  LEA R20, R2.reuse, R19, 0x1 ;  /* 0x0000001302147211 */ /* 0x040fe200078e08ff */
[----:B------:R-:W-:Y:S04]  /*14c40*/  STL.64 [R1+0x23f8], R18 ;  /* 0x0023f81201007387 */ /* 0x000fe80000100a00 */
[----:B------:R-:W-:Y:S02]  /*14c50*/  IMAD R21, R2, 0x2, R20 ;  /* 0x0000000202157824 */ /* 0x000fe400078e0214 */
[----:B0-----:R-:W-:-:S03]  /*14c60*/  IMAD.MOV.U32 R17, RZ, RZ, R0 ;  /* 0x000000ffff117224 */ /* 0x001fc600078e0000 */
[C---:B------:R-:W-:Y:S01]  /*14c70*/  LEA R22, R2.reuse, R21, 0x1 ;  /* 0x0000001502167211 */ /* 0x040fe200078e08ff */
[----:B------:R0:W-:Y:S03]  /*14c80*/  STL.64 [R1+0x23e8], R20 ;  /* 0x0023e81401007387 */ /* 0x0001e60000100a00 */
[----:B------:R-:W-:-:S05]  /*14c90*/  LEA R23, R2, R22, 0x1 ;  /* 0x0000001602177211 */ /* 0x000fca00078e08ff */
[----:B------:R-:W-:Y:S01]  /*14ca0*/  IMAD R24, R2, 0x2, R23 ;  /* 0x0000000202187824 */ /* 0x000fe200078e0217 */
[----:B------:R-:W-:Y:S01]  /*14cb0*/  STL.64 [R1+0x23d0], R22 ;  /* 0x0023d01601007387 */ /* 0x000fe20000100a00 */
[----:B0-----:R-:W-:-:S03]  /*14cc0*/  MOV R21, R17 ;  /* 0x0000001100157202 */ /* 0x001fc60000000f00 */
[----:B------:R-:W0:Y:S01]  /*14cd0*/  S2R R20, SR_TID.X ;  /* 0x0000000000147919 */ /* 0x000e220000002100 */
[----:B------:R-:W-:-:S04]  /*14ce0*/  LEA R25, R2, R24, 0x1 ;  /* 0x0000001802197211 */ /* 0x000fc800078e08ff */
[C---:B------:R-:W-:Y:S01]  /*14cf0*/  LEA R26, R2.reuse, R25, 0x1 ;  /* 0x00000019021a7211 */ /* 0x040fe200078e08ff */
[----:B------:R1:W-:Y:S04]  /*14d00*/  STL.64 [R1+0x23d8], R24 ;  /* 0x0023d81801007387 */ /* 0x0003e80000100a00 */
[----:B------:R-:W-:-:S05]  /*14d10*/  IMAD R27, R2, 0x2, R26 ;  /* 0x00000002021b7824 */ /* 0x000fca00078e021a */
[----:B------:R-:W-:Y:S01]  /*14d20*/  LEA R0, R2, R27, 0x1 ;  /* 0x0000001b02007211 */ /* 0x000fe200078e08ff */
[----:B------:R-:W-:Y:S04]  /*14d30*/  STL.64 [R1+0x23e0], R26 ;  /* 0x0023e01a01007387 */ /* 0x000fe80000100a00 */
[----:B------:R2:W-:Y:S04]  /*14d40*/  STL [R1+0x20], R0 ;  /* 0x0000200001007387 */ /* 0x0005e80000100800 */
[----:B-1----:R-:W1:Y:S01]  /*14d50*/  S2R R25, SR_TID.X ;  /* 0x0000000000197919 */ /* 0x002e620000002100 */
[----:B0-----:R-:W-:-:S02]  /*14d60*/  LOP3.LUT P0, RZ, R20, 0x80, RZ, 0xc0, !PT ;  /* 0x0000008014ff7812 */ /* 0x001fc4000780c0ff */
[----:B--2---:R-:W-:-:S05]  /*14d70*/  LEA R0, R2, R0, 0x1 ;  /* 0x0000000002007211 */ /* 0x004fca00078e08ff */
[----:B------:R0:W-:Y:S02]  /*14d80*/  STL [R1+0x1c], R0 ;  /* 0x00001c0001007387 */ /* 0x0001e40000100800 */
[----:B0-----:R-:W-:Y:S01]  /*14d90*/  IMAD R0, R2, 0x2, R0 ;  /* 0x0000000202007824 */ /* 0x001fe200078e0200 */
[----:B-1----:R-:W-:-:S04]  /*14da0*/  LOP3.LUT R16, R25, 0xff, RZ, 0xc0, !PT ;  /* 0x000000ff19107812 */ /* 0x002fc800078ec0ff */
[----:B------:R-:W-:Y:S02]  /*14db0*/  LEA R0, R2, R0, 0x1 ;  /* 0x0000000002007211 */ /* 0x000fe400078e08ff */
[----:B------:R-:W-:-:S03]  /*14dc0*/  LOP3.LUT R25, R25, 0xe0, RZ, 0xc0, !PT ;  /* 0x000000e019197812 */ /* 0x000fc600078ec0ff */
[----:B------:R0:W-:Y:S01]  /*14dd0*/  STL [R1+0x2c], R0 ;  /* 0x00002c0001007387 */ /* 0x0001e20000100800 */
[----:B------:R-:W-:Y:S02]  /*14de0*/  SHF.R.U32.HI R25, RZ, 0x1, R25 ;  /* 0x00000001ff197819 */ /* 0x000fe40000011619 */
        /* <DEDUP_REMOVED lines=9> */
[----:B------:R0:W-:Y:S02]  /*14e80*/  STL [R1+0x30], R0 ;  /* 0x0000300001007387 */ /* 0x0001e40000100800 */
[----:B0-----:R-:W-:-:S04]  /*14e90*/  LEA R0, R2, R0, 0x1 ;  /* 0x0000000002007211 */ /* 0x001fc800078e08ff */
[C---:B------:R-:W-:Y:S01]  /*14ea0*/  LEA R27, R2.reuse, R0, 0x1 ;  /* 0x00000000021b7211 */ /* 0x040fe200078e08ff */
[----:B------:R0:W-:Y:S04]  /*14eb0*/  STL [R1+0x44], R0 ;  /* 0x0000440001007387 */ /* 0x0001e80000100800 */
        /* <DEDUP_REMOVED lines=12> */
[C---:B------:R-:W-:Y:S01]  /*14f80*/  LEA R23, R2.reuse, R0, 0x1 ;  /* 0x0000000002177211 */ /* 0x040fe200078e08ff */
[----:B------:R0:W-:Y:S03]  /*14f90*/  STL [R1+0x54], R0 ;  /* 0x0000540001007387 */ /* 0x0001e60000100800 */
[----:B0-----:R-:W-:-:S05]  /*14fa0*/  LEA R0, R2, R23, 0x1 ;  /* 0x0000001702007211 */ /* 0x001fca00078e08ff */
[----:B------:R0:W-:Y:S02]  /*14fb0*/  STL [R1+0x64], R0 ;  /* 0x0000640001007387 */ /* 0x0001e40000100800 */
[----:B0-----:R-:W-:-:S05]  /*14fc0*/  IMAD R0, R2, 0x2, R0 ;  /* 0x0000000202007824 */ /* 0x001fca00078e0200 */
        /* <DEDUP_REMOVED lines=13> */
[C---:B------:R-:W-:Y:S01]  /*150a0*/  IMAD R26, R2.reuse, 0x2, R0 ;  /* 0x00000002021a7824 */ /* 0x040fe200078e0200 */
[----:B------:R0:W-:Y:S04]  /*150b0*/  STL [R1+0x90], R0 ;  /* 0x0000900001007387 */ /* 0x0001e80000100800 */
[----:B------:R-:W-:-:S04]  /*150c0*/  LEA R18, R2, R26, 0x1 ;  /* 0x0000001a02127211 */ /* 0x000fc800078e08ff */
        /* <DEDUP_REMOVED lines=11> */
[----:B------:R-:W-:Y:S01]  /*15180*/  LEA R17, R2, R0, 0x1 ;  /* 0x0000000002117211 */ /* 0x000fe200078e08ff */
[----:B------:R0:W-:Y:S04]  /*15190*/  STL [R1+0xb8], R0 ;  /* 0x0000b80001007387 */ /* 0x0001e80000100800 */
[----:B------:R1:W-:Y:S04]  /*151a0*/  STL [R1+0xd8], R17 ;  /* 0x0000d81101007387 */ /* 0x0003e80000100800 */
[----:B------:R2:W-:Y:S01]  /*151b0*/  STL [R1+0x245c], R5 ;  /* 0x00245c0501007387 */ /* 0x0005e20000100800 */
[----:B0-----:R-:W-:-:S03]  /*151c0*/  SHF.R.U32.HI R0, RZ, 0x3, R16 ;  /* 0x00000003ff007819 */ /* 0x001fc60000011610 */
[----:B------:R0:W-:Y:S01]  /*151d0*/  STL [R1+0x2458], R19 ;  /* 0x0024581301007387 */ /* 0x0001e20000100800 */
[----:B-1----:R-:W-:Y:S01]  /*151e0*/  IMAD R17, R2, 0x2, R17 ;  /* 0x0000000202117824 */ /* 0x002fe200078e0211 */
[----:B------:R-:W-:Y:S02]  /*151f0*/  LOP3.LUT R0, R0, 0x1c, RZ, 0xc0, !PT ;  /* 0x0000001c00007812 */ /* 0x000fe400078ec0ff */
[----:B--2---:R-:W-:Y:S02]  /*15200*/  LOP3.LUT R5, R20, 0x1c, RZ, 0xc0, !PT ;  /* 0x0000001c14057812 */ /* 0x004fe400078ec0ff */
[----:B------:R1:W-:Y:S01]  /*15210*/  STL [R1+0xd4], R17 ;  /* 0x0000d41101007387 */ /* 0x0003e20000100800 */
[----:B0-----:R-:W-:Y:S02]  /*15220*/  SEL R19, RZ, 0x110, !P0 ;  /* 0x00000110ff137807 */ /* 0x001fe40004000000 */
[----:B------:R-:W-:Y:S02]  /*15230*/  LEA R3, R5, R3, 0x6 ;  /* 0x0000000305037211 */ /* 0x000fe400078e30ff */
[----:B-1----:R-:W-:-:S04]  /*15240*/  LEA R17, R2, R17, 0x1 ;  /* 0x0000001102117211 */ /* 0x002fc800078e08ff */
[----:B------:R-:W-:Y:S01]  /*15250*/  LEA R24, R2, R17, 0x1 ;  /* 0x0000001102187211 */ /* 0x000fe200078e08ff */
[----:B------:R-:W-:Y:S02]  /*15260*/  IMAD.SHL.U32 R2, R5, 0x8, RZ ;  /* 0x0000000805027824 */ /* 0x000fe400078e00ff */
[----:B------:R-:W2:Y:S03]  /*15270*/  LDL.LU R5, [R1+0x245c] ;  /* 0x00245c0001057983 */ /* 0x000ea60000300800 */
[----:B------:R-:W-:Y:S01]  /*15280*/  IADD3 R0, R2, R0, RZ ;  /* 0x0000000002007210 */ /* 0x000fe20007ffe0ff */
[----:B------:R-:W-:Y:S01]  /*15290*/  IMAD.MOV.U32 R2, RZ, RZ, c[0x0][0x1b8] ;  /* 0x00006e00ff027624 */ /* 0x000fe200078e00ff */
[----:B------:R-:W-:-:S04]  /*152a0*/  LOP3.LUT R0, R20, 0x7f, RZ, 0xc0, !PT ;  /* 0x0000007f14007812 */ /* 0x000fc800078ec0ff */
[----:B------:R-:W-:-:S04]  /*152b0*/  SHF.L.U32 R0, R0, 0x1, RZ ;  /* 0x0000000100007819 */ /* 0x000fc800000006ff */
[----:B------:R-:W-:Y:S02]  /*152c0*/  LOP3.LUT R0, R19, R0, RZ, 0x3c, !PT ;  /* 0x0000000013007212 */ /* 0x000fe400078e3cff */
[----:B------:R-:W3:Y:S01]  /*152d0*/  LDL.LU R19, [R1+0x2458] ;  /* 0x0024580001137983 */ /* 0x000ee20000300800 */
[----:B------:R-:W-:Y:S02]  /*152e0*/  LOP3.LUT R3, R3, R25, RZ, 0x3c, !PT ;  /* 0x0000001903037212 */ /* 0x000fe400078e3cff */
[----:B------:R-:W-:Y:S01]  /*152f0*/  LOP3.LUT R0, R20, 0x7, RZ, 0xc0, !PT ;  /* 0x0000000714007812 */ /* 0x000fe200078ec0ff */
[----:B------:R0:W-:Y:S02]  /*15300*/  STL [R1+0xf0], R24 ;  /* 0x0000f01801007387 */ /* 0x0001e40000100800 */
[----:B0-----:R-:W-:-:S05]  /*15310*/  LEA R24, R2, R24, 0x1 ;  /* 0x0000001802187211 */ /* 0x001fca00078e08ff */
[C---:B------:R-:W-:Y:S01]  /*15320*/  IMAD R3, R2.reuse, 0x2, R24 ;  /* 0x0000000202037824 */ /* 0x040fe200078e0218 */
[----:B------:R0:W-:Y:S04]  /*15330*/  STL [R1+0xec], R24 ;  /* 0x0000ec1801007387 */ /* 0x0001e80000100800 */
[----:B------:R-:W-:Y:S01]  /*15340*/  LEA R25, R2, R3, 0x1 ;  /* 0x0000000302197211 */ /* 0x000fe200078e08ff */
[----:B------:R1:W-:Y:S04]  /*15350*/  STL [R1+0xe8], R3 ;  /* 0x0000e80301007387 */ /* 0x0003e80000100800 */
[----:B------:R4:W-:Y:S01]  /*15360*/  STL [R1+0x100], R25 ;  /* 0x0001001901007387 */ /* 0x0009e20000100800 */
[----:B0-----:R-:W-:-:S02]  /*15370*/  IMAD R24, R0, 0x210, RZ ;  /* 0x0000021000187824 */ /* 0x001fc400078e02ff */
[----:B------:R-:W-:Y:S01]  /*15380*/  IMAD.SHL.U32 R0, R0, 0x10, RZ ;  /* 0x0000001000007824 */ /* 0x000fe200078e00ff */
[----:B-1----:R-:W-:Y:S02]  /*15390*/  SHF.L.U32 R3, R20, 0x1, RZ ;  /* 0x0000000114037819 */ /* 0x002fe400000006ff */
[----:B----4-:R-:W-:Y:S02]  /*153a0*/  LEA R25, R2, R25, 0x1 ;  /* 0x0000001902197211 */ /* 0x010fe400078e08ff */
[----:B------:R-:W-:Y:S02]  /*153b0*/  SHF.L.U32 R2, R20, 0x8, RZ ;  /* 0x0000000814027819 */ /* 0x000fe400000006ff */
[--C-:B------:R-:W-:Y:S02]  /*153c0*/  LOP3.LUT R24, R24, 0x10, R3.reuse, 0x78, !PT ;  /* 0x0000001018187812 */ /* 0x100fe400078e7803 */
[C---:B------:R-:W-:Y:S02]  /*153d0*/  LOP3.LUT R3, R0.reuse, 0x30, R3, 0x78, !PT ;  /* 0x0000003000037812 */ /* 0x040fe400078e7803 */
[----:B------:R-:W-:Y:S01]  /*153e0*/  LOP3.LUT R0, R0, 0xf00, R2, 0xf8, !PT ;  /* 0x00000f0000007812 */ /* 0x000fe200078ef802 */
[----:B------:R-:W-:Y:S01]  /*153f0*/  IMAD.MOV.U32 R2, RZ, RZ, c[0x0][0x1b8] ;  /* 0x00006e00ff027624 */ /* 0x000fe200078e00ff */
[----:B------:R-:W-:Y:S01]  /*15400*/  MOV R0, c[0x0][0x1a8] ;  /* 0x00006a0000007a02 */ /* 0x000fe20000000f00 */
[----:B------:R0:W-:Y:S04]  /*15410*/  STL [R1+0x8c], R3 ;  /* 0x00008c0301007387 */ /* 0x0001e80000100800 */
[----:B------:R1:W-:Y:S04]  /*15420*/  STL [R1+0xfc], R25 ;  /* 0x0000fc1901007387 */ /* 0x0003e80000100800 */
[----:B0-----:R-:W0:Y:S01]  /*15430*/  S2R R3, SR_CTAID.Y ;  /* 0x0000000000037919 */ /* 0x001e220000002600 */
[----:B-1----:R-:W-:Y:S01]  /*15440*/  LEA R25, R2, R25, 0x1 ;  /* 0x0000001902197211 */ /* 0x002fe200078e08ff */
[----:B------:R-:W-:-:S04]  /*15450*/  IMAD R2, R16, c[0x0][0x1a8], RZ ;  /* 0x00006a0010027a24 */ /* 0x000fc800078e02ff */
[----:B------:R-:W-:Y:S01]  /*15460*/  IMAD R0, R0, 0x100, R2 ;  /* 0x0000010000007824 */ /* 0x000fe200078e0202 */
[----:B------:R-:W-:Y:S01]  /*15470*/  MOV R2, c[0x0][0x1b8] ;  /* 0x00006e0000027a02 */ /* 0x000fe20000000f00 */
[----:B------:R1:W-:Y:S03]  /*15480*/  STL [R1+0xf8], R25 ;  /* 0x0000f81901007387 */ /* 0x0003e60000100800 */
[----:B-1----:R-:W-:Y:S01]  /*15490*/  LEA R25, R2, R25, 0x1 ;  /* 0x0000001902197211 */ /* 0x002fe200078e08ff */
[----:B0-----:R-:W-:-:S04]  /*154a0*/  IMAD R3, R3, c[0x0][0x1a0], RZ ;  /* 0x0000680003037a24 */ /* 0x001fc800078e02ff */
[----:B------:R0:W-:Y:S01]  /*154b0*/  STL [R1+0x12c], R25 ;  /* 0x00012c1901007387 */ /* 0x0001e20000100800 */
[----:B------:R-:W-:-:S03]  /*154c0*/  LEA R0, P0, R3, c[0x0][0x168], 0x1 ;  /* 0x00005a0003007a11 */ /* 0x000fc600078008ff */
[----:B------:R1:W-:Y:S01]  /*154d0*/  STL.64 [R1+0x2450], R26 ;  /* 0x0024501a01007387 */ /* 0x0003e20000100a00 */
[----:B------:R-:W-:Y:S01]  /*154e0*/  LEA.HI.X.SX32 R3, R3, c[0x0][0x16c], 0x1, P0 ;  /* 0x00005b0003037a11 */ /* 0x000fe200000f0eff */
[C---:B0-----:R-:W-:Y:S02]  /*154f0*/  IMAD R25, R2.reuse, 0x2, R25 ;  /* 0x0000000202197824 */ /* 0x041fe400078e0219 */
[----:B-1----:R-:W4:Y:S01]  /*15500*/  LDL.LU R27, [R1+0x8c] ;  /* 0x00008c00011b7983 */ /* 0x002f220000300800 */
[----:B------:R-:W-:-:S03]  /*15510*/  LEA R26, R2, R4, 0x1 ;  /* 0x00000004021a7211 */ /* 0x000fc600078e08ff */
[----:B------:R-:W-:Y:S01]  /*15520*/  STL.64 [R1+0x2448], R28 ;  /* 0x0024481c01007387 */ /* 0x000fe20000100a00 */
[----:B------:R-:W-:-:S03]  /*15530*/  LEA R26, R2, R26, 0x1 ;  /* 0x0000001a021a7211 */ /* 0x000fc600078e08ff */
[----:B------:R-:W-:Y:S02]  /*15540*/  STL.64 [R1+0x2440], R6 ;  /* 0x0024400601007387 */ /* 0x000fe40000100a00 */
[----:B------:R-:W-:Y:S02]  /*15550*/  IMAD R26, R2, 0x2, R26 ;  /* 0x00000002021a7824 */ /* 0x000fe400078e021a */
[----:B------:R0:W-:Y:S04]  /*15560*/  STL [R1+0x2438], R18 ;  /* 0x0024381201007387 */ /* 0x0001e80000100800 */
[----:B0-----:R-:W5:Y:S01]  /*15570*/  LDL.LU R18, [R1+0x94] ;  /* 0x0000940001127983 */ /* 0x001f620000300800 */
[----:B------:R-:W-:Y:S01]  /*15580*/  IMAD R29, R16, c[0x0][0x1a8], RZ ;  /* 0x00006a00101d7a24 */ /* 0x000fe200078e02ff */
[----:B------:R-:W-:-:S02]  /*15590*/  MOV R28, c[0x0][0x1a8] ;  /* 0x00006a00001c7a02 */ /* 0x000fc40000000f00 */
[----:B------:R0:W-:Y:S04]  /*155a0*/  STL.64 [R1+0x2430], R8 ;  /* 0x0024300801007387 */ /* 0x0001e80000100a00 */
[----:B------:R1:W-:Y:S01]  /*155b0*/  STL [R1+0x2428], R23 ;  /* 0x0024281701007387 */ /* 0x0003e20000100800 */
[----:B0-----:R-:W-:Y:S01]  /*155c0*/  IMAD R8, R28, 0x100, R29 ;  /* 0x000001001c087824 */ /* 0x001fe200078e021d */
[----:B------:R-:W-:Y:S02]  /*155d0*/  MOV R9, R26 ;  /* 0x0000001a00097202 */ /* 0x000fe40000000f00 */
[----:B-1----:R-:W2:Y:S01]  /*155e0*/  LDL.LU R23, [R1+0xb4] ;  /* 0x0000b40001177983 */ /* 0x002ea20000300800 */
[----:B------:R-:W-:-:S03]  /*155f0*/  LOP3.LUT R26, R20, 0x7f, RZ, 0xc0, !PT ;  /* 0x0000007f141a7812 */ /* 0x000fc600078ec0ff */
[----:B------:R0:W-:Y:S02]  /*15600*/  STL.64 [R1+0x2420], R10 ;  /* 0x0024200a01007387 */ /* 0x0001e40000100a00 */
[-C--:B0-----:R-:W-:Y:S02]  /*15610*/  LEA R10, P0, R29, R0.reuse, 0x1 ;  /* 0x000000001d0a7211 */ /* 0x081fe400078008ff */
[----:B------:R-:W0:Y:S01]  /*15620*/  S2R R29, SR_CTAID.Y ;  /* 0x00000000001d7919 */ /* 0x000e220000002600 */
[----:B------:R-:W-:Y:S01]  /*15630*/  IMAD R11, R16, c[0x0][0x1a8], RZ ;  /* 0x00006a00100b7a24 */ /* 0x000fe200078e02ff */
[----:B------:R-:W-:Y:S01]  /*15640*/  LEA R6, P1, R8, R0, 0x1 ;  /* 0x0000000008067211 */ /* 0x000fe200078208ff */
[----:B------:R-:W-:Y:S02]  /*15650*/  IMAD R26, R26, c[0x0][0x1b4], RZ ;  /* 0x00006d001a1a7a24 */ /* 0x000fe400078e02ff */
[----:B0-----:R-:W-:Y:S02]  /*15660*/  IMAD R28, R29, c[0x0][0x1b0], RZ ;  /* 0x00006c001d1c7a24 */ /* 0x001fe400078e02ff */
[----:B------:R-:W0:Y:S01]  /*15670*/  S2R R29, SR_CTAID.Y ;  /* 0x00000000001d7919 */ /* 0x000e220000002600 */
[-C--:B------:R-:W-:Y:S01]  /*15680*/  LEA.HI.X.SX32 R11, R11, R3.reuse, 0x1, P0 ;  /* 0x000000030b0b7211 */ /* 0x080fe200000f0eff */
[----:B------:R-:W-:Y:S01]  /*15690*/  IMAD.SHL.U32 R28, R28, 0x2, RZ ;  /* 0x000000021c1c7824 */ /* 0x000fe200078e00ff */
[----:B------:R-:W-:-:S02]  /*156a0*/  LEA.HI.X.SX32 R7, R8, R3, 0x1, P1 ;  /* 0x0000000308077211 */ /* 0x000fc400008f0eff */
[----:B------:R-:W-:Y:S01]  /*156b0*/  SHF.L.U32 R0, R26, 0x1, RZ ;  /* 0x000000011a007819 */ /* 0x000fe200000006ff */
[----:B------:R-:W-:Y:S01]  /*156c0*/  STL.64 [R1+0xcd8], R10 ;  /* 0x000cd80a01007387 */ /* 0x000fe20000100a00 */
[----:B------:R-:W-:Y:S02]  /*156d0*/  LEA R16, R2, R25, 0x1 ;  /* 0x0000001902107211 */ /* 0x000fe400078e08ff */
[----:B------:R-:W-:Y:S01]  /*156e0*/  IADD3 R0, P0, P1, R0, c[0x0][0x170], R28 ;  /* 0x00005c0000007a10 */ /* 0x000fe2000791e01c */
[----:B------:R1:W-:Y:S01]  /*156f0*/  STL.64 [R1+0xcd0], R6 ;  /* 0x000cd00601007387 */ /* 0x0003e20000100a00 */
[C---:B------:R-:W-:Y:S02]  /*15700*/  LOP3.LUT R3, R20.reuse, 0x10, RZ, 0xc0, !PT ;  /* 0x0000001014037812 */ /* 0x040fe400078ec0ff */
[----:B------:R-:W-:Y:S01]  /*15710*/  LOP3.LUT R28, R20, 0xe0, RZ, 0xc0, !PT ;  /* 0x000000e0141c7812 */ /* 0x000fe200078ec0ff */
[----:B0-----:R-:W-:Y:S01]  /*15720*/  IMAD R29, R29, c[0x0][0x1b0], RZ ;  /* 0x00006c001d1d7a24 */ /* 0x001fe200078e02ff */
[----:B-1----:R-:W-:-:S03]  /*15730*/  LEA R6, R2, R16, 0x1 ;  /* 0x0000001002067211 */ /* 0x002fc600078e08ff */
[----:B------:R-:W-:Y:S01]  /*15740*/  IMAD.HI R7, R29, 0x2, RZ ;  /* 0x000000021d077827 */ /* 0x000fe200078e02ff */
[----:B------:R-:W-:Y:S02]  /*15750*/  LOP3.LUT R29, R20, 0x7, RZ, 0xc0, !PT ;  /* 0x00000007141d7812 */ /* 0x000fe400078ec0ff */
[----:B------:R-:W-:Y:S02]  /*15760*/  SHF.L.U32 R10, R3, 0x8, RZ ;  /* 0x00000008030a7819 */ /* 0x000fe400000006ff */
[----:B------:R-:W-:Y:S01]  /*15770*/  LEA R8, R29, R28, 0x2 ;  /* 0x0000001c1d087211 */ /* 0x000fe200078e10ff */
[----:B------:R0:W-:Y:S01]  /*15780*/  STL [R1+0x124], R6 ;  /* 0x0001240601007387 */ /* 0x0001e20000100800 */
[----:B------:R-:W-:Y:S01]  /*15790*/  LOP3.LUT R11, R24, R10, RZ, 0xfc, !PT ;  /* 0x0000000a180b7212 */ /* 0x000fe200078efcff */
[----:B------:R-:W-:Y:S02]  /*157a0*/  IMAD.HI R3, R26, 0x2, RZ ;  /* 0x000000021a037827 */ /* 0x000fe400078e02ff */
[----:B------:R-:W3:Y:S02]  /*157b0*/  LDL.LU R20, [R1+0x8] ;  /* 0x0000080001147983 */ /* 0x000ee40000300800 */
[----:B0-----:R-:W-:-:S05]  /*157c0*/  IMAD R6, R2, 0x2, R6 ;  /* 0x0000000202067824 */ /* 0x001fca00078e0206 */
[----:B------:R0:W-:Y:S04]  /*157d0*/  STL [R1+0x120], R6 ;  /* 0x0001200601007387 */ /* 0x0001e80000100800 */
[----:B------:R-:W3:Y:S01]  /*157e0*/  LDL.LU R24, [R1] ;  /* 0x0000000001187983 */ /* 0x000ee20000300800 */
[----:B------:R-:W-:Y:S02]  /*157f0*/  IADD3.X R3, R3, c[0x0][0x174], R7, P0, P1 ;  /* 0x00005d0003037a10 */ /* 0x000fe400007e2407 */
[----:B------:R-:W-:Y:S02]  /*15800*/  LEA R26, P0, R4, R0, 0x1 ;  /* 0x00000000041a7211 */ /* 0x000fe400078008ff */
[C---:B0-----:R-:W-:Y:S02]  /*15810*/  LEA R6, R2.reuse, R6, 0x1 ;  /* 0x0000000602067211 */ /* 0x041fe400078e08ff */
[----:B------:R-:W-:-:S02]  /*15820*/  LEA R7, R2, R4, 0x1 ;  /* 0x0000000402077211 */ /* 0x000fc400078e08ff */
[C---:B------:R-:W-:Y:S02]  /*15830*/  LEA R6, R2.reuse, R6, 0x1 ;  /* 0x0000000602067211 */ /* 0x040fe400078e08ff */
[----:B------:R-:W-:Y:S01]  /*15840*/  LEA R7, R2, R7, 0x1 ;  /* 0x0000000702077211 */ /* 0x000fe200078e08ff */
[C---:B----4-:R-:W-:Y:S01]  /*15850*/  IMAD.U32 R10, R8.reuse, 0x100, R27 ;  /* 0x00000100080a7824 */ /* 0x050fe200078e001b */
[----:B------:R-:W-:-:S04]  /*15860*/  LEA R8, R8, R27, 0x6 ;  /* 0x0000001b08087211 */ /* 0x000fc800078e30ff */
[----:B------:R-:W-:Y:S04]  /*15870*/  STL [R1+0xce4], R10 ;  /* 0x000ce40a01007387 */ /* 0x000fe80000100800 */
[----:B------:R0:W-:Y:S01]  /*15880*/  STL [R1+0xce0], R8 ;  /* 0x000ce00801007387 */ /* 0x0001e20000100800 */
[----:B------:R-:W-:Y:S01]  /*15890*/  LEA.HI.X.SX32 R27, R4, R3, 0x1, P0 ;  /* 0x00000003041b7211 */ /* 0x000fe200000f0eff */
[----:B0-----:R-:W-:-:S05]  /*158a0*/  IMAD R8, R2, 0x2, R4 ;  /* 0x0000000202087824 */ /* 0x001fca00078e0204 */
[CC--:B------:R-:W-:Y:S01]  /*158b0*/  LEA R28, P1, R8.reuse, R0.reuse, 0x1 ;  /* 0x00000000081c7211 */ /* 0x0c0fe200078208ff */
[----:B------:R0:W-:Y:S03]  /*158c0*/  STL [R1+0x134], R6 ;  /* 0x0001340601007387 */ /* 0x0001e60000100800 */
[----:B------:R-:W-:Y:S01]  /*158d0*/  LEA.HI.X.SX32 R29, R8, R3, 0x1, P1 ;  /* 0x00000003081d7211 */ /* 0x000fe200008f0eff */
[----:B------:R1:W-:Y:S01]  /*158e0*/  STL.64 [R1+0x1a10], R26 ;  /* 0x001a101a01007387 */ /* 0x0003e20000100a00 */
[----:B------:R-:W-:Y:S01]  /*158f0*/  LEA R10, P2, R7, R0, 0x1 ;  /* 0x00000000070a7211 */ /* 0x000fe200078408ff */
[----:B0-----:R-:W-:-:S03]  /*15900*/  IMAD R6, R2, 0x2, R6 ;  /* 0x0000000202067824 */ /* 0x001fc600078e0206 */
[----:B------:R-:W-:Y:S01]  /*15910*/  LEA.HI.X.SX32 R11, R7, R3, 0x1, P2 ;  /* 0x00000003070b7211 */ /* 0x000fe200010f0eff */
[----:B-1----:R-:W4:Y:S01]  /*15920*/  LDL.LU.64 R26, [R1+0x2450] ;  /* 0x00245000011a7983 */ /* 0x002f220000300a00 */
[----:B------:R-:W-:-:S03]  /*15930*/  LEA R4, R2, R6, 0x1 ;  /* 0x0000000602047211 */ /* 0x000fc600078e08ff */
[----:B------:R0:W-:Y:S01]  /*15940*/  STL.64 [R1+0x1a08], R28 ;  /* 0x001a081c01007387 */ /* 0x0001e20000100a00 */
[----:B------:R-:W-:Y:S02]  /*15950*/  MOV R7, R9 ;  /* 0x0000000900077202 */ /* 0x000fe40000000f00 */
[-C--:B-----5:R-:W-:Y:S01]  /*15960*/  LEA R8, P1, R18, R0.reuse, 0x1 ;  /* 0x0000000012087211 */ /* 0x0a0fe200078208ff */
[----:B0-----:R-:W5:Y:S04]  /*15970*/  LDL.LU.64 R28, [R1+0x2448] ;  /* 0x00244800011c7983 */ /* 0x001f680000300a00 */
[----:B------:R0:W-:Y:S04]  /*15980*/  STL [R1+0x130], R6 ;  /* 0x0001300601007387 */ /* 0x0001e80000100800 */
[----:B------:R2:W-:Y:S01]  /*15990*/  STL.64 [R1+0x1a00], R10 ;  /* 0x001a000a01007387 */ /* 0x0005e20000100a00 */
[----:B0-----:R-:W-:-:S04]  /*159a0*/  LEA R6, P0, R9, R0, 0x1 ;  /* 0x0000000009067211 */ /* 0x001fc800078008ff */
[-C--:B------:R-:W-:Y:S02]  /*159b0*/  LEA.HI.X.SX32 R7, R7, R3.reuse, 0x1, P0 ;  /* 0x0000000307077211 */ /* 0x080fe400000f0eff */
[C---:B--2---:R-:W-:Y:S01]  /*159c0*/  LEA R10, P2, R23.reuse, R0, 0x1 ;  /* 0x00000000170a7211 */ /* 0x044fe200078408ff */
[----:B------:R0:W-:Y:S01]  /*159d0*/  STL [R1+0x118], R4 ;  /* 0x0001180401007387 */ /* 0x0001e20000100800 */
[-C--:B------:R-:W-:Y:S02]  /*159e0*/  LEA.HI.X.SX32 R9, R18, R3.reuse, 0x1, P1 ;  /* 0x0000000312097211 */ /* 0x080fe400008f0eff */
[----:B------:R-:W-:Y:S01]  /*159f0*/  LEA.HI.X.SX32 R11, R23, R3, 0x1, P2 ;  /* 0x00000003170b7211 */ /* 0x000fe200010f0eff */
[----:B------:R1:W-:Y:S01]  /*15a00*/  STL.64 [R1+0x19f8], R6 ;  /* 0x0019f80601007387 */ /* 0x0003e20000100a00 */
[----:B0-----:R-:W-:-:S03]  /*15a10*/  IMAD R4, R2, 0x2, R4 ;  /* 0x0000000202047824 */ /* 0x001fc600078e0204 */
[----:B-1----:R-:W2:Y:S04]  /*15a20*/  LDL.LU.64 R6, [R1+0x2440] ;  /* 0x0024400001067983 */ /* 0x002ea80000300a00 */
[----:B------:R-:W2:Y:S04]  /*15a30*/  LDL.LU R18, [R1+0x2438] ;  /* 0x0024380001127983 */ /* 0x000ea80000300800 */
[----:B------:R0:W-:Y:S04]  /*15a40*/  STL.64 [R1+0x19f0], R8 ;  /* 0x0019f00801007387 */ /* 0x0001e80000100a00 */
[----:B0-----:R-:W2:Y:S04]  /*15a50*/  LDL.LU.64 R8, [R1+0x2430] ;  /* 0x0024300001087983 */ /* 0x001ea80000300a00 */
[----:B------:R-:W2:Y:S04]  /*15a60*/  LDL.LU R23, [R1+0x2428] ;  /* 0x0024280001177983 */ /* 0x000ea80000300800 */
[----:B------:R0:W-:Y:S04]  /*15a70*/  STL.64 [R1+0x19e8], R10 ;  /* 0x0019e80a01007387 */ /* 0x0001e80000100a00 */
[----:B0-----:R-:W2:Y:S04]  /*15a80*/  LDL.LU.64 R10, [R1+0x2420] ;  /* 0x00242000010a7983 */ /* 0x001ea80000300a00 */
[----:B------:R-:W-:Y:S04]  /*15a90*/  STL [R1+0x138], R4 ;  /* 0x0001380401007387 */ /* 0x000fe80000100800 */
[----:B------:R0:W-:Y:S04]  /*15aa0*/  STL.64 [R1+0x2418], R12 ;  /* 0x0024180c01007387 */ /* 0x0001e80000100a00 */
[----:B0-----:R-:W2:Y:S04]  /*15ab0*/  LDL.LU R13, [R1+0x10] ;  /* 0x00001000010d7983 */ /* 0x001ea80000300800 */
[----:B------:R0:W-:Y:S04]  /*15ac0*/  STL [R1+0x2410], R22 ;  /* 0x0024101601007387 */ /* 0x0001e80000100800 */
[----:B0-----:R-:W5:Y:S01]  /*15ad0*/  LDL.LU R22, [R1+0xc] ;  /* 0x00000c0001167983 */ /* 0x001f620000300800 */
[----:B------:R-:W-:-:S05]  /*15ae0*/  LEA R4, R2, R4, 0x1 ;  /* 0x0000000402047211 */ /* 0x000fca00078e08ff */
[----:B------:R0:W-:Y:S04]  /*15af0*/  STL [R1+0x114], R4 ;  /* 0x0001140401007387 */ /* 0x0001e80000100800 */
[----:B------:R3:W-:Y:S01]  /*15b00*/  STL.64 [R1+0x2408], R14 ;  /* 0x0024080e01007387 */ /* 0x0007e20000100a00 */
[----:B0-----:R-:W-:Y:S02]  /*15b10*/  LEA R4, R2, R4, 0x1 ;  /* 0x0000000402047211 */ /* 0x001fe400078e08ff */
[----:B---3--:R-:W-:Y:S01]  /*15b20*/  LEA R14, P2, R20, R0, 0x1 ;  /* 0x00000000140e7211 */ /* 0x008fe200078408ff */
[----:B----4-:R5:W-:Y:S01]  /*15b30*/  STL.64 [R1+0x2400], R26 ;  /* 0x0024001a01007387 */ /* 0x010be20000100a00 */
[----:B--2---:R-:W-:-:S04]  /*15b40*/  MOV R15, R13 ;  /* 0x0000000d000f7202 */ /* 0x004fc80000000f00 */
[----:B------:R-:W-:Y:S01]  /*15b50*/  LEA R12, P0, R15, R0, 0x1 ;  /* 0x000000000f0c7211 */ /* 0x000fe200078008ff */
[----:B------:R-:W-:-:S05]  /*15b60*/  IMAD.MOV.U32 R13, RZ, RZ, R15 ;  /* 0x000000ffff0d7224 */ /* 0x000fca00078e000f */
[----:B------:R-:W-:Y:S02]  /*15b70*/  LEA.HI.X.SX32 R13, R13, R3, 0x1, P0 ;  /* 0x000000030d0d7211 */ /* 0x000fe400000f0eff */
[----:B-----5:R-:W-:-:S03]  /*15b80*/  LEA R26, P1, R22, R0, 0x1 ;  /* 0x00000000161a7211 */ /* 0x020fc600078208ff */
[----:B------:R0:W-:Y:S01]  /*15b90*/  STL.64 [R1+0x19e0], R12 ;  /* 0x0019e00c01007387 */ /* 0x0001e20000100a00 */
[-C--:B------:R-:W-:Y:S02]  /*15ba0*/  LEA.HI.X.SX32 R27, R22, R3.reuse, 0x1, P1 ;  /* 0x00000003161b7211 */ /* 0x080fe400008f0eff */
[----:B------:R-:W-:Y:S01]  /*15bb0*/  LEA.HI.X.SX32 R15, R20, R3, 0x1, P2 ;  /* 0x00000003140f7211 */ /* 0x000fe200010f0eff */
[----:B0-----:R-:W2:Y:S04]  /*15bc0*/  LDL.LU.64 R12, [R1+0x2418] ;  /* 0x00241800010c7983 */ /* 0x001ea80000300a00 */
[----:B------:R-:W3:Y:S04]  /*15bd0*/  LDL.LU R22, [R1+0x2410] ;  /* 0x0024100001167983 */ /* 0x000ee80000300800 */
[----:B------:R0:W-:Y:S01]  /*15be0*/  STL [R1+0x110], R4 ;  /* 0x0001100401007387 */ /* 0x0001e20000100800 */
[----:B------:R-:W-:-:S03]  /*15bf0*/  LEA R20, P1, R24, R0, 0x1 ;  /* 0x0000000018147211 */ /* 0x000fc600078208ff */
[----:B------:R1:W-:Y:S01]  /*15c00*/  STL.64 [R1+0x19d8], R26 ;  /* 0x0019d81a01007387 */ /* 0x0003e20000100a00 */
[----:B0-----:R-:W-:-:S03]  /*15c10*/  LEA R4, R2, R4, 0x1 ;  /* 0x0000000402047211 */ /* 0x001fc600078e08ff */
[----:B------:R0:W-:Y:S01]  /*15c20*/  STL.64 [R1+0x19d0], R14 ;  /* 0x0019d00e01007387 */ /* 0x0001e20000100a00 */
[----:B-1----:R-:W-:Y:S01]  /*15c30*/  IMAD.MOV.U32 R27, RZ, RZ, R21 ;  /* 0x000000ffff1b7224 */ /* 0x002fe200078e0015 */
[-C--:B------:R-:W-:Y:S02]  /*15c40*/  LEA R26, P0, R21, R0.reuse, 0x1 ;  /* 0x00000000151a7211 */ /* 0x080fe400078008ff */
[----:B------:R1:W-:Y:S01]  /*15c50*/  STL [R1+0x108], R4 ;  /* 0x0001080401007387 */ /* 0x0003e20000100800 */
[-C--:B------:R-:W-:Y:S02]  /*15c60*/  LEA.HI.X.SX32 R21, R24, R3.reuse, 0x1, P1 ;  /* 0x0000000318157211 */ /* 0x080fe400008f0eff */
[----:B------:R-:W-:Y:S02]  /*15c70*/  LEA.HI.X.SX32 R27, R27, R3, 0x1, P0 ;  /* 0x000000031b1b7211 */ /* 0x000fe400000f0eff */
[----:B0-----:R-:W-:Y:S02]  /*15c80*/  LEA R14, P2, R29, R0, 0x1 ;  /* 0x000000001d0e7211 */ /* 0x001fe400078408ff */
[----:B-1----:R-:W-:-:S02]  /*15c90*/  LEA R4, R2, R4, 0x1 ;  /* 0x0000000402047211 */ /* 0x002fc400078e08ff */
[----:B------:R-:W-:Y:S02]  /*15ca0*/  LEA.HI.X.SX32 R15, R29, R3, 0x1, P2 ;  /* 0x000000031d0f7211 */ /* 0x000fe400010f0eff */
[C---:B------:R-:W-:Y:S01]  /*15cb0*/  LEA R24, R2.reuse, R4, 0x1 ;  /* 0x0000000402187211 */ /* 0x040fe200078e08ff */
[----:B------:R0:W-:Y:S04]  /*15cc0*/  STL [R1+0x104], R4 ;  /* 0x0001040401007387 */ /* 0x0001e80000100800 */
[----:B------:R1:W-:Y:S04]  /*15cd0*/  STL.64 [R1+0x19c8], R26 ;  /* 0x0019c81a01007387 */ /* 0x0003e80000100a00 */
[----:B------:R4:W-:Y:S01]  /*15ce0*/  STL.64 [R1+0x19c0], R20 ;  /* 0x0019c01401007387 */ /* 0x0009e20000100a00 */
[----:B0-----:R-:W-:-:S03]  /*15cf0*/  IMAD R4, R2, 0x2, R24 ;  /* 0x0000000202047824 */ /* 0x001fc600078e0218 */
[----:B------:R0:W-:Y:S01]  /*15d00*/  STL.64 [R1+0x19b8], R14 ;  /* 0x0019b80e01007387 */ /* 0x0001e20000100a00 */
[CC--:B-1----:R-:W-:Y:S02]  /*15d10*/  LEA R26, P0, R28.reuse, R0.reuse, 0x1 ;  /* 0x000000001c1a7211 */ /* 0x0c2fe400078008ff */
[CC--:B----4-:R-:W-:Y:S02]  /*15d20*/  LEA R20, P1, R5.reuse, R0.reuse, 0x1 ;  /* 0x0000000005147211 */ /* 0x0d0fe400078208ff */
[-C--:B------:R-:W-:Y:S02]  /*15d30*/  LEA.HI.X.SX32 R27, R28, R3.reuse, 0x1, P0 ;  /* 0x000000031c1b7211 */ /* 0x080fe400000f0eff */
[CC--:B0-----:R-:W-:Y:S02]  /*15d40*/  LEA R14, P2, R6.reuse, R0.reuse, 0x1 ;  /* 0x00000000060e7211 */ /* 0x0c1fe400078408ff */
[-C--:B------:R-:W-:Y:S02]  /*15d50*/  LEA.HI.X.SX32 R21, R5, R3.reuse, 0x1, P1 ;  /* 0x0000000305157211 */ /* 0x080fe400008f0eff */
[----:B------:R-:W-:Y:S01]  /*15d60*/  LEA.HI.X.SX32 R15, R6, R3, 0x1, P2 ;  /* 0x00000003060f7211 */ /* 0x000fe200010f0eff */
[----:B------:R-:W-:Y:S04]  /*15d70*/  STL [R1+0xf4], R4 ;  /* 0x0000f40401007387 */ /* 0x000fe80000100800 */
[----:B------:R-:W-:Y:S04]  /*15d80*/  STL.64 [R1+0x19b0], R26 ;  /* 0x0019b01a01007387 */ /* 0x000fe80000100a00 */
[----:B------:R-:W-:Y:S04]  /*15d90*/  STL.64 [R1+0x19a8], R20 ;  /* 0x0019a81401007387 */ /* 0x000fe80000100a00 */
[----:B------:R0:W-:Y:S02]  /*15da0*/  STL.64 [R1+0x19a0], R14 ;  /* 0x0019a00e01007387 */ /* 0x0001e40000100a00 */
[----:B0-----:R-:W-:-:S04]  /*15db0*/  LEA R14, P0, R7, R0, 0x1 ;  /* 0x00000000070e7211 */ /* 0x001fc800078008ff */
[----:B------:R-:W-:-:S05]  /*15dc0*/  LEA.HI.X.SX32 R15, R7, R3, 0x1, P0 ;  /* 0x00000003070f7211 */ /* 0x000fca00000f0eff */
[----:B------:R0:W-:Y:S04]  /*15dd0*/  STL.64 [R1+0x1998], R14 ;  /* 0x0019980e01007387 */ /* 0x0001e80000100a00 */
[----:B0-----:R-:W4:Y:S01]  /*15de0*/  LDL.LU.64 R14, [R1+0x2408] ;  /* 0x00240800010e7983 */ /* 0x001f220000300a00 */
[----:B------:R-:W-:Y:S02]  /*15df0*/  LEA R26, P1, R8, R0, 0x1 ;  /* 0x00000000081a7211 */ /* 0x000fe400078208ff */
[----:B------:R-:W-:Y:S02]  /*15e00*/  LEA R4, R2, R4, 0x1 ;  /* 0x0000000402047211 */ /* 0x000fe400078e08ff */
[----:B------:R-:W-:Y:S02]  /*15e10*/  LEA.HI.X.SX32 R27, R8, R3, 0x1, P1 ;  /* 0x00000003081b7211 */ /* 0x000fe400008f0eff */
[----:B------:R-:W-:Y:S01]  /*15e20*/  LEA R20, P2, R9, R0, 0x1 ;  /* 0x0000000009147211 */ /* 0x000fe200078408ff */
[----:B------:R-:W-:-:S02]  /*15e30*/  IMAD R5, R2, 0x2, R4 ;  /* 0x0000000202057824 */ /* 0x000fc400078e0204 */
[----:B------:R0:W-:Y:S01]  /*15e40*/  STL.64 [R1+0x1990], R26 ;  /* 0x0019901a01007387 */ /* 0x0001e20000100a00 */
[----:B------:R-:W-:Y:S02]  /*15e50*/  LEA.HI.X.SX32 R21, R9, R3, 0x1, P2 ;  /* 0x0000000309157211 */ /* 0x000fe400010f0eff */
[----:B------:R-:W-:Y:S02]  /*15e60*/  LEA R5, R2, R5, 0x1 ;  /* 0x0000000502057211 */ /* 0x000fe400078e08ff */
[C---:B0-----:R-:W-:Y:S01]  /*15e70*/  LEA R26, P0, R10.reuse, R0, 0x1 ;  /* 0x000000000a1a7211 */ /* 0x041fe200078008ff */
[----:B------:R0:W-:Y:S03]  /*15e80*/  STL.64 [R1+0x1988], R20 ;  /* 0x0019881401007387 */ /* 0x0001e60000100a00 */
[----:B------:R-:W-:Y:S01]  /*15e90*/  LEA.HI.X.SX32 R27, R10, R3, 0x1, P0 ;  /* 0x000000030a1b7211 */ /* 0x000fe200000f0eff */
[----:B------:R-:W-:Y:S01]  /*15ea0*/  STL [R1+0xcc], R5 ;  /* 0x0000cc0501007387 */ /* 0x000fe20000100800 */
[----:B------:R-:W-:-:S03]  /*15eb0*/  LEA R8, R2, R5, 0x1 ;  /* 0x0000000502087211 */ /* 0x000fc600078e08ff */
[----:B------:R1:W-:Y:S01]  /*15ec0*/  STL.64 [R1+0x1980], R26 ;  /* 0x0019801a01007387 */ /* 0x0003e20000100a00 */
[----:B0-----:R-:W-:-:S03]  /*15ed0*/  LEA R20, P1, R11, R0, 0x1 ;  /* 0x000000000b147211 */ /* 0x001fc600078208ff */
[----:B-1----:R-:W5:Y:S01]  /*15ee0*/  LDL.LU.64 R26, [R1+0x2400] ;  /* 0x00240000011a7983 */ /* 0x002f620000300a00 */
[----:B------:R-:W-:Y:S02]  /*15ef0*/  LEA.HI.X.SX32 R21, R11, R3, 0x1, P1 ;  /* 0x000000030b157211 */ /* 0x000fe400008f0eff */
[----:B------:R-:W-:Y:S02]  /*15f00*/  MOV R28, R19 ;  /* 0x00000013001c7202 */ /* 0x000fe40000000f00 */
[----:B------:R-:W-:Y:S02]  /*15f10*/  MOV R29, R17 ;  /* 0x00000011001d7202 */ /* 0x000fe40000000f00 */
[----:B--2---:R-:W-:-:S04]  /*15f20*/  LEA R6, P2, R12, R0, 0x1 ;  /* 0x000000000c067211 */ /* 0x004fc800078408ff */
[----:B------:R-:W-:-:S05]  /*15f30*/  LEA.HI.X.SX32 R7, R12, R3, 0x1, P2 ;  /* 0x000000030c077211 */ /* 0x000fca00010f0eff */
[----:B------:R0:W-:Y:S01]  /*15f40*/  STL.64 [R1+0x1970], R6 ;  /* 0x0019700601007387 */ /* 0x0001e20000100a00 */
[----:B------:R-:W-:Y:S01]  /*15f50*/  MOV R12, R16 ;  /* 0x00000010000c7202 */ /* 0x000fe20000000f00 */
[C---:B0-----:R-:W-:Y:S02]  /*15f60*/  IMAD R6, R2.reuse, 0x2, R8 ;  /* 0x0000000202067824 */ /* 0x041fe400078e0208 */
[----:B------:R-:W-:Y:S01]  /*15f70*/  IMAD.MOV.U32 R7, RZ, RZ, R18 ;  /* 0x000000ffff077224 */ /* 0x000fe200078e0012 */
[C---:B------:R-:W-:Y:S02]  /*15f80*/  LEA R18, P0, R13.reuse, R0, 0x1 ;  /* 0x000000000d127211 */ /* 0x040fe400078008ff */
[----:B------:R-:W-:Y:S02]  /*15f90*/  LEA R10, R2, R6, 0x1 ;  /* 0x00000006020a7211 */ /* 0x000fe400078e08ff */
[----:B------:R-:W-:Y:S01]  /*15fa0*/  LEA.HI.X.SX32 R19, R13, R3, 0x1, P0 ;  /* 0x000000030d137211 */ /* 0x000fe200000f0eff */
[----:B------:R-:W-:Y:S04]  /*15fb0*/  STL.64 [R1+0x1978], R20 ;  /* 0x0019781401007387 */ /* 0x000fe80000100a00 */
[----:B------:R-:W-:Y:S04]  /*15fc0*/  STL [R1+0xc4], R10 ;  /* 0x0000c40a01007387 */ /* 0x000fe80000100800 */
[----:B------:R0:W-:Y:S04]  /*15fd0*/  STL.64 [R1+0x1968], R18 ;  /* 0x0019681201007387 */ /* 0x0001e80000100a00 */
[----:B0-----:R-:W2:Y:S01]  /*15fe0*/  LDL.LU.64 R18, [R1+0x23f8] ;  /* 0x0023f80001127983 */ /* 0x001ea20000300a00 */
[----:B----4-:R-:W-:-:S04]  /*15ff0*/  LEA R16, P1, R14, R0, 0x1 ;  /* 0x000000000e107211 */ /* 0x010fc800078208ff */
[----:B------:R-:W-:-:S05]  /*16000*/  LEA.HI.X.SX32 R17, R14, R3, 0x1, P1 ;  /* 0x000000030e117211 */ /* 0x000fca00008f0eff */
[----:B------:R0:W-:Y:S04]  /*16010*/  STL.64 [R1+0x1960], R16 ;  /* 0x0019601001007387 */ /* 0x0001e80000100a00 */
[----:B0-----:R-:W4:Y:S01]  /*16020*/  LDL.LU.64 R16, [R1+0x23f0] ;  /* 0x0023f00001107983 */ /* 0x001f220000300a00 */
[----:B------:R-:W-:-:S04]  /*16030*/  LEA R20, P2, R15, R0, 0x1 ;  /* 0x000000000f147211 */ /* 0x000fc800078408ff */
[----:B------:R-:W-:-:S05]  /*16040*/  LEA.HI.X.SX32 R21, R15, R3, 0x1, P2 ;  /* 0x000000030f157211 */ /* 0x000fca00010f0eff */
[----:B------:R4:W-:Y:S01]  /*16050*/  STL.64 [R1+0x1958], R20 ;  /* 0x0019581401007387 */ /* 0x0009e20000100a00 */
[----:B------:R-:W-:-:S05]  /*16060*/  LEA R13, R2, R10, 0x1 ;  /* 0x0000000a020d7211 */ /* 0x000fca00078e08ff */
[----:B------:R-:W-:Y:S01]  /*16070*/  STL [R1+0xa4], R13 ;  /* 0x0000a40d01007387 */ /* 0x000fe20000100800 */
[----:B------:R-:W-:Y:S02]  /*16080*/  LEA R5, R2, R25, 0x1 ;  /* 0x0000001902057211 */ /* 0x000fe400078e08ff */
[----:B----4-:R-:W-:-:S04]  /*16090*/  LEA R20, P0, R16, R0, 0x1 ;  /* 0x0000000010147211 */ /* 0x010fc800078008ff */
[----:B------:R-:W-:-:S05]  /*160a0*/  LEA.HI.X.SX32 R21, R16, R3, 0x1, P0 ;  /* 0x0000000310157211 */ /* 0x000fca00000f0eff */
[----:B------:R0:W-:Y:S04]  /*160b0*/  STL.64 [R1+0x1950], R20 ;  /* 0x0019501401007387 */ /* 0x0001e80000100a00 */
[----:B0-----:R-:W4:Y:S01]  /*160c0*/  LDL.LU.64 R20, [R1+0x23e8] ;  /* 0x0023e80001147983 */ /* 0x001f220000300a00 */
[----:B------:R-:W-:-:S05]  /*160d0*/  LEA R5, R2, R5, 0x1 ;  /* 0x0000000502057211 */ /* 0x000fca00078e08ff */
[----:B------:R-:W-:Y:S01]  /*160e0*/  IMAD R5, R2, 0x2, R5 ;  /* 0x0000000202057824 */ /* 0x000fe200078e0205 */
[----:B--2---:R-:W-:Y:S01]  /*160f0*/  LEA R10, P2, R18, R0, 0x1 ;  /* 0x00000000120a7211 */ /* 0x004fe200078408ff */
[----:B-----5:R-:W-:-:S03]  /*16100*/  IMAD.MOV.U32 R14, RZ, RZ, R26 ;  /* 0x000000ffff0e7224 */ /* 0x020fc600078e001a */
[----:B------:R-:W-:Y:S02]  /*16110*/  LEA R5, R2, R5, 0x1 ;  /* 0x0000000502057211 */ /* 0x000fe400078e08ff */
[C---:B------:R-:W-:Y:S02]  /*16120*/  LEA R26, P1, R17.reuse, R0, 0x1 ;  /* 0x00000000111a7211 */ /* 0x040fe400078208ff */
[----:B------:R-:W-:Y:S01]  /*16130*/  LEA.HI.X.SX32 R11, R18, R3, 0x1, P2 ;  /* 0x00000003120b7211 */ /* 0x000fe200010f0eff */
[----:B------:R-:W-:Y:S01]  /*16140*/  IMAD.MOV.U32 R6, RZ, RZ, R5 ;  /* 0x000000ffff067224 */ /* 0x000fe200078e0005 */
[----:B------:R-:W-:Y:S02]  /*16150*/  MOV R5, R27 ;  /* 0x0000001b00057202 */ /* 0x000fe40000000f00 */
[----:B------:R-:W-:Y:S01]  /*16160*/  LEA.HI.X.SX32 R27, R17, R3, 0x1, P1 ;  /* 0x00000003111b7211 */ /* 0x000fe200008f0eff */
[----:B------:R-:W-:Y:S01]  /*16170*/  STL.64 [R1+0x1940], R10 ;  /* 0x0019400a01007387 */ /* 0x000fe20000100a00 */
[----:B------:R-:W-:-:S03]  /*16180*/  LEA R15, R2, R13, 0x1 ;  /* 0x0000000d020f7211 */ /* 0x000fc600078e08ff */
[----:B------:R0:W-:Y:S01]  /*16190*/  STL.64 [R1+0x1948], R26 ;  /* 0x0019481a01007387 */ /* 0x0001e20000100a00 */
[----:B------:R-:W-:Y:S02]  /*161a0*/  MOV R13, R24 ;  /* 0x00000018000d7202 */ /* 0x000fe40000000f00 */
[----:B------:R-:W-:Y:S02]  /*161b0*/  LEA R15, R2, R15, 0x1 ;  /* 0x0000000f020f7211 */ /* 0x000fe400078e08ff */
[----:B------:R-:W-:Y:S01]  /*161c0*/  MOV R9, R28 ;  /* 0x0000001c00097202 */ /* 0x000fe20000000f00 */
[----:B---3--:R-:W-:Y:S01]  /*161d0*/  IMAD.MOV.U32 R28, RZ, RZ, R22 ;  /* 0x000000ffff1c7224 */ /* 0x008fe200078e0016 */
[----:B0-----:R-:W-:Y:S01]  /*161e0*/  LEA R26, P0, R19, R0, 0x1 ;  /* 0x00000000131a7211 */ /* 0x001fe200078008ff */
[----:B------:R-:W-:-:S03]  /*161f0*/  IMAD.MOV.U32 R11, RZ, RZ, R25 ;  /* 0x000000ffff0b7224 */ /* 0x000fc600078e0019 */
[----:B------:R-:W-:Y:S01]  /*16200*/  LEA.HI.X.SX32 R27, R19, R3, 0x1, P0 ;  /* 0x00000003131b7211 */ /* 0x000fe200000f0eff */
[----:B------:R0:W-:Y:S01]  /*16210*/  STL [R1+0x9c], R15 ;  /* 0x00009c0f01007387 */ /* 0x0001e20000100800 */
[----:B------:R-:W-:-:S03]  /*16220*/  MOV R10, R23 ;  /* 0x00000017000a7202 */ /* 0x000fc60000000f00 */
[----:B------:R1:W-:Y:S01]  /*16230*/  STL.64 [R1+0x1938], R26 ;  /* 0x0019381a01007387 */ /* 0x0003e20000100a00 */
[----:B0-----:R-:W-:-:S03]  /*16240*/  LEA R15, R2, R15, 0x1 ;  /* 0x0000000f020f7211 */ /* 0x001fc600078e08ff */
[----:B-1----:R-:W2:Y:S01]  /*16250*/  LDL.LU.64 R26, [R1+0x23e0] ;  /* 0x0023e000011a7983 */ /* 0x002ea20000300a00 */
[CC--:B----4-:R-:W-:Y:S02]  /*16260*/  LEA R24, P1, R20.reuse, R0.reuse, 0x1 ;  /* 0x0000000014187211 */ /* 0x0d0fe400078208ff */
[C---:B------:R-:W-:Y:S02]  /*16270*/  LEA R22, P2, R21.reuse, R0, 0x1 ;  /* 0x0000000015167211 */ /* 0x040fe400078408ff */
[-C--:B------:R-:W-:Y:S02]  /*16280*/  LEA.HI.X.SX32 R25, R20, R3.reuse, 0x1, P1 ;  /* 0x0000000314197211 */ /* 0x080fe400008f0eff */
[----:B------:R-:W-:-:S03]  /*16290*/  LEA.HI.X.SX32 R23, R21, R3, 0x1, P2 ;  /* 0x0000000315177211 */ /* 0x000fc600010f0eff */
[----:B------:R0:W-:Y:S04]  /*162a0*/  STL.64 [R1+0x1930], R24 ;  /* 0x0019301801007387 */ /* 0x0001e80000100a00 */
[----:B0-----:R-:W3:Y:S04]  /*162b0*/  LDL.LU.64 R24, [R1+0x23d8] ;  /* 0x0023d80001187983 */ /* 0x001ee80000300a00 */
[----:B------:R-:W-:Y:S04]  /*162c0*/  STL [R1+0x94], R15 ;  /* 0x0000940f01007387 */ /* 0x000fe80000100800 */
[----:B------:R0:W-:Y:S04]  /*162d0*/  STL.64 [R1+0x1928], R22 ;  /* 0x0019281601007387 */ /* 0x0001e80000100a00 */
[----:B0-----:R-:W4:Y:S01]  /*162e0*/  LDL.LU.64 R22, [R1+0x23d0] ;  /* 0x0023d00001167983 */ /* 0x001f220000300a00 */
[----:B------:R-:W-:-:S05]  /*162f0*/  IMAD R15, R2, 0x2, R15 ;  /* 0x00000002020f7824 */ /* 0x000fca00078e020f */
[----:B------:R-:W-:Y:S01]  /*16300*/  STL [R1+0x8c], R15 ;  /* 0x00008c0f01007387 */ /* 0x000fe20000100800 */
[-C--:B----4-:R-:W-:Y:S02]  /*16310*/  LEA R18, P0, R22, R0.reuse, 0x1 ;  /* 0x0000000016127211 */ /* 0x090fe400078008ff */
[----:B------:R-:W-:-:S03]  /*16320*/  LEA R16, P1, R23, R0, 0x1 ;  /* 0x0000000017107211 */ /* 0x000fc600078208ff */
[----:B------:R-:W-:Y:S04]  /*16330*/  STL [R1+0x1920], R18 ;  /* 0x0019201201007387 */ /* 0x000fe80000100800 */
[----:B------:R0:W-:Y:S04]  /*16340*/  STL.64 [R1+0x23c8], R6 ;  /* 0x0023c80601007387 */ /* 0x0001e80000100a00 */
[----:B------:R-:W-:Y:S04]  /*16350*/  STL [R1+0x1918], R16 ;  /* 0x0019181001007387 */ /* 0x000fe80000100800 */
[----:B0-----:R0:W4:Y:S01]  /*16360*/  LDL.64 R6, [R1+0x1920] ;  /* 0x0019200001067983 */ /* 0x0011220000100a00 */
[----:B------:R-:W-:-:S02]  /*16370*/  LEA R19, R2, R15, 0x1 ;  /* 0x0000000f02137211 */ /* 0x000fc400078e08ff */
[----:B--2---:R-:W-:-:S05]  /*16380*/  LEA R15, R2, R27, 0x1 ;  /* 0x0000001b020f7211 */ /* 0x004fca00078e08ff */
[----:B------:R-:W-:Y:S01]  /*16390*/  IMAD R15, R2, 0x2, R15 ;  /* 0x00000002020f7824 */ /* 0x000fe200078e020f */
[----:B---3--:R-:W-:Y:S01]  /*163a0*/  LEA R20, P2, R24, R0, 0x1 ;  /* 0x0000000018147211 */ /* 0x008fe200078408ff */
[----:B------:R1:W-:Y:S03]  /*163b0*/  STL.64 [R1+0x23c0], R4 ;  /* 0x0023c00401007387 */ /* 0x0003e60000100a00 */
[----:B------:R-:W-:Y:S01]  /*163c0*/  LEA R15, R2, R15, 0x1 ;  /* 0x0000000f020f7211 */ /* 0x000fe200078e08ff */
[----:B------:R-:W2:Y:S01]  /*163d0*/  LDL.LU R18, [R1+0x1c] ;  /* 0x00001c0001127983 */ /* 0x000ea20000300800 */
[----:B------:R-:W-:Y:S01]  /*163e0*/  LEA.HI.X.SX32 R21, R24, R3, 0x1, P2 ;  /* 0x0000000318157211 */ /* 0x000fe200010f0eff */
[----:B-1----:R-:W-:Y:S01]  /*163f0*/  IMAD.MOV.U32 R5, RZ, RZ, R17 ;  /* 0x000000ffff057224 */ /* 0x002fe200078e0011 */
[----:B------:R-:W-:Y:S02]  /*16400*/  MOV R17, R15 ;  /* 0x0000000f00117202 */ /* 0x000fe40000000f00 */
[----:B------:R-:W-:-:S02]  /*16410*/  LEA.HI.X.SX32 R5, R23, R3, 0x1, P1 ;  /* 0x0000000317057211 */ /* 0x000fc400008f0eff */
[----:B------:R-:W-:Y:S01]  /*16420*/  MOV R15, R13 ;  /* 0x0000000d000f7202 */ /* 0x000fe20000000f00 */
[----:B------:R-:W-:Y:S01]  /*16430*/  IMAD.MOV.U32 R13, RZ, RZ, R10 ;  /* 0x000000ffff0d7224 */ /* 0x000fe200078e000a */
[----:B------:R-:W-:Y:S02]  /*16440*/  MOV R10, R28 ;  /* 0x0000001c000a7202 */ /* 0x000fe40000000f00 */
[----:B------:R-:W-:Y:S02]  /*16450*/  MOV R4, R16 ;  /* 0x0000001000047202 */ /* 0x000fe40000000f00 */
[----:B------:R-:W-:Y:S02]  /*16460*/  LEA R16, R2, R19, 0x1 ;  /* 0x0000001302107211 */ /* 0x000fe400078e08ff */
[----:B----4-:R-:W-:-:S05]  /*16470*/  LEA.HI.X.SX32 R7, R22, R3, 0x1, P0 ;  /* 0x0000000316077211 */ /* 0x010fca00000f0eff */
[----:B------:R1:W-:Y:S01]  /*16480*/  STL [R1+0x1924], R7 ;  /* 0x0019240701007387 */ /* 0x0003e20000100800 */
[----:B------:R-:W-:-:S03]  /*16490*/  LEA R4, P0, R25, R0, 0x1 ;  /* 0x0000000019047211 */ /* 0x000fc600078008ff */
[----:B-1----:R-:W3:Y:S04]  /*164a0*/  LDL.LU.64 R6, [R1+0x23c8] ;  /* 0x0023c80001067983 */ /* 0x002ee80000300a00 */
[----:B------:R-:W4:Y:S04]  /*164b0*/  LDL.LU R23, [R1+0x20] ;  /* 0x0000200001177983 */ /* 0x000f280000300800 */
[----:B------:R1:W-:Y:S04]  /*164c0*/  STL [R1+0x191c], R5 ;  /* 0x00191c0501007387 */ /* 0x0003e80000100800 */
[----:B------:R5:W-:Y:S04]  /*164d0*/  STL.64 [R1+0x1910], R20 ;  /* 0x0019101401007387 */ /* 0x000be80000100a00 */
[----:B------:R0:W-:Y:S01]  /*164e0*/  STL.64 [R1+0x23b8], R10 ;  /* 0x0023b80a01007387 */ /* 0x0001e20000100a00 */
[----:B-1----:R-:W-:-:S02]  /*164f0*/  LEA.HI.X.SX32 R5, R25, R3, 0x1, P0 ;  /* 0x0000000319057211 */ /* 0x002fc400000f0eff */
[CC--:B-----5:R-:W-:Y:S02]  /*16500*/  LEA R20, P2, R27.reuse, R0.reuse, 0x1 ;  /* 0x000000001b147211 */ /* 0x0e0fe400078408ff */
[C---:B0-----:R-:W-:Y:S01]  /*16510*/  LEA R10, P1, R26.reuse, R0, 0x1 ;  /* 0x000000001a0a7211 */ /* 0x041fe200078208ff */
[----:B------:R-:W-:Y:S01]  /*16520*/  STL [R1+0x14], R16 ;  /* 0x0000141001007387 */ /* 0x000fe20000100800 */
[-C--:B------:R-:W-:Y:S02]  /*16530*/  LEA.HI.X.SX32 R21, R27, R3.reuse, 0x1, P2 ;  /* 0x000000031b157211 */ /* 0x080fe400010f0eff */
[----:B------:R-:W-:Y:S01]  /*16540*/  LEA.HI.X.SX32 R11, R26, R3, 0x1, P1 ;  /* 0x000000031a0b7211 */ /* 0x000fe200008f0eff */
[----:B------:R0:W-:Y:S04]  /*16550*/  STL.64 [R1+0x1908], R4 ;  /* 0x0019080401007387 */ /* 0x0001e80000100a00 */
[----:B0-----:R-:W5:Y:S04]  /*16560*/  LDL.LU.64 R4, [R1+0x23c0] ;  /* 0x0023c00001047983 */ /* 0x001f680000300a00 */
[----:B------:R4:W-:Y:S04]  /*16570*/  STL.64 [R1+0x1900], R10 ;  /* 0x0019000a01007387 */ /* 0x0009e80000100a00 */
[----:B------:R-:W-:Y:S04]  /*16580*/  STL.64 [R1+0x18f8], R20 ;  /* 0x0018f81401007387 */ /* 0x000fe80000100a00 */
[----:B------:R-:W2:Y:S04]  /*16590*/  LDL.LU R22, [R1+0x2c] ;  /* 0x00002c0001167983 */ /* 0x000ea80000300800 */
[----:B------:R-:W2:Y:S01]  /*165a0*/  LDL.LU R24, [R1+0x30] ;  /* 0x0000300001187983 */ /* 0x000ea20000300800 */
[----:B------:R-:W-:-:S05]  /*165b0*/  IMAD R28, R2, 0x2, R16 ;  /* 0x00000002021c7824 */ /* 0x000fca00078e0210 */
[----:B------:R-:W-:Y:S02]  /*165c0*/  LEA R26, R2, R28, 0x1 ;  /* 0x0000001c021a7211 */ /* 0x000fe400078e08ff */
[----:B----4-:R-:W-:-:S04]  /*165d0*/  LEA R10, P0, R23, R0, 0x1 ;  /* 0x00000000170a7211 */ /* 0x010fc800078008ff */
[----:B------:R-:W-:Y:S02]  /*165e0*/  LEA.HI.X.SX32 R11, R23, R3, 0x1, P0 ;  /* 0x00000003170b7211 */ /* 0x000fe400000f0eff */
[----:B-----5:R-:W-:Y:S01]  /*165f0*/  MOV R16, R5 ;  /* 0x0000000500107202 */ /* 0x020fe20000000f00 */
[----:B------:R-:W-:Y:S01]  /*16600*/  IMAD R5, R2, 0x2, R26 ;  /* 0x0000000202057824 */ /* 0x000fe200078e021a */
[----:B--2---:R-:W-:Y:S04]  /*16610*/  STL.64 [R1+0x23b0], R24 ;  /* 0x0023b01801007387 */ /* 0x004fe80000100a00 */
[----:B------:R0:W-:Y:S04]  /*16620*/  STL [R1+0x2380], R28 ;  /* 0x0023801c01007387 */ /* 0x0001e80000100800 */
[----:B0-----:R-:W2:Y:S04]  /*16630*/  LDL.LU R28, [R1+0x34] ;  /* 0x00003400011c7983 */ /* 0x001ea80000300800 */
[----:B------:R0:W-:Y:S04]  /*16640*/  STL [R1+0x2390], R26 ;  /* 0x0023901a01007387 */ /* 0x0001e80000100800 */
[----:B0-----:R-:W4:Y:S04]  /*16650*/  LDL.LU R26, [R1+0x38] ;  /* 0x00003800011a7983 */ /* 0x001f280000300800 */
[----:B------:R0:W-:Y:S04]  /*16660*/  STL.64 [R1+0x18f0], R10 ;  /* 0x0018f00a01007387 */ /* 0x0001e80000100a00 */
[----:B0-----:R-:W5:Y:S01]  /*16670*/  LDL.LU.64 R10, [R1+0x23b8] ;  /* 0x0023b800010a7983 */ /* 0x001f620000300a00 */
[----:B------:R-:W-:-:S02]  /*16680*/  LEA R24, P1, R18, R0, 0x1 ;  /* 0x0000000012187211 */ /* 0x000fc400078208ff */
[C---:B------:R-:W-:Y:S02]  /*16690*/  LEA R20, P2, R17.reuse, R0, 0x1 ;  /* 0x0000000011147211 */ /* 0x040fe400078408ff */
[-C--:B------:R-:W-:Y:S02]  /*166a0*/  LEA.HI.X.SX32 R25, R18, R3.reuse, 0x1, P1 ;  /* 0x0000000312197211 */ /* 0x080fe400008f0eff */
[----:B------:R-:W-:-:S03]  /*166b0*/  LEA.HI.X.SX32 R21, R17, R3, 0x1, P2 ;  /* 0x0000000311157211 */ /* 0x000fc600010f0eff */
[----:B------:R-:W-:Y:S04]  /*166c0*/  STL.64 [R1+0x18e8], R24 ;  /* 0x0018e81801007387 */ /* 0x000fe80000100a00 */
[----:B------:R-:W-:Y:S01]  /*166d0*/  STL.64 [R1+0x18e0], R20 ;  /* 0x0018e01401007387 */ /* 0x000fe20000100a00 */
[----:B-----5:R-:W-:-:S05]  /*166e0*/  MOV R18, R11 ;  /* 0x0000000b00127202 */ /* 0x020fca0000000f00 */
[----:B------:R0:W-:Y:S04]  /*166f0*/  STL.64 [R1+0x23a0], R18 ;  /* 0x0023a01201007387 */ /* 0x0001e80000100a00 */
[----:B0-----:R-:W5:Y:S04]  /*16700*/  LDL.LU R18, [R1+0x28] ;  /* 0x0000280001127983 */ /* 0x001f680000300800 */
[----:B------:R-:W2:Y:S01]  /*16710*/  LDL.LU R19, [R1+0x24] ;  /* 0x0000240001137983 */ /* 0x000ea20000300800 */
[----:B------:R-:W-:Y:S01]  /*16720*/  IMAD R11, R2, 0x2, R4 ;  /* 0x00000002020b7824 */ /* 0x000fe200078e0204 */
[----:B------:R-:W-:-:S04]  /*16730*/  LEA R24, P0, R22, R0, 0x1 ;  /* 0x0000000016187211 */ /* 0x000fc800078008ff */
[----:B------:R-:W-:Y:S01]  /*16740*/  MOV R23, R11 ;  /* 0x0000000b00177202 */ /* 0x000fe20000000f00 */
[----:B---3--:R-:W-:Y:S01]  /*16750*/  IMAD.MOV.U32 R11, RZ, RZ, R7 ;  /* 0x000000ffff0b7224 */ /* 0x008fe200078e0007 */
[----:B------:R-:W-:Y:S02]  /*16760*/  MOV R21, R12 ;  /* 0x0000000c00157202 */ /* 0x000fe40000000f00 */
[----:B------:R-:W-:Y:S02]  /*16770*/  MOV R17, R15 ;  /* 0x0000000f00117202 */ /* 0x000fe40000000f00 */
[----:B------:R-:W-:Y:S01]  /*16780*/  MOV R12, R4 ;  /* 0x00000004000c7202 */ /* 0x000fe20000000f00 */
[----:B------:R-:W-:Y:S01]  /*16790*/  IMAD R4, R2, 0x2, R5 ;  /* 0x0000000202047824 */ /* 0x000fe200078e0205 */
[----:B------:R-:W-:Y:S01]  /*167a0*/  MOV R15, R6 ;  /* 0x00000006000f7202 */ /* 0x000fe20000000f00 */
[----:B------:R-:W-:Y:S01]  /*167b0*/  STL.64 [R1+0x23a8], R10 ;  /* 0x0023a80a01007387 */ /* 0x000fe20000100a00 */
[----:B------:R-:W-:-:S03]  /*167c0*/  LEA.HI.X.SX32 R25, R22, R3, 0x1, P0 ;  /* 0x0000000316197211 */ /* 0x000fc600000f0eff */
[----:B------:R-:W-:Y:S04]  /*167d0*/  STL.64 [R1+0x2320], R4 ;  /* 0x0023200401007387 */ /* 0x000fe80000100a00 */
[----:B------:R0:W-:Y:S04]  /*167e0*/  STL.64 [R1+0x18d8], R24 ;  /* 0x0018d81801007387 */ /* 0x0001e80000100a00 */
[----:B0-----:R-:W3:Y:S04]  /*167f0*/  LDL.LU.64 R24, [R1+0x23b0] ;  /* 0x0023b00001187983 */ /* 0x001ee80000300a00 */
[----:B------:R-:W3:Y:S04]  /*16800*/  LDL.LU R27, [R1+0x44] ;  /* 0x00004400011b7983 */ /* 0x000ee80000300800 */
[----:B------:R-:W3:Y:S01]  /*16810*/  LDL.LU R22, [R1+0x3c] ;  /* 0x00003c0001167983 */ /* 0x000ee20000300800 */
[----:B-----5:R-:W-:-:S02]  /*16820*/  LEA R10, P1, R18, R0, 0x1 ;  /* 0x00000000120a7211 */ /* 0x020fc400078208ff */
[C---:B--2---:R-:W-:Y:S02]  /*16830*/  LEA R6, P2, R19.reuse, R0, 0x1 ;  /* 0x0000000013067211 */ /* 0x044fe400078408ff */
[-C--:B------:R-:W-:Y:S02]  /*16840*/  LEA.HI.X.SX32 R11, R18, R3.reuse, 0x1, P1 ;  /* 0x00000003120b7211 */ /* 0x080fe400008f0eff */
[----:B------:R-:W-:-:S05]  /*16850*/  LEA.HI.X.SX32 R7, R19, R3, 0x1, P2 ;  /* 0x0000000313077211 */ /* 0x000fca00010f0eff */
[----:B------:R-:W-:Y:S01]  /*16860*/  STL.64 [R1+0x18c8], R6 ;  /* 0x0018c80601007387 */ /* 0x000fe20000100a00 */
[----:B------:R-:W-:-:S03]  /*16870*/  LEA R18, P1, R28, R0, 0x1 ;  /* 0x000000001c127211 */ /* 0x000fc600078208ff */
[----:B------:R4:W-:Y:S01]  /*16880*/  STL.64 [R1+0x18d0], R10 ;  /* 0x0018d00a01007387 */ /* 0x0009e20000100a00 */
[----:B------:R-:W-:Y:S02]  /*16890*/  LEA.HI.X.SX32 R19, R28, R3, 0x1, P1 ;  /* 0x000000031c137211 */ /* 0x000fe400008f0eff */
[----:B----4-:R-:W-:-:S04]  /*168a0*/  LEA R10, P0, R26, R0, 0x1 ;  /* 0x000000001a0a7211 */ /* 0x010fc800078008ff */
[----:B------:R-:W-:-:S05]  /*168b0*/  LEA.HI.X.SX32 R11, R26, R3, 0x1, P0 ;  /* 0x000000031a0b7211 */ /* 0x000fca00000f0eff */
[----:B------:R0:W-:Y:S04]  /*168c0*/  STL.64 [R1+0x18c0], R10 ;  /* 0x0018c00a01007387 */ /* 0x0001e80000100a00 */
[----:B0-----:R-:W2:Y:S04]  /*168d0*/  LDL.LU.64 R10, [R1+0x23a8] ;  /* 0x0023a800010a7983 */ /* 0x001ea80000300a00 */
[----:B------:R0:W-:Y:S04]  /*168e0*/  STL.64 [R1+0x18b8], R18 ;  /* 0x0018b81201007387 */ /* 0x0001e80000100a00 */
[----:B0-----:R-:W4:Y:S01]  /*168f0*/  LDL.LU.64 R18, [R1+0x23a0] ;  /* 0x0023a00001127983 */ /* 0x001f220000300a00 */
[----:B------:R-:W-:-:S02]  /*16900*/  LEA R20, R2, R4, 0x1 ;  /* 0x0000000402147211 */ /* 0x000fc400078e08ff */
[----:B---3--:R-:W-:Y:S02]  /*16910*/  LEA R4, P2, R24, R0, 0x1 ;  /* 0x0000000018047211 */ /* 0x008fe400078408ff */
[----:B------:R-:W-:Y:S02]  /*16920*/  LEA R7, R2, R20, 0x1 ;  /* 0x0000001402077211 */ /* 0x000fe400078e08ff */
[----:B------:R-:W-:Y:S02]  /*16930*/  LEA.HI.X.SX32 R5, R24, R3, 0x1, P2 ;  /* 0x0000000318057211 */ /* 0x000fe400010f0eff */
[----:B------:R-:W-:Y:S01]  /*16940*/  MOV R24, R21 ;  /* 0x0000001500187202 */ /* 0x000fe20000000f00 */
[----:B------:R-:W-:-:S05]  /*16950*/  IMAD R6, R2, 0x2, R7 ;  /* 0x0000000202067824 */ /* 0x000fca00078e0207 */
[----:B------:R-:W-:Y:S01]  /*16960*/  LEA R21, R2, R6, 0x1 ;  /* 0x0000000602157211 */ /* 0x000fe200078e08ff */
[----:B----4-:R0:W-:Y:S04]  /*16970*/  STL.64 [R1+0x2398], R18 ;  /* 0x0023981201007387 */ /* 0x0101e80000100a00 */
[----:B------:R-:W-:Y:S04]  /*16980*/  STL.64 [R1+0x18b0], R4 ;  /* 0x0018b00401007387 */ /* 0x000fe80000100a00 */
[----:B------:R1:W-:Y:S04]  /*16990*/  STL [R1+0x2394], R24 ;  /* 0x0023941801007387 */ /* 0x0003e80000100800 */
[----:B------:R-:W3:Y:S01]  /*169a0*/  LDL.LU R26, [R1+0x50] ;  /* 0x00005000011a7983 */ /* 0x000ee20000300800 */
[----:B0-----:R-:W-:-:S03]  /*169b0*/  LEA R18, P0, R27, R0, 0x1 ;  /* 0x000000001b127211 */ /* 0x001fc600078008ff */
[----:B------:R-:W4:Y:S01]  /*169c0*/  LDL.LU R28, [R1+0x4c] ;  /* 0x00004c00011c7983 */ /* 0x000f220000300800 */
[----:B-1----:R-:W-:-:S03]  /*169d0*/  LEA R24, P1, R16, R0, 0x1 ;  /* 0x0000000010187211 */ /* 0x002fc600078208ff */
[----:B------:R-:W5:Y:S01]  /*169e0*/  LDL.LU R5, [R1+0x54] ;  /* 0x0000540001057983 */ /* 0x000f620000300800 */
[----:B------:R-:W-:-:S03]  /*169f0*/  LEA.HI.X.SX32 R19, R27, R3, 0x1, P0 ;  /* 0x000000031b137211 */ /* 0x000fc600000f0eff */
[----:B------:R0:W-:Y:S04]  /*16a00*/  STL.64 [R1+0x2328], R6 ;  /* 0x0023280601007387 */ /* 0x0001e80000100a00 */
[----:B0-----:R-:W2:Y:S01]  /*16a10*/  LDL.LU R6, [R1+0x48] ;  /* 0x0000480001067983 */ /* 0x001ea20000300800 */
[----:B------:R-:W-:Y:S01]  /*16a20*/  IMAD.MOV.U32 R7, RZ, RZ, R14 ;  /* 0x000000ffff077224 */ /* 0x000fe200078e000e */
[----:B------:R-:W-:Y:S02]  /*16a30*/  MOV R14, R9 ;  /* 0x00000009000e7202 */ /* 0x000fe40000000f00 */
[----:B------:R-:W-:Y:S01]  /*16a40*/  STL [R1+0x18a0], R24 ;  /* 0x0018a01801007387 */ /* 0x000fe20000100800 */
[----:B------:R-:W-:-:S03]  /*16a50*/  LEA R9, R2, R21, 0x1 ;  /* 0x0000001502097211 */ /* 0x000fc600078e08ff */
[----:B------:R0:W-:Y:S04]  /*16a60*/  STL.64 [R1+0x2330], R20 ;  /* 0x0023301401007387 */ /* 0x0001e80000100a00 */
[----:B0-----:R0:W2:Y:S04]  /*16a70*/  LDL.64 R20, [R1+0x18a0] ;  /* 0x0018a00001147983 */ /* 0x0010a80000100a00 */
[----:B------:R1:W-:Y:S04]  /*16a80*/  STL.64 [R1+0x18a8], R18 ;  /* 0x0018a81201007387 */ /* 0x0003e80000100a00 */
[----:B-1----:R-:W3:Y:S04]  /*16a90*/  LDL.LU.64 R18, [R1+0x2398] ;  /* 0x0023980001127983 */ /* 0x002ee80000300a00 */
[----:B------:R-:W5:Y:S01]  /*16aa0*/  LDL.LU R4, [R1+0x5c] ;  /* 0x00005c0001047983 */ /* 0x000f620000300800 */
[----:B------:R-:W-:-:S04]  /*16ab0*/  LEA R24, P2, R22, R0, 0x1 ;  /* 0x0000000016187211 */ /* 0x000fc800078408ff */
[-C--:B------:R-:W-:Y:S02]  /*16ac0*/  LEA.HI.X.SX32 R25, R22, R3.reuse, 0x1, P2 ;  /* 0x0000000316197211 */ /* 0x080fe400010f0eff */
[----:B--2---:R-:W-:Y:S01]  /*16ad0*/  LEA.HI.X.SX32 R21, R16, R3, 0x1, P1 ;  /* 0x0000000310157211 */ /* 0x004fe200008f0eff */
[----:B-----5:R-:W-:Y:S04]  /*16ae0*/  STL.64 [R1+0x2388], R4 ;  /* 0x0023880401007387 */ /* 0x020fe80000100a00 */
[----:B------:R-:W-:Y:S04]  /*16af0*/  STL [R1+0x18a4], R21 ;  /* 0x0018a41501007387 */ /* 0x000fe80000100800 */
[----:B------:R1:W-:Y:S04]  /*16b00*/  STL.64 [R1+0x1898], R24 ;  /* 0x0018981801007387 */ /* 0x0003e80000100a00 */
[----:B-1----:R-:W2:Y:S01]  /*16b10*/  LDL.LU R24, [R1+0x2394] ;  /* 0x0023940001187983 */ /* 0x002ea20000300800 */
[----:B------:R-:W-:Y:S01]  /*16b20*/  IMAD R16, R2, 0x2, R8 ;  /* 0x0000000202107824 */ /* 0x000fe200078e0208 */
[----:B---3--:R-:W-:-:S02]  /*16b30*/  LEA R4, P0, R26, R0, 0x1 ;  /* 0x000000001a047211 */ /* 0x008fc400078008ff */
[----:B------:R-:W-:Y:S02]  /*16b40*/  LEA R22, R2, R8, 0x1 ;  /* 0x0000000802167211 */ /* 0x000fe400078e08ff */
[----:B------:R-:W-:Y:S01]  /*16b50*/  STL.64 [R1+0x2370], R16 ;  /* 0x0023701001007387 */ /* 0x000fe20000100a00 */
[----:B------:R-:W-:-:S03]  /*16b60*/  LEA.HI.X.SX32 R5, R26, R3, 0x1, P0 ;  /* 0x000000031a057211 */ /* 0x000fc600000f0eff */
[----:B------:R-:W-:Y:S04]  /*16b70*/  STL.64 [R1+0x2378], R18 ;  /* 0x0023781201007387 */ /* 0x000fe80000100a00 */
[----:B------:R-:W3:Y:S04]  /*16b80*/  LDL.LU R20, [R1+0x64] ;  /* 0x0000640001147983 */ /* 0x000ee80000300800 */
[----:B------:R-:W5:Y:S01]  /*16b90*/  LDL.LU R21, [R1+0x60] ;  /* 0x0000600001157983 */ /* 0x000f620000300800 */
[----:B--2---:R-:W-:Y:S01]  /*16ba0*/  MOV R25, R24 ;  /* 0x0000001800197202 */ /* 0x004fe20000000f00 */
[----:B------:R-:W-:Y:S01]  /*16bb0*/  IMAD.MOV.U32 R24, RZ, RZ, R15 ;  /* 0x000000ffff187224 */ /* 0x000fe200078e000f */
[----:B------:R-:W-:-:S02]  /*16bc0*/  MOV R15, R8 ;  /* 0x00000008000f7202 */ /* 0x000fc40000000f00 */
[----:B------:R-:W-:-:S05]  /*16bd0*/  LEA R8, R2, R9, 0x1 ;  /* 0x0000000902087211 */ /* 0x000fca00078e08ff */
[----:B------:R-:W-:Y:S04]  /*16be0*/  STL.64 [R1+0x2338], R8 ;  /* 0x0023380801007387 */ /* 0x000fe80000100a00 */
[----:B------:R-:W2:Y:S04]  /*16bf0*/  LDL.LU R26, [R1+0x2390] ;  /* 0x00239000011a7983 */ /* 0x000ea80000300800 */
[----:B------:R1:W-:Y:S04]  /*16c00*/  STL.64 [R1+0x1890], R4 ;  /* 0x0018900401007387 */ /* 0x0003e80000100a00 */
[----:B-1----:R-:W3:Y:S01]  /*16c10*/  LDL.LU.64 R4, [R1+0x2388] ;  /* 0x0023880001047983 */ /* 0x002ee20000300a00 */
[----:B----4-:R-:W-:-:S02]  /*16c20*/  LEA R18, P1, R28, R0, 0x1 ;  /* 0x000000001c127211 */ /* 0x010fc400078208ff */
[----:B------:R-:W-:Y:S02]  /*16c30*/  LEA R16, P2, R6, R0, 0x1 ;  /* 0x0000000006107211 */ /* 0x000fe400078408ff */
[-C--:B------:R-:W-:Y:S02]  /*16c40*/  LEA.HI.X.SX32 R19, R28, R3.reuse, 0x1, P1 ;  /* 0x000000031c137211 */ /* 0x080fe400008f0eff */
[----:B------:R-:W-:Y:S01]  /*16c50*/  LEA.HI.X.SX32 R17, R6, R3, 0x1, P2 ;  /* 0x0000000306117211 */ /* 0x000fe200010f0eff */
[C---:B------:R-:W-:Y:S01]  /*16c60*/  IMAD R27, R2.reuse, 0x2, R8 ;  /* 0x00000002021b7824 */ /* 0x040fe200078e0208 */
[----:B------:R-:W4:Y:S01]  /*16c70*/  LDL.LU R28, [R1+0x2380] ;  /* 0x00238000011c7983 */ /* 0x000f220000300800 */
[----:B------:R-:W-:-:S03]  /*16c80*/  LEA R22, R2, R22, 0x1 ;  /* 0x0000001602167211 */ /* 0x000fc600078e08ff */
[----:B------:R1:W-:Y:S01]  /*16c90*/  STL.64 [R1+0x1888], R18 ;  /* 0x0018881201007387 */ /* 0x0003e20000100a00 */
[----:B------:R-:W-:Y:S02]  /*16ca0*/  MOV R6, R11 ;  /* 0x0000000b00067202 */ /* 0x000fe40000000f00 */
[C---:B------:R-:W-:Y:S01]  /*16cb0*/  LEA R11, R2.reuse, R27, 0x1 ;  /* 0x0000001b020b7211 */ /* 0x040fe200078e08ff */
[C---:B------:R-:W-:Y:S01]  /*16cc0*/  IMAD R22, R2.reuse, 0x2, R22 ;  /* 0x0000000202167824 */ /* 0x040fe200078e0216 */
[----:B-1----:R-:W4:Y:S04]  /*16cd0*/  LDL.LU.64 R18, [R1+0x2378] ;  /* 0x0023780001127983 */ /* 0x002f280000300a00 */
[----:B------:R-:W-:Y:S01]  /*16ce0*/  STL.64 [R1+0x1880], R16 ;  /* 0x0018801001007387 */ /* 0x000fe20000100a00 */
[----:B------:R-:W-:-:S03]  /*16cf0*/  LEA R22, R2, R22, 0x1 ;  /* 0x0000001602167211 */ /* 0x000fc600078e08ff */
[----:B--2---:R1:W-:Y:S02]  /*16d00*/  STL.64 [R1+0x2340], R26 ;  /* 0x0023401a01007387 */ /* 0x0043e40000100a00 */
[----:B-1----:R-:W-:Y:S01]  /*16d10*/  IMAD.MOV.U32 R27, RZ, RZ, R10 ;  /* 0x000000ffff1b7224 */ /* 0x002fe200078e000a */
[-C--:B------:R-:W-:Y:S02]  /*16d20*/  LEA R26, P1, R10, R0.reuse, 0x1 ;  /* 0x000000000a1a7211 */ /* 0x080fe400078208ff */
[CC--:B---3--:R-:W-:Y:S02]  /*16d30*/  LEA R16, P0, R4.reuse, R0.reuse, 0x1 ;  /* 0x0000000004107211 */ /* 0x0c8fe400078008ff */
[----:B------:R-:W-:Y:S02]  /*16d40*/  LEA R8, P2, R5, R0, 0x1 ;  /* 0x0000000005087211 */ /* 0x000fe400078408ff */
[-C--:B------:R-:W-:Y:S02]  /*16d50*/  LEA.HI.X.SX32 R17, R4, R3.reuse, 0x1, P0 ;  /* 0x0000000304117211 */ /* 0x080fe400000f0eff */
[----:B------:R-:W-:-:S02]  /*16d60*/  LEA.HI.X.SX32 R27, R27, R3, 0x1, P1 ;  /* 0x000000031b1b7211 */ /* 0x000fc400008f0eff */
[----:B------:R-:W-:Y:S01]  /*16d70*/  LEA.HI.X.SX32 R9, R5, R3, 0x1, P2 ;  /* 0x0000000305097211 */ /* 0x000fe200010f0eff */
[----:B------:R1:W-:Y:S01]  /*16d80*/  STL.64 [R1+0x1878], R16 ;  /* 0x0018781001007387 */ /* 0x0003e20000100a00 */
[C---:B------:R-:W-:Y:S02]  /*16d90*/  LEA R10, R2.reuse, R11, 0x1 ;  /* 0x0000000b020a7211 */ /* 0x040fe400078e08ff */
[----:B------:R-:W-:Y:S01]  /*16da0*/  MOV R5, R24 ;  /* 0x0000001800057202 */ /* 0x000fe20000000f00 */
[----:B------:R-:W-:Y:S01]  /*16db0*/  IMAD.MOV.U32 R24, RZ, RZ, R22 ;  /* 0x000000ffff187224 */ /* 0x000fe200078e0016 */
[----:B------:R-:W-:Y:S01]  /*16dc0*/  LEA R22, R2, R10, 0x1 ;  /* 0x0000000a02167211 */ /* 0x000fe200078e08ff */
[----:B-1----:R-:W2:Y:S04]  /*16dd0*/  LDL.LU.64 R16, [R1+0x2370] ;  /* 0x0023700001107983 */ /* 0x002ea80000300a00 */
[----:B------:R-:W3:Y:S04]  /*16de0*/  LDL.LU R4, [R1+0x6c] ;  /* 0x00006c0001047983 */ /* 0x000ee80000300800 */
[----:B------:R1:W-:Y:S04]  /*16df0*/  STL.64 [R1+0x1870], R26 ;  /* 0x0018701a01007387 */ /* 0x0003e80000100a00 */
[----:B------:R5:W-:Y:S04]  /*16e00*/  STL.64 [R1+0x1868], R8 ;  /* 0x0018680801007387 */ /* 0x000be80000100a00 */
[----:B------:R0:W-:Y:S01]  /*16e10*/  STL.64 [R1+0x2318], R10 ;  /* 0x0023180a01007387 */ /* 0x0001e20000100a00 */
[----:B-1----:R-:W-:-:S02]  /*16e20*/  LEA R26, P1, R20, R0, 0x1 ;  /* 0x00000000141a7211 */ /* 0x002fc400078208ff */
[-C--:B-----5:R-:W-:Y:S02]  /*16e30*/  LEA R8, P2, R21, R0.reuse, 0x1 ;  /* 0x0000000015087211 */ /* 0x0a0fe400078408ff */
[----:B0-----:R-:W-:Y:S02]  /*16e40*/  LEA R10, P0, R13, R0, 0x1 ;  /* 0x000000000d0a7211 */ /* 0x001fe400078008ff */
[----:B------:R-:W-:Y:S02]  /*16e50*/  MOV R11, R13 ;  /* 0x0000000d000b7202 */ /* 0x000fe40000000f00 */
[-C--:B------:R-:W-:Y:S02]  /*16e60*/  LEA.HI.X.SX32 R27, R20, R3.reuse, 0x1, P1 ;  /* 0x00000003141b7211 */ /* 0x080fe400008f0eff */
[-C--:B------:R-:W-:Y:S01]  /*16e70*/  LEA.HI.X.SX32 R11, R11, R3.reuse, 0x1, P0 ;  /* 0x000000030b0b7211 */ /* 0x080fe200000f0eff */
[----:B------:R-:W-:Y:S01]  /*16e80*/  STL.64 [R1+0x2368], R14 ;  /* 0x0023680e01007387 */ /* 0x000fe20000100a00 */
[----:B------:R-:W-:-:S02]  /*16e90*/  LEA.HI.X.SX32 R9, R21, R3, 0x1, P2 ;  /* 0x0000000315097211 */ /* 0x000fc400010f0eff */
[----:B------:R-:W-:Y:S01]  /*16ea0*/  MOV R21, R6 ;  /* 0x0000000600157202 */ /* 0x000fe20000000f00 */
[----:B------:R-:W-:Y:S01]  /*16eb0*/  STL.64 [R1+0x1860], R10 ;  /* 0x0018600a01007387 */ /* 0x000fe20000100a00 */
[----:B------:R-:W-:-:S03]  /*16ec0*/  MOV R20, R7 ;  /* 0x0000000700147202 */ /* 0x000fc60000000f00 */
[----:B------:R0:W-:Y:S04]  /*16ed0*/  STL.64 [R1+0x1858], R26 ;  /* 0x0018581a01007387 */ /* 0x0001e80000100a00 */
[----:B0-----:R-:W5:Y:S04]  /*16ee0*/  LDL.LU R26, [R1+0x7c] ;  /* 0x00007c00011a7983 */ /* 0x001f680000300800 */
[----:B------:R-:W2:Y:S04]  /*16ef0*/  LDL.LU R27, [R1+0x78] ;  /* 0x00007800011b7983 */ /* 0x000ea80000300800 */
[----:B------:R0:W-:Y:S04]  /*16f00*/  STL.64 [R1+0x2360], R20 ;  /* 0x0023601401007387 */ /* 0x0001e80000100a00 */
[----:B------:R-:W-:Y:S04]  /*16f10*/  STL.64 [R1+0x1850], R8 ;  /* 0x0018500801007387 */ /* 0x000fe80000100a00 */
[----:B0-----:R-:W2:Y:S01]  /*16f20*/  LDL.LU R20, [R1+0x74] ;  /* 0x0000740001147983 */ /* 0x001ea20000300800 */
[----:B------:R-:W-:-:S02]  /*16f30*/  IMAD R13, R2, 0x2, R22 ;  /* 0x00000002020d7824 */ /* 0x000fc400078e0216 */
[----:B------:R-:W-:Y:S01]  /*16f40*/  IMAD.MOV.U32 R6, RZ, RZ, R25 ;  /* 0x000000ffff067224 */ /* 0x000fe200078e0019 */
[----:B------:R-:W-:Y:S01]  /*16f50*/  MOV R25, R12 ;  /* 0x0000000c00197202 */ /* 0x000fe20000000f00 */
[----:B------:R-:W-:Y:S01]  /*16f60*/  IMAD R12, R2, 0x2, R13 ;  /* 0x00000002020c7824 */ /* 0x000fe200078e020d */
[----:B------:R-:W3:Y:S01]  /*16f70*/  LDL.LU R21, [R1+0x70] ;  /* 0x0000700001157983 */ /* 0x000ee20000300800 */
[----:B------:R-:W-:-:S03]  /*16f80*/  MOV R7, R23 ;  /* 0x0000001700077202 */ /* 0x000fc60000000f00 */
[----:B------:R-:W-:Y:S01]  /*16f90*/  LEA R23, R2, R12, 0x1 ;  /* 0x0000000c02177211 */ /* 0x000fe200078e08ff */
[----:B------:R0:W-:Y:S04]  /*16fa0*/  STL.64 [R1+0x2308], R12 ;  /* 0x0023080c01007387 */ /* 0x0001e80000100a00 */
[----:B0-----:R-:W4:Y:S01]  /*16fb0*/  LDL.LU R12, [R1+0x90] ;  /* 0x00009000010c7983 */ /* 0x001f220000300800 */
[----:B--2---:R-:W-:-:S04]  /*16fc0*/  LEA R14, P0, R20, R0, 0x1 ;  /* 0x00000000140e7211 */ /* 0x004fc800078008ff */
[----:B------:R-:W-:-:S05]  /*16fd0*/  LEA.HI.X.SX32 R15, R20, R3, 0x1, P0 ;  /* 0x00000003140f7211 */ /* 0x000fca00000f0eff */
[----:B------:R0:W-:Y:S04]  /*16fe0*/  STL.64 [R1+0x1848], R14 ;  /* 0x0018480e01007387 */ /* 0x0001e80000100a00 */
[----:B0-----:R-:W2:Y:S01]  /*16ff0*/  LDL.LU.64 R14, [R1+0x2368] ;  /* 0x00236800010e7983 */ /* 0x001ea20000300a00 */
[CC--:B---3--:R-:W-:Y:S02]  /*17000*/  LEA R10, P1, R21.reuse, R0.reuse, 0x1 ;  /* 0x00000000150a7211 */ /* 0x0c8fe400078208ff */
[C---:B------:R-:W-:Y:S02]  /*17010*/  LEA R8, P2, R4.reuse, R0, 0x1 ;  /* 0x0000000004087211 */ /* 0x040fe400078408ff */
[-C--:B------:R-:W-:Y:S02]  /*17020*/  LEA.HI.X.SX32 R11, R21, R3.reuse, 0x1, P1 ;  /* 0x00000003150b7211 */ /* 0x080fe400008f0eff */
[----:B------:R-:W-:-:S03]  /*17030*/  LEA.HI.X.SX32 R9, R4, R3, 0x1, P2 ;  /* 0x0000000304097211 */ /* 0x000fc600010f0eff */
[----:B------:R-:W-:Y:S04]  /*17040*/  STL.64 [R1+0x1840], R10 ;  /* 0x0018400a01007387 */ /* 0x000fe80000100a00 */
[----:B------:R-:W-:Y:S04]  /*17050*/  STL.64 [R1+0x1838], R8 ;  /* 0x0018380801007387 */ /* 0x000fe80000100a00 */
[----:B------:R-:W3:Y:S04]  /*17060*/  LDL.LU R13, [R1+0xa8] ;  /* 0x0000a800010d7983 */ /* 0x000ee80000300800 */
[----:B------:R0:W-:Y:S04]  /*17070*/  STL.64 [R1+0x2310], R22 ;  /* 0x0023101601007387 */ /* 0x0001e80000100a00 */
[----:B0-----:R-:W3:Y:S01]  /*17080*/  LDL.LU R22, [R1+0xb0] ;  /* 0x0000b00001167983 */ /* 0x001ee20000300800 */
[----:B-----5:R-:W-:-:S02]  /*17090*/  LEA R10, P1, R26, R0, 0x1 ;  /* 0x000000001a0a7211 */ /* 0x020fc400078208ff */
[CC--:B------:R-:W-:Y:S02]  /*170a0*/  LEA R8, P2, R27.reuse, R0.reuse, 0x1 ;  /* 0x000000001b087211 */ /* 0x0c0fe400078408ff */
[-C--:B------:R-:W-:Y:S02]  /*170b0*/  LEA.HI.X.SX32 R11, R26, R3.reuse, 0x1, P1 ;  /* 0x000000031a0b7211 */ /* 0x080fe400008f0eff */
[----:B------:R-:W-:Y:S02]  /*170c0*/  LEA.HI.X.SX32 R9, R27, R3, 0x1, P2 ;  /* 0x000000031b097211 */ /* 0x000fe400010f0eff */
[----:B--2---:R-:W-:Y:S02]  /*170d0*/  LEA R20, P0, R14, R0, 0x1 ;  /* 0x000000000e147211 */ /* 0x004fe400078008ff */
[----:B------:R-:W-:Y:S02]  /*170e0*/  MOV R21, R14 ;  /* 0x0000000e00157202 */ /* 0x000fe40000000f00 */
[----:B------:R-:W-:-:S02]  /*170f0*/  MOV R4, R15 ;  /* 0x0000000f00047202 */ /* 0x000fc40000000f00 */
[----:B------:R-:W-:Y:S01]  /*17100*/  LEA.HI.X.SX32 R21, R21, R3, 0x1, P0 ;  /* 0x0000000315157211 */ /* 0x000fe200000f0eff */
[----:B------:R-:W-:Y:S02]  /*17110*/  IMAD R15, R2, 0x2, R23 ;  /* 0x00000002020f7824 */ /* 0x000fe400078e0217 */
[----:B------:R-:W2:Y:S04]  /*17120*/  LDL.LU R23, [R1+0xac] ;  /* 0x0000ac0001177983 */ /* 0x000ea80000300800 */
[----:B------:R0:W-:Y:S04]  /*17130*/  STL.64 [R1+0x1830], R20 ;  /* 0x0018301401007387 */ /* 0x0001e80000100a00 */
[----:B0-----:R-:W5:Y:S01]  /*17140*/  LDL.LU.64 R20, [R1+0x2360] ;  /* 0x0023600001147983 */ /* 0x001f620000300a00 */
[----:B----4-:R-:W-:-:S02]  /*17150*/  LEA R26, P0, R12, R0, 0x1 ;  /* 0x000000000c1a7211 */ /* 0x010fc400078008ff */
[----:B------:R-:W-:Y:S01]  /*17160*/  LEA R14, R2, R15, 0x1 ;  /* 0x0000000f020e7211 */ /* 0x000fe200078e08ff */
[----:B------:R-:W-:Y:S01]  /*17170*/  STL.64 [R1+0x1828], R10 ;  /* 0x0018280a01007387 */ /* 0x000fe20000100a00 */
[----:B------:R-:W-:-:S03]  /*17180*/  LEA.HI.X.SX32 R27, R12, R3, 0x1, P0 ;  /* 0x000000030c1b7211 */ /* 0x000fc600000f0eff */
[----:B------:R-:W-:Y:S04]  /*17190*/  STL.64 [R1+0x1820], R8 ;  /* 0x0018200801007387 */ /* 0x000fe80000100a00 */
[----:B------:R-:W-:Y:S04]  /*171a0*/  STL.64 [R1+0x2300], R14 ;  /* 0x0023000e01007387 */ /* 0x000fe80000100a00 */
[----:B------:R-:W4:Y:S04]  /*171b0*/  LDL.LU R12, [R1+0xc0] ;  /* 0x0000c000010c7983 */ /* 0x000f280000300800 */
[----:B------:R0:W-:Y:S04]  /*171c0*/  STL.64 [R1+0x1818], R26 ;  /* 0x0018181a01007387 */ /* 0x0001e80000100a00 */
[----:B0-----:R-:W4:Y:S04]  /*171d0*/  LDL.LU R26, [R1+0xbc] ;  /* 0x0000bc00011a7983 */ /* 0x001f280000300800 */
[----:B------:R-:W4:Y:S01]  /*171e0*/  LDL.LU R27, [R1+0xb8] ;  /* 0x0000b800011b7983 */ /* 0x000f220000300800 */
[----:B------:R-:W-:Y:S01]  /*171f0*/  IMAD.MOV.U32 R9, RZ, RZ, R6 ;  /* 0x000000ffff097224 */ /* 0x000fe200078e0006 */
[----:B------:R-:W-:Y:S01]  /*17200*/  MOV R6, R25 ;  /* 0x0000001900067202 */ /* 0x000fe20000000f00 */
[----:B------:R-:W-:Y:S01]  /*17210*/  IMAD R25, R2, 0x2, R14 ;  /* 0x0000000202197824 */ /* 0x000fe200078e020e */
[----:B------:R-:W-:-:S04]  /*17220*/  MOV R8, R17 ;  /* 0x0000001100087202 */ /* 0x000fc80000000f00 */
[----:B------:R-:W-:Y:S02]  /*17230*/  LEA R17, R2, R25, 0x1 ;  /* 0x0000001902117211 */ /* 0x000fe400078e08ff */
[CC--:B-----5:R-:W-:Y:S02]  /*17240*/  LEA R14, P1, R20.reuse, R0.reuse, 0x1 ;  /* 0x00000000140e7211 */ /* 0x0e0fe400078208ff */
[C---:B------:R-:W-:Y:S02]  /*17250*/  LEA R10, P2, R21.reuse, R0, 0x1 ;  /* 0x00000000150a7211 */ /* 0x040fe400078408ff */
[-C--:B------:R-:W-:Y:S01]  /*17260*/  LEA.HI.X.SX32 R15, R20, R3.reuse, 0x1, P1 ;  /* 0x00000003140f7211 */ /* 0x080fe200008f0eff */
[----:B------:R-:W-:Y:S01]  /*17270*/  IMAD.MOV.U32 R20, RZ, RZ, R5 ;  /* 0x000000ffff147224 */ /* 0x000fe200078e0005 */
[----:B------:R-:W-:Y:S02]  /*17280*/  LEA.HI.X.SX32 R11, R21, R3, 0x1, P2 ;  /* 0x00000003150b7211 */ /* 0x000fe400010f0eff */
[----:B------:R-:W-:Y:S01]  /*17290*/  MOV R21, R4 ;  /* 0x0000000400157202 */ /* 0x000fe20000000f00 */
[----:B------:R2:W-:Y:S01]  /*172a0*/  STL.64 [R1+0x1810], R14 ;  /* 0x0018100e01007387 */ /* 0x0005e20000100a00 */
[----:B------:R-:W-:Y:S01]  /*172b0*/  MOV R4, R16 ;  /* 0x0000001000047202 */ /* 0x000fe20000000f00 */
[----:B------:R-:W-:-:S02]  /*172c0*/  IMAD R16, R2, 0x2, R17 ;  /* 0x0000000202107824 */ /* 0x000fc400078e0211 */
[----:B------:R3:W-:Y:S04]  /*172d0*/  STL.64 [R1+0x2358], R20 ;  /* 0x0023581401007387 */ /* 0x0007e80000100a00 */
[----:B------:R0:W-:Y:S01]  /*172e0*/  STL.64 [R1+0x1808], R10 ;  /* 0x0018080a01007387 */ /* 0x0001e20000100a00 */
[CC--:B--2---:R-:W-:Y:S02]  /*172f0*/  LEA R14, P1, R23.reuse, R0.reuse, 0x1 ;  /* 0x00000000170e7211 */ /* 0x0c4fe400078208ff */
[-C--:B---3--:R-:W-:Y:S02]  /*17300*/  LEA R20, P0, R22, R0.reuse, 0x1 ;  /* 0x0000000016147211 */ /* 0x088fe400078008ff */
[----:B------:R-:W-:Y:S02]  /*17310*/  LEA.HI.X.SX32 R15, R23, R3, 0x1, P1 ;  /* 0x00000003170f7211 */ /* 0x000fe400008f0eff */
[----:B0-----:R-:W-:-:S02]  /*17320*/  LEA R10, P2, R13, R0, 0x1 ;  /* 0x000000000d0a7211 */ /* 0x001fc400078408ff */
[-C--:B------:R-:W-:Y:S01]  /*17330*/  LEA.HI.X.SX32 R21, R22, R3.reuse, 0x1, P0 ;  /* 0x0000000316157211 */ /* 0x080fe200000f0eff */
[----:B------:R-:W-:Y:S01]  /*17340*/  STL.64 [R1+0x22f0], R16 ;  /* 0x0022f01001007387 */ /* 0x000fe20000100a00 */
[----:B------:R-:W-:Y:S02]  /*17350*/  LEA.HI.X.SX32 R11, R13, R3, 0x1, P2 ;  /* 0x000000030d0b7211 */ /* 0x000fe400010f0eff */
[----:B------:R-:W-:Y:S01]  /*17360*/  MOV R5, R24 ;  /* 0x0000001800057202 */ /* 0x000fe20000000f00 */
[----:B------:R0:W-:Y:S01]  /*17370*/  STL.64 [R1+0x17f8], R14 ;  /* 0x0017f80e01007387 */ /* 0x0001e20000100a00 */
[----:B------:R-:W-:-:S03]  /*17380*/  LEA R24, R2, R16, 0x1 ;  /* 0x0000001002187211 */ /* 0x000fc600078e08ff */
[----:B0-----:R-:W2:Y:S04]  /*17390*/  LDL.LU R14, [R1+0xd4] ;  /* 0x0000d400010e7983 */ /* 0x001ea80000300800 */
[----:B------:R4:W-:Y:S04]  /*173a0*/  STL.64 [R1+0x1800], R20 ;  /* 0x0018001401007387 */ /* 0x0009e80000100a00 */
[----:B------:R0:W-:Y:S04]  /*173b0*/  STL.64 [R1+0x17f0], R10 ;  /* 0x0017f00a01007387 */ /* 0x0001e80000100a00 */
[----:B------:R-:W3:Y:S04]  /*173c0*/  LDL.LU R22, [R1+0xf0] ;  /* 0x0000f00001167983 */ /* 0x000ee80000300800 */
[----:B------:R-:W5:Y:S01]  /*173d0*/  LDL.LU R23, [R1+0xec] ;  /* 0x0000ec0001177983 */ /* 0x000f620000300800 */
[----:B----4-:R-:W-:-:S02]  /*173e0*/  LEA R20, P0, R12, R0, 0x1 ;  /* 0x000000000c147211 */ /* 0x010fc400078008ff */
[----:B0-----:R-:W-:Y:S01]  /*173f0*/  MOV R10, R9 ;  /* 0x00000009000a7202 */ /* 0x001fe20000000f00 */
[----:B------:R-:W-:Y:S01]  /*17400*/  IMAD.MOV.U32 R9, RZ, RZ, R19 ;  /* 0x000000ffff097224 */ /* 0x000fe200078e0013 */
[----:B------:R-:W4:Y:S01]  /*17410*/  LDL.LU R11, [R1+0xe8] ;  /* 0x0000e800010b7983 */ /* 0x000f220000300800 */
[----:B------:R-:W-:-:S03]  /*17420*/  LEA R19, R2, R24, 0x1 ;  /* 0x0000001802137211 */ /* 0x000fc600078e08ff */
[----:B------:R0:W-:Y:S01]  /*17430*/  STL.64 [R1+0x22f8], R24 ;  /* 0x0022f81801007387 */ /* 0x0001e20000100a00 */
[CC--:B------:R-:W-:Y:S02]  /*17440*/  LEA R16, P2, R27.reuse, R0.reuse, 0x1 ;  /* 0x000000001b107211 */ /* 0x0c0fe400078408ff */
[-C--:B------:R-:W-:Y:S02]  /*17450*/  LEA.HI.X.SX32 R21, R12, R3.reuse, 0x1, P0 ;  /* 0x000000030c157211 */ /* 0x080fe400000f0eff */
[-C--:B------:R-:W-:Y:S02]  /*17460*/  LEA.HI.X.SX32 R17, R27, R3.reuse, 0x1, P2 ;  /* 0x000000031b117211 */ /* 0x080fe400010f0eff */
[C---:B0-----:R-:W-:Y:S01]  /*17470*/  LEA R24, P1, R26.reuse, R0, 0x1 ;  /* 0x000000001a187211 */ /* 0x041fe200078208ff */
[----:B------:R0:W-:Y:S03]  /*17480*/  STL.64 [R1+0x17e8], R20 ;  /* 0x0017e81401007387 */ /* 0x0001e60000100a00 */
[----:B------:R-:W-:Y:S01]  /*17490*/  LEA.HI.X.SX32 R25, R26, R3, 0x1, P1 ;  /* 0x000000031a197211 */ /* 0x000fe200008f0eff */
[----:B0-----:R-:W2:Y:S04]  /*174a0*/  LDL.LU.64 R20, [R1+0x2358] ;  /* 0x0023580001147983 */ /* 0x001ea80000300a00 */
[----:B------:R-:W-:Y:S04]  /*174b0*/  STL.64 [R1+0x17e0], R24 ;  /* 0x0017e01801007387 */ /* 0x000fe80000100a00 */
[----:B------:R-:W-:Y:S04]  /*174c0*/  STL.64 [R1+0x17d8], R16 ;  /* 0x0017d81001007387 */ /* 0x000fe80000100a00 */
[----:B------:R-:W2:Y:S04]  /*174d0*/  LDL.LU R15, [R1+0x100] ;  /* 0x00010000010f7983 */ /* 0x000ea80000300800 */
[----:B------:R-:W2:Y:S04]  /*174e0*/  LDL.LU R26, [R1+0xfc] ;  /* 0x0000fc00011a7983 */ /* 0x000ea80000300800 */
[----:B------:R-:W2:Y:S01]  /*174f0*/  LDL.LU R27, [R1+0xf8] ;  /* 0x0000f800011b7983 */ /* 0x000ea20000300800 */
[----:B------:R-:W-:Y:S01]  /*17500*/  MOV R13, R18 ;  /* 0x00000012000d7202 */ /* 0x000fe20000000f00 */
[----:B------:R-:W-:-:S02]  /*17510*/  IMAD R18, R2, 0x2, R19 ;  /* 0x0000000202127824 */ /* 0x000fc400078e0213 */
[----:B--2---:R-:W-:Y:S04]  /*17520*/  STL.64 [R1+0x2350], R26 ;  /* 0x0023501a01007387 */ /* 0x004fe80000100a00 */
[----:B------:R0:W-:Y:S04]  /*17530*/  STL.64 [R1+0x22e0], R18 ;  /* 0x0022e01201007387 */ /* 0x0001e80000100a00 */
[----:B0-----:R-:W2:Y:S01]  /*17540*/  LDL.LU R19, [R1+0xd8] ;  /* 0x0000d80001137983 */ /* 0x001ea20000300800 */
[----:B------:R-:W-:-:S05]  /*17550*/  LEA R12, R2, R18, 0x1 ;  /* 0x00000012020c7211 */ /* 0x000fca00078e08ff */
[----:B------:R0:W-:Y:S01]  /*17560*/  STL [R1+0x4], R12 ;  /* 0x0000040c01007387 */ /* 0x0001e20000100800 */
[-C--:B------:R-:W-:Y:S02]  /*17570*/  LEA R24, P1, R14, R0.reuse, 0x1 ;  /* 0x000000000e187211 */ /* 0x080fe400078208ff */
[----:B------:R-:W-:Y:S02]  /*17580*/  LEA R16, P2, R29, R0, 0x1 ;  /* 0x000000001d107211 */ /* 0x000fe400078408ff */
[----:B0-----:R-:W-:Y:S02]  /*17590*/  LEA R12, R2, R12, 0x1 ;  /* 0x0000000c020c7211 */ /* 0x001fe400078e08ff */
[----:B------:R-:W-:-:S03]  /*175a0*/  LEA.HI.X.SX32 R25, R14, R3, 0x1, P1 ;  /* 0x000000030e197211 */ /* 0x000fc600008f0eff */
[----:B------:R4:W-:Y:S01]  /*175b0*/  STL [R1], R12 ;  /* 0x0000000c01007387 */ /* 0x0009e20000100800 */
[----:B------:R-:W-:Y:S01]  /*175c0*/  LEA.HI.X.SX32 R17, R29, R3, 0x1, P2 ;  /* 0x000000031d117211 */ /* 0x000fe200010f0eff */
[----:B------:R-:W-:Y:S01]  /*175d0*/  IMAD R29, R2, 0x2, R12 ;  /* 0x00000002021d7824 */ /* 0x000fe200078e020c */
[-C--:B-----5:R-:W-:Y:S02]  /*175e0*/  LEA R18, P1, R23, R0.reuse, 0x1 ;  /* 0x0000000017127211 */ /* 0x0a0fe400078208ff */
[-C--:B----4-:R-:W-:Y:S02]  /*175f0*/  LEA R12, P2, R11, R0.reuse, 0x1 ;  /* 0x000000000b0c7211 */ /* 0x090fe400078408ff */
[----:B--2---:R-:W-:-:S04]  /*17600*/  LEA R26, P0, R19, R0, 0x1 ;  /* 0x00000000131a7211 */ /* 0x004fc800078008ff */
[----:B------:R-:W-:-:S05]  /*17610*/  LEA.HI.X.SX32 R27, R19, R3, 0x1, P0 ;  /* 0x00000003131b7211 */ /* 0x000fca00000f0eff */
[----:B------:R3:W-:Y:S04]  /*17620*/  STL.64 [R1+0x17d0], R26 ;  /* 0x0017d01a01007387 */ /* 0x0007e80000100a00 */
[----:B------:R0:W-:Y:S01]  /*17630*/  STL.64 [R1+0x17c8], R24 ;  /* 0x0017c81801007387 */ /* 0x0001e20000100a00 */
[----:B---3--:R-:W-:-:S04]  /*17640*/  LEA R26, P0, R22, R0, 0x1 ;  /* 0x00000000161a7211 */ /* 0x008fc800078008ff */
[----:B------:R-:W-:Y:S01]  /*17650*/  LEA.HI.X.SX32 R27, R22, R3, 0x1, P0 ;  /* 0x00000003161b7211 */ /* 0x000fe200000f0eff */
[----:B0-----:R-:W2:Y:S04]  /*17660*/  LDL.LU R25, [R1+0x12c] ;  /* 0x00012c0001197983 */ /* 0x001ea80000300800 */
[----:B------:R-:W-:Y:S04]  /*17670*/  STL.64 [R1+0x17c0], R16 ;  /* 0x0017c01001007387 */ /* 0x000fe80000100a00 */
[----:B------:R-:W-:Y:S04]  /*17680*/  STL.64 [R1+0x2348], R28 ;  /* 0x0023481c01007387 */ /* 0x000fe80000100a00 */
[----:B------:R0:W-:Y:S04]  /*17690*/  STL.64 [R1+0x17b8], R26 ;  /* 0x0017b81a01007387 */ /* 0x0001e80000100a00 */
[----:B0-----:R-:W3:Y:S01]  /*176a0*/  LDL.LU.64 R26, [R1+0x2350] ;  /* 0x00235000011a7983 */ /* 0x001ee20000300a00 */
[----:B------:R-:W-:-:S02]  /*176b0*/  MOV R16, R13 ;  /* 0x0000000d00107202 */ /* 0x000fc40000000f00 */
[-C--:B------:R-:W-:Y:S02]  /*176c0*/  LEA.HI.X.SX32 R19, R23, R3.reuse, 0x1, P1 ;  /* 0x0000000317137211 */ /* 0x080fe400008f0eff */
[----:B------:R-:W-:Y:S02]  /*176d0*/  LEA.HI.X.SX32 R13, R11, R3, 0x1, P2 ;  /* 0x000000030b0d7211 */ /* 0x000fe400010f0eff */
[----:B------:R-:W-:Y:S01]  /*176e0*/  MOV R17, R20 ;  /* 0x0000001400117202 */ /* 0x000fe20000000f00 */
[----:B------:R-:W-:Y:S01]  /*176f0*/  STL.64 [R1+0x17b0], R18 ;  /* 0x0017b01201007387 */ /* 0x000fe20000100a00 */
[----:B------:R-:W-:Y:S01]  /*17700*/  IMAD.MOV.U32 R20, RZ, RZ, R21 ;  /* 0x000000ffff147224 */ /* 0x000fe200078e0015 */
[----:B------:R-:W-:Y:S02]  /*17710*/  MOV R21, R4 ;  /* 0x0000000400157202 */ /* 0x000fe40000000f00 */
[----:B------:R-:W-:Y:S01]  /*17720*/  STL.64 [R1+0x17a8], R12 ;  /* 0x0017a80c01007387 */ /* 0x000fe20000100a00 */
[----:B------:R-:W-:-:S03]  /*17730*/  MOV R4, R5 ;  /* 0x0000000500047202 */ /* 0x000fc60000000f00 */
[----:B------:R-:W4:Y:S04]  /*17740*/  LDL.LU R11, [R1+0x124] ;  /* 0x00012400010b7983 */ /* 0x000f280000300800 */
[----:B------:R-:W5:Y:S01]  /*17750*/  LDL.LU R5, [R1+0x120] ;  /* 0x0001200001057983 */ /* 0x000f620000300800 */
[----:B------:R-:W-:Y:S01]  /*17760*/  MOV R14, R10 ;  /* 0x0000000a000e7202 */ /* 0x000fe20000000f00 */
[----:B------:R-:W-:Y:S01]  /*17770*/  IMAD R10, R2, 0x2, R29 ;  /* 0x00000002020a7824 */ /* 0x000fe200078e021d */
[----:B------:R-:W-:-:S04]  /*17780*/  LEA R22, P0, R15, R0, 0x1 ;  /* 0x000000000f167211 */ /* 0x000fc800078008ff */
[----:B------:R-:W-:Y:S02]  /*17790*/  LEA R10, R2, R10, 0x1 ;  /* 0x0000000a020a7211 */ /* 0x000fe400078e08ff */
[----:B------:R-:W-:-:S03]  /*177a0*/  LEA.HI.X.SX32 R23, R15, R3, 0x1, P0 ;  /* 0x000000030f177211 */ /* 0x000fc600000f0eff */
[----:B------:R-:W-:-:S05]  /*177b0*/  IMAD R10, R2, 0x2, R10 ;  /* 0x00000002020a7824 */ /* 0x000fca00078e020a */
[----:B------:R0:W-:Y:S04]  /*177c0*/  STL [R1+0x8], R10 ;  /* 0x0000080a01007387 */ /* 0x0001e80000100800 */
[----:B------:R-:W-:Y:S01]  /*177d0*/  STL.64 [R1+0x17a0], R22 ;  /* 0x0017a01601007387 */ /* 0x000fe20000100a00 */
[----:B0-----:R-:W-:Y:S02]  /*177e0*/  LEA R10, R2, R10, 0x1 ;  /* 0x0000000a020a7211 */ /* 0x001fe400078e08ff */
[----:B---3--:R-:W-:-:S04]  /*177f0*/  LEA R18, P1, R26, R0, 0x1 ;  /* 0x000000001a127211 */ /* 0x008fc800078208ff */
[----:B------:R-:W-:-:S05]  /*17800*/  LEA.HI.X.SX32 R19, R26, R3, 0x1, P1 ;  /* 0x000000031a137211 */ /* 0x000fca00008f0eff */
[----:B------:R0:W-:Y:S04]  /*17810*/  STL.64 [R1+0x1798], R18 ;  /* 0x0017981201007387 */ /* 0x0001e80000100a00 */
[----:B------:R-:W3:Y:S01]  /*17820*/  LDL.LU R24, [R1+0x134] ;  /* 0x0001340001187983 */ /* 0x000ee20000300800 */
[----:B------:R-:W-:-:S03]  /*17830*/  LEA R12, P2, R27, R0, 0x1 ;  /* 0x000000001b0c7211 */ /* 0x000fc600078408ff */
[----:B------:R-:W3:Y:S01]  /*17840*/  LDL.LU R26, [R1+0x130] ;  /* 0x00013000011a7983 */ /* 0x000ee20000300800 */
[----:B------:R-:W-:-:S03]  /*17850*/  LEA.HI.X.SX32 R13, R27, R3, 0x1, P2 ;  /* 0x000000031b0d7211 */ /* 0x000fc600010f0eff */
[----:B------:R-:W3:Y:S04]  /*17860*/  LDL.LU R27, [R1+0x118] ;  /* 0x00011800011b7983 */ /* 0x000ee80000300800 */
[----:B------:R-:W-:Y:S01]  /*17870*/  STL.64 [R1+0x1790], R12 ;  /* 0x0017900c01007387 */ /* 0x000fe20000100a00 */
[----:B--2---:R-:W-:-:S03]  /*17880*/  LEA R28, P0, R25, R0, 0x1 ;  /* 0x00000000191c7211 */ /* 0x004fc600078008ff */
[----:B------:R1:W-:Y:S01]  /*17890*/  STL [R1+0x20], R10 ;  /* 0x0000200a01007387 */ /* 0x0003e20000100800 */
[----:B0-----:R-:W-:-:S03]  /*178a0*/  LEA R18, P1, R16, R0, 0x1 ;  /* 0x0000000010127211 */ /* 0x001fc600078208ff */
[----:B------:R-:W2:Y:S01]  /*178b0*/  LDL.LU R15, [R1+0x138] ;  /* 0x00013800010f7983 */ /* 0x000ea20000300800 */
[----:B-1----:R-:W-:Y:S02]  /*178c0*/  LEA R10, R2, R10, 0x1 ;  /* 0x0000000a020a7211 */ /* 0x002fe400078e08ff */
[----:B------:R-:W-:-:S03]  /*178d0*/  LEA.HI.X.SX32 R29, R25, R3, 0x1, P0 ;  /* 0x00000003191d7211 */ /* 0x000fc600000f0eff */
[----:B------:R-:W-:Y:S01]  /*178e0*/  STL [R1+0x1c], R10 ;  /* 0x00001c0a01007387 */ /* 0x000fe20000100800 */
[----:B------:R-:W-:Y:S02]  /*178f0*/  LEA R12, P2, R14, R0, 0x1 ;  /* 0x000000000e0c7211 */ /* 0x000fe400078408ff */
[-C--:B------:R-:W-:Y:S01]  /*17900*/  LEA.HI.X.SX32 R19, R16, R3.reuse, 0x1, P1 ;  /* 0x0000000310137211 */ /* 0x080fe200008f0eff */
[----:B------:R-:W2:Y:S01]  /*17910*/  LDL.LU R22, [R1+0x114] ;  /* 0x0001140001167983 */ /* 0x000ea20000300800 */
[----:B------:R-:W-:-:S03]  /*17920*/  LEA.HI.X.SX32 R13, R14, R3, 0x1, P2 ;  /* 0x000000030e0d7211 */ /* 0x000fc600010f0eff */
[----:B------:R-:W2:Y:S04]  /*17930*/  LDL.LU R23, [R1+0x110] ;  /* 0x0001100001177983 */ /* 0x000ea80000300800 */
[----:B------:R4:W-:Y:S04]  /*17940*/  STL.64 [R1+0x1788], R28 ;  /* 0x0017881c01007387 */ /* 0x0009e80000100a00 */
[----:B------:R5:W-:Y:S04]  /*17950*/  STL.64 [R1+0x1780], R18 ;  /* 0x0017801201007387 */ /* 0x000be80000100a00 */
[----:B------:R0:W-:Y:S01]  /*17960*/  STL.64 [R1+0x1778], R12 ;  /* 0x0017780c01007387 */ /* 0x0001e20000100a00 */
[----:B----4-:R-:W-:-:S02]  /*17970*/  LEA R28, P0, R11, R0, 0x1 ;  /* 0x000000000b1c7211 */ /* 0x010fc400078008ff */
[-C--:B-----5:R-:W-:Y:S02]  /*17980*/  LEA R18, P1, R5, R0.reuse, 0x1 ;  /* 0x0000000005127211 */ /* 0x0a0fe400078208ff */
[-C--:B------:R-:W-:Y:S02]  /*17990*/  LEA.HI.X.SX32 R29, R11, R3.reuse, 0x1, P0 ;  /* 0x000000030b1d7211 */ /* 0x080fe400000f0eff */
[----:B------:R-:W-:Y:S01]  /*179a0*/  LEA.HI.X.SX32 R19, R5, R3, 0x1, P1 ;  /* 0x0000000305137211 */ /* 0x000fe200008f0eff */
[----:B------:R-:W4:Y:S04]  /*179b0*/  LDL.LU R11, [R1+0x108] ;  /* 0x00010800010b7983 */ /* 0x000f280000300800 */
[----:B------:R-:W5:Y:S01]  /*179c0*/  LDL.LU R5, [R1+0x104] ;  /* 0x0001040001057983 */ /* 0x000f620000300800 */
[----:B------:R-:W-:Y:S01]  /*179d0*/  IMAD R14, R2, 0x2, R10 ;  /* 0x00000002020e7824 */ /* 0x000fe200078e020a */
[----:B0-----:R-:W-:-:S02]  /*179e0*/  LEA R12, P2, R17, R0, 0x1 ;  /* 0x00000000110c7211 */ /* 0x001fc400078408ff */
[----:B------:R-:W-:Y:S02]  /*179f0*/  STL.64 [R1+0x1770], R28 ;  /* 0x0017701c01007387 */ /* 0x000fe40000100a00 */
[C---:B------:R-:W-:Y:S02]  /*17a00*/  LEA R10, R2.reuse, R14, 0x1 ;  /* 0x0000000e020a7211 */ /* 0x040fe400078e08ff */
[----:B------:R-:W-:Y:S01]  /*17a10*/  STL.64 [R1+0x1768], R18 ;  /* 0x0017681201007387 */ /* 0x000fe20000100a00 */
[----:B------:R-:W-:Y:S02]  /*17a20*/  LEA.HI.X.SX32 R13, R17, R3, 0x1, P2 ;  /* 0x00000003110d7211 */ /* 0x000fe400010f0eff */
[----:B------:R-:W-:-:S03]  /*17a30*/  LEA R25, R2, R10, 0x1 ;  /* 0x0000000a02197211 */ /* 0x000fc600078e08ff */
[----:B------:R-:W-:Y:S04]  /*17a40*/  STL.64 [R1+0x1760], R12 ;  /* 0x0017600c01007387 */ /* 0x000fe80000100a00 */
[----:B------:R0:W-:Y:S02]  /*17a50*/  STL [R1+0x28], R25 ;  /* 0x0000281901007387 */ /* 0x0001e40000100800 */
[----:B0-----:R-:W-:Y:S01]  /*17a60*/  IMAD R25, R2, 0x2, R25 ;  /* 0x0000000202197824 */ /* 0x001fe200078e0219 */
[----:B---3--:R-:W-:-:S04]  /*17a70*/  LEA R18, P0, R24, R0, 0x1 ;  /* 0x0000000018127211 */ /* 0x008fc800078008ff */
[-C--:B------:R-:W-:Y:S02]  /*17a80*/  LEA.HI.X.SX32 R19, R24, R3.reuse, 0x1, P0 ;  /* 0x0000000318137211 */ /* 0x080fe400000f0eff */
[CC--:B------:R-:W-:Y:S02]  /*17a90*/  LEA R16, P1, R26.reuse, R0.reuse, 0x1 ;  /* 0x000000001a107211 */ /* 0x0c0fe400078208ff */
[----:B------:R-:W-:Y:S01]  /*17aa0*/  LEA R12, P2, R27, R0, 0x1 ;  /* 0x000000001b0c7211 */ /* 0x000fe200078408ff */
[----:B------:R-:W-:Y:S01]  /*17ab0*/  STL.64 [R1+0x1758], R18 ;  /* 0x0017581201007387 */ /* 0x000fe20000100a00 */
[----:B------:R-:W-:-:S03]  /*17ac0*/  LEA.HI.X.SX32 R17, R26, R3, 0x1, P1 ;  /* 0x000000031a117211 */ /* 0x000fc600008f0eff */
[----:B------:R-:W3:Y:S01]  /*17ad0*/  LDL.LU R26, [R1+0xf4] ;  /* 0x0000f400011a7983 */ /* 0x000ee20000300800 */
[----:B------:R-:W-:Y:S02]  /*17ae0*/  LEA.HI.X.SX32 R13, R27, R3, 0x1, P2 ;  /* 0x000000031b0d7211 */ /* 0x000fe400010f0eff */
[----:B------:R-:W-:Y:S02]  /*17af0*/  MOV R27, R6 ;  /* 0x00000006001b7202 */ /* 0x000fe40000000f00 */
[----:B------:R-:W-:Y:S01]  /*17b00*/  LEA R6, R2, R25, 0x1 ;  /* 0x0000001902067211 */ /* 0x000fe200078e08ff */
[----:B------:R0:W-:Y:S01]  /*17b10*/  STL.64 [R1+0x1750], R16 ;  /* 0x0017501001007387 */ /* 0x0001e20000100a00 */
[----:B--2---:R-:W-:-:S03]  /*17b20*/  LEA R28, P0, R15, R0, 0x1 ;  /* 0x000000000f1c7211 */ /* 0x004fc600078008ff */
[----:B------:R-:W-:Y:S04]  /*17b30*/  STL.64 [R1+0x1748], R12 ;  /* 0x0017480c01007387 */ /* 0x000fe80000100a00 */
[----:B------:R1:W-:Y:S01]  /*17b40*/  STL [R1+0x4c], R6 ;  /* 0x00004c0601007387 */ /* 0x0003e20000100800 */
[----:B------:R-:W-:-:S03]  /*17b50*/  LEA.HI.X.SX32 R29, R15, R3, 0x1, P0 ;  /* 0x000000030f1d7211 */ /* 0x000fc600000f0eff */
[----:B0-----:R-:W2:Y:S01]  /*17b60*/  LDL.LU R17, [R1+0xcc] ;  /* 0x0000cc0001117983 */ /* 0x001ea20000300800 */
[-C--:B------:R-:W-:Y:S01]  /*17b70*/  LEA R18, P1, R22, R0.reuse, 0x1 ;  /* 0x0000000016127211 */ /* 0x080fe200078208ff */
[----:B-1----:R-:W-:Y:S01]  /*17b80*/  IMAD R6, R2, 0x2, R6 ;  /* 0x0000000202067824 */ /* 0x002fe200078e0206 */
[C---:B------:R-:W-:Y:S02]  /*17b90*/  LEA R12, P2, R23.reuse, R0, 0x1 ;  /* 0x00000000170c7211 */ /* 0x040fe400078408ff */
[-C--:B------:R-:W-:Y:S02]  /*17ba0*/  LEA.HI.X.SX32 R19, R22, R3.reuse, 0x1, P1 ;  /* 0x0000000316137211 */ /* 0x080fe400008f0eff */
[----:B------:R-:W-:Y:S01]  /*17bb0*/  STL [R1+0x48], R6 ;  /* 0x0000480601007387 */ /* 0x000fe20000100800 */
[----:B------:R-:W-:-:S03]  /*17bc0*/  LEA.HI.X.SX32 R13, R23, R3, 0x1, P2 ;  /* 0x00000003170d7211 */ /* 0x000fc600010f0eff */
[----:B------:R4:W-:Y:S04]  /*17bd0*/  STL.64 [R1+0x1740], R28 ;  /* 0x0017401c01007387 */ /* 0x0009e80000100a00 */
[----:B------:R-:W-:Y:S04]  /*17be0*/  STL.64 [R1+0x1738], R18 ;  /* 0x0017381201007387 */ /* 0x000fe80000100a00 */
[----:B------:R-:W2:Y:S04]  /*17bf0*/  LDL.LU R22, [R1+0xc4] ;  /* 0x0000c40001167983 */ /* 0x000ea80000300800 */
[----:B------:R5:W-:Y:S01]  /*17c00*/  STL.64 [R1+0x1730], R12 ;  /* 0x0017300c01007387 */ /* 0x000be20000100a00 */
[----:B------:R-:W-:-:S03]  /*17c10*/  LEA R24, R2, R6, 0x1 ;  /* 0x0000000602187211 */ /* 0x000fc600078e08ff */
[----:B------:R-:W2:Y:S01]  /*17c20*/  LDL.LU R23, [R1+0xa4] ;  /* 0x0000a40001177983 */ /* 0x000ea20000300800 */
[-C--:B----4-:R-:W-:Y:S02]  /*17c30*/  LEA R28, P0, R11, R0.reuse, 0x1 ;  /* 0x000000000b1c7211 */ /* 0x090fe400078008ff */
[----:B-----5:R-:W-:Y:S02]  /*17c40*/  LEA R12, P1, R5, R0, 0x1 ;  /* 0x00000000050c7211 */ /* 0x020fe400078208ff */
[-C--:B------:R-:W-:Y:S02]  /*17c50*/  LEA.HI.X.SX32 R29, R11, R3.reuse, 0x1, P0 ;  /* 0x000000030b1d7211 */ /* 0x080fe400000f0eff */
[----:B------:R-:W-:Y:S02]  /*17c60*/  LEA.HI.X.SX32 R13, R5, R3, 0x1, P1 ;  /* 0x00000003050d7211 */ /* 0x000fe400008f0eff */
[----:B------:R-:W-:-:S03]  /*17c70*/  LEA R6, R2, R24, 0x1 ;  /* 0x0000001802067211 */ /* 0x000fc600078e08ff */
[----:B------:R0:W-:Y:S04]  /*17c80*/  STL.64 [R1+0x1720], R12 ;  /* 0x0017200c01007387 */ /* 0x0001e80000100a00 */
[----:B0-----:R-:W4:Y:S04]  /*17c90*/  LDL.LU R12, [R1+0x9c] ;  /* 0x00009c00010c7983 */ /* 0x001f280000300800 */
[----:B------:R-:W-:Y:S04]  /*17ca0*/  STL.64 [R1+0x1728], R28 ;  /* 0x0017281c01007387 */ /* 0x000fe80000100a00 */
[----:B------:R0:W-:Y:S04]  /*17cb0*/  STL [R1+0x58], R6 ;  /* 0x0000580601007387 */ /* 0x0001e80000100800 */
[----:B------:R-:W5:Y:S04]  /*17cc0*/  LDL.LU R11, [R1+0x94] ;  /* 0x00009400010b7983 */ /* 0x000f680000300800 */
[----:B------:R-:W4:Y:S01]  /*17cd0*/  LDL.LU R5, [R1+0x8c] ;  /* 0x00008c0001057983 */ /* 0x000f220000300800 */
[----:B------:R-:W-:-:S03]  /*17ce0*/  LEA R18, P2, R8, R0, 0x1 ;  /* 0x0000000008127211 */ /* 0x000fc600078408ff */
[----:B------:R-:W4:Y:S01]  /*17cf0*/  LDL.LU R15, [R1+0x14] ;  /* 0x00001400010f7983 */ /* 0x000f220000300800 */
[----:B------:R-:W-:Y:S01]  /*17d00*/  LEA.HI.X.SX32 R19, R8, R3, 0x1, P2 ;  /* 0x0000000308137211 */ /* 0x000fe200010f0eff */
[----:B0-----:R-:W-:Y:S01]  /*17d10*/  IMAD R6, R2, 0x2, R6 ;  /* 0x0000000202067824 */ /* 0x001fe200078e0206 */
[----:B------:R-:W-:-:S03]  /*17d20*/  LEA R8, P2, R7, R0, 0x1 ;  /* 0x0000000007087211 */ /* 0x000fc600078408ff */
[----:B------:R0:W-:Y:S01]  /*17d30*/  STL.64 [R1+0x1718], R18 ;  /* 0x0017181201007387 */ /* 0x0001e20000100a00 */
[----:B------:R-:W-:Y:S02]  /*17d40*/  MOV R13, R9 ;  /* 0x00000009000d7202 */ /* 0x000fe40000000f00 */
[----:B------:R-:W-:Y:S02]  /*17d50*/  LEA.HI.X.SX32 R9, R7, R3, 0x1, P2 ;  /* 0x0000000307097211 */ /* 0x000fe400010f0eff */
[----:B------:R-:W-:Y:S02]  /*17d60*/  LEA R6, R2, R6, 0x1 ;  /* 0x0000000602067211 */ /* 0x000fe400078e08ff */
[----:B0-----:R-:W-:-:S04]  /*17d70*/  LEA R18, P1, R27, R0, 0x1 ;  /* 0x000000001b127211 */ /* 0x001fc800078208ff */
[----:B------:R-:W-:Y:S02]  /*17d80*/  LEA.HI.X.SX32 R19, R27, R3, 0x1, P1 ;  /* 0x000000031b137211 */ /* 0x000fe400008f0eff */
[----:B---3--:R-:W-:-:S04]  /*17d90*/  LEA R28, P0, R26, R0, 0x1 ;  /* 0x000000001a1c7211 */ /* 0x008fc800078008ff */
[----:B------:R-:W-:-:S05]  /*17da0*/  LEA.HI.X.SX32 R29, R26, R3, 0x1, P0 ;  /* 0x000000031a1d7211 */ /* 0x000fca00000f0eff */
[----:B------:R0:W-:Y:S01]  /*17db0*/  STL.64 [R1+0x1710], R28 ;  /* 0x0017101c01007387 */ /* 0x0001e20000100a00 */
[----:B--2---:R-:W-:-:S03]  /*17dc0*/  LEA R26, P0, R17, R0, 0x1 ;  /* 0x00000000111a7211 */ /* 0x004fc600078008ff */
[----:B0-----:R-:W2:Y:S04]  /*17dd0*/  LDL.LU.64 R28, [R1+0x2348] ;  /* 0x00234800011c7983 */ /* 0x001ea80000300a00 */
[----:B------:R0:W-:Y:S01]  /*17de0*/  STL.64 [R1+0x1708], R18 ;  /* 0x0017081201007387 */ /* 0x0001e20000100a00 */
[----:B------:R-:W-:-:S03]  /*17df0*/  LEA.HI.X.SX32 R27, R17, R3, 0x1, P0 ;  /* 0x00000003111b7211 */ /* 0x000fc600000f0eff */
[----:B------:R1:W-:Y:S01]  /*17e00*/  STL.64 [R1+0x1700], R8 ;  /* 0x0017000801007387 */ /* 0x0003e20000100a00 */
[----:B0-----:R-:W-:Y:S01]  /*17e10*/  IMAD R18, R2, 0x2, R6 ;  /* 0x0000000202127824 */ /* 0x001fe200078e0206 */
[CC--:B------:R-:W-:Y:S02]  /*17e20*/  LEA R6, P2, R21.reuse, R0.reuse, 0x1 ;  /* 0x0000000015067211 */ /* 0x0c0fe400078408ff */
[----:B-1----:R-:W-:Y:S02]  /*17e30*/  LEA R8, P1, R20, R0, 0x1 ;  /* 0x0000000014087211 */ /* 0x002fe400078208ff */
[----:B------:R-:W-:Y:S02]  /*17e40*/  LEA R16, R2, R18, 0x1 ;  /* 0x0000001202107211 */ /* 0x000fe400078e08ff */
[-C--:B------:R-:W-:Y:S01]  /*17e50*/  LEA.HI.X.SX32 R9, R20, R3.reuse, 0x1, P1 ;  /* 0x0000000314097211 */ /* 0x080fe200008f0eff */
[----:B------:R0:W-:Y:S01]  /*17e60*/  STL.64 [R1+0x16f8], R26 ;  /* 0x0016f81a01007387 */ /* 0x0001e20000100a00 */
[----:B------:R-:W-:-:S02]  /*17e70*/  LEA.HI.X.SX32 R7, R21, R3, 0x1, P2 ;  /* 0x0000000315077211 */ /* 0x000fc400010f0eff */
[C---:B------:R-:W-:Y:S02]  /*17e80*/  LEA R17, R2.reuse, R16, 0x1 ;  /* 0x0000001002117211 */ /* 0x040fe400078e08ff */
[----:B------:R-:W-:Y:S01]  /*17e90*/  LEA R20, P1, R23, R0, 0x1 ;  /* 0x0000000017147211 */ /* 0x000fe200078208ff */
[----:B0-----:R-:W3:Y:S04]  /*17ea0*/  LDL.LU.64 R26, [R1+0x2340] ;  /* 0x00234000011a7983 */ /* 0x001ee80000300a00 */
[----:B------:R0:W-:Y:S01]  /*17eb0*/  STL.64 [R1+0x16f0], R8 ;  /* 0x0016f00801007387 */ /* 0x0001e20000100a00 */
[----:B------:R-:W-:-:S03]  /*17ec0*/  IMAD R19, R2, 0x2, R17 ;  /* 0x0000000202137824 */ /* 0x000fc600078e0211 */
[----:B------:R1:W-:Y:S01]  /*17ed0*/  STL.64 [R1+0x16e8], R6 ;  /* 0x0016e80601007387 */ /* 0x0003e20000100a00 */
[-C--:B------:R-:W-:Y:S02]  /*17ee0*/  LEA.HI.X.SX32 R21, R23, R3.reuse, 0x1, P1 ;  /* 0x0000000317157211 */ /* 0x080fe400008f0eff */
[-C--:B0-----:R-:W-:Y:S02]  /*17ef0*/  LEA R8, P0, R22, R0.reuse, 0x1 ;  /* 0x0000000016087211 */ /* 0x081fe400078008ff */
[----:B-1----:R-:W-:Y:S02]  /*17f00*/  LEA R6, P2, R4, R0, 0x1 ;  /* 0x0000000004067211 */ /* 0x002fe400078408ff */
[-C--:B------:R-:W-:Y:S02]  /*17f10*/  LEA.HI.X.SX32 R9, R22, R3.reuse, 0x1, P0 ;  /* 0x0000000316097211 */ /* 0x080fe400000f0eff */
[----:B------:R-:W-:Y:S02]  /*17f20*/  LEA.HI.X.SX32 R7, R4, R3, 0x1, P2 ;  /* 0x0000000304077211 */ /* 0x000fe400010f0eff */
[C---:B------:R-:W-:Y:S01]  /*17f30*/  LEA R4, R2.reuse, R19, 0x1 ;  /* 0x0000001302047211 */ /* 0x040fe200078e08ff */
[----:B------:R0:W-:Y:S03]  /*17f40*/  STL.64 [R1+0x16e0], R8 ;  /* 0x0016e00801007387 */ /* 0x0001e60000100a00 */
[----:B------:R-:W-:Y:S01]  /*17f50*/  LEA R4, R2, R4, 0x1 ;  /* 0x0000000402047211 */ /* 0x000fe200078e08ff */
[----:B0-----:R-:W3:Y:S01]  /*17f60*/  LDL.LU.64 R8, [R1+0x2338] ;  /* 0x0023380001087983 */ /* 0x001ee20000300a00 */
[----:B----4-:R-:W-:-:S03]  /*17f70*/  LEA R22, P2, R5, R0, 0x1 ;  /* 0x0000000005167211 */ /* 0x010fc600078408ff */
[----:B------:R0:W-:Y:S04]  /*17f80*/  STL.64 [R1+0x16d8], R20 ;  /* 0x0016d81401007387 */ /* 0x0001e80000100a00 */
[----:B------:R5:W-:Y:S01]  /*17f90*/  STL.64 [R1+0x16d0], R6 ;  /* 0x0016d00601007387 */ /* 0x000be20000100a00 */
[----:B------:R-:W-:Y:S02]  /*17fa0*/  LEA.HI.X.SX32 R23, R5, R3, 0x1, P2 ;  /* 0x0000000305177211 */ /* 0x000fe400010f0eff */
[----:B------:R-:W-:Y:S02]  /*17fb0*/  MOV R5, R13 ;  /* 0x0000000d00057202 */ /* 0x000fe40000000f00 */
[-C--:B0-----:R-:W-:Y:S02]  /*17fc0*/  LEA R20, P0, R12, R0.reuse, 0x1 ;  /* 0x000000000c147211 */ /* 0x081fe400078008ff */
[----:B-----5:R-:W-:-:S02]  /*17fd0*/  LEA R6, P1, R11, R0, 0x1 ;  /* 0x000000000b067211 */ /* 0x020fc400078208ff */
[-C--:B------:R-:W-:Y:S02]  /*17fe0*/  LEA.HI.X.SX32 R21, R12, R3.reuse, 0x1, P0 ;  /* 0x000000030c157211 */ /* 0x080fe400000f0eff */
[-C--:B------:R-:W-:Y:S01]  /*17ff0*/  LEA.HI.X.SX32 R7, R11, R3.reuse, 0x1, P1 ;  /* 0x000000030b077211 */ /* 0x080fe200008f0eff */
[----:B------:R-:W-:Y:S01]  /*18000*/  IMAD R11, R2, 0x2, R4 ;  /* 0x00000002020b7824 */ /* 0x000fe200078e0204 */
[-C--:B------:R-:W-:Y:S01]  /*18010*/  LEA R4, P0, R13, R0.reuse, 0x1 ;  /* 0x000000000d047211 */ /* 0x080fe200078008ff */
[----:B------:R0:W-:Y:S03]  /*18020*/  STL.64 [R1+0x16c8], R20 ;  /* 0x0016c81401007387 */ /* 0x0001e60000100a00 */
[----:B------:R-:W-:Y:S01]  /*18030*/  LEA.HI.X.SX32 R5, R5, R3, 0x1, P0 ;  /* 0x0000000305057211 */ /* 0x000fe200000f0eff */
[----:B0-----:R-:W4:Y:S04]  /*18040*/  LDL.LU.64 R20, [R1+0x2330] ;  /* 0x0023300001147983 */ /* 0x001f280000300a00 */
[----:B------:R0:W-:Y:S04]  /*18050*/  STL.64 [R1+0x16c0], R6 ;  /* 0x0016c00601007387 */ /* 0x0001e80000100a00 */
[----:B0-----:R-:W5:Y:S04]  /*18060*/  LDL.LU.64 R6, [R1+0x2328] ;  /* 0x0023280001067983 */ /* 0x001f680000300a00 */
[----:B------:R-:W-:Y:S04]  /*18070*/  STL.64 [R1+0x16b8], R22 ;  /* 0x0016b81601007387 */ /* 0x000fe80000100a00 */
[----:B------:R0:W-:Y:S04]  /*18080*/  STL.64 [R1+0x16b0], R4 ;  /* 0x0016b00401007387 */ /* 0x0001e80000100a00 */
[----:B0-----:R-:W5:Y:S01]  /*18090*/  LDL.LU.64 R4, [R1+0x2320] ;  /* 0x0023200001047983 */ /* 0x001f620000300a00 */
[----:B------:R-:W-:-:S02]  /*180a0*/  LEA R22, P1, R15, R0, 0x1 ;  /* 0x000000000f167211 */ /* 0x000fc400078208ff */
[----:B------:R-:W-:Y:S02]  /*180b0*/  LEA R11, R2, R11, 0x1 ;  /* 0x0000000b020b7211 */ /* 0x000fe400078e08ff */
[----:B------:R-:W-:-:S03]  /*180c0*/  LEA.HI.X.SX32 R23, R15, R3, 0x1, P1 ;  /* 0x000000030f177211 */ /* 0x000fc600008f0eff */
[----:B------:R-:W-:Y:S02]  /*180d0*/  IMAD R15, R2, 0x2, R11 ;  /* 0x00000002020f7824 */ /* 0x000fe400078e020b */
[----:B------:R-:W-:Y:S01]  /*180e0*/  STL.64 [R1+0x16a8], R22 ;  /* 0x0016a81601007387 */ /* 0x000fe20000100a00 */
[----:B--2---:R-:W-:-:S04]  /*180f0*/  LEA R12, P2, R28, R0, 0x1 ;  /* 0x000000001c0c7211 */ /* 0x004fc800078408ff */
[----:B------:R-:W-:Y:S02]  /*18100*/  LEA.HI.X.SX32 R13, R28, R3, 0x1, P2 ;  /* 0x000000031c0d7211 */ /* 0x000fe400010f0eff */
[----:B------:R-:W-:-:S03]  /*18110*/  MOV R28, R10 ;  /* 0x0000000a001c7202 */ /* 0x000fc60000000f00 */
[----:B------:R-:W-:Y:S04]  /*18120*/  STL.64 [R1+0x16a0], R12 ;  /* 0x0016a00c01007387 */ /* 0x000fe80000100a00 */
[----:B------:R0:W-:Y:S02]  /*18130*/  STL [R1+0x7c], R15 ;  /* 0x00007c0f01007387 */ /* 0x0001e40000100800 */
[----:B0-----:R-:W-:Y:S02]  /*18140*/  LEA R15, R2, R15, 0x1 ;  /* 0x0000000f020f7211 */ /* 0x001fe400078e08ff */
[----:B---3--:R-:W-:-:S04]  /*18150*/  LEA R22, P0, R26, R0, 0x1 ;  /* 0x000000001a167211 */ /* 0x008fc800078008ff */
[----:B------:R-:W-:Y:S01]  /*18160*/  LEA.HI.X.SX32 R23, R26, R3, 0x1, P0 ;  /* 0x000000031a177211 */ /* 0x000fe200000f0eff */
[----:B------:R-:W-:-:S04]  /*18170*/  IMAD.MOV.U32 R26, RZ, RZ, R15 ;  /* 0x000000ffff1a7224 */ /* 0x000fc800078e000f */
[----:B------:R4:W-:Y:S02]  /*18180*/  STL.64 [R1+0x1698], R22 ;  /* 0x0016981601007387 */ /* 0x0009e40000100a00 */
[----:B----4-:R-:W-:-:S04]  /*18190*/  LEA R22, P0, R20, R0, 0x1 ;  /* 0x0000000014167211 */ /* 0x010fc800078008ff */
[-C--:B------:R-:W-:Y:S02]  /*181a0*/  LEA.HI.X.SX32 R23, R20, R3.reuse, 0x1, P0 ;  /* 0x0000000314177211 */ /* 0x080fe400000f0eff */
[CC--:B-----5:R-:W-:Y:S02]  /*181b0*/  LEA R12, P1, R5.reuse, R0.reuse, 0x1 ;  /* 0x00000000050c7211 */ /* 0x0e0fe400078208ff */
[C---:B------:R-:W-:Y:S02]  /*181c0*/  LEA R10, P2, R4.reuse, R0, 0x1 ;  /* 0x00000000040a7211 */ /* 0x040fe400078408ff */
[-C--:B------:R-:W-:Y:S02]  /*181d0*/  LEA.HI.X.SX32 R13, R5, R3.reuse, 0x1, P1 ;  /* 0x00000003050d7211 */ /* 0x080fe400008f0eff */
[----:B------:R-:W-:-:S03]  /*181e0*/  LEA.HI.X.SX32 R11, R4, R3, 0x1, P2 ;  /* 0x00000003040b7211 */ /* 0x000fc600010f0eff */
[----:B------:R-:W-:Y:S01]  /*181f0*/  STL.64 [R1+0x1690], R12 ;  /* 0x0016900c01007387 */ /* 0x000fe20000100a00 */
[----:B------:R-:W-:-:S03]  /*18200*/  LEA R5, R2, R26, 0x1 ;  /* 0x0000001a02057211 */ /* 0x000fc600078e08ff */
[----:B------:R0:W-:Y:S01]  /*18210*/  STL.64 [R1+0x1688], R10 ;  /* 0x0016880a01007387 */ /* 0x0001e20000100a00 */
[----:B------:R-:W-:-:S03]  /*18220*/  LEA R4, R2, R5, 0x1 ;  /* 0x0000000502047211 */ /* 0x000fc600078e08ff */
[----:B------:R-:W-:Y:S01]  /*18230*/  STL [R1+0x78], R5 ;  /* 0x0000780501007387 */ /* 0x000fe20000100800 */
[CC--:B0-----:R-:W-:Y:S02]  /*18240*/  LEA R10, P2, R6.reuse, R0.reuse, 0x1 ;  /* 0x00000000060a7211 */ /* 0x0c1fe400078408ff */
[C---:B------:R-:W-:Y:S02]  /*18250*/  LEA R12, P1, R7.reuse, R0, 0x1 ;  /* 0x00000000070c7211 */ /* 0x040fe400078208ff */
[-C--:B------:R-:W-:Y:S01]  /*18260*/  LEA.HI.X.SX32 R11, R6, R3.reuse, 0x1, P2 ;  /* 0x00000003060b7211 */ /* 0x080fe200010f0eff */
[----:B------:R0:W-:Y:S01]  /*18270*/  STL.64 [R1+0x1680], R22 ;  /* 0x0016801601007387 */ /* 0x0001e20000100a00 */
[----:B------:R-:W-:-:S03]  /*18280*/  LEA.HI.X.SX32 R13, R7, R3, 0x1, P1 ;  /* 0x00000003070d7211 */ /* 0x000fc600008f0eff */
[----:B------:R1:W-:Y:S01]  /*18290*/  STL.64 [R1+0x1670], R10 ;  /* 0x0016700a01007387 */ /* 0x0003e20000100a00 */
[----:B------:R-:W-:-:S03]  /*182a0*/  IMAD R4, R2, 0x2, R4 ;  /* 0x0000000202047824 */ /* 0x000fc600078e0204 */
[----:B------:R2:W-:Y:S01]  /*182b0*/  STL.64 [R1+0x1678], R12 ;  /* 0x0016780c01007387 */ /* 0x0005e20000100a00 */
[-C--:B0-----:R-:W-:Y:S02]  /*182c0*/  LEA R22, P1, R9, R0.reuse, 0x1 ;  /* 0x0000000009167211 */ /* 0x081fe400078208ff */
[-C--:B-1----:R-:W-:Y:S01]  /*182d0*/  LEA R10, P0, R21, R0.reuse, 0x1 ;  /* 0x00000000150a7211 */ /* 0x082fe200078008ff */
[----:B------:R0:W-:Y:S01]  /*182e0*/  STL [R1+0x64], R4 ;  /* 0x0000640401007387 */ /* 0x0001e20000100800 */
[-C--:B------:R-:W-:Y:S02]  /*182f0*/  LEA.HI.X.SX32 R23, R9, R3.reuse, 0x1, P1 ;  /* 0x0000000309177211 */ /* 0x080fe400008f0eff */
[----:B------:R-:W-:Y:S02]  /*18300*/  LEA.HI.X.SX32 R11, R21, R3, 0x1, P0 ;  /* 0x00000003150b7211 */ /* 0x000fe400000f0eff */
[----:B--2---:R-:W-:-:S03]  /*18310*/  LEA R12, P2, R8, R0, 0x1 ;  /* 0x00000000080c7211 */ /* 0x004fc600078408ff */
[----:B------:R1:W-:Y:S01]  /*18320*/  STL.64 [R1+0x1668], R10 ;  /* 0x0016680a01007387 */ /* 0x0003e20000100a00 */
[----:B------:R-:W-:Y:S02]  /*18330*/  LEA.HI.X.SX32 R13, R8, R3, 0x1, P2 ;  /* 0x00000003080d7211 */ /* 0x000fe400010f0eff */
[----:B0-----:R-:W-:Y:S01]  /*18340*/  LEA R4, R2, R4, 0x1 ;  /* 0x0000000402047211 */ /* 0x001fe200078e08ff */
[----:B-1----:R-:W2:Y:S04]  /*18350*/  LDL.LU.64 R10, [R1+0x2318] ;  /* 0x00231800010a7983 */ /* 0x002ea80000300a00 */
[----:B------:R0:W-:Y:S04]  /*18360*/  STL.64 [R1+0x1660], R22 ;  /* 0x0016601601007387 */ /* 0x0001e80000100a00 */
[----:B0-----:R-:W3:Y:S04]  /*18370*/  LDL.LU.64 R22, [R1+0x2310] ;  /* 0x0023100001167983 */ /* 0x001ee80000300a00 */
[----:B------:R-:W-:Y:S04]  /*18380*/  STL [R1+0x60], R4 ;  /* 0x0000600401007387 */ /* 0x000fe80000100800 */
[----:B------:R0:W-:Y:S02]  /*18390*/  STL.64 [R1+0x1658], R12 ;  /* 0x0016580c01007387 */ /* 0x0001e40000100a00 */
[----:B0-----:R-:W-:-:S04]  /*183a0*/  LEA R12, P0, R27, R0, 0x1 ;  /* 0x000000001b0c7211 */ /* 0x001fc800078008ff */
[----:B------:R-:W-:-:S05]  /*183b0*/  LEA.HI.X.SX32 R13, R27, R3, 0x1, P0 ;  /* 0x000000031b0d7211 */ /* 0x000fca00000f0eff */
[----:B------:R0:W-:Y:S04]  /*183c0*/  STL.64 [R1+0x1650], R12 ;  /* 0x0016500c01007387 */ /* 0x0001e80000100a00 */
[----:B0-----:R-:W4:Y:S01]  /*183d0*/  LDL.LU.64 R12, [R1+0x2308] ;  /* 0x00230800010c7983 */ /* 0x001f220000300a00 */
[C---:B------:R-:W-:Y:S01]  /*183e0*/  IMAD R20, R2.reuse, 0x2, R4 ;  /* 0x0000000202147824 */ /* 0x040fe200078e0204 */
[----:B------:R-:W-:Y:S02]  /*183f0*/  MOV R9, R14 ;  /* 0x0000000e00097202 */ /* 0x000fe40000000f00 */
[----:B------:R-:W-:Y:S02]  /*18400*/  MOV R27, R28 ;  /* 0x0000001c001b7202 */ /* 0x000fe40000000f00 */
[----:B------:R-:W-:-:S04]  /*18410*/  LEA R28, R2, R19, 0x1 ;  /* 0x00000013021c7211 */ /* 0x000fc800078e08ff */
[C---:B------:R-:W-:Y:S02]  /*18420*/  LEA R28, R2.reuse, R28, 0x1 ;  /* 0x0000001c021c7211 */ /* 0x040fe400078e08ff */
[----:B------:R-:W-:-:S03]  /*18430*/  LEA R21, R2, R20, 0x1 ;  /* 0x0000001402157211 */ /* 0x000fc600078e08ff */
[----:B------:R-:W-:Y:S01]  /*18440*/  IMAD R28, R2, 0x2, R28 ;  /* 0x00000002021c7824 */ /* 0x000fe200078e021c */
[CC--:B--2---:R-:W-:Y:S02]  /*18450*/  LEA R4, P2, R10.reuse, R0.reuse, 0x1 ;  /* 0x000000000a047211 */ /* 0x0c4fe400078408ff */
[C---:B------:R-:W-:Y:S02]  /*18460*/  LEA R14, P1, R11.reuse, R0, 0x1 ;  /* 0x000000000b0e7211 */ /* 0x040fe400078208ff */
[-C--:B------:R-:W-:Y:S02]  /*18470*/  LEA.HI.X.SX32 R5, R10, R3.reuse, 0x1, P2 ;  /* 0x000000030a057211 */ /* 0x080fe400010f0eff */
[----:B------:R-:W-:-:S03]  /*18480*/  LEA.HI.X.SX32 R15, R11, R3, 0x1, P1 ;  /* 0x000000030b0f7211 */ /* 0x000fc600008f0eff */
[----:B------:R3:W-:Y:S04]  /*18490*/  STL.64 [R1+0x1640], R4 ;  /* 0x0016400401007387 */ /* 0x0007e80000100a00 */
[----:B------:R4:W-:Y:S01]  /*184a0*/  STL.64 [R1+0x1648], R14 ;  /* 0x0016480e01007387 */ /* 0x0009e20000100a00 */
[----:B---3--:R-:W-:-:S04]  /*184b0*/  LEA R4, P0, R22, R0, 0x1 ;  /* 0x0000000016047211 */ /* 0x008fc800078008ff */
[-C--:B------:R-:W-:Y:S02]  /*184c0*/  LEA.HI.X.SX32 R5, R22, R3.reuse, 0x1, P0 ;  /* 0x0000000316057211 */ /* 0x080fe400000f0eff */
[CC--:B----4-:R-:W-:Y:S02]  /*184d0*/  LEA R14, P1, R13.reuse, R0.reuse, 0x1 ;  /* 0x000000000d0e7211 */ /* 0x0d0fe400078208ff */
[----:B------:R-:W-:Y:S02]  /*184e0*/  LEA R6, P2, R12, R0, 0x1 ;  /* 0x000000000c067211 */ /* 0x000fe400078408ff */
[----:B------:R-:W-:-:S03]  /*184f0*/  LEA.HI.X.SX32 R15, R13, R3, 0x1, P1 ;  /* 0x000000030d0f7211 */ /* 0x000fc600008f0eff */
[----:B------:R-:W-:Y:S04]  /*18500*/  STL [R1+0x1628], R6 ;  /* 0x0016280601007387 */ /* 0x000fe80000100800 */
[----:B------:R-:W-:Y:S04]  /*18510*/  STL.64 [R1+0x1638], R4 ;  /* 0x0016380401007387 */ /* 0x000fe80000100a00 */
[----:B------:R-:W-:Y:S04]  /*18520*/  STL.64 [R1+0x22e8], R28 ;  /* 0x0022e81c01007387 */ /* 0x000fe80000100a00 */
[----:B------:R-:W-:Y:S04]  /*18530*/  STL.64 [R1+0x2290], R20 ;  /* 0x0022901401007387 */ /* 0x000fe80000100a00 */
[----:B------:R0:W-:Y:S04]  /*18540*/  STL.64 [R1+0x1630], R14 ;  /* 0x0016300e01007387 */ /* 0x0001e80000100a00 */
[----:B0-----:R-:W2:Y:S01]  /*18550*/  LDL.LU.64 R14, [R1+0x2300] ;  /* 0x00230000010e7983 */ /* 0x001ea20000300a00 */
[C---:B------:R-:W-:Y:S01]  /*18560*/  IMAD R8, R2.reuse, 0x2, R21 ;  /* 0x0000000202087824 */ /* 0x040fe200078e0215 */
[----:B------:R-:W-:-:S02]  /*18570*/  LEA R4, R2, R24, 0x1 ;  /* 0x0000001802047211 */ /* 0x000fc400078e08ff */
[----:B------:R-:W-:Y:S02]  /*18580*/  MOV R10, R24 ;  /* 0x00000018000a7202 */ /* 0x000fe40000000f00 */
[C---:B------:R-:W-:Y:S02]  /*18590*/  LEA R8, R2.reuse, R8, 0x1 ;  /* 0x0000000802087211 */ /* 0x040fe400078e08ff */
[----:B------:R-:W-:Y:S02]  /*185a0*/  LEA R8, R2, R24, 0x1 ;  /* 0x0000001802087211 */ /* 0x000fe400078e08ff */
[----:B------:R-:W-:Y:S02]  /*185b0*/  LEA R24, P0, R23, R0, 0x1 ;  /* 0x0000000017187211 */ /* 0x000fe400078008ff */
[----:B------:R-:W-:Y:S02]  /*185c0*/  MOV R29, R7 ;  /* 0x00000007001d7202 */ /* 0x000fe40000000f00 */
[----:B------:R-:W-:Y:S01]  /*185d0*/  LEA.HI.X.SX32 R29, R12, R3, 0x1, P2 ;  /* 0x000000030c1d7211 */ /* 0x000fe200010f0eff */
[----:B------:R-:W-:Y:S01]  /*185e0*/  IMAD.MOV.U32 R12, RZ, RZ, R25 ;  /* 0x000000ffff0c7224 */ /* 0x000fe200078e0019 */
[----:B------:R-:W-:-:S02]  /*185f0*/  MOV R13, R16 ;  /* 0x00000010000d7202 */ /* 0x000fc40000000f00 */
[----:B------:R-:W-:Y:S02]  /*18600*/  LEA.HI.X.SX32 R25, R23, R3, 0x1, P0 ;  /* 0x0000000317197211 */ /* 0x000fe400000f0eff */
[----:B------:R-:W-:Y:S01]  /*18610*/  LEA R22, R2, R20, 0x1 ;  /* 0x0000001402167211 */ /* 0x000fe200078e08ff */
[----:B------:R-:W-:Y:S01]  /*18620*/  IMAD.MOV.U32 R20, RZ, RZ, R17 ;  /* 0x000000ffff147224 */ /* 0x000fe200078e0011 */
[----:B------:R-:W-:Y:S04]  /*18630*/  STL [R1+0x162c], R29 ;  /* 0x00162c1d01007387 */ /* 0x000fe80000100800 */
[----:B------:R0:W-:Y:S04]  /*18640*/  STL.64 [R1+0x1620], R24 ;  /* 0x0016201801007387 */ /* 0x0001e80000100a00 */
[----:B0-----:R-:W3:Y:S01]  /*18650*/  LDL.LU.64 R24, [R1+0x22f8] ;  /* 0x0022f80001187983 */ /* 0x001ee20000300a00 */
[----:B--2---:R-:W-:-:S04]  /*18660*/  LEA R16, P1, R15, R0, 0x1 ;  /* 0x000000000f107211 */ /* 0x004fc800078208ff */
[----:B------:R-:W-:-:S05]  /*18670*/  LEA.HI.X.SX32 R17, R15, R3, 0x1, P1 ;  /* 0x000000030f117211 */ /* 0x000fca00008f0eff */
[----:B------:R0:W-:Y:S04]  /*18680*/  STL.64 [R1+0x1618], R16 ;  /* 0x0016181001007387 */ /* 0x0001e80000100a00 */
[----:B0-----:R-:W2:Y:S01]  /*18690*/  LDL.LU.64 R16, [R1+0x22f0] ;  /* 0x0022f00001107983 */ /* 0x001ea20000300a00 */
[----:B------:R-:W-:Y:S01]  /*186a0*/  LEA R22, R2, R22, 0x1 ;  /* 0x0000001602167211 */ /* 0x000fe200078e08ff */
[----:B------:R-:W-:-:S03]  /*186b0*/  IMAD.MOV.U32 R21, RZ, RZ, R9 ;  /* 0x000000ffff157224 */ /* 0x000fc600078e0009 */
[----:B------:R-:W-:Y:S01]  /*186c0*/  LEA R22, R2, R22, 0x1 ;  /* 0x0000001602167211 */ /* 0x000fe200078e08ff */
[----:B------:R-:W-:Y:S01]  /*186d0*/  IMAD.MOV.U32 R28, RZ, RZ, R6 ;  /* 0x000000ffff1c7224 */ /* 0x000fe200078e0006 */
[----:B------:R-:W-:Y:S02]  /*186e0*/  LEA R28, P2, R14, R0, 0x1 ;  /* 0x000000000e1c7211 */ /* 0x000fe400078408ff */
[C---:B------:R-:W-:Y:S02]  /*186f0*/  LEA R9, R2.reuse, R22, 0x1 ;  /* 0x0000001602097211 */ /* 0x040fe400078e08ff */
[----:B------:R-:W-:Y:S02]  /*18700*/  MOV R11, R27 ;  /* 0x0000001b000b7202 */ /* 0x000fe40000000f00 */
[----:B------:R-:W-:Y:S01]  /*18710*/  MOV R27, R18 ;  /* 0x00000012001b7202 */ /* 0x000fe20000000f00 */
[----:B------:R-:W-:Y:S01]  /*18720*/  IMAD R18, R2, 0x2, R9 ;  /* 0x0000000202127824 */ /* 0x000fe200078e0209 */
[----:B------:R-:W-:-:S04]  /*18730*/  LEA.HI.X.SX32 R29, R14, R3, 0x1, P2 ;  /* 0x000000030e1d7211 */ /* 0x000fc800010f0eff */
[----:B------:R-:W-:Y:S01]  /*18740*/  STL [R1+0x34], R18 ;  /* 0x0000341201007387 */ /* 0x000fe20000100800 */
[----:B------:R-:W-:-:S03]  /*18750*/  LEA R23, R2, R18, 0x1 ;  /* 0x0000001202177211 */ /* 0x000fc600078e08ff */
[----:B------:R3:W-:Y:S01]  /*18760*/  STL.64 [R1+0x1610], R28 ;  /* 0x0016101c01007387 */ /* 0x0007e20000100a00 */
[CC--:B------:R-:W-:Y:S02]  /*18770*/  LEA R5, R2.reuse, R19.reuse, 0x1 ;  /* 0x0000001302057211 */ /* 0x0c0fe400078e08ff */
[-C--:B------:R-:W-:Y:S02]  /*18780*/  LEA R7, R2, R19.reuse, 0x1 ;  /* 0x0000001302077211 */ /* 0x080fe400078e08ff */
[----:B------:R-:W-:Y:S02]  /*18790*/  MOV R9, R19 ;  /* 0x0000001300097202 */ /* 0x000fe40000000f00 */
[----:B---3--:R-:W-:-:S04]  /*187a0*/  LEA R28, P0, R25, R0, 0x1 ;  /* 0x00000000191c7211 */ /* 0x008fc800078008ff */
[----:B------:R-:W-:-:S05]  /*187b0*/  LEA.HI.X.SX32 R29, R25, R3, 0x1, P0 ;  /* 0x00000003191d7211 */ /* 0x000fca00000f0eff */
[----:B------:R0:W-:Y:S04]  /*187c0*/  STL.64 [R1+0x1608], R28 ;  /* 0x0016081c01007387 */ /* 0x0001e80000100a00 */
[----:B0-----:R-:W3:Y:S04]  /*187d0*/  LDL.LU.64 R28, [R1+0x22e8] ;  /* 0x0022e800011c7983 */ /* 0x001ee80000300a00 */
[----:B------:R-:W-:Y:S01]  /*187e0*/  STL [R1+0x22a0], R22 ;  /* 0x0022a01601007387 */ /* 0x000fe20000100800 */
[-C--:B--2---:R-:W-:Y:S02]  /*187f0*/  LEA R18, P1, R17, R0.reuse, 0x1 ;  /* 0x0000000011127211 */ /* 0x084fe400078208ff */
[----:B------:R-:W-:-:S02]  /*18800*/  LEA R14, P2, R16, R0, 0x1 ;  /* 0x00000000100e7211 */ /* 0x000fc400078408ff */
[-C--:B------:R-:W-:Y:S02]  /*18810*/  LEA.HI.X.SX32 R19, R17, R3.reuse, 0x1, P1 ;  /* 0x0000000311137211 */ /* 0x080fe400008f0eff */
[----:B------:R-:W-:-:S03]  /*18820*/  LEA.HI.X.SX32 R15, R16, R3, 0x1, P2 ;  /* 0x00000003100f7211 */ /* 0x000fc600010f0eff */
[----:B------:R0:W-:Y:S04]  /*18830*/  STL.64 [R1+0x1600], R18 ;  /* 0x0016001201007387 */ /* 0x0001e80000100a00 */
[----:B0-----:R-:W2:Y:S04]  /*18840*/  LDL.LU.64 R18, [R1+0x22e0] ;  /* 0x0022e00001127983 */ /* 0x001ea80000300a00 */
[----:B------:R-:W4:Y:S04]  /*18850*/  LDL.LU R16, [R1] ;  /* 0x0000000001107983 */ /* 0x000f280000300800 */
[----:B------:R0:W-:Y:S01]  /*18860*/  STL.64 [R1+0x15f8], R14 ;  /* 0x0015f80e01007387 */ /* 0x0001e20000100a00 */
[----:B------:R-:W-:-:S02]  /*18870*/  MOV R17, R12 ;  /* 0x0000000c00117202 */ /* 0x000fc40000000f00 */
[----:B0-----:R-:W-:Y:S02]  /*18880*/  MOV R14, R27 ;  /* 0x0000001b000e7202 */ /* 0x001fe40000000f00 */
[----:B------:R-:W-:Y:S01]  /*18890*/  LEA R27, R2, R26, 0x1 ;  /* 0x0000001a021b7211 */ /* 0x000fe200078e08ff */
[----:B------:R-:W-:-:S04]  /*188a0*/  IMAD.MOV.U32 R15, RZ, RZ, R13 ;  /* 0x000000ffff0f7224 */ /* 0x000fc800078e000d */
[----:B------:R-:W-:Y:S01]  /*188b0*/  IMAD R27, R2, 0x2, R27 ;  /* 0x00000002021b7824 */ /* 0x000fe200078e021b */
[----:B------:R-:W-:-:S04]  /*188c0*/  MOV R13, R26 ;  /* 0x0000001a000d7202 */ /* 0x000fc80000000f00 */
[----:B------:R-:W-:Y:S01]  /*188d0*/  MOV R12, R27 ;  /* 0x0000001b000c7202 */ /* 0x000fe20000000f00 */
[----:B------:R-:W-:Y:S04]  /*188e0*/  STL.64 [R1+0x22d0], R14 ;  /* 0x0022d00e01007387 */ /* 0x000fe80000100a00 */
[----:B------:R0:W-:Y:S02]  /*188f0*/  STL.64 [R1+0x22d8], R12 ;  /* 0x0022d80c01007387 */ /* 0x0001e40000100a00 */
[----:B0-----:R-:W-:-:S04]  /*18900*/  LEA R12, P0, R24, R0, 0x1 ;  /* 0x00000000180c7211 */ /* 0x001fc800078008ff */
[----:B------:R-:W-:Y:S02]  /*18910*/  LEA.HI.X.SX32 R13, R24, R3, 0x1, P0 ;  /* 0x00000003180d7211 */ /* 0x000fe400000f0eff */
[----:B------:R-:W5:Y:S01]  /*18920*/  LDL.LU R24, [R1+0x4] ;  /* 0x0000040001187983 */ /* 0x000f620000300800 */
[C---:B------:R-:W-:Y:S02]  /*18930*/  IMAD R23, R2.reuse, 0x2, R23 ;  /* 0x0000000202177824 */ /* 0x040fe400078e0217 */
[----:B------:R-:W-:-:S03]  /*18940*/  IMAD R4, R2, 0x2, R4 ;  /* 0x0000000202047824 */ /* 0x000fc600078e0204 */
[----:B------:R-:W-:Y:S01]  /*18950*/  MOV R25, R23 ;  /* 0x0000001700197202 */ /* 0x000fe20000000f00 */
[----:B------:R-:W-:Y:S01]  /*18960*/  STL.64 [R1+0x15f0], R12 ;  /* 0x0015f00c01007387 */ /* 0x000fe20000100a00 */
[----:B------:R-:W-:-:S03]  /*18970*/  LEA R4, R2, R4, 0x1 ;  /* 0x0000000402047211 */ /* 0x000fc600078e08ff */
[----:B------:R-:W-:-:S05]  /*18980*/  IMAD R27, R2, 0x2, R25 ;  /* 0x00000002021b7824 */ /* 0x000fca00078e0219 */
[----:B------:R-:W-:Y:S02]  /*18990*/  LEA R26, R2, R27, 0x1 ;  /* 0x0000001b021a7211 */ /* 0x000fe400078e08ff */
[CC--:B--2---:R-:W-:Y:S02]  /*189a0*/  LEA R22, P1, R19.reuse, R0.reuse, 0x1 ;  /* 0x0000000013167211 */ /* 0x0c4fe400078208ff */
[C---:B------:R-:W-:Y:S02]  /*189b0*/  LEA R14, P2, R18.reuse, R0, 0x1 ;  /* 0x00000000120e7211 */ /* 0x040fe400078408ff */
[-C--:B------:R-:W-:Y:S02]  /*189c0*/  LEA.HI.X.SX32 R23, R19, R3.reuse, 0x1, P1 ;  /* 0x0000000313177211 */ /* 0x080fe400008f0eff */
[----:B------:R-:W-:-:S03]  /*189d0*/  LEA.HI.X.SX32 R15, R18, R3, 0x1, P2 ;  /* 0x00000003120f7211 */ /* 0x000fc600010f0eff */
[----:B------:R0:W-:Y:S04]  /*189e0*/  STL.64 [R1+0x15e8], R22 ;  /* 0x0015e81601007387 */ /* 0x0001e80000100a00 */
[----:B------:R-:W-:Y:S04]  /*189f0*/  STL.64 [R1+0x15e0], R14 ;  /* 0x0015e00e01007387 */ /* 0x000fe80000100a00 */
[----:B------:R-:W2:Y:S01]  /*18a00*/  LDL.LU R18, [R1+0x8] ;  /* 0x0000080001127983 */ /* 0x000ea20000300800 */
[----:B0-----:R-:W-:Y:S02]  /*18a10*/  MOV R22, R21 ;  /* 0x0000001500167202 */ /* 0x001fe40000000f00 */
[----:B------:R-:W-:Y:S01]  /*18a20*/  MOV R21, R4 ;  /* 0x0000000400157202 */ /* 0x000fe20000000f00 */
[----:B---3--:R-:W-:Y:S01]  /*18a30*/  IMAD R4, R2, 0x2, R29 ;  /* 0x0000000202047824 */ /* 0x008fe200078e021d */
[----:B------:R0:W-:Y:S04]  /*18a40*/  STL.64 [R1+0x2280], R26 ;  /* 0x0022801a01007387 */ /* 0x0001e80000100a00 */
[----:B0-----:R-:W-:-:S05]  /*18a50*/  MOV R27, R4 ;  /* 0x00000004001b7202 */ /* 0x001fca0000000f00 */
[----:B------:R-:W-:Y:S01]  /*18a60*/  STL [R1+0x22c8], R27 ;  /* 0x0022c81b01007387 */ /* 0x000fe20000100800 */
[----:B-----5:R-:W-:-:S04]  /*18a70*/  LEA R12, P0, R24, R0, 0x1 ;  /* 0x00000000180c7211 */ /* 0x020fc800078008ff */
[----:B------:R-:W-:-:S05]  /*18a80*/  LEA.HI.X.SX32 R13, R24, R3, 0x1, P0 ;  /* 0x00000003180d7211 */ /* 0x000fca00000f0eff */
[----:B------:R0:W-:Y:S04]  /*18a90*/  STL.64 [R1+0x15d8], R12 ;  /* 0x0015d80c01007387 */ /* 0x0001e80000100a00 */
[----:B0-----:R-:W3:Y:S01]  /*18aa0*/  LDL.LU.64 R12, [R1+0x22d8] ;  /* 0x0022d800010c7983 */ /* 0x001ee20000300a00 */
[----:B------:R-:W-:Y:S01]  /*18ab0*/  IMAD.MOV.U32 R23, RZ, RZ, R11 ;  /* 0x000000ffff177224 */ /* 0x000fe200078e000b */
[----:B----4-:R-:W-:Y:S02]  /*18ac0*/  LEA R14, P1, R16, R0, 0x1 ;  /* 0x00000000100e7211 */ /* 0x010fe400078208ff */
[----:B------:R-:W-:Y:S02]  /*18ad0*/  MOV R11, R28 ;  /* 0x0000001c000b7202 */ /* 0x000fe40000000f00 */
[----:B------:R-:W-:-:S02]  /*18ae0*/  LEA R28, R2, R26, 0x1 ;  /* 0x0000001a021c7211 */ /* 0x000fc400078e08ff */
[C---:B------:R-:W-:Y:S02]  /*18af0*/  LEA R26, P2, R29.reuse, R0, 0x1 ;  /* 0x000000001d1a7211 */ /* 0x040fe400078408ff */
[-C--:B------:R-:W-:Y:S02]  /*18b00*/  LEA.HI.X.SX32 R15, R16, R3.reuse, 0x1, P1 ;  /* 0x00000003100f7211 */ /* 0x080fe400008f0eff */
[----:B------:R-:W-:-:S03]  /*18b10*/  LEA.HI.X.SX32 R27, R29, R3, 0x1, P2 ;  /* 0x000000031d1b7211 */ /* 0x000fc600010f0eff */
[----:B------:R0:W-:Y:S01]  /*18b20*/  STL.64 [R1+0x15d0], R14 ;  /* 0x0015d00e01007387 */ /* 0x0001e20000100a00 */
[----:B------:R-:W-:-:S03]  /*18b30*/  LEA R16, R2, R29, 0x1 ;  /* 0x0000001d02107211 */ /* 0x000fc600078e08ff */
[----:B0-----:R-:W4:Y:S01]  /*18b40*/  LDL.LU.64 R14, [R1+0x22d0] ;  /* 0x0022d000010e7983 */ /* 0x001f220000300a00 */
[----:B------:R-:W-:-:S05]  /*18b50*/  LEA R16, R2, R16, 0x1 ;  /* 0x0000001002107211 */ /* 0x000fca00078e08ff */
[----:B------:R-:W-:Y:S01]  /*18b60*/  IMAD.MOV.U32 R29, RZ, RZ, R16 ;  /* 0x000000ffff1d7224 */ /* 0x000fe200078e0010 */
[----:B---3--:R-:W-:Y:S04]  /*18b70*/  STL.64 [R1+0x22c0], R12 ;  /* 0x0022c00c01007387 */ /* 0x008fe80000100a00 */
[----:B------:R0:W-:Y:S04]  /*18b80*/  STL.64 [R1+0x15c8], R26 ;  /* 0x0015c81a01007387 */ /* 0x0001e80000100a00 */
[----:B0-----:R-:W3:Y:S04]  /*18b90*/  LDL.LU R27, [R1+0x22c8] ;  /* 0x0022c800011b7983 */ /* 0x001ee80000300800 */
[----:B------:R-:W5:Y:S04]  /*18ba0*/  LDL.LU R19, [R1+0x20] ;  /* 0x0000200001137983 */ /* 0x000f680000300800 */
[----:B------:R-:W4:Y:S01]  /*18bb0*/  LDL.LU R16, [R1+0x1c] ;  /* 0x00001c0001107983 */ /* 0x000f220000300800 */
[----:B------:R-:W-:Y:S01]  /*18bc0*/  MOV R6, R5 ;  /* 0x0000000500067202 */ /* 0x000fe20000000f00 */
[----:B------:R-:W-:-:S05]  /*18bd0*/  IMAD R5, R2, 0x2, R5 ;  /* 0x0000000202057824 */ /* 0x000fca00078e0205 */
[C---:B------:R-:W-:Y:S01]  /*18be0*/  LEA R5, R2.reuse, R5, 0x1 ;  /* 0x0000000502057211 */ /* 0x040fe200078e08ff */
[----:B------:R-:W-:Y:S01]  /*18bf0*/  IMAD R4, R2, 0x2, R28 ;  /* 0x0000000202047824 */ /* 0x000fe200078e021c */
[----:B------:R-:W-:-:S03]  /*18c00*/  MOV R24, R17 ;  /* 0x0000001100187202 */ /* 0x000fc60000000f00 */
[C---:B------:R-:W-:Y:S01]  /*18c10*/  IMAD R5, R2.reuse, 0x2, R5 ;  /* 0x0000000202057824 */ /* 0x040fe200078e0205 */
[----:B------:R-:W-:Y:S01]  /*18c20*/  MOV R17, R23 ;  /* 0x0000001700117202 */ /* 0x000fe20000000f00 */
[----:B------:R-:W-:Y:S01]  /*18c30*/  IMAD.MOV.U32 R23, RZ, RZ, R21 ;  /* 0x000000ffff177224 */ /* 0x000fe200078e0015 */
[----:B------:R2:W-:Y:S02]  /*18c40*/  STL.64 [R1+0x22b0], R24 ;  /* 0x0022b01801007387 */ /* 0x0005e40000100a00 */
[----:B------:R-:W-:Y:S02]  /*18c50*/  MOV R21, R5 ;  /* 0x0000000500157202 */ /* 0x000fe40000000f00 */
[----:B------:R-:W-:Y:S02]  /*18c60*/  LEA R5, R2, R4, 0x1 ;  /* 0x0000000402057211 */ /* 0x000fe400078e08ff */
[----:B------:R-:W-:-:S03]  /*18c70*/  LEA R26, P1, R29, R0, 0x1 ;  /* 0x000000001d1a7211 */ /* 0x000fc600078208ff */
[----:B------:R0:W-:Y:S01]  /*18c80*/  STL.64 [R1+0x2288], R4 ;  /* 0x0022880401007387 */ /* 0x0001e20000100a00 */
[----:B--2---:R-:W-:-:S04]  /*18c90*/  LEA R24, P2, R18, R0, 0x1 ;  /* 0x0000000012187211 */ /* 0x004fc800078408ff */
[----:B------:R-:W-:Y:S01]  /*18ca0*/  LEA.HI.X.SX32 R25, R18, R3, 0x1, P2 ;  /* 0x0000000312197211 */ /* 0x000fe200010f0eff */
[----:B0-----:R-:W2:Y:S01]  /*18cb0*/  LDL.LU R4, [R1+0x28] ;  /* 0x0000280001047983 */ /* 0x001ea20000300800 */
[----:B---3--:R-:W-:Y:S01]  /*18cc0*/  IMAD.MOV.U32 R13, RZ, RZ, R27 ;  /* 0x000000ffff0d7224 */ /* 0x008fe200078e001b */
[----:B------:R-:W-:Y:S02]  /*18cd0*/  LEA R12, P0, R27, R0, 0x1 ;  /* 0x000000001b0c7211 */ /* 0x000fe400078008ff */
[----:B------:R-:W-:Y:S02]  /*18ce0*/  MOV R27, R29 ;  /* 0x0000001d001b7202 */ /* 0x000fe40000000f00 */
[-C--:B------:R-:W-:Y:S02]  /*18cf0*/  LEA.HI.X.SX32 R13, R13, R3.reuse, 0x1, P0 ;  /* 0x000000030d0d7211 */ /* 0x080fe400000f0eff */
[----:B------:R-:W-:-:S03]  /*18d00*/  LEA.HI.X.SX32 R27, R27, R3, 0x1, P1 ;  /* 0x000000031b1b7211 */ /* 0x000fc600008f0eff */
[----:B------:R0:W-:Y:S01]  /*18d10*/  STL.64 [R1+0x15c0], R12 ;  /* 0x0015c00c01007387 */ /* 0x0001e20000100a00 */
[----:B------:R-:W-:-:S03]  /*18d20*/  LEA R29, R2, R5, 0x1 ;  /* 0x00000005021d7211 */ /* 0x000fc600078e08ff */
[----:B0-----:R-:W3:Y:S04]  /*18d30*/  LDL.LU.64 R12, [R1+0x22c0] ;  /* 0x0022c000010c7983 */ /* 0x001ee80000300a00 */
[----:B------:R5:W-:Y:S04]  /*18d40*/  STL.64 [R1+0x22b8], R10 ;  /* 0x0022b80a01007387 */ /* 0x000be80000100a00 */
[----:B------:R-:W-:Y:S04]  /*18d50*/  STL.64 [R1+0x15b8], R26 ;  /* 0x0015b81a01007387 */ /* 0x000fe80000100a00 */
[----:B------:R4:W-:Y:S01]  /*18d60*/  STL.64 [R1+0x15b0], R24 ;  /* 0x0015b01801007387 */ /* 0x0009e20000100a00 */
[----:B-----5:R-:W-:-:S03]  /*18d70*/  LEA R10, P0, R19, R0, 0x1 ;  /* 0x00000000130a7211 */ /* 0x020fc600078008ff */
[----:B------:R-:W5:Y:S01]  /*18d80*/  LDL.LU R5, [R1+0x4c] ;  /* 0x00004c0001057983 */ /* 0x000f620000300800 */
[----:B------:R-:W-:-:S03]  /*18d90*/  LEA.HI.X.SX32 R11, R19, R3, 0x1, P0 ;  /* 0x00000003130b7211 */ /* 0x000fc600000f0eff */
[----:B------:R-:W3:Y:S01]  /*18da0*/  LDL.LU R18, [R1+0x48] ;  /* 0x0000480001127983 */ /* 0x000ee20000300800 */
[----:B----4-:R-:W-:-:S03]  /*18db0*/  LEA R24, P1, R16, R0, 0x1 ;  /* 0x0000000010187211 */ /* 0x010fc600078208ff */
[----:B------:R-:W-:Y:S01]  /*18dc0*/  STL.64 [R1+0x2298], R28 ;  /* 0x0022981c01007387 */ /* 0x000fe20000100a00 */
[----:B------:R-:W-:-:S03]  /*18dd0*/  LEA.HI.X.SX32 R25, R16, R3, 0x1, P1 ;  /* 0x0000000310197211 */ /* 0x000fc600008f0eff */
[----:B------:R0:W-:Y:S04]  /*18de0*/  STL.64 [R1+0x15a8], R10 ;  /* 0x0015a80a01007387 */ /* 0x0001e80000100a00 */
[----:B0-----:R-:W4:Y:S04]  /*18df0*/  LDL.LU.64 R10, [R1+0x22b8] ;  /* 0x0022b800010a7983 */ /* 0x001f280000300a00 */
[----:B------:R0:W-:Y:S01]  /*18e00*/  STL.64 [R1+0x15a0], R24 ;  /* 0x0015a01801007387 */ /* 0x0001e20000100a00 */
[----:B------:R-:W-:-:S03]  /*18e10*/  LEA R28, P2, R22, R0, 0x1 ;  /* 0x00000000161c7211 */ /* 0x000fc600078408ff */
[----:B0-----:R-:W4:Y:S01]  /*18e20*/  LDL.LU.64 R24, [R1+0x22b0] ;  /* 0x0022b00001187983 */ /* 0x001f220000300a00 */
[----:B------:R-:W-:Y:S01]  /*18e30*/  MOV R27, R15 ;  /* 0x0000000f001b7202 */ /* 0x000fe20000000f00 */
[----:B------:R-:W-:Y:S01]  /*18e40*/  IMAD.MOV.U32 R15, RZ, RZ, R6 ;  /* 0x000000ffff0f7224 */ /* 0x000fe200078e0006 */
[----:B------:R-:W-:Y:S02]  /*18e50*/  LEA R6, R2, R29, 0x1 ;  /* 0x0000001d02067211 */ /* 0x000fe400078e08ff */
[----:B------:R-:W-:-:S05]  /*18e60*/  LEA.HI.X.SX32 R29, R22, R3, 0x1, P2 ;  /* 0x00000003161d7211 */ /* 0x000fca00010f0eff */
[----:B------:R2:W-:Y:S04]  /*18e70*/  STL.64 [R1+0x1598], R28 ;  /* 0x0015981c01007387 */ /* 0x0005e80000100a00 */
[----:B------:R-:W4:Y:S01]  /*18e80*/  LDL.LU R19, [R1+0x58] ;  /* 0x0000580001137983 */ /* 0x000f220000300800 */
[C---:B------:R-:W-:Y:S02]  /*18e90*/  IMAD R7, R2.reuse, 0x2, R7 ;  /* 0x0000000202077824 */ /* 0x040fe400078e0207 */
[----:B------:R-:W-:Y:S01]  /*18ea0*/  IMAD.MOV.U32 R26, RZ, RZ, R14 ;  /* 0x000000ffff1a7224 */ /* 0x000fe200078e000e */
[----:B------:R-:W-:Y:S02]  /*18eb0*/  MOV R14, R20 ;  /* 0x00000014000e7202 */ /* 0x000fe40000000f00 */
[----:B------:R-:W-:Y:S01]  /*18ec0*/  MOV R20, R7 ;  /* 0x0000000700147202 */ /* 0x000fe20000000f00 */
[C---:B------:R-:W-:Y:S01]  /*18ed0*/  IMAD R7, R2.reuse, 0x2, R6 ;  /* 0x0000000202077824 */ /* 0x040fe200078e0206 */
[----:B------:R-:W-:-:S02]  /*18ee0*/  LEA R8, R2, R8, 0x1 ;  /* 0x0000000802087211 */ /* 0x000fc400078e08ff */
[----:B--2---:R-:W-:Y:S02]  /*18ef0*/  LEA R28, P1, R4, R0, 0x1 ;  /* 0x00000000041c7211 */ /* 0x004fe400078208ff */
[----:B------:R-:W-:Y:S01]  /*18f00*/  MOV R22, R8 ;  /* 0x0000000800167202 */ /* 0x000fe20000000f00 */
[----:B------:R0:W-:Y:S01]  /*18f10*/  STL.64 [R1+0x22a8], R6 ;  /* 0x0022a80601007387 */ /* 0x0001e20000100a00 */
[----:B------:R-:W-:Y:S02]  /*18f20*/  LEA R8, R2, R7, 0x1 ;  /* 0x0000000702087211 */ /* 0x000fe400078e08ff */
[----:B------:R-:W-:Y:S01]  /*18f30*/  LEA.HI.X.SX32 R29, R4, R3, 0x1, P1 ;  /* 0x00000003041d7211 */ /* 0x000fe200008f0eff */
[----:B0-----:R-:W-:Y:S01]  /*18f40*/  IMAD.MOV.U32 R7, RZ, RZ, R17 ;  /* 0x000000ffff077224 */ /* 0x001fe200078e0011 */
[----:B------:R-:W-:-:S04]  /*18f50*/  LEA R6, P0, R17, R0, 0x1 ;  /* 0x0000000011067211 */ /* 0x000fc800078008ff */
[----:B------:R-:W-:Y:S01]  /*18f60*/  LEA.HI.X.SX32 R7, R7, R3, 0x1, P0 ;  /* 0x0000000307077211 */ /* 0x000fe200000f0eff */
[----:B------:R0:W-:Y:S01]  /*18f70*/  STL.64 [R1+0x1588], R28 ;  /* 0x0015881c01007387 */ /* 0x0001e20000100a00 */
[----:B------:R-:W-:-:S03]  /*18f80*/  LEA R8, R2, R8, 0x1 ;  /* 0x0000000802087211 */ /* 0x000fc600078e08ff */
[----:B------:R5:W-:Y:S01]  /*18f90*/  STL.64 [R1+0x1590], R6 ;  /* 0x0015900601007387 */ /* 0x000be20000100a00 */
[----:B0-----:R-:W-:Y:S01]  /*18fa0*/  MOV R28, R26 ;  /* 0x0000001a001c7202 */ /* 0x001fe20000000f00 */
[----:B------:R-:W-:Y:S01]  /*18fb0*/  IMAD.MOV.U32 R29, RZ, RZ, R27 ;  /* 0x000000ffff1d7224 */ /* 0x000fe200078e001b */
[CC--:B-----5:R-:W-:Y:S02]  /*18fc0*/  LEA R6, P0, R5.reuse, R0.reuse, 0x1 ;  /* 0x0000000005067211 */ /* 0x0e0fe400078008ff */
[CC--:B---3--:R-:W-:Y:S02]  /*18fd0*/  LEA R26, P1, R18.reuse, R0.reuse, 0x1 ;  /* 0x00000000121a7211 */ /* 0x0c8fe400078208ff */
[-C--:B------:R-:W-:Y:S02]  /*18fe0*/  LEA.HI.X.SX32 R7, R5, R3.reuse, 0x1, P0 ;  /* 0x0000000305077211 */ /* 0x080fe400000f0eff */
[----:B------:R-:W-:Y:S02]  /*18ff0*/  LEA.HI.X.SX32 R27, R18, R3, 0x1, P1 ;  /* 0x00000003121b7211 */ /* 0x000fe400008f0eff */
[----:B----4-:R-:W-:-:S04]  /*19000*/  LEA R16, P2, R24, R0, 0x1 ;  /* 0x0000000018107211 */ /* 0x010fc800078408ff */
[----:B------:R-:W-:Y:S02]  /*19010*/  LEA.HI.X.SX32 R17, R24, R3, 0x1, P2 ;  /* 0x0000000318117211 */ /* 0x000fe400010f0eff */
[----:B------:R-:W-:Y:S02]  /*19020*/  MOV R24, R15 ;  /* 0x0000000f00187202 */ /* 0x000fe40000000f00 */
[----:B------:R-:W-:Y:S01]  /*19030*/  MOV R15, R9 ;  /* 0x00000009000f7202 */ /* 0x000fe20000000f00 */
[----:B------:R0:W-:Y:S01]  /*19040*/  STL.64 [R1+0x1580], R16 ;  /* 0x0015801001007387 */ /* 0x0001e20000100a00 */
[----:B------:R-:W-:-:S05]  /*19050*/  IMAD R9, R2, 0x2, R8 ;  /* 0x0000000202097824 */ /* 0x000fca00078e0208 */
[----:B------:R1:W-:Y:S01]  /*19060*/  STL.64 [R1+0x2278], R8 ;  /* 0x0022780801007387 */ /* 0x0003e20000100a00 */
[----:B0-----:R-:W-:-:S03]  /*19070*/  LEA R16, P2, R10, R0, 0x1 ;  /* 0x000000000a107211 */ /* 0x001fc600078408ff */
[----:B------:R0:W-:Y:S01]  /*19080*/  STL.64 [R1+0x1578], R6 ;  /* 0x0015780601007387 */ /* 0x0001e20000100a00 */
[----:B------:R-:W-:Y:S02]  /*19090*/  LEA.HI.X.SX32 R17, R10, R3, 0x1, P2 ;  /* 0x000000030a117211 */ /* 0x000fe400010f0eff */
[----:B------:R-:W-:Y:S02]  /*190a0*/  LEA R4, R2, R9, 0x1 ;  /* 0x0000000902047211 */ /* 0x000fe400078e08ff */
[----:B-1----:R-:W-:Y:S01]  /*190b0*/  LEA R8, P1, R22, R0, 0x1 ;  /* 0x0000000016087211 */ /* 0x002fe200078208ff */
[----:B0-----:R-:W2:Y:S04]  /*190c0*/  LDL.LU.64 R6, [R1+0x22a8] ;  /* 0x0022a80001067983 */ /* 0x001ea80000300a00 */
[----:B------:R-:W-:Y:S04]  /*190d0*/  STL.64 [R1+0x1570], R26 ;  /* 0x0015701a01007387 */ /* 0x000fe80000100a00 */
[----:B------:R0:W-:Y:S01]  /*190e0*/  STL.64 [R1+0x1568], R16 ;  /* 0x0015681001007387 */ /* 0x0001e20000100a00 */
[----:B------:R-:W-:-:S02]  /*190f0*/  LEA R10, R2, R4, 0x1 ;  /* 0x00000004020a7211 */ /* 0x000fc400078e08ff */
[-C--:B------:R-:W-:Y:S01]  /*19100*/  LEA R4, P2, R23, R0.reuse, 0x1 ;  /* 0x0000000017047211 */ /* 0x080fe200078408ff */
[----:B------:R-:W3:Y:S01]  /*19110*/  LDL.LU R18, [R1+0x7c] ;  /* 0x00007c0001127983 */ /* 0x000ee20000300800 */
[----:B------:R-:W-:Y:S02]  /*19120*/  LEA.HI.X.SX32 R9, R22, R3, 0x1, P1 ;  /* 0x0000000316097211 */ /* 0x000fe400008f0eff */
[----:B0-----:R-:W-:-:S04]  /*19130*/  LEA R16, P0, R19, R0, 0x1 ;  /* 0x0000000013107211 */ /* 0x001fc800078008ff */
[-C--:B------:R-:W-:Y:S02]  /*19140*/  LEA.HI.X.SX32 R17, R19, R3.reuse, 0x1, P0 ;  /* 0x0000000313117211 */ /* 0x080fe400000f0eff */
[C---:B------:R-:W-:Y:S02]  /*19150*/  LEA R22, P0, R28.reuse, R0, 0x1 ;  /* 0x000000001c167211 */ /* 0x040fe400078008ff */
[-C--:B------:R-:W-:Y:S01]  /*19160*/  LEA.HI.X.SX32 R5, R23, R3.reuse, 0x1, P2 ;  /* 0x0000000317057211 */ /* 0x080fe200010f0eff */
[----:B------:R0:W-:Y:S01]  /*19170*/  STL.64 [R1+0x1560], R16 ;  /* 0x0015601001007387 */ /* 0x0001e20000100a00 */
[----:B------:R-:W-:-:S03]  /*19180*/  LEA.HI.X.SX32 R23, R28, R3, 0x1, P0 ;  /* 0x000000031c177211 */ /* 0x000fc600000f0eff */
[----:B------:R1:W-:Y:S01]  /*19190*/  STL.64 [R1+0x1558], R8 ;  /* 0x0015580801007387 */ /* 0x0003e20000100a00 */
[----:B0-----:R-:W-:-:S03]  /*191a0*/  LEA R16, P1, R29, R0, 0x1 ;  /* 0x000000001d107211 */ /* 0x001fc600078208ff */
[----:B-1----:R-:W4:Y:S01]  /*191b0*/  LDL.LU R8, [R1+0x78] ;  /* 0x0000780001087983 */ /* 0x002f220000300800 */
[----:B------:R-:W-:-:S03]  /*191c0*/  LEA.HI.X.SX32 R17, R29, R3, 0x1, P1 ;  /* 0x000000031d117211 */ /* 0x000fc600008f0eff */
[----:B------:R0:W-:Y:S04]  /*191d0*/  STL.64 [R1+0x1550], R4 ;  /* 0x0015500401007387 */ /* 0x0001e80000100a00 */
[----:B------:R1:W-:Y:S01]  /*191e0*/  STL.64 [R1+0x1548], R22 ;  /* 0x0015481601007387 */ /* 0x0003e20000100a00 */
[-C--:B------:R-:W-:Y:S02]  /*191f0*/  LEA R28, P0, R15, R0.reuse, 0x1 ;  /* 0x000000000f1c7211 */ /* 0x080fe400078008ff */
[----:B------:R-:W-:Y:S02]  /*19200*/  MOV R29, R15 ;  /* 0x0000000f001d7202 */ /* 0x000fe40000000f00 */
[C---:B0-----:R-:W-:Y:S01]  /*19210*/  LEA R4, P2, R14.reuse, R0, 0x1 ;  /* 0x000000000e047211 */ /* 0x041fe200078408ff */
[----:B-1----:R-:W5:Y:S04]  /*19220*/  LDL.LU R22, [R1+0x22a0] ;  /* 0x0022a00001167983 */ /* 0x002f680000300800 */
[----:B------:R-:W2:Y:S04]  /*19230*/  LDL.LU R9, [R1+0x64] ;  /* 0x0000640001097983 */ /* 0x000ea80000300800 */
[----:B------:R-:W2:Y:S01]  /*19240*/  LDL.LU R23, [R1+0x60] ;  /* 0x0000600001177983 */ /* 0x000ea20000300800 */
[----:B------:R-:W-:-:S03]  /*19250*/  LEA.HI.X.SX32 R5, R14, R3, 0x1, P2 ;  /* 0x000000030e057211 */ /* 0x000fc600010f0eff */
[----:B------:R0:W-:Y:S01]  /*19260*/  STL.64 [R1+0x1540], R16 ;  /* 0x0015401001007387 */ /* 0x0001e20000100a00 */
[----:B------:R-:W-:Y:S01]  /*19270*/  LEA.HI.X.SX32 R29, R29, R3, 0x1, P0 ;  /* 0x000000031d1d7211 */ /* 0x000fe200000f0eff */
[----:B------:R-:W-:Y:S01]  /*19280*/  IMAD.MOV.U32 R26, RZ, RZ, R21 ;  /* 0x000000ffff1a7224 */ /* 0x000fe200078e0015 */
[----:B------:R-:W-:Y:S01]  /*19290*/  MOV R21, R11 ;  /* 0x0000000b00157202 */ /* 0x000fe20000000f00 */
[----:B------:R1:W-:Y:S01]  /*192a0*/  STL.64 [R1+0x1538], R4 ;  /* 0x0015380401007387 */ /* 0x0003e20000100a00 */
[----:B0-----:R-:W-:-:S04]  /*192b0*/  LEA R16, P1, R24, R0, 0x1 ;  /* 0x0000000018107211 */ /* 0x001fc800078208ff */
[----:B------:R-:W-:Y:S02]  /*192c0*/  LEA.HI.X.SX32 R17, R24, R3, 0x1, P1 ;  /* 0x0000000318117211 */ /* 0x000fe400008f0eff */
[----:B-1----:R-:W-:-:S03]  /*192d0*/  LEA R4, P2, R20, R0, 0x1 ;  /* 0x0000000014047211 */ /* 0x002fc600078408ff */
[----:B------:R-:W-:Y:S01]  /*192e0*/  STL.64 [R1+0x1528], R16 ;  /* 0x0015281001007387 */ /* 0x000fe20000100a00 */
[----:B------:R-:W-:-:S03]  /*192f0*/  LEA.HI.X.SX32 R5, R20, R3, 0x1, P2 ;  /* 0x0000000314057211 */ /* 0x000fc600010f0eff */
[----:B------:R0:W-:Y:S01]  /*19300*/  STL.64 [R1+0x1530], R28 ;  /* 0x0015301c01007387 */ /* 0x0001e20000100a00 */
[----:B------:R-:W-:-:S03]  /*19310*/  LEA R20, P1, R26, R0, 0x1 ;  /* 0x000000001a147211 */ /* 0x000fc600078208ff */
[----:B------:R-:W-:Y:S01]  /*19320*/  STL.64 [R1+0x1520], R4 ;  /* 0x0015200401007387 */ /* 0x000fe20000100a00 */
[----:B0-----:R-:W-:Y:S02]  /*19330*/  LEA R28, P0, R21, R0, 0x1 ;  /* 0x00000000151c7211 */ /* 0x001fe400078008ff */
[----:B------:R-:W-:Y:S02]  /*19340*/  MOV R29, R21 ;  /* 0x00000015001d7202 */ /* 0x000fe40000000f00 */
[-C--:B------:R-:W-:Y:S02]  /*19350*/  LEA.HI.X.SX32 R21, R26, R3.reuse, 0x1, P1 ;  /* 0x000000031a157211 */ /* 0x080fe400008f0eff */
[----:B------:R-:W-:-:S05]  /*19360*/  LEA.HI.X.SX32 R29, R29, R3, 0x1, P0 ;  /* 0x000000031d1d7211 */ /* 0x000fca00000f0eff */
[----:B------:R0:W-:Y:S04]  /*19370*/  STL.64 [R1+0x1518], R28 ;  /* 0x0015181c01007387 */ /* 0x0001e80000100a00 */
[----:B0-----:R-:W2:Y:S04]  /*19380*/  LDL.LU.64 R28, [R1+0x2298] ;  /* 0x00229800011c7983 */ /* 0x001ea80000300a00 */
[----:B------:R0:W-:Y:S04]  /*19390*/  STL.64 [R1+0x1510], R20 ;  /* 0x0015101401007387 */ /* 0x0001e80000100a00 */
[----:B0-----:R-:W2:Y:S01]  /*193a0*/  LDL.LU.64 R20, [R1+0x2290] ;  /* 0x0022900001147983 */ /* 0x001ea20000300a00 */
[----:B------:R-:W-:Y:S01]  /*193b0*/  LEA R11, R2, R10, 0x1 ;  /* 0x0000000a020b7211 */ /* 0x000fe200078e08ff */
[----:B------:R-:W-:-:S03]  /*193c0*/  IMAD.MOV.U32 R19, RZ, RZ, R12 ;  /* 0x000000ffff137224 */ /* 0x000fc600078e000c */
[----:B------:R-:W-:Y:S02]  /*193d0*/  LEA R12, R2, R11, 0x1 ;  /* 0x0000000b020c7211 */ /* 0x000fe400078e08ff */
[----:B------:R-:W-:-:S03]  /*193e0*/  MOV R27, R13 ;  /* 0x0000000d001b7202 */ /* 0x000fc60000000f00 */
[----:B------:R-:W-:-:S05]  /*193f0*/  IMAD R13, R2, 0x2, R12 ;  /* 0x00000002020d7824 */ /* 0x000fca00078e020c */
[----:B------:R-:W-:-:S05]  /*19400*/  LEA R14, R2, R13, 0x1 ;  /* 0x0000000d020e7211 */ /* 0x000fca00078e08ff */
[----:B------:R-:W-:-:S05]  /*19410*/  IMAD R15, R2, 0x2, R14 ;  /* 0x00000002020f7824 */ /* 0x000fca00078e020e */
[----:B------:R-:W-:-:S05]  /*19420*/  LEA R16, R2, R15, 0x1 ;  /* 0x0000000f02107211 */ /* 0x000fca00078e08ff */
[----:B------:R-:W-:-:S05]  /*19430*/  IMAD R17, R2, 0x2, R16 ;  /* 0x0000000202117824 */ /* 0x000fca00078e0210 */
[----:B------:R0:W-:Y:S02]  /*19440*/  STL.64 [R1+0x2270], R16 ;  /* 0x0022701001007387 */ /* 0x0001e40000100a00 */
[-C--:B0-----:R-:W-:Y:S02]  /*19450*/  LEA R16, P0, R27, R0.reuse, 0x1 ;  /* 0x000000001b107211 */ /* 0x081fe400078008ff */
[----:B---3--:R-:W-:-:S04]  /*19460*/  LEA R4, P2, R18, R0, 0x1 ;  /* 0x0000000012047211 */ /* 0x008fc800078408ff */
[----:B------:R-:W-:Y:S02]  /*19470*/  LEA.HI.X.SX32 R5, R18, R3, 0x1, P2 ;  /* 0x0000000312057211 */ /* 0x000fe400010f0eff */
[C---:B------:R-:W-:Y:S02]  /*19480*/  LEA R18, R2.reuse, R17, 0x1 ;  /* 0x0000001102127211 */ /* 0x040fe400078e08ff */
[----:B------:R-:W-:Y:S01]  /*19490*/  MOV R17, R27 ;  /* 0x0000001b00117202 */ /* 0x000fe20000000f00 */
[----:B------:R0:W-:Y:S02]  /*194a0*/  STL.64 [R1+0x1508], R4 ;  /* 0x0015080401007387 */ /* 0x0001e40000100a00 */
[----:B------:R-:W-:Y:S01]  /*194b0*/  IMAD R18, R2, 0x2, R18 ;  /* 0x0000000202127824 */ /* 0x000fe200078e0212 */
[----:B------:R-:W-:Y:S02]  /*194c0*/  LEA.HI.X.SX32 R17, R17, R3, 0x1, P0 ;  /* 0x0000000311117211 */ /* 0x000fe400000f0eff */
[----:B0-----:R-:W-:-:S04]  /*194d0*/  LEA R4, P2, R19, R0, 0x1 ;  /* 0x0000000013047211 */ /* 0x001fc800078408ff */
[-C--:B------:R-:W-:Y:S01]  /*194e0*/  LEA.HI.X.SX32 R5, R19, R3.reuse, 0x1, P2 ;  /* 0x0000000313057211 */ /* 0x080fe200010f0eff */
[----:B------:R-:W-:Y:S01]  /*194f0*/  STL.64 [R1+0x1500], R16 ;  /* 0x0015001001007387 */ /* 0x000fe20000100a00 */
[----:B------:R-:W-:Y:S02]  /*19500*/  LEA R19, R2, R18, 0x1 ;  /* 0x0000001202137211 */ /* 0x000fe400078e08ff */
[C---:B----4-:R-:W-:Y:S01]  /*19510*/  LEA R26, P1, R8.reuse, R0, 0x1 ;  /* 0x00000000081a7211 */ /* 0x050fe200078208ff */
[----:B------:R5:W-:Y:S03]  /*19520*/  STL.64 [R1+0x14f0], R4 ;  /* 0x0014f00401007387 */ /* 0x000be60000100a00 */
[----:B------:R-:W-:-:S05]  /*19530*/  LEA.HI.X.SX32 R27, R8, R3, 0x1, P1 ;  /* 0x00000003081b7211 */ /* 0x000fca00008f0eff */
[----:B------:R-:W-:Y:S04]  /*19540*/  STL.64 [R1+0x14f8], R26 ;  /* 0x0014f81a01007387 */ /* 0x000fe80000100a00 */
[----:B------:R0:W-:Y:S01]  /*19550*/  STL.64 [R1+0x2268], R18 ;  /* 0x0022681201007387 */ /* 0x0001e20000100a00 */
[----:B-----5:R-:W-:Y:S02]  /*19560*/  LEA R5, R2, R22, 0x1 ;  /* 0x0000001602057211 */ /* 0x020fe400078e08ff */
[-C--:B--2---:R-:W-:Y:S02]  /*19570*/  LEA R4, P0, R9, R0.reuse, 0x1 ;  /* 0x0000000009047211 */ /* 0x084fe400078008ff */
[----:B0-----:R-:W-:Y:S02]  /*19580*/  MOV R18, R5 ;  /* 0x0000000500127202 */ /* 0x001fe40000000f00 */
[----:B------:R-:W-:-:S02]  /*19590*/  LEA R26, P1, R23, R0, 0x1 ;  /* 0x00000000171a7211 */ /* 0x000fc400078208ff */
[-C--:B------:R-:W-:Y:S01]  /*195a0*/  LEA.HI.X.SX32 R5, R9, R3.reuse, 0x1, P0 ;  /* 0x0000000309057211 */ /* 0x080fe200000f0eff */
[----:B------:R-:W-:Y:S01]  /*195b0*/  IMAD R8, R2, 0x2, R19 ;  /* 0x0000000202087824 */ /* 0x000fe200078e0213 */
[----:B------:R-:W-:Y:S01]  /*195c0*/  LEA.HI.X.SX32 R27, R23, R3, 0x1, P1 ;  /* 0x00000003171b7211 */ /* 0x000fe200008f0eff */
[----:B------:R-:W2:Y:S04]  /*195d0*/  LDL.LU R19, [R1+0x34] ;  /* 0x0000340001137983 */ /* 0x000ea80000300800 */
[----:B------:R0:W-:Y:S04]  /*195e0*/  STL.64 [R1+0x14e8], R4 ;  /* 0x0014e80401007387 */ /* 0x0001e80000100a00 */
[----:B0-----:R-:W3:Y:S04]  /*195f0*/  LDL.LU.64 R4, [R1+0x2288] ;  /* 0x0022880001047983 */ /* 0x001ee80000300a00 */
[----:B------:R0:W-:Y:S01]  /*19600*/  STL.64 [R1+0x14e0], R26 ;  /* 0x0014e01a01007387 */ /* 0x0001e20000100a00 */
[----:B------:R-:W-:-:S02]  /*19610*/  LEA R16, P2, R20, R0, 0x1 ;  /* 0x0000000014107211 */ /* 0x000fc400078408ff */
[C---:B------:R-:W-:Y:S02]  /*19620*/  LEA R23, R2.reuse, R20, 0x1 ;  /* 0x0000001402177211 */ /* 0x040fe400078e08ff */
[----:B0-----:R-:W-:Y:S02]  /*19630*/  LEA R26, P0, R21, R0, 0x1 ;  /* 0x00000000151a7211 */ /* 0x001fe400078008ff */
[----:B------:R-:W-:Y:S01]  /*19640*/  MOV R27, R21 ;  /* 0x00000015001b7202 */ /* 0x000fe20000000f00 */
[----:B------:R-:W-:Y:S01]  /*19650*/  IMAD R23, R2, 0x2, R23 ;  /* 0x0000000202177824 */ /* 0x000fe200078e0217 */
[-C--:B------:R-:W-:Y:S02]  /*19660*/  LEA.HI.X.SX32 R17, R20, R3.reuse, 0x1, P2 ;  /* 0x0000000314117211 */ /* 0x080fe400010f0eff */
[----:B------:R-:W-:Y:S02]  /*19670*/  LEA.HI.X.SX32 R27, R27, R3, 0x1, P0 ;  /* 0x000000031b1b7211 */ /* 0x000fe400000f0eff */
[----:B------:R-:W-:Y:S01]  /*19680*/  LEA R20, R2, R8, 0x1 ;  /* 0x0000000802147211 */ /* 0x000fe200078e08ff */
[----:B------:R0:W-:Y:S01]  /*19690*/  STL.64 [R1+0x14d8], R16 ;  /* 0x0014d81001007387 */ /* 0x0001e20000100a00 */
[----:B------:R-:W-:-:S03]  /*196a0*/  LEA R8, P2, R22, R0, 0x1 ;  /* 0x0000000016087211 */ /* 0x000fc600078408ff */
[----:B------:R1:W-:Y:S01]  /*196b0*/  STL.64 [R1+0x14d0], R26 ;  /* 0x0014d01a01007387 */ /* 0x0003e20000100a00 */
[-C--:B------:R-:W-:Y:S02]  /*196c0*/  LEA.HI.X.SX32 R9, R22, R3.reuse, 0x1, P2 ;  /* 0x0000000316097211 */ /* 0x080fe400010f0eff */
[CC--:B0-----:R-:W-:Y:S02]  /*196d0*/  LEA R16, P1, R23.reuse, R0.reuse, 0x1 ;  /* 0x0000000017107211 */ /* 0x0c1fe400078208ff */
[C---:B-1----:R-:W-:Y:S02]  /*196e0*/  LEA R26, P0, R18.reuse, R0, 0x1 ;  /* 0x00000000121a7211 */ /* 0x042fe400078008ff */
[-C--:B------:R-:W-:Y:S02]  /*196f0*/  LEA.HI.X.SX32 R17, R23, R3.reuse, 0x1, P1 ;  /* 0x0000000317117211 */ /* 0x080fe400008f0eff */
[----:B------:R-:W-:-:S03]  /*19700*/  LEA.HI.X.SX32 R27, R18, R3, 0x1, P0 ;  /* 0x00000003121b7211 */ /* 0x000fc600000f0eff */
[----:B------:R-:W-:Y:S04]  /*19710*/  STL.64 [R1+0x14c8], R16 ;  /* 0x0014c81001007387 */ /* 0x000fe80000100a00 */
[----:B------:R-:W-:Y:S04]  /*19720*/  STL.64 [R1+0x14c0], R8 ;  /* 0x0014c00801007387 */ /* 0x000fe80000100a00 */
[----:B------:R0:W-:Y:S04]  /*19730*/  STL.64 [R1+0x14b8], R26 ;  /* 0x0014b81a01007387 */ /* 0x0001e80000100a00 */
[----:B0-----:R-:W4:Y:S01]  /*19740*/  LDL.LU.64 R26, [R1+0x2280] ;  /* 0x00228000011a7983 */ /* 0x001f220000300a00 */
[----:B------:R-:W-:-:S05]  /*19750*/  IMAD R24, R2, 0x2, R22 ;  /* 0x0000000202187824 */ /* 0x000fca00078e0216 */
[----:B------:R-:W-:-:S04]  /*19760*/  LEA R24, R2, R24, 0x1 ;  /* 0x0000001802187211 */ /* 0x000fc800078e08ff */
[----:B------:R-:W-:-:S04]  /*19770*/  LEA R24, R2, R24, 0x1 ;  /* 0x0000001802187211 */ /* 0x000fc800078e08ff */
[----:B------:R-:W-:-:S04]  /*19780*/  LEA R8, P2, R24, R0, 0x1 ;  /* 0x0000000018087211 */ /* 0x000fc800078408ff */
[----:B------:R-:W-:Y:S02]  /*19790*/  LEA.HI.X.SX32 R9, R24, R3, 0x1, P2 ;  /* 0x0000000318097211 */ /* 0x000fe400010f0eff */
[-C--:B------:R-:W-:Y:S02]  /*197a0*/  LEA R18, P0, R25, R0.reuse, 0x1 ;  /* 0x0000000019127211 */ /* 0x080fe400078008ff */
[----:B--2---:R-:W-:-:S04]  /*197b0*/  LEA R16, P1, R19, R0, 0x1 ;  /* 0x0000000013107211 */ /* 0x004fc800078208ff */
[----:B------:R-:W-:Y:S02]  /*197c0*/  LEA.HI.X.SX32 R17, R19, R3, 0x1, P1 ;  /* 0x0000000313117211 */ /* 0x000fe400008f0eff */
[----:B------:R-:W-:-:S03]  /*197d0*/  MOV R19, R25 ;  /* 0x0000001900137202 */ /* 0x000fc60000000f00 */
[----:B------:R-:W-:Y:S01]  /*197e0*/  STL.64 [R1+0x14b0], R16 ;  /* 0x0014b01001007387 */ /* 0x000fe20000100a00 */
[----:B------:R-:W-:-:S03]  /*197f0*/  LEA.HI.X.SX32 R19, R19, R3, 0x1, P0 ;  /* 0x0000000313137211 */ /* 0x000fc600000f0eff */
[----:B------:R-:W-:Y:S04]  /*19800*/  STL.64 [R1+0x14a8], R8 ;  /* 0x0014a80801007387 */ /* 0x000fe80000100a00 */
[----:B------:R0:W-:Y:S02]  /*19810*/  STL.64 [R1+0x14a0], R18 ;  /* 0x0014a01201007387 */ /* 0x0001e40000100a00 */
[----:B0-----:R-:W-:-:S04]  /*19820*/  LEA R18, P0, R28, R0, 0x1 ;  /* 0x000000001c127211 */ /* 0x001fc800078008ff */
[-C--:B------:R-:W-:Y:S02]  /*19830*/  LEA.HI.X.SX32 R19, R28, R3.reuse, 0x1, P0 ;  /* 0x000000031c137211 */ /* 0x080fe400000f0eff */
[CC--:B----4-:R-:W-:Y:S02]  /*19840*/  LEA R16, P1, R27.reuse, R0.reuse, 0x1 ;  /* 0x000000001b107211 */ /* 0x0d0fe400078208ff */
[C---:B------:R-:W-:Y:S02]  /*19850*/  LEA R8, P2, R26.reuse, R0, 0x1 ;  /* 0x000000001a087211 */ /* 0x040fe400078408ff */
[-C--:B------:R-:W-:Y:S02]  /*19860*/  LEA.HI.X.SX32 R17, R27, R3.reuse, 0x1, P1 ;  /* 0x000000031b117211 */ /* 0x080fe400008f0eff */
[----:B------:R-:W-:-:S03]  /*19870*/  LEA.HI.X.SX32 R9, R26, R3, 0x1, P2 ;  /* 0x000000031a097211 */ /* 0x000fc600010f0eff */
[----:B------:R-:W-:Y:S04]  /*19880*/  STL.64 [R1+0x1498], R16 ;  /* 0x0014981001007387 */ /* 0x000fe80000100a00 */
[----:B------:R3:W-:Y:S04]  /*19890*/  STL.64 [R1+0x1490], R8 ;  /* 0x0014900801007387 */ /* 0x0007e80000100a00 */
[----:B------:R-:W-:Y:S01]  /*198a0*/  STL.64 [R1+0x1488], R18 ;  /* 0x0014881201007387 */ /* 0x000fe20000100a00 */
[----:B---3--:R-:W-:-:S04]  /*198b0*/  LEA R8, P2, R5, R0, 0x1 ;  /* 0x0000000005087211 */ /* 0x008fc800078408ff */
[----:B------:R-:W-:Y:S02]  /*198c0*/  LEA.HI.X.SX32 R9, R5, R3, 0x1, P2 ;  /* 0x0000000305097211 */ /* 0x000fe400010f0eff */
[----:B------:R-:W-:-:S03]  /*198d0*/  LEA R16, P1, R4, R0, 0x1 ;  /* 0x0000000004107211 */ /* 0x000fc600078208ff */
[----:B------:R0:W-:Y:S01]  /*198e0*/  STL.64 [R1+0x1478], R8 ;  /* 0x0014780801007387 */ /* 0x0001e20000100a00 */
[----:B------:R-:W-:Y:S02]  /*198f0*/  LEA.HI.X.SX32 R17, R4, R3, 0x1, P1 ;  /* 0x0000000304117211 */ /* 0x000fe400008f0eff */
[----:B0-----:R-:W-:-:S04]  /*19900*/  LEA R8, P0, R29, R0, 0x1 ;  /* 0x000000001d087211 */ /* 0x001fc800078008ff */
[----:B------:R-:W-:Y:S01]  /*19910*/  LEA.HI.X.SX32 R9, R29, R3, 0x1, P0 ;  /* 0x000000031d097211 */ /* 0x000fe200000f0eff */
[----:B------:R-:W-:Y:S04]  /*19920*/  STL.64 [R1+0x1480], R16 ;  /* 0x0014801001007387 */ /* 0x000fe80000100a00 */
[----:B------:R0:W-:Y:S04]  /*19930*/  STL.64 [R1+0x1470], R8 ;  /* 0x0014700801007387 */ /* 0x0001e80000100a00 */
[----:B0-----:R-:W2:Y:S01]  /*19940*/  LDL.LU.64 R8, [R1+0x2278] ;  /* 0x0022780001087983 */ /* 0x001ea20000300a00 */
[----:B------:R-:W-:-:S05]  /*19950*/  IMAD R21, R2, 0x2, R20 ;  /* 0x0000000202157824 */ /* 0x000fca00078e0214 */
[----:B------:R-:W-:-:S04]  /*19960*/  LEA R22, R2, R21, 0x1 ;  /* 0x0000001502167211 */ /* 0x000fc800078e08ff */
[----:B------:R-:W-:-:S05]  /*19970*/  LEA R23, R2, R22, 0x1 ;  /* 0x0000001602177211 */ /* 0x000fca00078e08ff */
[----:B------:R-:W-:-:S05]  /*19980*/  IMAD R24, R2, 0x2, R23 ;  /* 0x0000000202187824 */ /* 0x000fca00078e0217 */
[----:B------:R-:W-:-:S05]  /*19990*/  LEA R25, R2, R24, 0x1 ;  /* 0x0000001802197211 */ /* 0x000fca00078e08ff */
[----:B------:R-:W-:Y:S01]  /*199a0*/  IMAD R26, R2, 0x2, R25 ;  /* 0x00000002021a7824 */ /* 0x000fe200078e0219 */
[----:B------:R-:W-:-:S04]  /*199b0*/  LEA R16, P1, R6, R0, 0x1 ;  /* 0x0000000006107211 */ /* 0x000fc800078208ff */
[----:B------:R-:W-:Y:S02]  /*199c0*/  LEA R27, R2, R26, 0x1 ;  /* 0x0000001a021b7211 */ /* 0x000fe400078e08ff */
[----:B------:R-:W-:Y:S02]  /*199d0*/  LEA.HI.X.SX32 R17, R6, R3, 0x1, P1 ;  /* 0x0000000306117211 */ /* 0x000fe400008f0eff */
[----:B------:R-:W-:-:S03]  /*199e0*/  LEA R4, R2, R27, 0x1 ;  /* 0x0000001b02047211 */ /* 0x000fc600078e08ff */
[----:B------:R0:W-:Y:S02]  /*199f0*/  STL.64 [R1+0x1468], R16 ;  /* 0x0014681001007387 */ /* 0x0001e40000100a00 */
[----:B------:R-:W-:Y:S01]  /*19a00*/  IMAD R5, R2, 0x2, R4 ;  /* 0x0000000202057824 */ /* 0x000fe200078e0204 */
[----:B------:R-:W-:-:S04]  /*19a10*/  LEA R18, P2, R7, R0, 0x1 ;  /* 0x0000000007127211 */ /* 0x000fc800078408ff */
[----:B------:R1:W-:Y:S01]  /*19a20*/  STL.64 [R1+0x2260], R4 ;  /* 0x0022600401007387 */ /* 0x0003e20000100a00 */
[----:B0-----:R-:W-:Y:S02]  /*19a30*/  LEA R17, R2, R7, 0x1 ;  /* 0x0000000702117211 */ /* 0x001fe400078e08ff */
[----:B------:R-:W-:-:S03]  /*19a40*/  LEA.HI.X.SX32 R19, R7, R3, 0x1, P2 ;  /* 0x0000000307137211 */ /* 0x000fc600010f0eff */
[----:B-1----:R-:W-:Y:S02]  /*19a50*/  IMAD.MOV.U32 R4, RZ, RZ, R17 ;  /* 0x000000ffff047224 */ /* 0x002fe400078e0011 */
[----:B------:R2:W-:Y:S03]  /*19a60*/  STL.64 [R1+0x1460], R18 ;  /* 0x0014601201007387 */ /* 0x0005e60000100a00 */
[----:B------:R-:W-:-:S04]  /*19a70*/  LEA R28, P0, R4, R0, 0x1 ;  /* 0x00000000041c7211 */ /* 0x000fc800078008ff */
[----:B------:R-:W-:-:S05]  /*19a80*/  LEA.HI.X.SX32 R29, R4, R3, 0x1, P0 ;  /* 0x00000003041d7211 */ /* 0x000fca00000f0eff */
[----:B------:R0:W-:Y:S01]  /*19a90*/  STL.64 [R1+0x1458], R28 ;  /* 0x0014581c01007387 */ /* 0x0001e20000100a00 */
[CC--:B--2---:R-:W-:Y:S02]  /*19aa0*/  LEA R18, P1, R8.reuse, R0.reuse, 0x1 ;  /* 0x0000000008127211 */ /* 0x0c4fe400078208ff */
[CC--:B------:R-:W-:Y:S02]  /*19ab0*/  LEA R16, P2, R9.reuse, R0.reuse, 0x1 ;  /* 0x0000000009107211 */ /* 0x0c0fe400078408ff */
[-C--:B------:R-:W-:Y:S02]  /*19ac0*/  LEA.HI.X.SX32 R19, R8, R3.reuse, 0x1, P1 ;  /* 0x0000000308137211 */ /* 0x080fe400008f0eff */
[----:B------:R-:W-:Y:S02]  /*19ad0*/  LEA.HI.X.SX32 R17, R9, R3, 0x1, P2 ;  /* 0x0000000309117211 */ /* 0x000fe400010f0eff */
[----:B------:R-:W-:Y:S01]  /*19ae0*/  LEA R4, R2, R9, 0x1 ;  /* 0x0000000902047211 */ /* 0x000fe200078e08ff */
[----:B------:R-:W-:Y:S03]  /*19af0*/  STL.64 [R1+0x1450], R18 ;  /* 0x0014501201007387 */ /* 0x000fe60000100a00 */
[C---:B0-----:R-:W-:Y:S01]  /*19b00*/  LEA R28, P0, R4.reuse, R0, 0x1 ;  /* 0x00000000041c7211 */ /* 0x041fe200078008ff */
[----:B------:R0:W-:Y:S03]  /*19b10*/  STL.64 [R1+0x1448], R16 ;  /* 0x0014481001007387 */ /* 0x0001e60000100a00 */
[----:B------:R-:W-:-:S02]  /*19b20*/  LEA.HI.X.SX32 R29, R4, R3, 0x1, P0 ;  /* 0x00000003041d7211 */ /* 0x000fc400000f0eff */
[----:B0-----:R-:W-:-:S04]  /*19b30*/  LEA R16, P2, R11, R0, 0x1 ;  /* 0x000000000b107211 */ /* 0x001fc800078408ff */
[----:B------:R-:W-:Y:S01]  /*19b40*/  LEA.HI.X.SX32 R17, R11, R3, 0x1, P2 ;  /* 0x000000030b117211 */ /* 0x000fe200010f0eff */
[----:B------:R-:W-:Y:S01]  /*19b50*/  STL.64 [R1+0x1440], R28 ;  /* 0x0014401c01007387 */ /* 0x000fe20000100a00 */
[----:B------:R-:W-:-:S03]  /*19b60*/  LEA R18, P1, R10, R0, 0x1 ;  /* 0x000000000a127211 */ /* 0x000fc600078208ff */
[----:B------:R0:W-:Y:S01]  /*19b70*/  STL.64 [R1+0x1430], R16 ;  /* 0x0014301001007387 */ /* 0x0001e20000100a00 */
[----:B------:R-:W-:-:S05]  /*19b80*/  LEA.HI.X.SX32 R19, R10, R3, 0x1, P1 ;  /* 0x000000030a137211 */ /* 0x000fca00008f0eff */
[----:B------:R1:W-:Y:S01]  /*19b90*/  STL.64 [R1+0x1438], R18 ;  /* 0x0014381201007387 */ /* 0x0003e20000100a00 */
[----:B0-----:R-:W-:-:S04]  /*19ba0*/  LEA R16, P0, R12, R0, 0x1 ;  /* 0x000000000c107211 */ /* 0x001fc800078008ff */
[----:B------:R-:W-:Y:S02]  /*19bb0*/  LEA.HI.X.SX32 R17, R12, R3, 0x1, P0 ;  /* 0x000000030c117211 */ /* 0x000fe400000f0eff */
[----:B-1----:R-:W-:-:S03]  /*19bc0*/  LEA R18, P2, R14, R0, 0x1 ;  /* 0x000000000e127211 */ /* 0x002fc600078408ff */
[----:B------:R0:W-:Y:S01]  /*19bd0*/  STL.64 [R1+0x1428], R16 ;  /* 0x0014281001007387 */ /* 0x0001e20000100a00 */
[-C--:B------:R-:W-:Y:S02]  /*19be0*/  LEA.HI.X.SX32 R19, R14, R3.reuse, 0x1, P2 ;  /* 0x000000030e137211 */ /* 0x080fe400010f0eff */
[CC--:B------:R-:W-:Y:S01]  /*19bf0*/  LEA R28, P1, R13.reuse, R0.reuse, 0x1 ;  /* 0x000000000d1c7211 */ /* 0x0c0fe200078208ff */
[----:B0-----:R-:W2:Y:S04]  /*19c00*/  LDL.LU.64 R16, [R1+0x2270] ;  /* 0x0022700001107983 */ /* 0x001ea80000300a00 */
[----:B------:R0:W-:Y:S01]  /*19c10*/  STL.64 [R1+0x1418], R18 ;  /* 0x0014181201007387 */ /* 0x0001e20000100a00 */
[----:B------:R-:W-:Y:S02]  /*19c20*/  LEA.HI.X.SX32 R29, R13, R3, 0x1, P1 ;  /* 0x000000030d1d7211 */ /* 0x000fe400008f0eff */
[----:B0-----:R-:W-:-:S04]  /*19c30*/  LEA R18, P0, R15, R0, 0x1 ;  /* 0x000000000f127211 */ /* 0x001fc800078008ff */
[----:B------:R-:W-:Y:S01]  /*19c40*/  LEA.HI.X.SX32 R19, R15, R3, 0x1, P0 ;  /* 0x000000030f137211 */ /* 0x000fe200000f0eff */
[----:B------:R-:W-:Y:S04]  /*19c50*/  STL.64 [R1+0x1420], R28 ;  /* 0x0014201c01007387 */ /* 0x000fe80000100a00 */
[----:B------:R0:W-:Y:S04]  /*19c60*/  STL.64 [R1+0x1410], R18 ;  /* 0x0014101201007387 */ /* 0x0001e80000100a00 */
[----:B0-----:R-:W3:Y:S01]  /*19c70*/  LDL.LU.64 R18, [R1+0x2268] ;  /* 0x0022680001127983 */ /* 0x001ee20000300a00 */
[----:B------:R-:W-:-:S02]  /*19c80*/  MOV R15, R5 ;  /* 0x00000005000f7202 */ /* 0x000fc40000000f00 */
[----:B------:R-:W-:Y:S02]  /*19c90*/  LEA R6, R2, R5, 0x1 ;  /* 0x0000000502067211 */ /* 0x000fe400078e08ff */
[CC--:B--2---:R-:W-:Y:S02]  /*19ca0*/  LEA R4, P1, R16.reuse, R0.reuse, 0x1 ;  /* 0x0000000010047211 */ /* 0x0c4fe400078208ff */
[C---:B------:R-:W-:Y:S02]  /*19cb0*/  LEA R28, P2, R17.reuse, R0, 0x1 ;  /* 0x00000000111c7211 */ /* 0x040fe400078408ff */
[-C--:B------:R-:W-:Y:S02]  /*19cc0*/  LEA.HI.X.SX32 R15, R16, R3.reuse, 0x1, P1 ;  /* 0x00000003100f7211 */ /* 0x080fe400008f0eff */
[----:B------:R-:W-:Y:S01]  /*19cd0*/  LEA.HI.X.SX32 R29, R17, R3, 0x1, P2 ;  /* 0x00000003111d7211 */ /* 0x000fe200010f0eff */
[----:B------:R-:W-:Y:S01]  /*19ce0*/  STL [R1+0x1408], R4 ;  /* 0x0014080401007387 */ /* 0x000fe20000100800 */
[----:B------:R-:W-:-:S03]  /*19cf0*/  LEA R5, R2, R17, 0x1 ;  /* 0x0000001102057211 */ /* 0x000fc600078e08ff */
[----:B------:R-:W-:Y:S04]  /*19d00*/  STL [R1+0x140c], R15 ;  /* 0x00140c0f01007387 */ /* 0x000fe80000100800 */
[----:B------:R0:W-:Y:S01]  /*19d10*/  STL.64 [R1+0x1400], R28 ;  /* 0x0014001c01007387 */ /* 0x0001e20000100a00 */
[----:B------:R-:W-:Y:S01]  /*19d20*/  IMAD.MOV.U32 R14, RZ, RZ, R4 ;  /* 0x000000ffff0e7224 */ /* 0x000fe200078e0004 */
[----:B0-----:R-:W-:Y:S02]  /*19d30*/  LEA R28, P0, R5, R0, 0x1 ;  /* 0x00000000051c7211 */ /* 0x001fe400078008ff */
[----:B------:R-:W-:-:S04]  /*19d40*/  MOV R29, R5 ;  /* 0x00000005001d7202 */ /* 0x000fc80000000f00 */
[-C--:B------:R-:W-:Y:S02]  /*19d50*/  LEA.HI.X.SX32 R29, R29, R3.reuse, 0x1, P0 ;  /* 0x000000031d1d7211 */ /* 0x080fe400000f0eff */
[CC--:B---3--:R-:W-:Y:S02]  /*19d60*/  LEA R16, P1, R18.reuse, R0.reuse, 0x1 ;  /* 0x0000000012107211 */ /* 0x0c8fe400078208ff */
[C---:B------:R-:W-:Y:S01]  /*19d70*/  LEA R4, P2, R19.reuse, R0, 0x1 ;  /* 0x0000000013047211 */ /* 0x040fe200078408ff */
[----:B------:R0:W-:Y:S01]  /*19d80*/  STL.64 [R1+0x13f8], R28 ;  /* 0x0013f81c01007387 */ /* 0x0001e20000100a00 */
[-C--:B------:R-:W-:Y:S02]  /*19d90*/  LEA.HI.X.SX32 R17, R18, R3.reuse, 0x1, P1 ;  /* 0x0000000312117211 */ /* 0x080fe400008f0eff */
[----:B------:R-:W-:-:S03]  /*19da0*/  LEA.HI.X.SX32 R5, R19, R3, 0x1, P2 ;  /* 0x0000000313057211 */ /* 0x000fc600010f0eff */
[----:B------:R-:W-:Y:S01]  /*19db0*/  STL.64 [R1+0x13f0], R16 ;  /* 0x0013f01001007387 */ /* 0x000fe20000100a00 */
[----:B0-----:R-:W-:-:S03]  /*19dc0*/  IMAD R28, R2, 0x2, R19 ;  /* 0x00000002021c7824 */ /* 0x001fc600078e0213 */
[----:B------:R0:W-:Y:S02]  /*19dd0*/  STL.64 [R1+0x13e8], R4 ;  /* 0x0013e80401007387 */ /* 0x0001e40000100a00 */
[----:B------:R-:W-:Y:S02]  /*19de0*/  LEA R18, P0, R28, R0, 0x1 ;  /* 0x000000001c127211 */ /* 0x000fe400078008ff */
[----:B------:R-:W-:Y:S02]  /*19df0*/  MOV R19, R28 ;  /* 0x0000001c00137202 */ /* 0x000fe40000000f00 */
[-C--:B------:R-:W-:Y:S02]  /*19e00*/  LEA R28, P1, R20, R0.reuse, 0x1 ;  /* 0x00000000141c7211 */ /* 0x080fe400078208ff */
[----:B------:R-:W-:Y:S02]  /*19e10*/  LEA.HI.X.SX32 R19, R19, R3, 0x1, P0 ;  /* 0x0000000313137211 */ /* 0x000fe400000f0eff */
[----:B0-----:R-:W-:-:S02]  /*19e20*/  LEA R4, P2, R21, R0, 0x1 ;  /* 0x0000000015047211 */ /* 0x001fc400078408ff */
[-C--:B------:R-:W-:Y:S02]  /*19e30*/  LEA.HI.X.SX32 R29, R20, R3.reuse, 0x1, P1 ;  /* 0x00000003141d7211 */ /* 0x080fe400008f0eff */
[----:B------:R-:W-:Y:S01]  /*19e40*/  LEA.HI.X.SX32 R5, R21, R3, 0x1, P2 ;  /* 0x0000000315057211 */ /* 0x000fe200010f0eff */
[----:B------:R-:W-:Y:S01]  /*19e50*/  STL.64 [R1+0x13e0], R18 ;  /* 0x0013e01201007387 */ /* 0x000fe20000100a00 */
[----:B------:R-:W-:-:S03]  /*19e60*/  LEA R20, P0, R22, R0, 0x1 ;  /* 0x0000000016147211 */ /* 0x000fc600078008ff */
[----:B------:R-:W-:Y:S04]  /*19e70*/  STL.64 [R1+0x13d8], R28 ;  /* 0x0013d81c01007387 */ /* 0x000fe80000100a00 */
[----:B------:R0:W-:Y:S01]  /*19e80*/  STL.64 [R1+0x13d0], R4 ;  /* 0x0013d00401007387 */ /* 0x0001e20000100a00 */
[----:B------:R-:W-:Y:S02]  /*19e90*/  LEA.HI.X.SX32 R21, R22, R3, 0x1, P0 ;  /* 0x0000000316157211 */ /* 0x000fe400000f0eff */
[----:B0-----:R-:W-:-:S04]  /*19ea0*/  LEA R4, P2, R24, R0, 0x1 ;  /* 0x0000000018047211 */ /* 0x001fc800078408ff */
[----:B------:R-:W-:Y:S01]  /*19eb0*/  LEA.HI.X.SX32 R5, R24, R3, 0x1, P2 ;  /* 0x0000000318057211 */ /* 0x000fe200010f0eff */
[----:B------:R-:W-:Y:S01]  /*19ec0*/  STL.64 [R1+0x13c8], R20 ;  /* 0x0013c81401007387 */ /* 0x000fe20000100a00 */
        /* <DEDUP_REMOVED lines=17> */
[----:B------:R-:W-:Y:S02]  /*19fe0*/  LEA R16, R2, R15, 0x1 ;  /* 0x0000000f02107211 */ /* 0x000fe400078e08ff */
[CC--:B------:R-:W-:Y:S02]  /*19ff0*/  LEA R22, P2, R27.reuse, R0.reuse, 0x1 ;  /* 0x000000001b167211 */ /* 0x0c0fe400078408ff */
[-C--:B------:R-:W-:Y:S01]  /*1a000*/  LEA R28, P1, R26, R0.reuse, 0x1 ;  /* 0x000000001a1c7211 */ /* 0x080fe200078208ff */
[----:B------:R-:W-:Y:S01]  /*1a010*/  IMAD R17, R2, 0x2, R16 ;  /* 0x0000000202117824 */ /* 0x000fe200078e0210 */
[-C--:B------:R-:W-:Y:S02]  /*1a020*/  LEA.HI.X.SX32 R23, R27, R3.reuse, 0x1, P2 ;  /* 0x000000031b177211 */ /* 0x080fe400010f0eff */
[----:B------:R-:W-:Y:S02]  /*1a030*/  LEA.HI.X.SX32 R29, R26, R3, 0x1, P1 ;  /* 0x000000031a1d7211 */ /* 0x000fe400008f0eff */
[----:B------:R-:W-:Y:S01]  /*1a040*/  LEA R18, R2, R17, 0x1 ;  /* 0x0000001102127211 */ /* 0x000fe200078e08ff */
[----:B------:R0:W-:Y:S01]  /*1a050*/  STL.64 [R1+0x13a0], R22 ;  /* 0x0013a01601007387 */ /* 0x0001e20000100a00 */
[----:B------:R-:W-:-:S02]  /*1a060*/  LEA R24, P2, R6, R0, 0x1 ;  /* 0x0000000006187211 */ /* 0x000fc400078408ff */
[----:B------:R-:W-:Y:S01]  /*1a070*/  LEA R19, R2, R18, 0x1 ;  /* 0x0000001202137211 */ /* 0x000fe200078e08ff */
[----:B------:R1:W-:Y:S01]  /*1a080*/  STL.64 [R1+0x13a8], R28 ;  /* 0x0013a81c01007387 */ /* 0x0003e20000100a00 */
[----:B------:R-:W-:-:S03]  /*1a090*/  LEA.HI.X.SX32 R25, R6, R3, 0x1, P2 ;  /* 0x0000000306197211 */ /* 0x000fc600010f0eff */
[----:B------:R-:W-:-:S05]  /*1a0a0*/  IMAD R20, R2, 0x2, R19 ;  /* 0x0000000202147824 */ /* 0x000fca00078e0213 */
[----:B------:R-:W-:-:S04]  /*1a0b0*/  LEA R21, R2, R20, 0x1 ;  /* 0x0000001402157211 */ /* 0x000fc800078e08ff */
[----:B0-----:R-:W-:-:S05]  /*1a0c0*/  LEA R23, R2, R21, 0x1 ;  /* 0x0000001502177211 */ /* 0x001fca00078e08ff */
[----:B------:R-:W-:Y:S01]  /*1a0d0*/  IMAD R22, R2, 0x2, R23 ;  /* 0x0000000202167824 */ /* 0x000fe200078e0217 */
[CC--:B--2---:R-:W-:Y:S02]  /*1a0e0*/  LEA R26, P0, R4.reuse, R0.reuse, 0x1 ;  /* 0x00000000041a7211 */ /* 0x0c4fe400078008ff */
[C---:B-1----:R-:W-:Y:S02]  /*1a0f0*/  LEA R28, P1, R5.reuse, R0, 0x1 ;  /* 0x00000000051c7211 */ /* 0x042fe400078208ff */
[-C--:B------:R-:W-:Y:S02]  /*1a100*/  LEA.HI.X.SX32 R27, R4, R3.reuse, 0x1, P0 ;  /* 0x00000003041b7211 */ /* 0x080fe400000f0eff */
[----:B------:R-:W-:-:S03]  /*1a110*/  LEA.HI.X.SX32 R29, R5, R3, 0x1, P1 ;  /* 0x00000003051d7211 */ /* 0x000fc600008f0eff */
[----:B------:R0:W-:Y:S04]  /*1a120*/  STL.64 [R1+0x1390], R26 ;  /* 0x0013901a01007387 */ /* 0x0001e80000100a00 */
[----:B------:R1:W-:Y:S04]  /*1a130*/  STL.64 [R1+0x1388], R28 ;  /* 0x0013881c01007387 */ /* 0x0003e80000100a00 */
[----:B------:R2:W-:Y:S01]  /*1a140*/  STL.64 [R1+0x1380], R24 ;  /* 0x0013801801007387 */ /* 0x0005e20000100a00 */
[-C--:B0-----:R-:W-:Y:S02]  /*1a150*/  LEA R26, P1, R8, R0.reuse, 0x1 ;  /* 0x00000000081a7211 */ /* 0x081fe400078208ff */
[----:B-1----:R-:W-:-:S02]  /*1a160*/  LEA R28, P0, R7, R0, 0x1 ;  /* 0x00000000071c7211 */ /* 0x002fc400078008ff */
[----:B--2---:R-:W-:Y:S02]  /*1a170*/  LEA R24, P2, R9, R0, 0x1 ;  /* 0x0000000009187211 */ /* 0x004fe400078408ff */
[-C--:B------:R-:W-:Y:S02]  /*1a180*/  LEA.HI.X.SX32 R29, R7, R3.reuse, 0x1, P0 ;  /* 0x00000003071d7211 */ /* 0x080fe400000f0eff */
[-C--:B------:R-:W-:Y:S02]  /*1a190*/  LEA.HI.X.SX32 R27, R8, R3.reuse, 0x1, P1 ;  /* 0x00000003081b7211 */ /* 0x080fe400008f0eff */
[----:B------:R-:W-:Y:S01]  /*1a1a0*/  LEA.HI.X.SX32 R25, R9, R3, 0x1, P2 ;  /* 0x0000000309197211 */ /* 0x000fe200010f0eff */
[----:B------:R0:W-:Y:S04]  /*1a1b0*/  STL.64 [R1+0x1378], R28 ;  /* 0x0013781c01007387 */ /* 0x0001e80000100a00 */
[----:B------:R1:W-:Y:S01]  /*1a1c0*/  STL.64 [R1+0x1370], R26 ;  /* 0x0013701a01007387 */ /* 0x0003e20000100a00 */
[----:B------:R-:W-:-:S03]  /*1a1d0*/  LEA R4, R2, R22, 0x1 ;  /* 0x0000001602047211 */ /* 0x000fc600078e08ff */
[----:B------:R2:W-:Y:S01]  /*1a1e0*/  STL.64 [R1+0x1368], R24 ;  /* 0x0013681801007387 */ /* 0x0005e20000100a00 */
[CC--:B0-----:R-:W-:Y:S02]  /*1a1f0*/  LEA R28, P0, R10.reuse, R0.reuse, 0x1 ;  /* 0x000000000a1c7211 */ /* 0x0c1fe400078008ff */
[CC--:B-1----:R-:W-:Y:S02]  /*1a200*/  LEA R26, P1, R11.reuse, R0.reuse, 0x1 ;  /* 0x000000000b1a7211 */ /* 0x0c2fe400078208ff */
[-C--:B------:R-:W-:Y:S02]  /*1a210*/  LEA.HI.X.SX32 R29, R10, R3.reuse, 0x1, P0 ;  /* 0x000000030a1d7211 */ /* 0x080fe400000f0eff */
[C---:B--2---:R-:W-:Y:S02]  /*1a220*/  LEA R24, P2, R12.reuse, R0, 0x1 ;  /* 0x000000000c187211 */ /* 0x044fe400078408ff */
[-C--:B------:R-:W-:Y:S02]  /*1a230*/  LEA.HI.X.SX32 R27, R11, R3.reuse, 0x1, P1 ;  /* 0x000000030b1b7211 */ /* 0x080fe400008f0eff */
[----:B------:R-:W-:Y:S01]  /*1a240*/  LEA.HI.X.SX32 R25, R12, R3, 0x1, P2 ;  /* 0x000000030c197211 */ /* 0x000fe200010f0eff */
[----:B------:R-:W-:Y:S01]  /*1a250*/  STL.64 [R1+0x1360], R28 ;  /* 0x0013601c01007387 */ /* 0x000fe20000100a00 */
[----:B------:R-:W-:-:S02]  /*1a260*/  LEA R5, R2, R4, 0x1 ;  /* 0x0000000402057211 */ /* 0x000fc400078e08ff */
[CC--:B------:R-:W-:Y:S01]  /*1a270*/  LEA R10, P2, R15.reuse, R0.reuse, 0x1 ;  /* 0x000000000f0a7211 */ /* 0x0c0fe200078408ff */
[----:B------:R0:W-:Y:S02]  /*1a280*/  STL.64 [R1+0x1358], R26 ;  /* 0x0013581a01007387 */ /* 0x0001e40000100a00 */
[----:B------:R-:W-:Y:S02]  /*1a290*/  IMAD R6, R2, 0x2, R5 ;  /* 0x0000000202067824 */ /* 0x000fe400078e0205 */
[----:B------:R1:W-:Y:S01]  /*1a2a0*/  STL.64 [R1+0x1350], R24 ;  /* 0x0013501801007387 */ /* 0x0003e20000100a00 */
[----:B------:R-:W-:Y:S02]  /*1a2b0*/  LEA.HI.X.SX32 R11, R15, R3, 0x1, P2 ;  /* 0x000000030f0b7211 */ /* 0x000fe400010f0eff */
[-C--:B0-----:R-:W-:Y:S02]  /*1a2c0*/  LEA R26, P0, R13, R0.reuse, 0x1 ;  /* 0x000000000d1a7211 */ /* 0x081fe400078008ff */
[----:B-1----:R-:W-:-:S02]  /*1a2d0*/  LEA R24, P1, R14, R0, 0x1 ;  /* 0x000000000e187211 */ /* 0x002fc400078208ff */
[-C--:B------:R-:W-:Y:S02]  /*1a2e0*/  LEA.HI.X.SX32 R27, R13, R3.reuse, 0x1, P0 ;  /* 0x000000030d1b7211 */ /* 0x080fe400000f0eff */
[----:B------:R-:W-:Y:S01]  /*1a2f0*/  LEA.HI.X.SX32 R25, R14, R3, 0x1, P1 ;  /* 0x000000030e197211 */ /* 0x000fe200008f0eff */
[----:B------:R-:W-:Y:S01]  /*1a300*/  STL.64 [R1+0x1338], R10 ;  /* 0x0013380a01007387 */ /* 0x000fe20000100a00 */
[----:B------:R-:W-:Y:S02]  /*1a310*/  LEA R7, R2, R6, 0x1 ;  /* 0x0000000602077211 */ /* 0x000fe400078e08ff */
[----:B------:R-:W-:Y:S01]  /*1a320*/  LEA R12, P2, R18, R0, 0x1 ;  /* 0x00000000120c7211 */ /* 0x000fe200078408ff */
[----:B------:R0:W-:Y:S01]  /*1a330*/  STL.64 [R1+0x1348], R26 ;  /* 0x0013481a01007387 */ /* 0x0001e20000100a00 */
[----:B------:R-:W-:-:S03]  /*1a340*/  LEA R8, R2, R7, 0x1 ;  /* 0x0000000702087211 */ /* 0x000fc600078e08ff */
[----:B------:R1:W-:Y:S01]  /*1a350*/  STL.64 [R1+0x1340], R24 ;  /* 0x0013401801007387 */ /* 0x0003e20000100a00 */
[-C--:B------:R-:W-:Y:S01]  /*1a360*/  LEA.HI.X.SX32 R13, R18, R3.reuse, 0x1, P2 ;  /* 0x00000003120d7211 */ /* 0x080fe200010f0eff */
[----:B------:R-:W-:Y:S01]  /*1a370*/  IMAD R9, R2, 0x2, R8 ;  /* 0x0000000202097824 */ /* 0x000fe200078e0208 */
[CC--:B0-----:R-:W-:Y:S02]  /*1a380*/  LEA R26, P0, R16.reuse, R0.reuse, 0x1 ;  /* 0x00000000101a7211 */ /* 0x0c1fe400078008ff */
[CC--:B-1----:R-:W-:Y:S02]  /*1a390*/  LEA R24, P1, R17.reuse, R0.reuse, 0x1 ;  /* 0x0000000011187211 */ /* 0x0c2fe400078208ff */
[-C--:B------:R-:W-:Y:S02]  /*1a3a0*/  LEA.HI.X.SX32 R27, R16, R3.reuse, 0x1, P0 ;  /* 0x00000003101b7211 */ /* 0x080fe400000f0eff */
[----:B------:R-:W-:Y:S01]  /*1a3b0*/  LEA.HI.X.SX32 R25, R17, R3, 0x1, P1 ;  /* 0x0000000311197211 */ /* 0x000fe200008f0eff */
[----:B------:R-:W-:Y:S01]  /*1a3c0*/  STL.64 [R1+0x1320], R12 ;  /* 0x0013200c01007387 */ /* 0x000fe20000100a00 */
[----:B------:R-:W-:-:S03]  /*1a3d0*/  LEA R14, P2, R21, R0, 0x1 ;  /* 0x00000000150e7211 */ /* 0x000fc600078408ff */
[----:B------:R-:W-:Y:S01]  /*1a3e0*/  STL.64 [R1+0x1330], R26 ;  /* 0x0013301a01007387 */ /* 0x000fe20000100a00 */
[----:B------:R-:W-:-:S03]  /*1a3f0*/  LEA R10, R2, R9, 0x1 ;  /* 0x00000009020a7211 */ /* 0x000fc600078e08ff */
[----:B------:R0:W-:Y:S01]  /*1a400*/  STL.64 [R1+0x1328], R24 ;  /* 0x0013281801007387 */ /* 0x0001e20000100a00 */
[----:B------:R-:W-:Y:S02]  /*1a410*/  LEA.HI.X.SX32 R15, R21, R3, 0x1, P2 ;  /* 0x00000003150f7211 */ /* 0x000fe400010f0eff */
[----:B------:R-:W-:Y:S02]  /*1a420*/  LEA R11, R2, R10, 0x1 ;  /* 0x0000000a020b7211 */ /* 0x000fe400078e08ff */
[-C--:B------:R-:W-:Y:S02]  /*1a430*/  LEA R16, P1, R20, R0.reuse, 0x1 ;  /* 0x0000000014107211 */ /* 0x080fe400078208ff */
[----:B0-----:R-:W-:-:S04]  /*1a440*/  LEA R24, P0, R19, R0, 0x1 ;  /* 0x0000000013187211 */ /* 0x001fc800078008ff */
[-C--:B------:R-:W-:Y:S01]  /*1a450*/  LEA.HI.X.SX32 R25, R19, R3.reuse, 0x1, P0 ;  /* 0x0000000313197211 */ /* 0x080fe200000f0eff */
[----:B------:R-:W-:Y:S01]  /*1a460*/  STL.64 [R1+0x1308], R14 ;  /* 0x0013080e01007387 */ /* 0x000fe20000100a00 */
[----:B------:R-:W-:Y:S01]  /*1a470*/  IMAD R12, R2, 0x2, R11 ;  /* 0x00000002020c7824 */ /* 0x000fe200078e020b */
[-C--:B------:R-:W-:Y:S02]  /*1a480*/  LEA.HI.X.SX32 R17, R20, R3.reuse, 0x1, P1 ;  /* 0x0000000314117211 */ /* 0x080fe400008f0eff */
[----:B------:R0:W-:Y:S01]  /*1a490*/  STL.64 [R1+0x1318], R24 ;  /* 0x0013181801007387 */ /* 0x0001e20000100a00 */
[----:B------:R-:W-:Y:S02]  /*1a4a0*/  LEA R18, P1, R22, R0, 0x1 ;  /* 0x0000000016127211 */ /* 0x000fe400078208ff */
[----:B------:R-:W-:Y:S01]  /*1a4b0*/  LEA R13, R2, R12, 0x1 ;  /* 0x0000000c020d7211 */ /* 0x000fe200078e08ff */
[----:B------:R1:W-:Y:S01]  /*1a4c0*/  STL.64 [R1+0x1310], R16 ;  /* 0x0013101001007387 */ /* 0x0003e20000100a00 */
[----:B------:R-:W-:-:S02]  /*1a4d0*/  LEA.HI.X.SX32 R19, R22, R3, 0x1, P1 ;  /* 0x0000000316137211 */ /* 0x000fc400008f0eff */
[----:B0-----:R-:W-:-:S04]  /*1a4e0*/  LEA R24, P0, R23, R0, 0x1 ;  /* 0x0000000017187211 */ /* 0x001fc800078008ff */
[----:B------:R-:W-:Y:S02]  /*1a4f0*/  LEA.HI.X.SX32 R25, R23, R3, 0x1, P0 ;  /* 0x0000000317197211 */ /* 0x000fe400000f0eff */
[-C--:B-1----:R-:W-:Y:S02]  /*1a500*/  LEA R16, P2, R4, R0.reuse, 0x1 ;  /* 0x0000000004107211 */ /* 0x082fe400078408ff */
[----:B------:R-:W-:Y:S01]  /*1a510*/  LEA R14, R2, R13, 0x1 ;  /* 0x0000000d020e7211 */ /* 0x000fe200078e08ff */
[----:B------:R-:W-:Y:S01]  /*1a520*/  STL.64 [R1+0x12f8], R24 ;  /* 0x0012f81801007387 */ /* 0x000fe20000100a00 */
[CC--:B------:R-:W-:Y:S02]  /*1a530*/  LEA R22, P0, R5.reuse, R0.reuse, 0x1 ;  /* 0x0000000005167211 */ /* 0x0c0fe400078008ff */
[-C--:B------:R-:W-:Y:S01]  /*1a540*/  LEA.HI.X.SX32 R17, R4, R3.reuse, 0x1, P2 ;  /* 0x0000000304117211 */ /* 0x080fe200010f0eff */
[----:B------:R0:W-:Y:S01]  /*1a550*/  STL.64 [R1+0x12f0], R18 ;  /* 0x0012f01201007387 */ /* 0x0001e20000100a00 */
[----:B------:R-:W-:Y:S01]  /*1a560*/  LEA R20, P1, R6, R0, 0x1 ;  /* 0x0000000006147211 */ /* 0x000fe200078208ff */
[----:B------:R-:W-:Y:S01]  /*1a570*/  IMAD R15, R2, 0x2, R14 ;  /* 0x00000002020f7824 */ /* 0x000fe200078e020e */
[----:B------:R-:W-:-:S02]  /*1a580*/  LEA.HI.X.SX32 R23, R5, R3, 0x1, P0 ;  /* 0x0000000305177211 */ /* 0x000fc400000f0eff */
[----:B------:R-:W-:Y:S01]  /*1a590*/  LEA.HI.X.SX32 R21, R6, R3, 0x1, P1 ;  /* 0x0000000306157211 */ /* 0x000fe200008f0eff */
[----:B------:R1:W-:Y:S01]  /*1a5a0*/  STL.64 [R1+0x12e8], R16 ;  /* 0x0012e81001007387 */ /* 0x0003e20000100a00 */
[----:B0-----:R-:W-:-:S03]  /*1a5b0*/  LEA R18, P2, R7, R0, 0x1 ;  /* 0x0000000007127211 */ /* 0x001fc600078408ff */
[----:B------:R0:W-:Y:S01]  /*1a5c0*/  STL.64 [R1+0x12e0], R22 ;  /* 0x0012e01601007387 */ /* 0x0001e20000100a00 */
[----:B------:R-:W-:-:S03]  /*1a5d0*/  LEA.HI.X.SX32 R19, R7, R3, 0x1, P2 ;  /* 0x0000000307137211 */ /* 0x000fc600010f0eff */
[----:B------:R2:W-:Y:S01]  /*1a5e0*/  STL.64 [R1+0x12d8], R20 ;  /* 0x0012d81401007387 */ /* 0x0005e20000100a00 */
[----:B------:R-:W-:-:S03]  /*1a5f0*/  LEA R4, R2, R15, 0x1 ;  /* 0x0000000f02047211 */ /* 0x000fc600078e08ff */
[----:B------:R3:W-:Y:S01]  /*1a600*/  STL.64 [R1+0x12d0], R18 ;  /* 0x0012d01201007387 */ /* 0x0007e20000100a00 */
[----:B-1----:R-:W-:Y:S02]  /*1a610*/  LEA R16, R2, R4, 0x1 ;  /* 0x0000000402107211 */ /* 0x002fe400078e08ff */
[CC--:B0-----:R-:W-:Y:S02]  /*1a620*/  LEA R22, P0, R8.reuse, R0.reuse, 0x1 ;  /* 0x0000000008167211 */ /* 0x0c1fe400078008ff */
[CC--:B--2---:R-:W-:Y:S02]  /*1a630*/  LEA R20, P1, R9.reuse, R0.reuse, 0x1 ;  /* 0x0000000009147211 */ /* 0x0c4fe400078208ff */
[-C--:B------:R-:W-:Y:S02]  /*1a640*/  LEA.HI.X.SX32 R23, R8, R3.reuse, 0x1, P0 ;  /* 0x0000000308177211 */ /* 0x080fe400000f0eff */
[----:B---3--:R-:W-:Y:S02]  /*1a650*/  LEA R18, P2, R10, R0, 0x1 ;  /* 0x000000000a127211 */ /* 0x008fe400078408ff */
[----:B------:R-:W-:-:S02]  /*1a660*/  LEA.HI.X.SX32 R21, R9, R3, 0x1, P1 ;  /* 0x0000000309157211 */ /* 0x000fc400008f0eff */
[----:B------:R-:W-:Y:S01]  /*1a670*/  LEA.HI.X.SX32 R19, R10, R3, 0x1, P2 ;  /* 0x000000030a137211 */ /* 0x000fe200010f0eff */
[C---:B------:R-:W-:Y:S01]  /*1a680*/  IMAD R6, R2.reuse, 0x2, R16 ;  /* 0x0000000202067824 */ /* 0x040fe200078e0210 */
        /* <DEDUP_REMOVED lines=9> */
[----:B------:R-:W-:-:S02]  /*1a720*/  LEA.HI.X.SX32 R19, R13, R3, 0x1, P2 ;  /* 0x000000030d137211 */ /* 0x000fc400010f0eff */
[C---:B------:R-:W-:Y:S01]  /*1a730*/  LEA R8, R2.reuse, R5, 0x1 ;  /* 0x0000000502087211 */ /* 0x040fe200078e08ff */
[----:B------:R0:W-:Y:S04]  /*1a740*/  STL.64 [R1+0x12a8], R22 ;  /* 0x0012a81601007387 */ /* 0x0001e80000100a00 */
[----:B------:R1:W-:Y:S01]  /*1a750*/  STL.64 [R1+0x12a0], R20 ;  /* 0x0012a01401007387 */ /* 0x0003e20000100a00 */
[----:B------:R-:W-:-:S03]  /*1a760*/  IMAD R7, R2, 0x2, R8 ;  /* 0x0000000202077824 */ /* 0x000fc600078e0208 */
        /* <DEDUP_REMOVED lines=8> */
[----:B------:R-:W-:Y:S03]  /*1a7f0*/  STL.64 [R1+0x1290], R22 ;  /* 0x0012901601007387 */ /* 0x000fe60000100a00 */
[----:B------:R-:W-:Y:S01]  /*1a800*/  LEA R11, R2, R12, 0x1 ;  /* 0x0000000c020b7211 */ /* 0x000fe200078e08ff */
[----:B------:R0:W-:Y:S01]  /*1a810*/  STL.64 [R1+0x1288], R20 ;  /* 0x0012881401007387 */ /* 0x0001e20000100a00 */
[----:B------:R-:W-:-:S03]  /*1a820*/  LEA R14, P2, R5, R0, 0x1 ;  /* 0x00000000050e7211 */ /* 0x000fc600078408ff */
[----:B------:R1:W-:Y:S01]  /*1a830*/  STL.64 [R1+0x1280], R18 ;  /* 0x0012801201007387 */ /* 0x0003e20000100a00 */
[----:B------:R-:W-:Y:S01]  /*1a840*/  IMAD R4, R2, 0x2, R11 ;  /* 0x0000000202047824 */ /* 0x000fe200078e020b */
[-C--:B0-----:R-:W-:Y:S02]  /*1a850*/  LEA R20, P0, R16, R0.reuse, 0x1 ;  /* 0x0000000010147211 */ /* 0x081fe400078008ff */
[----:B-1----:R-:W-:Y:S02]  /*1a860*/  LEA R18, P1, R6, R0, 0x1 ;  /* 0x0000000006127211 */ /* 0x002fe400078208ff */
[-C--:B------:R-:W-:Y:S02]  /*1a870*/  LEA.HI.X.SX32 R21, R16, R3.reuse, 0x1, P0 ;  /* 0x0000000310157211 */ /* 0x080fe400000f0eff */
[-C--:B------:R-:W-:Y:S02]  /*1a880*/  LEA.HI.X.SX32 R19, R6, R3.reuse, 0x1, P1 ;  /* 0x0000000306137211 */ /* 0x080fe400008f0eff */
[----:B------:R-:W-:Y:S01]  /*1a890*/  LEA.HI.X.SX32 R15, R5, R3, 0x1, P2 ;  /* 0x00000003050f7211 */ /* 0x000fe200010f0eff */
[----:B------:R-:W-:Y:S01]  /*1a8a0*/  STL.64 [R1+0x1270], R20 ;  /* 0x0012701401007387 */ /* 0x000fe20000100a00 */
[----:B------:R-:W-:-:S03]  /*1a8b0*/  LEA R13, R2, R4, 0x1 ;  /* 0x00000004020d7211 */ /* 0x000fc600078e08ff */
[----:B------:R0:W-:Y:S01]  /*1a8c0*/  STL.64 [R1+0x1268], R18 ;  /* 0x0012681201007387 */ /* 0x0001e20000100a00 */
[----:B------:R-:W-:-:S03]  /*1a8d0*/  LEA R16, P1, R7, R0, 0x1 ;  /* 0x0000000007107211 */ /* 0x000fc600078208ff */
[----:B------:R1:W-:Y:S01]  /*1a8e0*/  STL.64 [R1+0x1260], R14 ;  /* 0x0012600e01007387 */ /* 0x0003e20000100a00 */
[----:B------:R-:W-:Y:S02]  /*1a8f0*/  LEA R9, R2, R13, 0x1 ;  /* 0x0000000d02097211 */ /* 0x000fe400078e08ff */
[-C--:B------:R-:W-:Y:S02]  /*1a900*/  LEA.HI.X.SX32 R17, R7, R3.reuse, 0x1, P1 ;  /* 0x0000000307117211 */ /* 0x080fe400008f0eff */
[-C--:B0-----:R-:W-:Y:S02]  /*1a910*/  LEA R18, P0, R8, R0.reuse, 0x1 ;  /* 0x0000000008127211 */ /* 0x081fe400078008ff */
[----:B-1----:R-:W-:Y:S02]  /*1a920*/  LEA R14, P2, R12, R0, 0x1 ;  /* 0x000000000c0e7211 */ /* 0x002fe400078408ff */
[-C--:B------:R-:W-:Y:S02]  /*1a930*/  LEA.HI.X.SX32 R19, R8, R3.reuse, 0x1, P0 ;  /* 0x0000000308137211 */ /* 0x080fe400000f0eff */
[----:B------:R-:W-:Y:S01]  /*1a940*/  LEA.HI.X.SX32 R15, R12, R3, 0x1, P2 ;  /* 0x000000030c0f7211 */ /* 0x000fe200010f0eff */
[----:B------:R-:W-:-:S02]  /*1a950*/  IMAD R10, R2, 0x2, R9 ;  /* 0x00000002020a7824 */ /* 0x000fc400078e0209 */
        /* <DEDUP_REMOVED lines=12> */
[----:B------:R-:W-:Y:S01]  /*1aa20*/  STL.64 [R1+0x1230], R16 ;  /* 0x0012301001007387 */ /* 0x000fe20000100a00 */
[----:B------:R-:W-:-:S03]  /*1aa30*/  IMAD R5, R2, 0x2, R6 ;  /* 0x0000000202057824 */ /* 0x000fc600078e0206 */
[----:B------:R1:W-:Y:S01]  /*1aa40*/  STL.64 [R1+0x1228], R14 ;  /* 0x0012280e01007387 */ /* 0x0003e20000100a00 */
[CC--:B0-----:R-:W-:Y:S02]  /*1aa50*/  LEA R18, P0, R9.reuse, R0.reuse, 0x1 ;  /* 0x0000000009127211 */ /* 0x0c1fe400078008ff */
[----:B------:R-:W-:Y:S02]  /*1aa60*/  LEA R4, R2, R5, 0x1 ;  /* 0x0000000502047211 */ /* 0x000fe400078e08ff */
[-C--:B------:R-:W-:Y:S02]  /*1aa70*/  LEA.HI.X.SX32 R19, R9, R3.reuse, 0x1, P0 ;  /* 0x0000000309137211 */ /* 0x080fe400000f0eff */
[CC--:B-1----:R-:W-:Y:S02]  /*1aa80*/  LEA R14, P2, R7.reuse, R0.reuse, 0x1 ;  /* 0x00000000070e7211 */ /* 0x0c2fe400078408ff */
[----:B------:R-:W-:Y:S02]  /*1aa90*/  LEA R16, P1, R10, R0, 0x1 ;  /* 0x000000000a107211 */ /* 0x000fe400078208ff */
[----:B------:R-:W-:Y:S01]  /*1aaa0*/  LEA.HI.X.SX32 R15, R7, R3, 0x1, P2 ;  /* 0x00000003070f7211 */ /* 0x000fe200010f0eff */
[----:B------:R-:W-:Y:S01]  /*1aab0*/  STL.64 [R1+0x1220], R18 ;  /* 0x0012201201007387 */ /* 0x000fe20000100a00 */
[----:B------:R-:W-:-:S02]  /*1aac0*/  LEA R2, R2, R4, 0x1 ;  /* 0x0000000402027211 */ /* 0x000fc400078e08ff */
[-C--:B------:R-:W-:Y:S01]  /*1aad0*/  LEA.HI.X.SX32 R17, R10, R3.reuse, 0x1, P1 ;  /* 0x000000030a117211 */ /* 0x080fe200008f0eff */
[----:B------:R0:W-:Y:S01]  /*1aae0*/  STL.64 [R1+0x1208], R14 ;  /* 0x0012080e01007387 */ /* 0x0001e20000100a00 */
[CC--:B------:R-:W-:Y:S02]  /*1aaf0*/  LEA R12, P1, R5.reuse, R0.reuse, 0x1 ;  /* 0x00000000050c7211 */ /* 0x0c0fe400078208ff */
[-C--:B------:R-:W-:Y:S02]  /*1ab00*/  LEA R10, P2, R4, R0.reuse, 0x1 ;  /* 0x00000000040a7211 */ /* 0x080fe400078408ff */
[-C--:B------:R-:W-:Y:S02]  /*1ab10*/  LEA R8, P3, R2, R0.reuse, 0x1 ;  /* 0x0000000002087211 */ /* 0x080fe400078608ff */
[----:B------:R-:W-:Y:S02]  /*1ab20*/  LEA.HI.X.SX32 R13, R5, R3, 0x1, P1 ;  /* 0x00000003050d7211 */ /* 0x000fe400008f0eff */
[----:B0-----:R-:W-:-:S02]  /*1ab30*/  LEA R14, P0, R6, R0, 0x1 ;  /* 0x00000000060e7211 */ /* 0x001fc400078008ff */
[-C--:B------:R-:W-:Y:S02]  /*1ab40*/  LEA.HI.X.SX32 R11, R4, R3.reuse, 0x1, P2 ;  /* 0x00000003040b7211 */ /* 0x080fe400010f0eff */
[-C--:B------:R-:W-:Y:S01]  /*1ab50*/  LEA.HI.X.SX32 R15, R6, R3.reuse, 0x1, P0 ;  /* 0x00000003060f7211 */ /* 0x080fe200000f0eff */
[----:B------:R-:W-:Y:S01]  /*1ab60*/  STL.64 [R1+0x1210], R16 ;  /* 0x0012101001007387 */ /* 0x000fe20000100a00 */
[----:B------:R-:W-:Y:S02]  /*1ab70*/  LEA.HI.X.SX32 R9, R2, R3, 0x1, P3 ;  /* 0x0000000302097211 */ /* 0x000fe400018f0eff */
[----:B------:R-:W-:Y:S01]  /*1ab80*/  MOV R4, 0x3f800000 ;  /* 0x3f80000000047802 */ /* 0x000fe20000000f00 */
[----:B------:R-:W-:Y:S01]  /*1ab90*/  STL.64 [R1+0x1200], R14 ;  /* 0x0012000e01007387 */ /* 0x000fe20000100a00 */
[----:B------:R-:W-:-:S03]  /*1aba0*/  MOV R2, 0xff800000 ;  /* 0xff80000000027802 */ /* 0x000fc60000000f00 */
[----:B------:R-:W-:Y:S01]  /*1abb0*/  STL.64 [R1+0x11f8], R12 ;  /* 0x0011f80c01007387 */ /* 0x000fe20000100a00 */
[----:B------:R-:W-:-:S03]  /*1abc0*/  IMAD.MOV.U32 R5, RZ, RZ, -0x800000 ;  /* 0xff800000ff057424 */ /* 0x000fc600078e00ff */
[----:B------:R-:W-:Y:S04]  /*1abd0*/  STL.64 [R1+0x11f0], R10 ;  /* 0x0011f00a01007387 */ /* 0x000fe80000100a00 */
[----:B------:R-:W-:Y:S04]  /*1abe0*/  STL.64 [R1+0x11e8], R8 ;  /* 0x0011e80801007387 */ /* 0x000fe80000100a00 */
[----:B------:R0:W-:Y:S04]  /*1abf0*/  STL [R1+0x119c], R4 ;  /* 0x00119c0401007387 */ /* 0x0001e80000100800 */
[----:B------:R-:W-:Y:S04]  /*1ac00*/  STL [R1+0x604], RZ ;  /* 0x000604ff01007387 */ /* 0x000fe80000100800 */
[----:B------:R-:W-:Y:S01]  /*1ac10*/  STL [R1+0x410], R2 ;  /* 0x0004100201007387 */ /* 0x000fe20000100800 */
[----:B0-----:R-:W-:-:S03]  /*1ac20*/  MOV R4, 0xff800000 ;  /* 0xff80000000047802 */ /* 0x001fc60000000f00 */
[----:B------:R-:W-:Y:S04]  /*1ac30*/  STL [R1+0x600], RZ ;  /* 0x000600ff01007387 */ /* 0x000fe80000100800 */
[----:B------:R-:W-:Y:S04]  /*1ac40*/  STL [R1+0x414], R2 ;  /* 0x0004140201007387 */ /* 0x000fe80000100800 */
        /* <DEDUP_REMOVED lines=27> */
[----:B------:R0:W-:Y:S04]  /*1ae00*/  STL [R1+0x117c], R5 ;  /* 0x00117c0501007387 */ /* 0x0001e80000100800 */
[----:B------:R1:W-:Y:S04]  /*1ae10*/  STL [R1+0x1180], R4 ;  /* 0x0011800401007387 */ /* 0x0003e80000100800 */
[----:B------:R-:W-:Y:S01]  /*1ae20*/  STL [R1+0x118c], RZ ;  /* 0x00118cff01007387 */ /* 0x000fe20000100800 */
[----:B0-----:R-:W-:-:S03]  /*1ae30*/  IMAD.MOV.U32 R5, RZ, RZ, 0x3f800000 ;  /* 0x3f800000ff057424 */ /* 0x001fc600078e00ff */
[----:B------:R0:W-:Y:S01]  /*1ae40*/  STL [R1+0x1184], R2 ;  /* 0x0011840201007387 */ /* 0x0001e20000100800 */
[----:B-1----:R-:W-:Y:S02]  /*1ae50*/  MOV R4, 0x3f800000 ;  /* 0x3f80000000047802 */ /* 0x002fe40000000f00 */
[----:B0-----:R-:W-:-:S05]  /*1ae60*/  MOV R2, 0x3f800000 ;  /* 0x3f80000000027802 */ /* 0x001fca0000000f00 */
        /* <DEDUP_REMOVED lines=30> */
[----:B------:R-:W-:Y:S04]  /*1b050*/  STL [R1+0x670], RZ ;  /* 0x000670ff01007387 */ /* 0x000fe80000100800 */
[----:B------:R1:W-:Y:S04]  /*1b060*/  STL [R1+0x1a18], R2 ;  /* 0x001a180201007387 */ /* 0x0003e80000100800 */
[----:B------:R-:W-:Y:S04]  /*1b070*/  STL [R1+0x674], RZ ;  /* 0x000674ff01007387 */ /* 0x000fe80000100800 */
        /* <DEDUP_REMOVED lines=496> */
[----:B------:R-:W-:Y:S01]  /*1cf80*/  STL [R1+0xfb8], RZ ;  /* 0x000fb8ff01007387 */ /* 0x000fe20000100800 */
[----:B------:R-:W-:-:S03]  /*1cf90*/  IMAD.MOV.U32 R0, RZ, RZ, c[0x0][0x1a4] ;  /* 0x00006900ff007624 */ /* 0x000fc600078e00ff */
[----:B------:R-:W-:Y:S04]  /*1cfa0*/  STL [R1+0xfbc], RZ ;  /* 0x000fbcff01007387 */ /* 0x000fe80000100800 */
[----:B------:R-:W-:Y:S04]  /*1cfb0*/  STL [R1+0x1040], RZ ;  /* 0x001040ff01007387 */ /* 0x000fe80000100800 */
[----:B------:R-:W-:Y:S04]  /*1cfc0*/  STL [R1+0x1044], RZ ;  /* 0x001044ff01007387 */ /* 0x000fe80000100800 */
[----:B------:R-:W-:Y:S04]  /*1cfd0*/  STL [R1+0x1048], RZ ;  /* 0x001048ff01007387 */ /* 0x000fe80000100800 */
[----:B------:R-:W-:Y:S01]  /*1cfe0*/  STL [R1+0x104c], RZ ;  /* 0x00104cff01007387 */ /* 0x000fe20000100800 */
[----:B0-----:R-:W-:-:S03]  /*1cff0*/  SHF.L.U32 R4, R0, 0x2, RZ ;  /* 0x0000000200047819 */ /* 0x001fc600000006ff */
[----:B------:R-:W-:Y:S01]  /*1d000*/  STL [R1+0x1030], RZ ;  /* 0x001030ff01007387 */ /* 0x000fe20000100800 */
[----:B------:R-:W-:-:S03]  /*1d010*/  IMAD R5, R0, 0x5, RZ ;  /* 0x0000000500057824 */ /* 0x000fc600078e02ff */
[----:B------:R-:W-:Y:S01]  /*1d020*/  STL [R1+0x1034], RZ ;  /* 0x001034ff01007387 */ /* 0x000fe20000100800 */
[----:B------:R-:W-:-:S03]  /*1d030*/  IMAD R6, R0, 0x6, RZ ;  /* 0x0000000600067824 */ /* 0x000fc600078e02ff */
[----:B------:R-:W-:Y:S01]  /*1d040*/  STL [R1+0x1038], RZ ;  /* 0x001038ff01007387 */ /* 0x000fe20000100800 */
[----:B------:R-:W-:-:S03]  /*1d050*/  IMAD R7, R0, 0x7, RZ ;  /* 0x0000000700077824 */ /* 0x000fc600078e02ff */
[----:B------:R-:W-:Y:S01]  /*1d060*/  STL [R1+0x103c], RZ ;  /* 0x00103cff01007387 */ /* 0x000fe20000100800 */
[C---:B------:R-:W-:Y:S02]  /*1d070*/  IMAD.SHL.U32 R8, R0.reuse, 0x8, RZ ;  /* 0x0000000800087824 */ /* 0x040fe400078e00ff */
[----:B------:R-:W-:Y:S01]  /*1d080*/  IMAD R9, R0, 0x9, RZ ;  /* 0x0000000900097824 */ /* 0x000fe200078e02ff */
[----:B------:R-:W-:Y:S04]  /*1d090*/  STL [R1+0x1020], RZ ;  /* 0x001020ff01007387 */ /* 0x000fe80000100800 */
[----:B------:R-:W-:Y:S04]  /*1d0a0*/  STL [R1+0x1024], RZ ;  /* 0x001024ff01007387 */ /* 0x000fe80000100800 */
[----:B------:R-:W-:Y:S04]  /*1d0b0*/  STL [R1+0x1028], RZ ;  /* 0x001028ff01007387 */ /* 0x000fe80000100800 */
[----:B------:R-:W-:Y:S04]  /*1d0c0*/  STL [R1+0x102c], RZ ;  /* 0x00102cff01007387 */ /* 0x000fe80000100800 */
[----:B------:R0:W-:Y:S04]  /*1d0d0*/  STL.64 [R1+0x2258], R4 ;  /* 0x0022580401007387 */ /* 0x0001e80000100a00 */
[----:B------:R-:W-:Y:S04]  /*1d0e0*/  STL.64 [R1+0x2250], R6 ;  /* 0x0022500601007387 */ /* 0x000fe80000100a00 */
[----:B------:R2:W-:Y:S04]  /*1d0f0*/  STL.64 [R1+0x2248], R8 ;  /* 0x0022480801007387 */ /* 0x0005e80000100a00 */
[----:B-1----:R-:W3:Y:S04]  /*1d100*/  LDL R2, [R1+0xce4] ;  /* 0x000ce40001027983 */ /* 0x002ee80000100800 */
[----:B0-----:R-:W4:Y:S04]  /*1d110*/  LDL R5, [R1+0xce0] ;  /* 0x000ce00001057983 */ /* 0x001f280000100800 */
[----:B--2---:R-:W2:Y:S04]  /*1d120*/  LDL.64 R8, [R1+0xcd8] ;  /* 0x000cd80001087983 */ /* 0x004ea80000100a00 */
[----:B------:R-:W5:Y:S04]  /*1d130*/  LDL.64 R6, [R1+0xcd0] ;  /* 0x000cd00001067983 */ /* 0x000f680000100a00 */
[----:B------:R-:W0:Y:S04]  /*1d140*/  S2R R12, SR_TID.X ;  /* 0x00000000000c7919 */ /* 0x000e280000002100 */
[----:B------:R-:W1:Y:S04]  /*1d150*/  S2R R3, SR_TID.X ;  /* 0x0000000000037919 */ /* 0x000e680000002100 */
[----:B------:R-:W1:Y:S01]  /*1d160*/  S2R R13, SR_TID.X ;  /* 0x00000000000d7919 */ /* 0x000e620000002100 */
[----:B0-----:R-:W-:-:S02]  /*1d170*/  LOP3.LUT R12, R12, 0x7f, RZ, 0xc0, !PT ;  /* 0x0000007f0c0c7812 */ /* 0x001fc400078ec0ff */
[----:B-1----:R-:W-:Y:S02]  /*1d180*/  LOP3.LUT P4, RZ, R3, 0x80, RZ, 0xc0, !PT ;  /* 0x0000008003ff7812 */ /* 0x002fe4000788c0ff */
[----:B------:R-:W-:Y:S02]  /*1d190*/  SHF.L.U32 R12, R12, 0x1, RZ ;  /* 0x000000010c0c7819 */ /* 0x000fe400000006ff */
[----:B------:R-:W-:-:S04]  /*1d1a0*/  SEL R10, RZ, 0x110, !P4 ;  /* 0x00000110ff0a7807 */ /* 0x000fc80006000000 */
[----:B------:R-:W-:Y:S02]  /*1d1b0*/  LOP3.LUT R10, R10, R12, RZ, 0x3c, !PT ;  /* 0x0000000c0a0a7212 */ /* 0x000fe400078e3cff */
[----:B------:R-:W0:Y:S01]  /*1d1c0*/  S2R R12, SR_TID.X ;  /* 0x00000000000c7919 */ /* 0x000e220000002100 */
[C---:B------:R-:W-:Y:S01]  /*1d1d0*/  LOP3.LUT R11, R13.reuse, 0x7, RZ, 0xc0, !PT ;  /* 0x000000070d0b7812 */ /* 0x040fe200078ec0ff */
[----:B------:R-:W-:-:S03]  /*1d1e0*/  IMAD.SHL.U32 R13, R13, 0x100, RZ ;  /* 0x000001000d0d7824 */ /* 0x000fc600078e00ff */
[----:B------:R-:W-:-:S04]  /*1d1f0*/  SHF.L.U32 R11, R11, 0x4, RZ ;  /* 0x000000040b0b7819 */ /* 0x000fc800000006ff */
[----:B------:R-:W-:-:S04]  /*1d200*/  LOP3.LUT R11, R11, 0xf00, R13, 0xf8, !PT ;  /* 0x00000f000b0b7812 */ /* 0x000fc800078ef80d */
[----:B------:R-:W-:Y:S02]  /*1d210*/  LOP3.LUT R4, R11, 0x10, R3, 0x78, !PT ;  /* 0x000000100b047812 */ /* 0x000fe400078e7803 */
[C---:B------:R-:W-:Y:S02]  /*1d220*/  LOP3.LUT P0, RZ, R3.reuse, 0x7, RZ, 0xc0, !PT ;  /* 0x0000000703ff7812 */ /* 0x040fe4000780c0ff */
[C---:B------:R-:W-:Y:S02]  /*1d230*/  LOP3.LUT P1, RZ, R3.reuse, 0x3, RZ, 0xc0, !PT ;  /* 0x0000000303ff7812 */ /* 0x040fe4000782c0ff */
[C---:B------:R-:W-:Y:S02]  /*1d240*/  LOP3.LUT R11, R3.reuse, 0x10, RZ, 0xc0, !PT ;  /* 0x00000010030b7812 */ /* 0x040fe400078ec0ff */
[----:B0-----:R-:W-:Y:S01]  /*1d250*/  LOP3.LUT R12, R12, 0x7, RZ, 0xc0, !PT ;  /* 0x000000070c0c7812 */ /* 0x001fe200078ec0ff */
[----:B------:R-:W-:-:S04]  /*1d260*/  IMAD.SHL.U32 R3, R3, 0x2, RZ ;  /* 0x0000000203037824 */ /* 0x000fc800078e00ff */
[----:B------:R-:W-:Y:S01]  /*1d270*/  IMAD R12, R12, 0x210, RZ ;  /* 0x000002100c0c7824 */ /* 0x000fe200078e02ff */
[----:B------:R-:W-:-:S04]  /*1d280*/  SHF.L.U32 R11, R11, 0x8, RZ ;  /* 0x000000080b0b7819 */ /* 0x000fc800000006ff */
[----:B------:R-:W-:Y:S02]  /*1d290*/  LOP3.LUT R3, R12, 0x10, R3, 0x78, !PT ;  /* 0x000000100c037812 */ /* 0x000fe400078e7803 */
[C---:B------:R-:W-:Y:S02]  /*1d2a0*/  LOP3.LUT R13, R10.reuse, 0x20, RZ, 0x3c, !PT ;  /* 0x000000200a0d7812 */ /* 0x040fe400078e3cff */
[----:B------:R-:W-:Y:S02]  /*1d2b0*/  LOP3.LUT R3, R3, R11, RZ, 0xfc, !PT ;  /* 0x0000000b03037212 */ /* 0x000fe400078efcff */
[C---:B------:R-:W-:Y:S02]  /*1d2c0*/  LOP3.LUT R11, R10.reuse, 0x40, RZ, 0x3c, !PT ;  /* 0x000000400a0b7812 */ /* 0x040fe400078e3cff */
[----:B------:R-:W-:Y:S02]  /*1d2d0*/  LOP3.LUT R10, R10, 0x60, RZ, 0x3c, !PT ;  /* 0x000000600a0a7812 */ /* 0x000fe400078e3cff */
[----:B------:R-:W-:-:S02]  /*1d2e0*/  LOP3.LUT R10, R3, 0x20, RZ, 0x3c, !PT ;  /* 0x00000020030a7812 */ /* 0x000fc400078e3cff */
[C---:B------:R-:W-:Y:S02]  /*1d2f0*/  LOP3.LUT R10, R3.reuse, 0x40, RZ, 0x3c, !PT ;  /* 0x00000040030a7812 */ /* 0x040fe400078e3cff */
[----:B------:R-:W-:Y:S01]  /*1d300*/  LOP3.LUT R3, R3, 0x60, RZ, 0x3c, !PT ;  /* 0x0000006003037812 */ /* 0x000fe200078e3cff */
[----:B------:R-:W-:Y:S01]  /*1d310*/  IMAD R3, R0, 0x3, RZ ;  /* 0x0000000300037824 */ /* 0x000fe200078e02ff */
[----:B---3--:R-:W-:Y:S02]  /*1d320*/  LOP3.LUT R2, R2, 0x40, RZ, 0x3c, !PT ;  /* 0x0000004002027812 */ /* 0x008fe400078e3cff */
[----:B----4-:R-:W-:-:S03]  /*1d330*/  LOP3.LUT R5, R5, 0x40, RZ, 0x3c, !PT ;  /* 0x0000004005057812 */ /* 0x010fc600078e3cff */
[----:B------:R0:W-:Y:S04]  /*1d340*/  STL [R1+0x1a48], R2 ;  /* 0x001a480201007387 */ /* 0x0001e80000100800 */
[----:B------:R2:W-:Y:S01]  /*1d350*/  STL [R1+0x1a44], R5 ;  /* 0x001a440501007387 */ /* 0x0005e20000100800 */
[C---:B0-----:R-:W-:Y:S02]  /*1d360*/  LOP3.LUT R2, R4.reuse, 0x20, RZ, 0x3c, !PT ;  /* 0x0000002004027812 */ /* 0x041fe400078e3cff */
[C---:B------:R-:W-:Y:S02]  /*1d370*/  LOP3.LUT R2, R4.reuse, 0x40, RZ, 0x3c, !PT ;  /* 0x0000004004027812 */ /* 0x040fe400078e3cff */
[----:B------:R-:W-:-:S03]  /*1d380*/  LOP3.LUT R4, R4, 0x60, RZ, 0x3c, !PT ;  /* 0x0000006004047812 */ /* 0x000fc600078e3cff */
[C---:B--2---:R-:W-:Y:S01]  /*1d390*/  IMAD.WIDE R4, R0.reuse, 0x2, R8 ;  /* 0x0000000200047825 */ /* 0x044fe200078e0208 */
[----:B------:R-:W-:-:S04]  /*1d3a0*/  SHF.L.U32 R2, R0, 0x1, RZ ;  /* 0x0000000100027819 */ /* 0x000fc800000006ff */
[----:B------:R5:W-:Y:S02]  /*1d3b0*/  STL.64 [R1+0x2238], R4 ;  /* 0x0022380401007387 */ /* 0x000be40000100a00 */
[----:B-----5:R-:W-:-:S05]  /*1d3c0*/  IMAD.WIDE R4, R0, 0x2, R6 ;  /* 0x0000000200047825 */ /* 0x020fca00078e0206 */
[----:B------:R0:W-:Y:S02]  /*1d3d0*/  STL.64 [R1+0x2230], R4 ;  /* 0x0022300401007387 */ /* 0x0001e40000100a00 */
[----:B0-----:R-:W-:-:S05]  /*1d3e0*/  IMAD.WIDE R4, R2, 0x2, R8 ;  /* 0x0000000202047825 */ /* 0x001fca00078e0208 */
[----:B------:R0:W-:Y:S02]  /*1d3f0*/  STL.64 [R1+0x2228], R4 ;  /* 0x0022280401007387 */ /* 0x0001e40000100a00 */
[----:B0-----:R-:W-:-:S05]  /*1d400*/  IMAD.WIDE R4, R2, 0x2, R6 ;  /* 0x0000000202047825 */ /* 0x001fca00078e0206 */
[----:B------:R0:W-:Y:S01]  /*1d410*/  STL.64 [R1+0x2220], R4 ;  /* 0x0022200401007387 */ /* 0x0001e20000100a00 */
[----:B------:R-:W-:-:S04]  /*1d420*/  IMAD.WIDE R6, R3, 0x2, R6 ;  /* 0x0000000203067825 */ /* 0x000fc800078e0206 */
[----:B0-----:R-:W-:-:S05]  /*1d430*/  IMAD.WIDE R4, R3, 0x2, R8 ;  /* 0x0000000203047825 */ /* 0x001fca00078e0208 */
[----:B------:R0:W-:Y:S04]  /*1d440*/  STL.64 [R1+0x2218], R4 ;  /* 0x0022180401007387 */ /* 0x0001e80000100a00 */
[----:B0-----:R-:W2:Y:S04]  /*1d450*/  LDL.LU.64 R4, [R1+0x2258] ;  /* 0x0022580001047983 */ /* 0x001ea80000300a00 */
[----:B------:R-:W3:Y:S04]  /*1d460*/  LDL.64 R2, [R1+0xcd0] ;  /* 0x000cd00001027983 */ /* 0x000ee80000100a00 */
[----:B------:R2:W-:Y:S02]  /*1d470*/  STL.64 [R1+0x2210], R6 ;  /* 0x0022100601007387 */ /* 0x0005e40000100a00 */
[----:B--2---:R-:W-:-:S05]  /*1d480*/  IMAD.WIDE R6, R4, 0x2, R8 ;  /* 0x0000000204067825 */ /* 0x004fca00078e0208 */
[----:B------:R3:W-:Y:S01]  /*1d490*/  STL.64 [R1+0x2208], R6 ;  /* 0x0022080601007387 */ /* 0x0007e20000100a00 */
[----:B------:R-:W-:-:S04]  /*1d4a0*/  IMAD.WIDE R8, R5, 0x2, R8 ;  /* 0x0000000205087825 */ /* 0x000fc800078e0208 */
[----:B---3--:R-:W-:-:S05]  /*1d4b0*/  IMAD.WIDE R6, R4, 0x2, R2 ;  /* 0x0000000204067825 */ /* 0x008fca00078e0202 */
[----:B------:R0:W-:Y:S04]  /*1d4c0*/  STL.64 [R1+0x2200], R6 ;  /* 0x0022000601007387 */ /* 0x0001e80000100a00 */
[----:B0-----:R-:W2:Y:S04]  /*1d4d0*/  LDL.LU.64 R6, [R1+0x2250] ;  /* 0x0022500001067983 */ /* 0x001ea80000300a00 */
[----:B------:R0:W-:Y:S02]  /*1d4e0*/  STL.64 [R1+0x21f8], R8 ;  /* 0x0021f80801007387 */ /* 0x0001e40000100a00 */
[----:B0-----:R-:W-:-:S02]  /*1d4f0*/  IMAD.WIDE R8, R5, 0x2, R2 ;  /* 0x0000000205087825 */ /* 0x001fc400078e0202 */
[----:B------:R-:W2:Y:S04]  /*1d500*/  LDL.64 R4, [R1+0xcd8] ;  /* 0x000cd80001047983 */ /* 0x000ea80000100a00 */
[----:B------:R2:W-:Y:S02]  /*1d510*/  STL.64 [R1+0x21f0], R8 ;  /* 0x0021f00801007387 */ /* 0x0005e40000100a00 */
[----:B--2---:R-:W-:-:S05]  /*1d520*/  IMAD.WIDE R8, R6, 0x2, R4 ;  /* 0x0000000206087825 */ /* 0x004fca00078e0204 */
[----:B------:R0:W-:Y:S02]  /*1d530*/  STL.64 [R1+0x21e8], R8 ;  /* 0x0021e80801007387 */ /* 0x0001e40000100a00 */
[----:B0-----:R-:W-:-:S05]  /*1d540*/  IMAD.WIDE R8, R6, 0x2, R2 ;  /* 0x0000000206087825 */ /* 0x001fca00078e0202 */
[----:B------:R0:W-:Y:S02]  /*1d550*/  STL.64 [R1+0x21e0], R8 ;  /* 0x0021e00801007387 */ /* 0x0001e40000100a00 */
[----:B0-----:R-:W-:-:S05]  /*1d560*/  IMAD.WIDE R8, R7, 0x2, R4 ;  /* 0x0000000207087825 */ /* 0x001fca00078e0204 */
[----:B------:R0:W-:Y:S04]  /*1d570*/  STL.64 [R1+0x21d8], R8 ;  /* 0x0021d80801007387 */ /* 0x0001e80000100a00 */
[----:B0-----:R-:W2:Y:S01]  /*1d580*/  LDL.LU.64 R8, [R1+0x2248] ;  /* 0x0022480001087983 */ /* 0x001ea20000300a00 */
[----:B------:R-:W-:-:S05]  /*1d590*/  IMAD.WIDE R6, R7, 0x2, R2 ;  /* 0x0000000207067825 */ /* 0x000fca00078e0202 */
[----:B------:R2:W-:Y:S01]  /*1d5a0*/  STL.64 [R1+0x21d0], R6 ;  /* 0x0021d00601007387 */ /* 0x0005e20000100a00 */
[C---:B------:R-:W-:Y:S02]  /*1d5b0*/  IMAD R10, R0.reuse, 0xa, RZ ;  /* 0x0000000a000a7824 */ /* 0x040fe400078e02ff */
[C---:B------:R-:W-:Y:S02]  /*1d5c0*/  IMAD R11, R0.reuse, 0xb, RZ ;  /* 0x0000000b000b7824 */ /* 0x040fe400078e02ff */
[C---:B------:R-:W-:Y:S02]  /*1d5d0*/  IMAD R12, R0.reuse, 0xc, RZ ;  /* 0x0000000c000c7824 */ /* 0x040fe400078e02ff */
[C---:B------:R-:W-:Y:S02]  /*1d5e0*/  IMAD R13, R0.reuse, 0xd, RZ ;  /* 0x0000000d000d7824 */ /* 0x040fe400078e02ff */
[C---:B------:R-:W-:Y:S02]  /*1d5f0*/  IMAD R14, R0.reuse, 0xe, RZ ;  /* 0x0000000e000e7824 */ /* 0x040fe400078e02ff */
[C---:B------:R-:W-:Y:S01]  /*1d600*/  IMAD R15, R0.reuse, 0xf, RZ ;  /* 0x0000000f000f7824 */ /* 0x040fe200078e02ff */
[C---:B------:R-:W-:Y:S01]  /*1d610*/  SHF.L.U32 R16, R0.reuse, 0x4, RZ ;  /* 0x0000000400107819 */ /* 0x040fe200000006ff */
[----:B------:R-:W-:-:S02]  /*1d620*/  IMAD R17, R0, 0x11, RZ ;  /* 0x0000001100117824 */ /* 0x000fc400078e02ff */
[C---:B------:R-:W-:Y:S02]  /*1d630*/  IMAD R18, R0.reuse, 0x12, RZ ;  /* 0x0000001200127824 */ /* 0x040fe400078e02ff */
[C---:B------:R-:W-:Y:S02]  /*1d640*/  IMAD R19, R0.reuse, 0x13, RZ ;  /* 0x0000001300137824 */ /* 0x040fe400078e02ff */
[C---:B------:R-:W-:Y:S02]  /*1d650*/  IMAD R20, R0.reuse, 0x14, RZ ;  /* 0x0000001400147824 */ /* 0x040fe400078e02ff */
[C---:B------:R-:W-:Y:S02]  /*1d660*/  IMAD R21, R0.reuse, 0x15, RZ ;  /* 0x0000001500157824 */ /* 0x040fe400078e02ff */
[C---:B------:R-:W-:Y:S02]  /*1d670*/  IMAD R22, R0.reuse, 0x16, RZ ;  /* 0x0000001600167824 */ /* 0x040fe400078e02ff */
[----:B------:R-:W-:-:S02]  /*1d680*/  IMAD R23, R0, 0x17, RZ ;  /* 0x0000001700177824 */ /* 0x000fc400078e02ff */
[C---:B------:R-:W-:Y:S02]  /*1d690*/  IMAD R24, R0.reuse, 0x18, RZ ;  /* 0x0000001800187824 */ /* 0x040fe400078e02ff */
[C---:B------:R-:W-:Y:S02]  /*1d6a0*/  IMAD R25, R0.reuse, 0x19, RZ ;  /* 0x0000001900197824 */ /* 0x040fe400078e02ff */
[C---:B------:R-:W-:Y:S02]  /*1d6b0*/  IMAD R26, R0.reuse, 0x1a, RZ ;  /* 0x0000001a001a7824 */ /* 0x040fe400078e02ff */
[C---:B------:R-:W-:Y:S02]  /*1d6c0*/  IMAD R27, R0.reuse, 0x1b, RZ ;  /* 0x0000001b001b7824 */ /* 0x040fe400078e02ff */
[C---:B------:R-:W-:Y:S02]  /*1d6d0*/  IMAD R28, R0.reuse, 0x1c, RZ ;  /* 0x0000001c001c7824 */ /* 0x040fe400078e02ff */
[----:B------:R-:W-:-:S02]  /*1d6e0*/  IMAD R29, R0, 0x1d, RZ ;  /* 0x0000001d001d7824 */ /* 0x000fc400078e02ff */
[----:B------:R-:W-:Y:S02]  /*1d6f0*/  IMAD R0, R0, 0x1e, RZ ;  /* 0x0000001e00007824 */ /* 0x000fe400078e02ff */
[----:B--2---:R-:W-:-:S05]  /*1d700*/  IMAD.WIDE R6, R8, 0x2, R4 ;  /* 0x0000000208067825 */ /* 0x004fca00078e0204 */
[----:B------:R0:W-:Y:S02]  /*1d710*/  STL.64 [R1+0x21c8], R6 ;  /* 0x0021c80601007387 */ /* 0x0001e40000100a00 */
[----:B0-----:R-:W-:-:S05]  /*1d720*/  IMAD.WIDE R6, R8, 0x2, R2 ;  /* 0x0000000208067825 */ /* 0x001fca00078e0202 */
[----:B------:R0:W-:Y:S02]  /*1d730*/  STL.64 [R1+0x21c0], R6 ;  /* 0x0021c00601007387 */ /* 0x0001e40000100a00 */
[----:B0-----:R-:W-:-:S04]  /*1d740*/  IMAD.WIDE R6, R9, 0x2, R4 ;  /* 0x0000000209067825 */ /* 0x001fc800078e0204 */
[----:B------:R-:W-:Y:S01]  /*1d750*/  IMAD.WIDE R8, R9, 0x2, R2 ;  /* 0x0000000209087825 */ /* 0x000fe200078e0202 */
[----:B------:R0:W-:Y:S04]  /*1d760*/  STL.64 [R1+0x21b8], R6 ;  /* 0x0021b80601007387 */ /* 0x0001e80000100a00 */
[----:B------:R1:W-:Y:S01]  /*1d770*/  STL.64 [R1+0x21b0], R8 ;  /* 0x0021b00801007387 */ /* 0x0003e20000100a00 */
[----:B0-----:R-:W-:-:S04]  /*1d780*/  IMAD.WIDE R6, R10, 0x2, R4 ;  /* 0x000000020a067825 */ /* 0x001fc800078e0204 */
[----:B-1----:R-:W-:Y:S01]  /*1d790*/  IMAD.WIDE R8, R10, 0x2, R2 ;  /* 0x000000020a087825 */ /* 0x002fe200078e0202 */
[----:B------:R0:W-:Y:S04]  /*1d7a0*/  STL.64 [R1+0x21a8], R6 ;  /* 0x0021a80601007387 */ /* 0x0001e80000100a00 */
[----:B------:R1:W-:Y:S01]  /*1d7b0*/  STL.64 [R1+0x21a0], R8 ;  /* 0x0021a00801007387 */ /* 0x0003e20000100a00 */
[----:B0-----:R-:W-:-:S04]  /*1d7c0*/  IMAD.WIDE R6, R11, 0x2, R4 ;  /* 0x000000020b067825 */ /* 0x001fc800078e0204 */
[----:B------:R-:W-:Y:S01]  /*1d7d0*/  IMAD.WIDE R10, R11, 0x2, R2 ;  /* 0x000000020b0a7825 */ /* 0x000fe200078e0202 */
[----:B------:R0:W-:Y:S03]  /*1d7e0*/  STL.64 [R1+0x2198], R6 ;  /* 0x0021980601007387 */ /* 0x0001e60000100a00 */
[C---:B-1----:R-:W-:Y:S01]  /*1d7f0*/  IMAD.WIDE R8, R12.reuse, 0x2, R4 ;  /* 0x000000020c087825 */ /* 0x042fe200078e0204 */
[----:B------:R1:W-:Y:S04]  /*1d800*/  STL.64 [R1+0x2190], R10 ;  /* 0x0021900a01007387 */ /* 0x0003e80000100a00 */
[----:B------:R2:W-:Y:S01]  /*1d810*/  STL.64 [R1+0x2188], R8 ;  /* 0x0021880801007387 */ /* 0x0005e20000100a00 */
[----:B0-----:R-:W-:-:S04]  /*1d820*/  IMAD.WIDE R6, R12, 0x2, R2 ;  /* 0x000000020c067825 */ /* 0x001fc800078e0202 */
[C---:B-1----:R-:W-:Y:S01]  /*1d830*/  IMAD.WIDE R10, R13.reuse, 0x2, R4 ;  /* 0x000000020d0a7825 */ /* 0x042fe200078e0204 */
[----:B------:R0:W-:Y:S03]  /*1d840*/  STL.64 [R1+0x2180], R6 ;  /* 0x0021800601007387 */ /* 0x0001e60000100a00 */
[----:B--2---:R-:W-:Y:S01]  /*1d850*/  IMAD.WIDE R8, R13, 0x2, R2 ;  /* 0x000000020d087825 */ /* 0x004fe200078e0202 */
[----:B------:R1:W-:Y:S04]  /*1d860*/  STL.64 [R1+0x2178], R10 ;  /* 0x0021780a01007387 */ /* 0x0003e80000100a00 */
[----:B------:R2:W-:Y:S01]  /*1d870*/  STL.64 [R1+0x2170], R8 ;  /* 0x0021700801007387 */ /* 0x0005e20000100a00 */
[----:B0-----:R-:W-:-:S04]  /*1d880*/  IMAD.WIDE R6, R14, 0x2, R4 ;  /* 0x000000020e067825 */ /* 0x001fc800078e0204 */
[----:B-1----:R-:W-:Y:S01]  /*1d890*/  IMAD.WIDE R10, R14, 0x2, R2 ;  /* 0x000000020e0a7825 */ /* 0x002fe200078e0202 */
[----:B------:R0:W-:Y:S03]  /*1d8a0*/  STL.64 [R1+0x2168], R6 ;  /* 0x0021680601007387 */ /* 0x0001e60000100a00 */
[C---:B--2---:R-:W-:Y:S01]  /*1d8b0*/  IMAD.WIDE R8, R15.reuse, 0x2, R4 ;  /* 0x000000020f087825 */ /* 0x044fe200078e0204 */
        /* <DEDUP_REMOVED lines=54> */
[----:B------:R-:W-:Y:S04]  /*1dc20*/  STL.64 [R1+0x2088], R10 ;  /* 0x0020880a01007387 */ /* 0x000fe80000100a00 */
[----:B------:R1:W-:Y:S01]  /*1dc30*/  STL.64 [R1+0x2080], R8 ;  /* 0x0020800801007387 */ /* 0x0003e20000100a00 */
[----:B0-----:R-:W-:-:S05]  /*1dc40*/  IMAD.WIDE R6, R29, 0x2, R4 ;  /* 0x000000021d067825 */ /* 0x001fca00078e0204 */
[----:B------:R0:W-:Y:S01]  /*1dc50*/  STL.64 [R1+0x2078], R6 ;  /* 0x0020780601007387 */ /* 0x0001e20000100a00 */
[----:B-1----:R-:W-:Y:S01]  /*1dc60*/  IMAD.WIDE R8, R29, 0x2, R2 ;  /* 0x000000021d087825 */ /* 0x002fe200078e0202 */
[----:B0-----:R-:W-:-:S03]  /*1dc70*/  MOV R6, c[0x0][0x1a4] ;  /* 0x0000690000067a02 */ /* 0x001fc60000000f00 */
[----:B------:R-:W-:Y:S01]  /*1dc80*/  IMAD.WIDE R12, R0, 0x2, R4 ;  /* 0x00000002000c7825 */ /* 0x000fe200078e0204 */
[----:B------:R0:W-:Y:S03]  /*1dc90*/  STL.64 [R1+0x2070], R8 ;  /* 0x0020700801007387 */ /* 0x0001e60000100a00 */
[----:B------:R-:W-:Y:S02]  /*1dca0*/  IMAD R6, R6, 0x1f, RZ ;  /* 0x0000001f06067824 */ /* 0x000fe400078e02ff */
[----:B------:R-:W-:Y:S01]  /*1dcb0*/  IMAD.WIDE R10, R0, 0x2, R2 ;  /* 0x00000002000a7825 */ /* 0x000fe200078e0202 */
[----:B------:R1:W-:Y:S03]  /*1dcc0*/  STL.64 [R1+0x2068], R12 ;  /* 0x0020680c01007387 */ /* 0x0003e60000100a00 */
[----:B------:R-:W-:-:S02]  /*1dcd0*/  IMAD.MOV.U32 R0, RZ, RZ, c[0x0][0x1a4] ;  /* 0x00006900ff007624 */ /* 0x000fc400078e00ff */
[----:B0-----:R-:W-:Y:S01]  /*1dce0*/  IMAD.WIDE R8, R6, 0x2, R4 ;  /* 0x0000000206087825 */ /* 0x001fe200078e0204 */
[----:B------:R-:W-:Y:S01]  /*1dcf0*/  MOV R7, c[0x0][0x1a4] ;  /* 0x0000690000077a02 */ /* 0x000fe20000000f00 */
[----:B------:R-:W-:Y:S01]  /*1dd00*/  STL.64 [R1+0x2060], R10 ;  /* 0x0020600a01007387 */ /* 0x000fe20000100a00 */
[----:B------:R-:W-:-:S03]  /*1dd10*/  SHF.L.U32 R0, R0, 0x5, RZ ;  /* 0x0000000500007819 */ /* 0x000fc600000006ff */
[----:B------:R0:W-:Y:S01]  /*1dd20*/  STL.64 [R1+0x2058], R8 ;  /* 0x0020580801007387 */ /* 0x0001e20000100a00 */
[----:B------:R-:W-:Y:S02]  /*1dd30*/  IMAD R7, R7, 0x21, RZ ;  /* 0x0000002107077824 */ /* 0x000fe400078e02ff */
[----:B-1----:R-:W-:-:S04]  /*1dd40*/  IMAD.WIDE R12, R0, 0x2, R4 ;  /* 0x00000002000c7825 */ /* 0x002fc800078e0204 */
[----:B0-----:R-:W-:-:S04]  /*1dd50*/  IMAD.WIDE R8, R6, 0x2, R2 ;  /* 0x0000000206087825 */ /* 0x001fc800078e0202 */
[----:B------:R-:W-:Y:S01]  /*1dd60*/  IMAD.WIDE R10, R0, 0x2, R2 ;  /* 0x00000002000a7825 */ /* 0x000fe200078e0202 */
[----:B------:R0:W-:Y:S01]  /*1dd70*/  STL.64 [R1+0x2050], R8 ;  /* 0x0020500801007387 */ /* 0x0001e20000100a00 */
[----:B------:R-:W-:Y:S02]  /*1dd80*/  MOV R6, c[0x0][0x1a4] ;  /* 0x0000690000067a02 */ /* 0x000fe40000000f00 */
[----:B------:R-:W-:Y:S01]  /*1dd90*/  IMAD.MOV.U32 R0, RZ, RZ, c[0x0][0x1a4] ;  /* 0x00006900ff007624 */ /* 0x000fe200078e00ff */
[----:B------:R1:W-:Y:S04]  /*1dda0*/  STL.64 [R1+0x2048], R12 ;  /* 0x0020480c01007387 */ /* 0x0003e80000100a00 */
[----:B------:R2:W-:Y:S01]  /*1ddb0*/  STL.64 [R1+0x2040], R10 ;  /* 0x0020400a01007387 */ /* 0x0005e20000100a00 */
[----:B0-----:R-:W-:-:S04]  /*1ddc0*/  IMAD.WIDE R8, R7, 0x2, R4 ;  /* 0x0000000207087825 */ /* 0x001fc800078e0204 */
[----:B------:R-:W-:Y:S01]  /*1ddd0*/  IMAD R0, R0, 0x22, RZ ;  /* 0x0000002200007824 */ /* 0x000fe200078e02ff */
[----:B------:R0:W-:Y:S01]  /*1dde0*/  STL.64 [R1+0x2038], R8 ;  /* 0x0020380801007387 */ /* 0x0001e20000100a00 */
[----:B------:R-:W-:Y:S02]  /*1ddf0*/  IMAD R6, R6, 0x23, RZ ;  /* 0x0000002306067824 */ /* 0x000fe400078e02ff */
[----:B-1----:R-:W-:-:S04]  /*1de00*/  IMAD.WIDE R12, R0, 0x2, R4 ;  /* 0x00000002000c7825 */ /* 0x002fc800078e0204 */
[----:B--2---:R-:W-:-:S04]  /*1de10*/  IMAD.WIDE R10, R0, 0x2, R2 ;  /* 0x00000002000a7825 */ /* 0x004fc800078e0202 */
[----:B0-----:R-:W-:Y:S01]  /*1de20*/  IMAD.WIDE R8, R7, 0x2, R2 ;  /* 0x0000000207087825 */ /* 0x001fe200078e0202 */
[----:B------:R-:W-:-:S04]  /*1de30*/  MOV R0, c[0x0][0x1a4] ;  /* 0x0000690000007a02 */ /* 0x000fc80000000f00 */
[----:B------:R0:W-:Y:S01]  /*1de40*/  STL.64 [R1+0x2030], R8 ;  /* 0x0020300801007387 */ /* 0x0001e20000100a00 */
[----:B------:R-:W-:-:S03]  /*1de50*/  IMAD.MOV.U32 R7, RZ, RZ, c[0x0][0x1a4] ;  /* 0x00006900ff077624 */ /* 0x000fc600078e00ff */
[----:B------:R1:W-:Y:S01]  /*1de60*/  STL.64 [R1+0x2028], R12 ;  /* 0x0020280c01007387 */ /* 0x0003e20000100a00 */
[----:B------:R-:W-:-:S03]  /*1de70*/  IMAD R0, R0, 0x24, RZ ;  /* 0x0000002400007824 */ /* 0x000fc600078e02ff */
[----:B------:R2:W-:Y:S01]  /*1de80*/  STL.64 [R1+0x2020], R10 ;  /* 0x0020200a01007387 */ /* 0x0005e20000100a00 */
[----:B0-----:R-:W-:-:S05]  /*1de90*/  IMAD.WIDE R8, R6, 0x2, R4 ;  /* 0x0000000206087825 */ /* 0x001fca00078e0204 */
[----:B------:R0:W-:Y:S01]  /*1dea0*/  STL.64 [R1+0x2018], R8 ;  /* 0x0020180801007387 */ /* 0x0001e20000100a00 */
[----:B------:R-:W-:Y:S02]  /*1deb0*/  IMAD R7, R7, 0x25, RZ ;  /* 0x0000002507077824 */ /* 0x000fe400078e02ff */
[----:B-1----:R-:W-:-:S04]  /*1dec0*/  IMAD.WIDE R12, R0, 0x2, R4 ;  /* 0x00000002000c7825 */ /* 0x002fc800078e0204 */
[----:B--2---:R-:W-:-:S04]  /*1ded0*/  IMAD.WIDE R10, R0, 0x2, R2 ;  /* 0x00000002000a7825 */ /* 0x004fc800078e0202 */
[----:B0-----:R-:W-:Y:S01]  /*1dee0*/  IMAD.WIDE R8, R6, 0x2, R2 ;  /* 0x0000000206087825 */ /* 0x001fe200078e0202 */
[----:B------:R-:W-:-:S04]  /*1def0*/  MOV R0, c[0x0][0x1a4] ;  /* 0x0000690000007a02 */ /* 0x000fc80000000f00 */
[----:B------:R0:W-:Y:S01]  /*1df00*/  STL.64 [R1+0x2010], R8 ;  /* 0x0020100801007387 */ /* 0x0001e20000100a00 */
[----:B------:R-:W-:-:S03]  /*1df10*/  MOV R6, c[0x0][0x1a4] ;  /* 0x0000690000067a02 */ /* 0x000fc60000000f00 */
        /* <DEDUP_REMOVED lines=153> */
[----:B------:R-:W-:-:S03]  /*1e8b0*/  MOV R7, c[0x0][0x1a4] ;  /* 0x0000690000077a02 */ /* 0x000fc60000000f00 */
[----:B------:R-:W-:Y:S01]  /*1e8c0*/  IMAD.MOV.U32 R0, RZ, RZ, c[0x0][0x1a4] ;  /* 0x00006900ff007624 */ /* 0x000fe200078e00ff */
[----:B------:R0:W-:Y:S04]  /*1e8d0*/  STL.64 [R1+0x1e70], R8 ;  /* 0x001e700801007387 */ /* 0x0001e80000100a00 */
[----:B------:R1:W-:Y:S01]  /*1e8e0*/  STL.64 [R1+0x1e68], R12 ;  /* 0x001e680c01007387 */ /* 0x0003e20000100a00 */
[----:B------:R-:W-:-:S03]  /*1e8f0*/  SHF.L.U32 R0, R0, 0x6, RZ ;  /* 0x0000000600007819 */ /* 0x000fc600000006ff */
        /* <DEDUP_REMOVED lines=369> */
[----:B------:R0:W-:Y:S01]  /*20010*/  STL.64 [R1+0x1a90], R8 ;  /* 0x001a900801007387 */ /* 0x0001e20000100a00 */
[----:B------:R-:W-:Y:S02]  /*20020*/  IMAD R0, R0, 0x7f, RZ ;  /* 0x0000007f00007824 */ /* 0x000fe400078e02ff */
[----:B------:R-:W-:Y:S01]  /*20030*/  IMAD R6, R6, 0x7e, RZ ;  /* 0x0000007e06067824 */ /* 0x000fe200078e02ff */
[----:B------:R-:W-:Y:S04]  /*20040*/  STL.64 [R1+0x1a88], R12 ;  /* 0x001a880c01007387 */ /* 0x000fe80000100a00 */
[----:B------:R1:W-:Y:S01]  /*20050*/  STL.64 [R1+0x1a80], R10 ;  /* 0x001a800a01007387 */ /* 0x0003e20000100a00 */
[----:B0-----:R-:W-:-:S05]  /*20060*/  IMAD.WIDE R8, R7, 0x2, R4 ;  /* 0x0000000207087825 */ /* 0x001fca00078e0204 */
[----:B------:R0:W-:Y:S01]  /*20070*/  STL.64 [R1+0x1a78], R8 ;  /* 0x001a780801007387 */ /* 0x0001e20000100a00 */
[----:B-1----:R-:W-:-:S05]  /*20080*/  IMAD.WIDE R10, R7, 0x2, R2 ;  /* 0x00000002070a7825 */ /* 0x002fca00078e0202 */
[----:B------:R1:W-:Y:S01]  /*20090*/  STL.64 [R1+0x1a70], R10 ;  /* 0x001a700a01007387 */ /* 0x0003e20000100a00 */
[----:B0-----:R-:W-:-:S04]  /*200a0*/  IMAD.WIDE R8, R6, 0x2, R4 ;  /* 0x0000000206087825 */ /* 0x001fc800078e0204 */
[--C-:B------:R-:W-:Y:S01]  /*200b0*/  IMAD.WIDE R6, R6, 0x2, R2.reuse ;  /* 0x0000000206067825 */ /* 0x100fe200078e0202 */
[----:B------:R1:W-:Y:S03]  /*200c0*/  STL.64 [R1+0x1a68], R8 ;  /* 0x001a680801007387 */ /* 0x0003e60000100a00 */
[C---:B------:R-:W-:Y:S01]  /*200d0*/  IMAD.WIDE R2, R0.reuse, 0x2, R2 ;  /* 0x0000000200027825 */ /* 0x040fe200078e0202 */
[----:B------:R1:W-:Y:S03]  /*200e0*/  STL.64 [R1+0x1a60], R6 ;  /* 0x001a600601007387 */ /* 0x0003e60000100a00 */
[----:B------:R-:W-:Y:S01]  /*200f0*/  IMAD.WIDE R4, R0, 0x2, R4 ;  /* 0x0000000200047825 */ /* 0x000fe200078e0204 */
[----:B------:R1:W-:Y:S04]  /*20100*/  STL.64 [R1+0x1a50], R2 ;  /* 0x001a500201007387 */ /* 0x0003e80000100a00 */
[----:B------:R1:W-:Y:S02]  /*20110*/  STL.64 [R1+0x1a58], R4 ;  /* 0x001a580401007387 */ /* 0x0003e40000100a00 */
.L_x_1:
[----:B-1----:R-:W2:Y:S04]  /*20120*/  LDL.64 R6, [R1+0xcd8] ;  /* 0x000cd80001067983 */ /* 0x002ea80000100a00 */
[----:B0-----:R-:W2:Y:S04]  /*20130*/  LDL R0, [R1+0x604] ;  /* 0x0006040001007983 */ /* 0x001ea80000100800 */
[----:B------:R-:W3:Y:S04]  /*20140*/  LDL.64 R2, [R1+0xcd0] ;  /* 0x000cd00001027983 */ /* 0x000ee80000100a00 */
[----:B------:R-:W4:Y:S04]  /*20150*/  LDL.64 R8, [R1+0x2228] ;  /* 0x0022280001087983 */ /* 0x000f280000100a00 */
[----:B------:R-:W4:Y:S04]  /*20160*/  LDL.64 R4, [R1+0x2238] ;  /* 0x0022380001047983 */ /* 0x000f280000100a00 */
[----:B------:R-:W4:Y:S04]  /*20170*/  LDL.64 R16, [R1+0x2230] ;  /* 0x0022300001107983 */ /* 0x000f280000100a00 */
[----:B------:R-:W4:Y:S04]  /*20180*/  LDL.64 R10, [R1+0x2220] ;  /* 0x00222000010a7983 */ /* 0x000f280000100a00 */
[----:B------:R-:W4:Y:S04]  /*20190*/  LDL.64 R12, [R1+0x2218] ;  /* 0x00221800010c7983 */ /* 0x000f280000100a00 */
[----:B------:R-:W4:Y:S04]  /*201a0*/  LDL.64 R24, [R1+0x2210] ;  /* 0x0022100001187983 */ /* 0x000f280000100a00 */
[----:B------:R-:W4:Y:S04]  /*201b0*/  LDL.64 R14, [R1+0x2208] ;  /* 0x00220800010e7983 */ /* 0x000f280000100a00 */
[----:B------:R-:W4:Y:S04]  /*201c0*/  LDL.64 R22, [R1+0x2200] ;  /* 0x0022000001167983 */ /* 0x000f280000100a00 */
[----:B------:R-:W4:Y:S01]  /*201d0*/  LDL.64 R18, [R1+0x21f8] ;  /* 0x0021f80001127983 */ /* 0x000f220000100a00 */
[----:B--2---:R-:W-:-:S05]  /*201e0*/  IMAD.WIDE R6, R0, 0x2, R6 ;  /* 0x0000000200067825 */ /* 0x004fca00078e0206 */
[----:B------:R0:W2:Y:S01]  /*201f0*/  LDG.E.U16 R21, [R6.64] ;  /* 0x0000000406157981 */ /* 0x0000a2000c1e1500 */
[----:B---3--:R-:W-:-:S04]  /*20200*/  IMAD.WIDE R2, R0, 0x2, R2 ;  /* 0x0000000200027825 */ /* 0x008fc800078e0202 */
[C---:B----4-:R-:W-:Y:S02]  /*20210*/  IMAD.WIDE R8, R0.reuse, 0x2, R8 ;  /* 0x0000000200087825 */ /* 0x050fe400078e0208 */
[----:B------:R-:W3:Y:S02]  /*20220*/  LDG.E.U16 R3, [R2.64] ;  /* 0x0000000402037981 */ /* 0x000ee4000c1e1500 */
[C---:B------:R-:W-:Y:S02]  /*20230*/  IMAD.WIDE R4, R0.reuse, 0x2, R4 ;  /* 0x0000000200047825 */ /* 0x040fe400078e0204 */
[----:B------:R1:W4:Y:S02]  /*20240*/  LDG.E.U16 R26, [R8.64] ;  /* 0x00000004081a7981 */ /* 0x000324000c1e1500 */
[C---:B0-----:R-:W-:Y:S02]  /*20250*/  IMAD.WIDE R6, R0.reuse, 0x2, R16 ;  /* 0x0000000200067825 */ /* 0x041fe400078e0210 */
[----:B------:R0:W3:Y:S02]  /*20260*/  LDG.E.U16 R28, [R4.64] ;  /* 0x00000004041c7981 */ /* 0x0000e4000c1e1500 */
[----:B------:R-:W-:-:S02]  /*20270*/  IMAD.WIDE R10, R0, 0x2, R10 ;  /* 0x00000002000a7825 */ /* 0x000fc400078e020a */
[----:B------:R0:W3:Y:S02]  /*20280*/  LDG.E.U16 R29, [R6.64] ;  /* 0x00000004061d7981 */ /* 0x0000e4000c1e1500 */
[C---:B-1----:R-:W-:Y:S02]  /*20290*/  IMAD.WIDE R8, R0.reuse, 0x2, R12 ;  /* 0x0000000200087825 */ /* 0x042fe400078e020c */
[----:B------:R-:W4:Y:S04]  /*202a0*/  LDL.64 R16, [R1+0x21f0] ;  /* 0x0021f00001107983 */ /* 0x000f280000100a00 */
[----:B------:R1:W4:Y:S04]  /*202b0*/  LDG.E.U16 R27, [R10.64] ;  /* 0x000000040a1b7981 */ /* 0x000328000c1e1500 */
[----:B------:R-:W4:Y:S01]  /*202c0*/  LDG.E.U16 R9, [R8.64] ;  /* 0x0000000408097981 */ /* 0x000f22000c1e1500 */
[----:B-1----:R-:W-:-:S03]  /*202d0*/  IMAD.WIDE R10, R0, 0x2, R24 ;  /* 0x00000002000a7825 */ /* 0x002fc600078e0218 */
[----:B--2---:R1:W-:Y:S04]  /*202e0*/  STL [R1+0x39c], R21 ;  /* 0x00039c1501007387 */ /* 0x0043e80000100800 */
[----:B------:R-:W2:Y:S01]  /*202f0*/  LDL.64 R24, [R1+0x21d8] ;  /* 0x0021d80001187983 */ /* 0x000ea20000100a00 */
[----:B0-----:R-:W-:-:S03]  /*20300*/  IMAD.WIDE R6, R0, 0x2, R14 ;  /* 0x0000000200067825 */ /* 0x001fc600078e020e */
[----:B------:R-:W2:Y:S04]  /*20310*/  LDL.64 R12, [R1+0x21e0] ;  /* 0x0021e000010c7983 */ /* 0x000ea80000100a00 */
[----:B-1----:R-:W2:Y:S01]  /*20320*/  LDL.64 R20, [R1+0x21e8] ;  /* 0x0021e80001147983 */ /* 0x002ea20000100a00 */
[----:B------:R-:W-:-:S03]  /*20330*/  IMAD.WIDE R4, R0, 0x2, R22 ;  /* 0x0000000200047825 */ /* 0x000fc600078e0216 */
[----:B------:R-:W2:Y:S04]  /*20340*/  LDL.64 R14, [R1+0x21d0] ;  /* 0x0021d000010e7983 */ /* 0x000ea80000100a00 */
[----:B---3--:R0:W-:Y:S04]  /*20350*/  STL [R1+0x398], R3 ;  /* 0x0003980301007387 */ /* 0x0081e80000100800 */
[----:B------:R1:W-:Y:S04]  /*20360*/  STL [R1+0x394], R28 ;  /* 0x0003941c01007387 */ /* 0x0003e80000100800 */
[----:B------:R3:W-:Y:S01]  /*20370*/  STL [R1+0x390], R29 ;  /* 0x0003901d01007387 */ /* 0x0007e20000100800 */
[----:B0-----:R-:W-:-:S03]  /*20380*/  IMAD.WIDE R2, R0, 0x2, R18 ;  /* 0x0000000200027825 */ /* 0x001fc600078e0212 */
[----:B----4-:R0:W-:Y:S04]  /*20390*/  STL [R1+0x38c], R26 ;  /* 0x00038c1a01007387 */ /* 0x0101e80000100800 */
[----:B-1----:R1:W2:Y:S04]  /*203a0*/  LDG.E.U16 R28, [R10.64] ;  /* 0x000000040a1c7981 */ /* 0x0022a8000c1e1500 */
[----:B---3--:R3:W2:Y:S04]  /*203b0*/  LDG.E.U16 R29, [R6.64] ;  /* 0x00000004061d7981 */ /* 0x0086a8000c1e1500 */
[----:B------:R-:W2:Y:S01]  /*203c0*/  LDL.64 R18, [R1+0x21c8] ;  /* 0x0021c80001127983 */ /* 0x000ea20000100a00 */
[----:B-1----:R-:W-:-:S03]  /*203d0*/  IMAD.WIDE R10, R0, 0x2, R16 ;  /* 0x00000002000a7825 */ /* 0x002fc600078e0210 */
[----:B0-----:R2:W2:Y:S04]  /*203e0*/  LDG.E.U16 R26, [R4.64] ;  /* 0x00000004041a7981 */ /* 0x0014a8000c1e1500 */
[----:B------:R0:W-:Y:S04]  /*203f0*/  STL [R1+0x388], R27 ;  /* 0x0003881b01007387 */ /* 0x0001e80000100800 */
[----:B------:R-:W2:Y:S04]  /*20400*/  LDL.64 R22, [R1+0x21c0] ;  /* 0x0021c00001167983 */ /* 0x000ea80000100a00 */
[----:B------:R-:W2:Y:S04]  /*20410*/  LDL.64 R16, [R1+0x21b8] ;  /* 0x0021b80001107983 */ /* 0x000ea80000100a00 */
[----:B------:R1:W-:Y:S04]  /*20420*/  STL [R1+0x384], R9 ;  /* 0x0003840901007387 */ /* 0x0003e80000100800 */
[----:B0-----:R0:W2:Y:S02]  /*20430*/  LDG.E.U16 R27, [R2.64] ;  /* 0x00000004021b7981 */ /* 0x0010a4000c1e1500 */
[----:B--2---:R-:W-:-:S02]  /*20440*/  IMAD.WIDE R4, R0, 0x2, R24 ;  /* 0x0000000200047825 */ /* 0x004fc400078e0218 */
[----:B------:R2:W4:Y:S02]  /*20450*/  LDG.E.U16 R25, [R10.64] ;  /* 0x000000040a197981 */ /* 0x000524000c1e1500 */
[C---:B-1----:R-:W-:Y:S02]  /*20460*/  IMAD.WIDE R8, R0.reuse, 0x2, R20 ;  /* 0x0000000200087825 */ /* 0x042fe400078e0214 */
[----:B------:R-:W4:Y:S02]  /*20470*/  LDL.64 R20, [R1+0x21b0] ;  /* 0x0021b00001147983 */ /* 0x000f240000100a00 */
[C---:B---3--:R-:W-:Y:S02]  /*20480*/  IMAD.WIDE R6, R0.reuse, 0x2, R12 ;  /* 0x0000000200067825 */ /* 0x048fe400078e020c */
[----:B------:R-:W3:Y:S02]  /*20490*/  LDL.64 R12, [R1+0x21a8] ;  /* 0x0021a800010c7983 */ /* 0x000ee40000100a00 */
[----:B0-----:R-:W-:-:S02]  /*204a0*/  IMAD.WIDE R2, R0, 0x2, R14 ;  /* 0x0000000200027825 */ /* 0x001fc400078e020e */
[----:B--2---:R0:W-:Y:S04]  /*204b0*/  STL [R1+0x380], R28 ;  /* 0x0003801c01007387 */ /* 0x0041e80000100800 */
[----:B------:R1:W-:Y:S01]  /*204c0*/  STL [R1+0x37c], R29 ;  /* 0x00037c1d01007387 */ /* 0x0003e20000100800 */
[----:B------:R-:W-:-:S03]  /*204d0*/  IMAD.WIDE R10, R0, 0x2, R18 ;  /* 0x00000002000a7825 */ /* 0x000fc600078e0212 */
[----:B0-----:R0:W2:Y:S04]  /*204e0*/  LDG.E.U16 R28, [R8.64] ;  /* 0x00000004081c7981 */ /* 0x0010a8000c1e1500 */
[----:B-1----:R1:W2:Y:S04]  /*204f0*/  LDG.E.U16 R29, [R6.64] ;  /* 0x00000004061d7981 */ /* 0x0022a8000c1e1500 */
[----:B------:R1:W-:Y:S04]  /*20500*/  STL [R1+0x378], R26 ;  /* 0x0003781a01007387 */ /* 0x0003e80000100800 */
[----:B------:R-:W2:Y:S01]  /*20510*/  LDL.64 R14, [R1+0x21a0] ;  /* 0x0021a000010e7983 */ /* 0x000ea20000100a00 */
[----:B0-----:R-:W-:-:S03]  /*20520*/  IMAD.WIDE R8, R0, 0x2, R22 ;  /* 0x0000000200087825 */ /* 0x001fc600078e0216 */
[----:B-1----:R0:W2:Y:S04]  /*20530*/  LDG.E.U16 R26, [R4.64] ;  /* 0x00000004041a7981 */ /* 0x0020a8000c1e1500 */
[----:B------:R1:W-:Y:S04]  /*20540*/  STL [R1+0x374], R27 ;  /* 0x0003741b01007387 */ /* 0x0003e80000100800 */
[----:B-1----:R3:W2:Y:S04]  /*20550*/  LDG.E.U16 R27, [R2.64] ;  /* 0x00000004021b7981 */ /* 0x0026a8000c1e1500 */
[----:B----4-:R1:W-:Y:S04]  /*20560*/  STL [R1+0x370], R25 ;  /* 0x0003701901007387 */ /* 0x0103e80000100800 */
[----:B------:R-:W4:Y:S01]  /*20570*/  LDL.64 R22, [R1+0x2188] ;  /* 0x0021880001167983 */ /* 0x000f220000100a00 */
[----:B0-----:R-:W-:-:S03]  /*20580*/  IMAD.WIDE R4, R0, 0x2, R20 ;  /* 0x0000000200047825 */ /* 0x001fc600078e0214 */
[----:B------:R-:W4:Y:S04]  /*20590*/  LDL.64 R18, [R1+0x2190] ;  /* 0x0021900001127983 */ /* 0x000f280000100a00 */
[----:B-1----:R-:W4:Y:S04]  /*205a0*/  LDL.64 R24, [R1+0x2198] ;  /* 0x0021980001187983 */ /* 0x002f280000100a00 */
[----:B------:R0:W4:Y:S01]  /*205b0*/  LDG.E.U16 R21, [R10.64] ;  /* 0x000000040a157981 */ /* 0x000122000c1e1500 */
[----:B------:R-:W-:-:S03]  /*205c0*/  IMAD.WIDE R6, R0, 0x2, R16 ;  /* 0x0000000200067825 */ /* 0x000fc600078e0210 */
[----:B------:R-:W4:Y:S01]  /*205d0*/  LDL.64 R16, [R1+0x2180] ;  /* 0x0021800001107983 */ /* 0x000f220000100a00 */
[----:B---3--:R-:W-:-:S03]  /*205e0*/  IMAD.WIDE R2, R0, 0x2, R12 ;  /* 0x0000000200027825 */ /* 0x008fc600078e020c */
[----:B--2---:R1:W-:Y:S04]  /*205f0*/  STL [R1+0x36c], R28 ;  /* 0x00036c1c01007387 */ /* 0x0043e80000100800 */
[----:B------:R2:W-:Y:S04]  /*20600*/  STL [R1+0x368], R29 ;  /* 0x0003681d01007387 */ /* 0x0005e80000100800 */
[----:B-1----:R1:W3:Y:S01]  /*20610*/  LDG.E.U16 R28, [R8.64] ;  /* 0x00000004081c7981 */ /* 0x0022e2000c1e1500 */
[----:B0-----:R-:W-:-:S03]  /*20620*/  IMAD.WIDE R10, R0, 0x2, R14 ;  /* 0x00000002000a7825 */ /* 0x001fc600078e020e */
[----:B--2---:R0:W4:Y:S04]  /*20630*/  LDG.E.U16 R29, [R6.64] ;  /* 0x00000004061d7981 */ /* 0x004128000c1e1500 */
[----:B------:R0:W-:Y:S04]  /*20640*/  STL [R1+0x364], R26 ;  /* 0x0003641a01007387 */ /* 0x0001e80000100800 */
[----:B------:R-:W4:Y:S04]  /*20650*/  LDL.64 R12, [R1+0x2178] ;  /* 0x00217800010c7983 */ /* 0x000f280000100a00 */
[----:B0-----:R4:W4:Y:S04]  /*20660*/  LDG.E.U16 R26, [R4.64] ;  /* 0x00000004041a7981 */ /* 0x001928000c1e1500 */
[----:B------:R0:W-:Y:S04]  /*20670*/  STL [R1+0x360], R27 ;  /* 0x0003601b01007387 */ /* 0x0001e80000100800 */
[----:B0-----:R0:W4:Y:S02]  /*20680*/  LDG.E.U16 R27, [R2.64] ;  /* 0x00000004021b7981 */ /* 0x001124000c1e1500 */
[----:B----4-:R-:W-:-:S02]  /*20690*/  IMAD.WIDE R4, R0, 0x2, R22 ;  /* 0x0000000200047825 */ /* 0x010fc400078e0216 */
[----:B------:R4:W2:Y:S02]  /*206a0*/  LDG.E.U16 R23, [R10.64] ;  /* 0x000000040a177981 */ /* 0x0008a4000c1e1500 */
[C---:B-1----:R-:W-:Y:S02]  /*206b0*/  IMAD.WIDE R8, R0.reuse, 0x2, R24 ;  /* 0x0000000200087825 */ /* 0x042fe400078e0218 */
[----:B------:R1:W-:Y:S04]  /*206c0*/  STL [R1+0x35c], R21 ;  /* 0x00035c1501007387 */ /* 0x0003e80000100800 */
[----:B------:R-:W2:Y:S01]  /*206d0*/  LDL.64 R24, [R1+0x2160] ;  /* 0x0021600001187983 */ /* 0x000ea20000100a00 */
[----:B------:R-:W-:-:S03]  /*206e0*/  IMAD.WIDE R6, R0, 0x2, R18 ;  /* 0x0000000200067825 */ /* 0x000fc600078e0212 */
[----:B------:R-:W2:Y:S04]  /*206f0*/  LDL.64 R14, [R1+0x2168] ;  /* 0x00216800010e7983 */ /* 0x000ea80000100a00 */
[----:B-1----:R-:W2:Y:S01]  /*20700*/  LDL.64 R20, [R1+0x2170] ;  /* 0x0021700001147983 */ /* 0x002ea20000100a00 */
[----:B0-----:R-:W-:-:S03]  /*20710*/  IMAD.WIDE R2, R0, 0x2, R16 ;  /* 0x0000000200027825 */ /* 0x001fc600078e0210 */
[----:B------:R-:W2:Y:S04]  /*20720*/  LDL.64 R18, [R1+0x2158] ;  /* 0x0021580001127983 */ /* 0x000ea80000100a00 */
[----:B---3--:R0:W-:Y:S04]  /*20730*/  STL [R1+0x358], R28 ;  /* 0x0003581c01007387 */ /* 0x0081e80000100800 */
[----:B----4-:R1:W-:Y:S04]  /*20740*/  STL [R1+0x354], R29 ;  /* 0x0003541d01007387 */ /* 0x0103e80000100800 */
[----:B0-----:R0:W3:Y:S01]  /*20750*/  LDG.E.U16 R28, [R8.64] ;  /* 0x00000004081c7981 */ /* 0x0010e2000c1e1500 */
[----:B------:R-:W-:-:S03]  /*20760*/  IMAD.WIDE R10, R0, 0x2, R12 ;  /* 0x00000002000a7825 */ /* 0x000fc600078e020c */
[----:B-1----:R1:W3:Y:S04]  /*20770*/  LDG.E.U16 R29, [R6.64] ;  /* 0x00000004061d7981 */ /* 0x0022e8000c1e1500 */
[----:B------:R0:W-:Y:S04]  /*20780*/  STL [R1+0x350], R26 ;  /* 0x0003501a01007387 */ /* 0x0001e80000100800 */
[----:B------:R-:W3:Y:S04]  /*20790*/  LDL.64 R16, [R1+0x2150] ;  /* 0x0021500001107983 */ /* 0x000ee80000100a00 */
[----:B0-----:R0:W3:Y:S04]  /*207a0*/  LDG.E.U16 R26, [R4.64] ;  /* 0x00000004041a7981 */ /* 0x0010e8000c1e1500 */
[----:B------:R0:W-:Y:S04]  /*207b0*/  STL [R1+0x34c], R27 ;  /* 0x00034c1b01007387 */ /* 0x0001e80000100800 */
[----:B0-----:R0:W3:Y:S04]  /*207c0*/  LDG.E.U16 R27, [R2.64] ;  /* 0x00000004021b7981 */ /* 0x0010e8000c1e1500 */
[----:B--2---:R2:W-:Y:S04]  /*207d0*/  STL [R1+0x348], R23 ;  /* 0x0003481701007387 */ /* 0x0045e80000100800 */
[----:B------:R-:W4:Y:S04]  /*207e0*/  LDL.64 R12, [R1+0x2140] ;  /* 0x00214000010c7983 */ /* 0x000f280000100a00 */
[----:B--2---:R-:W2:Y:S01]  /*207f0*/  LDL.64 R22, [R1+0x2148] ;  /* 0x0021480001167983 */ /* 0x004ea20000100a00 */
[----:B------:R-:W-:-:S03]  /*20800*/  IMAD.WIDE R4, R0, 0x2, R24 ;  /* 0x0000000200047825 */ /* 0x000fc600078e0218 */
[----:B------:R0:W4:Y:S01]  /*20810*/  LDG.E.U16 R25, [R10.64] ;  /* 0x000000040a197981 */ /* 0x000122000c1e1500 */
[----:B------:R-:W-:-:S03]  /*20820*/  IMAD.WIDE R8, R0, 0x2, R20 ;  /* 0x0000000200087825 */ /* 0x000fc600078e0214 */
[----:B------:R-:W4:Y:S01]  /*20830*/  LDL.64 R20, [R1+0x2138] ;  /* 0x0021380001147983 */ /* 0x000f220000100a00 */
[----:B-1----:R-:W-:-:S03]  /*20840*/  IMAD.WIDE R6, R0, 0x2, R14 ;  /* 0x0000000200067825 */ /* 0x002fc600078e020e */
[----:B------:R-:W4:Y:S01]  /*20850*/  LDL.64 R14, [R1+0x2130] ;  /* 0x00213000010e7983 */ /* 0x000f220000100a00 */
[----:B0-----:R-:W-:-:S03]  /*20860*/  IMAD.WIDE R2, R0, 0x2, R18 ;  /* 0x0000000200027825 */ /* 0x001fc600078e0212 */
[----:B---3--:R0:W-:Y:S04]  /*20870*/  STL [R1+0x344], R28 ;  /* 0x0003441c01007387 */ /* 0x0081e80000100800 */
[----:B------:R1:W-:Y:S04]  /*20880*/  STL [R1+0x340], R29 ;  /* 0x0003401d01007387 */ /* 0x0003e80000100800 */
[----:B0-----:R2:W3:Y:S01]  /*20890*/  LDG.E.U16 R28, [R8.64] ;  /* 0x00000004081c7981 */ /* 0x0014e2000c1e1500 */
[----:B------:R-:W-:-:S03]  /*208a0*/  IMAD.WIDE R10, R0, 0x2, R16 ;  /* 0x00000002000a7825 */ /* 0x000fc600078e0210 */
[----:B-1----:R0:W3:Y:S04]  /*208b0*/  LDG.E.U16 R29, [R6.64] ;  /* 0x00000004061d7981 */ /* 0x0020e8000c1e1500 */
[----:B------:R1:W-:Y:S04]  /*208c0*/  STL [R1+0x33c], R26 ;  /* 0x00033c1a01007387 */ /* 0x0003e80000100800 */
[----:B------:R-:W3:Y:S04]  /*208d0*/  LDL.64 R18, [R1+0x2128] ;  /* 0x0021280001127983 */ /* 0x000ee80000100a00 */
[----:B-1----:R1:W3:Y:S04]  /*208e0*/  LDG.E.U16 R26, [R4.64] ;  /* 0x00000004041a7981 */ /* 0x0022e8000c1e1500 */
[----:B------:R0:W-:Y:S04]  /*208f0*/  STL [R1+0x338], R27 ;  /* 0x0003381b01007387 */ /* 0x0001e80000100800 */
[----:B0-----:R0:W3:Y:S01]  /*20900*/  LDG.E.U16 R27, [R2.64] ;  /* 0x00000004021b7981 */ /* 0x0010e2000c1e1500 */
[----:B--2---:R-:W-:-:S03]  /*20910*/  IMAD.WIDE R8, R0, 0x2, R22 ;  /* 0x0000000200087825 */ /* 0x004fc600078e0216 */
[----:B----4-:R2:W-:Y:S04]  /*20920*/  STL [R1+0x334], R25 ;  /* 0x0003341901007387 */ /* 0x0105e80000100800 */
[----:B------:R-:W4:Y:S01]  /*20930*/  LDL.64 R22, [R1+0x2110] ;  /* 0x0021100001167983 */ /* 0x000f220000100a00 */
[----:B-1----:R-:W-:-:S03]  /*20940*/  IMAD.WIDE R4, R0, 0x2, R20 ;  /* 0x0000000200047825 */ /* 0x002fc600078e0214 */
[----:B------:R-:W4:Y:S04]  /*20950*/  LDL.64 R16, [R1+0x2118] ;  /* 0x0021180001107983 */ /* 0x000f280000100a00 */
[----:B--2---:R-:W2:Y:S04]  /*20960*/  LDL.64 R24, [R1+0x2120] ;  /* 0x0021200001187983 */ /* 0x004ea80000100a00 */
[----:B------:R1:W2:Y:S01]  /*20970*/  LDG.E.U16 R21, [R10.64] ;  /* 0x000000040a157981 */ /* 0x0002a2000c1e1500 */
[----:B------:R-:W-:-:S03]  /*20980*/  IMAD.WIDE R6, R0, 0x2, R12 ;  /* 0x0000000200067825 */ /* 0x000fc600078e020c */
[----:B------:R-:W2:Y:S01]  /*20990*/  LDL.64 R12, [R1+0x2108] ;  /* 0x00210800010c7983 */ /* 0x000ea20000100a00 */
[----:B0-----:R-:W-:-:S03]  /*209a0*/  IMAD.WIDE R2, R0, 0x2, R14 ;  /* 0x0000000200027825 */ /* 0x001fc600078e020e */
[----:B---3--:R0:W-:Y:S04]  /*209b0*/  STL [R1+0x330], R28 ;  /* 0x0003301c01007387 */ /* 0x0081e80000100800 */
[----:B------:R3:W-:Y:S04]  /*209c0*/  STL [R1+0x32c], R29 ;  /* 0x00032c1d01007387 */ /* 0x0007e80000100800 */
[----:B0-----:R2:W2:Y:S01]  /*209d0*/  LDG.E.U16 R28, [R8.64] ;  /* 0x00000004081c7981 */ /* 0x0014a2000c1e1500 */
[----:B-1----:R-:W-:-:S03]  /*209e0*/  IMAD.WIDE R10, R0, 0x2, R18 ;  /* 0x00000002000a7825 */ /* 0x002fc600078e0212 */
[----:B---3--:R0:W4:Y:S04]  /*209f0*/  LDG.E.U16 R29, [R6.64] ;  /* 0x00000004061d7981 */ /* 0x008128000c1e1500 */
[----:B------:R1:W-:Y:S04]  /*20a00*/  STL [R1+0x328], R26 ;  /* 0x0003281a01007387 */ /* 0x0003e80000100800 */
[----:B------:R-:W4:Y:S04]  /*20a10*/  LDL.64 R14, [R1+0x2100] ;  /* 0x00210000010e7983 */ /* 0x000f280000100a00 */
[----:B-1----:R4:W4:Y:S04]  /*20a20*/  LDG.E.U16 R26, [R4.64] ;  /* 0x00000004041a7981 */ /* 0x002928000c1e1500 */
[----:B------:R1:W-:Y:S04]  /*20a30*/  STL [R1+0x324], R27 ;  /* 0x0003241b01007387 */ /* 0x0003e80000100800 */
[----:B-1----:R1:W4:Y:S02]  /*20a40*/  LDG.E.U16 R27, [R2.64] ;  /* 0x00000004021b7981 */ /* 0x002324000c1e1500 */
[----:B----4-:R-:W-:-:S02]  /*20a50*/  IMAD.WIDE R4, R0, 0x2, R22 ;  /* 0x0000000200047825 */ /* 0x010fc400078e0216 */
[----:B------:R4:W3:Y:S02]  /*20a60*/  LDG.E.U16 R23, [R10.64] ;  /* 0x000000040a177981 */ /* 0x0008e4000c1e1500 */
[C---:B--2---:R-:W-:Y:S02]  /*20a70*/  IMAD.WIDE R8, R0.reuse, 0x2, R24 ;  /* 0x0000000200087825 */ /* 0x044fe400078e0218 */
[----:B------:R2:W-:Y:S04]  /*20a80*/  STL [R1+0x320], R21 ;  /* 0x0003201501007387 */ /* 0x0005e80000100800 */
[----:B------:R-:W3:Y:S01]  /*20a90*/  LDL.64 R24, [R1+0x20e8] ;  /* 0x0020e80001187983 */ /* 0x000ee20000100a00 */
[----:B0-----:R-:W-:-:S03]  /*20aa0*/  IMAD.WIDE R6, R0, 0x2, R16 ;  /* 0x0000000200067825 */ /* 0x001fc600078e0210 */
[----:B------:R-:W3:Y:S04]  /*20ab0*/  LDL.64 R18, [R1+0x20f0] ;  /* 0x0020f00001127983 */ /* 0x000ee80000100a00 */
[----:B--2---:R-:W2:Y:S01]  /*20ac0*/  LDL.64 R20, [R1+0x20f8] ;  /* 0x0020f80001147983 */ /* 0x004ea20000100a00 */
[----:B-1----:R-:W-:-:S03]  /*20ad0*/  IMAD.WIDE R2, R0, 0x2, R12 ;  /* 0x0000000200027825 */ /* 0x002fc600078e020c */
[----:B------:R-:W2:Y:S04]  /*20ae0*/  LDL.64 R16, [R1+0x20e0] ;  /* 0x0020e00001107983 */ /* 0x000ea80000100a00 */
[----:B------:R0:W-:Y:S04]  /*20af0*/  STL [R1+0x31c], R28 ;  /* 0x00031c1c01007387 */ /* 0x0001e80000100800 */
[----:B----4-:R1:W-:Y:S04]  /*20b00*/  STL [R1+0x318], R29 ;  /* 0x0003181d01007387 */ /* 0x0103e80000100800 */
[----:B0-----:R2:W2:Y:S01]  /*20b10*/  LDG.E.U16 R28, [R8.64] ;  /* 0x00000004081c7981 */ /* 0x0014a2000c1e1500 */
[----:B------:R-:W-:-:S03]  /*20b20*/  IMAD.WIDE R10, R0, 0x2, R14 ;  /* 0x00000002000a7825 */ /* 0x000fc600078e020e */
[----:B-1----:R0:W2:Y:S04]  /*20b30*/  LDG.E.U16 R29, [R6.64] ;  /* 0x00000004061d7981 */ /* 0x0020a8000c1e1500 */
[----:B------:R1:W-:Y:S04]  /*20b40*/  STL [R1+0x314], R26 ;  /* 0x0003141a01007387 */ /* 0x0003e80000100800 */
[----:B------:R-:W2:Y:S04]  /*20b50*/  LDL.64 R12, [R1+0x20d8] ;  /* 0x0020d800010c7983 */ /* 0x000ea80000100a00 */
[----:B-1----:R1:W2:Y:S04]  /*20b60*/  LDG.E.U16 R26, [R4.64] ;  /* 0x00000004041a7981 */ /* 0x0022a8000c1e1500 */
[----:B------:R0:W-:Y:S04]  /*20b70*/  STL [R1+0x310], R27 ;  /* 0x0003101b01007387 */ /* 0x0001e80000100800 */
[----:B0-----:R0:W2:Y:S04]  /*20b80*/  LDG.E.U16 R27, [R2.64] ;  /* 0x00000004021b7981 */ /* 0x0010a8000c1e1500 */
[----:B---3--:R3:W-:Y:S04]  /*20b90*/  STL [R1+0x30c], R23 ;  /* 0x00030c1701007387 */ /* 0x0087e80000100800 */
[----:B------:R-:W4:Y:S04]  /*20ba0*/  LDL.64 R14, [R1+0x20c8] ;  /* 0x0020c800010e7983 */ /* 0x000f280000100a00 */
[----:B---3--:R-:W3:Y:S01]  /*20bb0*/  LDL.64 R22, [R1+0x20d0] ;  /* 0x0020d00001167983 */ /* 0x008ee20000100a00 */
[----:B-1----:R-:W-:-:S03]  /*20bc0*/  IMAD.WIDE R4, R0, 0x2, R24 ;  /* 0x0000000200047825 */ /* 0x002fc600078e0218 */
[----:B------:R1:W4:Y:S01]  /*20bd0*/  LDG.E.U16 R25, [R10.64] ;  /* 0x000000040a197981 */ /* 0x000322000c1e1500 */
[----:B--2---:R-:W-:-:S03]  /*20be0*/  IMAD.WIDE R8, R0, 0x2, R20 ;  /* 0x0000000200087825 */ /* 0x004fc600078e0214 */
[----:B------:R-:W2:Y:S01]  /*20bf0*/  LDL.64 R20, [R1+0x20c0] ;  /* 0x0020c00001147983 */ /* 0x000ea20000100a00 */
[----:B------:R-:W-:-:S03]  /*20c00*/  IMAD.WIDE R6, R0, 0x2, R18 ;  /* 0x0000000200067825 */ /* 0x000fc600078e0212 */
[----:B------:R-:W2:Y:S01]  /*20c10*/  LDL.64 R18, [R1+0x20b8] ;  /* 0x0020b80001127983 */ /* 0x000ea20000100a00 */
[----:B0-----:R-:W-:-:S03]  /*20c20*/  IMAD.WIDE R2, R0, 0x2, R16 ;  /* 0x0000000200027825 */ /* 0x001fc600078e0210 */
[----:B------:R0:W-:Y:S04]  /*20c30*/  STL [R1+0x308], R28 ;  /* 0x0003081c01007387 */ /* 0x0001e80000100800 */
[----:B------:R1:W-:Y:S04]  /*20c40*/  STL [R1+0x304], R29 ;  /* 0x0003041d01007387 */ /* 0x0003e80000100800 */
[----:B0-----:R3:W2:Y:S01]  /*20c50*/  LDG.E.U16 R28, [R8.64] ;  /* 0x00000004081c7981 */ /* 0x0016a2000c1e1500 */
[----:B-1----:R-:W-:-:S03]  /*20c60*/  IMAD.WIDE R10, R0, 0x2, R12 ;  /* 0x00000002000a7825 */ /* 0x002fc600078e020c */
[----:B------:R0:W2:Y:S04]  /*20c70*/  LDG.E.U16 R29, [R6.64] ;  /* 0x00000004061d7981 */ /* 0x0000a8000c1e1500 */
[----:B------:R1:W-:Y:S04]  /*20c80*/  STL [R1+0x300], R26 ;  /* 0x0003001a01007387 */ /* 0x0003e80000100800 */
[----:B------:R-:W2:Y:S04]  /*20c90*/  LDL.64 R16, [R1+0x20b0] ;  /* 0x0020b00001107983 */ /* 0x000ea80000100a00 */
[----:B-1----:R2:W2:Y:S04]  /*20ca0*/  LDG.E.U16 R26, [R4.64] ;  /* 0x00000004041a7981 */ /* 0x0024a8000c1e1500 */
[----:B------:R1:W-:Y:S04]  /*20cb0*/  STL [R1+0x2fc], R27 ;  /* 0x0002fc1b01007387 */ /* 0x0003e80000100800 */
[----:B-1----:R1:W2:Y:S01]  /*20cc0*/  LDG.E.U16 R27, [R2.64] ;  /* 0x00000004021b7981 */ /* 0x0022a2000c1e1500 */
[----:B---3--:R-:W-:-:S03]  /*20cd0*/  IMAD.WIDE R8, R0, 0x2, R22 ;  /* 0x0000000200087825 */ /* 0x008fc600078e0216 */
[----:B----4-:R3:W-:Y:S04]  /*20ce0*/  STL [R1+0x2f8], R25 ;  /* 0x0002f81901007387 */ /* 0x0107e80000100800 */
[----:B------:R-:W4:Y:S01]  /*20cf0*/  LDL.64 R22, [R1+0x2098] ;  /* 0x0020980001167983 */ /* 0x000f220000100a00 */
[----:B--2---:R-:W-:-:S03]  /*20d00*/  IMAD.WIDE R4, R0, 0x2, R20 ;  /* 0x0000000200047825 */ /* 0x004fc600078e0214 */
[----:B------:R-:W3:Y:S04]  /*20d10*/  LDL.64 R12, [R1+0x20a0] ;  /* 0x0020a000010c7983 */ /* 0x000ee80000100a00 */
[----:B---3--:R-:W3:Y:S04]  /*20d20*/  LDL.64 R24, [R1+0x20a8] ;  /* 0x0020a80001187983 */ /* 0x008ee80000100a00 */
[----:B------:R1:W3:Y:S01]  /*20d30*/  LDG.E.U16 R21, [R10.64] ;  /* 0x000000040a157981 */ /* 0x0002e2000c1e1500 */
[----:B0-----:R-:W-:-:S03]  /*20d40*/  IMAD.WIDE R6, R0, 0x2, R14 ;  /* 0x0000000200067825 */ /* 0x001fc600078e020e */
[----:B------:R-:W3:Y:S01]  /*20d50*/  LDL.64 R14, [R1+0x2090] ;  /* 0x00209000010e7983 */ /* 0x000ee20000100a00 */
[----:B-1----:R-:W-:-:S03]  /*20d60*/  IMAD.WIDE R2, R0, 0x2, R18 ;  /* 0x0000000200027825 */ /* 0x002fc600078e0212 */
[----:B------:R0:W-:Y:S04]  /*20d70*/  STL [R1+0x2f4], R28 ;  /* 0x0002f41c01007387 */ /* 0x0001e80000100800 */
        /* <DEDUP_REMOVED lines=8> */
[----:B-1----:R1:W3:Y:S01]  /*20e00*/  LDG.E.U16 R27, [R2.64] ;  /* 0x00000004021b7981 */ /* 0x0022e2000c1e1500 */
[----:B----4-:R-:W-:-:S03]  /*20e10*/  IMAD.WIDE R4, R0, 0x2, R22 ;  /* 0x0000000200047825 */ /* 0x010fc600078e0216 */
[----:B------:R4:W2:Y:S01]  /*20e20*/  LDG.E.U16 R23, [R10.64] ;  /* 0x000000040a177981 */ /* 0x0008a2000c1e1500 */
[----:B---3--:R-:W-:-:S03]  /*20e30*/  IMAD.WIDE R8, R0, 0x2, R24 ;  /* 0x0000000200087825 */ /* 0x008fc600078e0218 */
[----:B------:R3:W-:Y:S04]  /*20e40*/  STL [R1+0x2e4], R21 ;  /* 0x0002e41501007387 */ /* 0x0007e80000100800 */
[----:B------:R-:W2:Y:S01]  /*20e50*/  LDL.64 R24, [R1+0x2070] ;  /* 0x0020700001187983 */ /* 0x000ea20000100a00 */
[----:B0-----:R-:W-:-:S03]  /*20e60*/  IMAD.WIDE R6, R0, 0x2, R12 ;  /* 0x0000000200067825 */ /* 0x001fc600078e020c */
[----:B------:R-:W2:Y:S04]  /*20e70*/  LDL.64 R16, [R1+0x2078] ;  /* 0x0020780001107983 */ /* 0x000ea80000100a00 */
[----:B---3--:R-:W3:Y:S01]  /*20e80*/  LDL.64 R20, [R1+0x2080] ;  /* 0x0020800001147983 */ /* 0x008ee20000100a00 */
[----:B-1----:R-:W-:-:S03]  /*20e90*/  IMAD.WIDE R2, R0, 0x2, R14 ;  /* 0x0000000200027825 */ /* 0x002fc600078e020e */
[----:B------:R-:W3:Y:S04]  /*20ea0*/  LDL.64 R12, [R1+0x2068] ;  /* 0x00206800010c7983 */ /* 0x000ee80000100a00 */
[----:B------:R0:W-:Y:S04]  /*20eb0*/  STL [R1+0x2e0], R28 ;  /* 0x0002e01c01007387 */ /* 0x0001e80000100800 */
[----:B------:R1:W-:Y:S04]  /*20ec0*/  STL [R1+0x2dc], R29 ;  /* 0x0002dc1d01007387 */ /* 0x0003e80000100800 */
[----:B0-----:R3:W3:Y:S01]  /*20ed0*/  LDG.E.U16 R28, [R8.64] ;  /* 0x00000004081c7981 */ /* 0x0016e2000c1e1500 */
[----:B----4-:R-:W-:-:S03]  /*20ee0*/  IMAD.WIDE R10, R0, 0x2, R18 ;  /* 0x00000002000a7825 */ /* 0x010fc600078e0212 */
[----:B-1----:R0:W3:Y:S04]  /*20ef0*/  LDG.E.U16 R29, [R6.64] ;  /* 0x00000004061d7981 */ /* 0x0020e8000c1e1500 */
[----:B------:R1:W-:Y:S04]  /*20f00*/  STL [R1+0x2d8], R26 ;  /* 0x0002d81a01007387 */ /* 0x0003e80000100800 */
[----:B------:R-:W3:Y:S04]  /*20f10*/  LDL.64 R14, [R1+0x2060] ;  /* 0x00206000010e7983 */ /* 0x000ee80000100a00 */
[----:B-1----:R1:W3:Y:S04]  /*20f20*/  LDG.E.U16 R26, [R4.64] ;  /* 0x00000004041a7981 */ /* 0x0022e8000c1e1500 */
[----:B------:R0:W-:Y:S04]  /*20f30*/  STL [R1+0x2d4], R27 ;  /* 0x0002d41b01007387 */ /* 0x0001e80000100800 */
[----:B0-----:R0:W3:Y:S04]  /*20f40*/  LDG.E.U16 R27, [R2.64] ;  /* 0x00000004021b7981 */ /* 0x0010e8000c1e1500 */
[----:B--2---:R2:W-:Y:S04]  /*20f50*/  STL [R1+0x2d0], R23 ;  /* 0x0002d01701007387 */ /* 0x0045e80000100800 */
[----:B------:R-:W4:Y:S04]  /*20f60*/  LDL.64 R18, [R1+0x2050] ;  /* 0x0020500001127983 */ /* 0x000f280000100a00 */
[----:B--2---:R-:W2:Y:S01]  /*20f70*/  LDL.64 R22, [R1+0x2058] ;  /* 0x0020580001167983 */ /* 0x004ea20000100a00 */
[----:B-1----:R-:W-:-:S03]  /*20f80*/  IMAD.WIDE R4, R0, 0x2, R24 ;  /* 0x0000000200047825 */ /* 0x002fc600078e0218 */
[----:B------:R1:W4:Y:S01]  /*20f90*/  LDG.E.U16 R25, [R10.64] ;  /* 0x000000040a197981 */ /* 0x000322000c1e1500 */
[----:B---3--:R-:W-:-:S03]  /*20fa0*/  IMAD.WIDE R8, R0, 0x2, R20 ;  /* 0x0000000200087825 */ /* 0x008fc600078e0214 */
[----:B------:R-:W3:Y:S01]  /*20fb0*/  LDL.64 R20, [R1+0x2048] ;  /* 0x0020480001147983 */ /* 0x000ee20000100a00 */
[----:B------:R-:W-:-:S03]  /*20fc0*/  IMAD.WIDE R6, R0, 0x2, R16 ;  /* 0x0000000200067825 */ /* 0x000fc600078e0210 */
[----:B------:R-:W3:Y:S01]  /*20fd0*/  LDL.64 R16, [R1+0x2040] ;  /* 0x0020400001107983 */ /* 0x000ee20000100a00 */
[----:B0-----:R-:W-:-:S03]  /*20fe0*/  IMAD.WIDE R2, R0, 0x2, R12 ;  /* 0x0000000200027825 */ /* 0x001fc600078e020c */
[----:B------:R0:W-:Y:S04]  /*20ff0*/  STL [R1+0x2cc], R28 ;  /* 0x0002cc1c01007387 */ /* 0x0001e80000100800 */
[----:B------:R1:W-:Y:S04]  /*21000*/  STL [R1+0x2c8], R29 ;  /* 0x0002c81d01007387 */ /* 0x0003e80000100800 */
[----:B0-----:R2:W3:Y:S01]  /*21010*/  LDG.E.U16 R28, [R8.64] ;  /* 0x00000004081c7981 */ /* 0x0014e2000c1e1500 */
[----:B-1----:R-:W-:-:S03]  /*21020*/  IMAD.WIDE R10, R0, 0x2, R14 ;  /* 0x00000002000a7825 */ /* 0x002fc600078e020e */
[----:B------:R0:W3:Y:S04]  /*21030*/  LDG.E.U16 R29, [R6.64] ;  /* 0x00000004061d7981 */ /* 0x0000e8000c1e1500 */
[----:B------:R1:W-:Y:S04]  /*21040*/  STL [R1+0x2c4], R26 ;  /* 0x0002c41a01007387 */ /* 0x0003e80000100800 */
[----:B------:R-:W3:Y:S04]  /*21050*/  LDL.64 R12, [R1+0x2038] ;  /* 0x00203800010c7983 */ /* 0x000ee80000100a00 */
[----:B-1----:R3:W3:Y:S04]  /*21060*/  LDG.E.U16 R26, [R4.64] ;  /* 0x00000004041a7981 */ /* 0x0026e8000c1e1500 */
[----:B------:R1:W-:Y:S04]  /*21070*/  STL [R1+0x2c0], R27 ;  /* 0x0002c01b01007387 */ /* 0x0003e80000100800 */
[----:B-1----:R1:W3:Y:S01]  /*21080*/  LDG.E.U16 R27, [R2.64] ;  /* 0x00000004021b7981 */ /* 0x0022e2000c1e1500 */
[----:B--2---:R-:W-:-:S03]  /*21090*/  IMAD.WIDE R8, R0, 0x2, R22 ;  /* 0x0000000200087825 */ /* 0x004fc600078e0216 */
[----:B----4-:R2:W-:Y:S04]  /*210a0*/  STL [R1+0x2bc], R25 ;  /* 0x0002bc1901007387 */ /* 0x0105e80000100800 */
[----:B------:R-:W4:Y:S01]  /*210b0*/  LDL.64 R22, [R1+0x2020] ;  /* 0x0020200001167983 */ /* 0x000f220000100a00 */
[----:B---3--:R-:W-:-:S03]  /*210c0*/  IMAD.WIDE R4, R0, 0x2, R20 ;  /* 0x0000000200047825 */ /* 0x008fc600078e0214 */
[----:B------:R-:W2:Y:S04]  /*210d0*/  LDL.64 R14, [R1+0x2028] ;  /* 0x00202800010e7983 */ /* 0x000ea80000100a00 */
[----:B--2---:R-:W2:Y:S04]  /*210e0*/  LDL.64 R24, [R1+0x2030] ;  /* 0x0020300001187983 */ /* 0x004ea80000100a00 */
[----:B------:R1:W2:Y:S01]  /*210f0*/  LDG.E.U16 R21, [R10.64] ;  /* 0x000000040a157981 */ /* 0x0002a2000c1e1500 */
[----:B0-----:R-:W-:-:S03]  /*21100*/  IMAD.WIDE R6, R0, 0x2, R18 ;  /* 0x0000000200067825 */ /* 0x001fc600078e0212 */
[----:B------:R-:W2:Y:S01]  /*21110*/  LDL.64 R18, [R1+0x2018] ;  /* 0x0020180001127983 */ /* 0x000ea20000100a00 */
[----:B-1----:R-:W-:-:S03]  /*21120*/  IMAD.WIDE R2, R0, 0x2, R16 ;  /* 0x0000000200027825 */ /* 0x002fc600078e0210 */
[----:B------:R0:W-:Y:S04]  /*21130*/  STL [R1+0x2b8], R28 ;  /* 0x0002b81c01007387 */ /* 0x0001e80000100800 */
[----:B------:R1:W-:Y:S04]  /*21140*/  STL [R1+0x2b4], R29 ;  /* 0x0002b41d01007387 */ /* 0x0003e80000100800 */
[----:B0-----:R2:W2:Y:S01]  /*21150*/  LDG.E.U16 R28, [R8.64] ;  /* 0x00000004081c7981 */ /* 0x0014a2000c1e1500 */
[----:B------:R-:W-:-:S03]  /*21160*/  IMAD.WIDE R10, R0, 0x2, R12 ;  /* 0x00000002000a7825 */ /* 0x000fc600078e020c */
[----:B-1----:R0:W2:Y:S04]  /*21170*/  LDG.E.U16 R29, [R6.64] ;  /* 0x00000004061d7981 */ /* 0x0020a8000c1e1500 */
[----:B------:R1:W-:Y:S04]  /*21180*/  STL [R1+0x2b0], R26 ;  /* 0x0002b01a01007387 */ /* 0x0003e80000100800 */
[----:B------:R-:W2:Y:S04]  /*21190*/  LDL.64 R16, [R1+0x2010] ;  /* 0x0020100001107983 */ /* 0x000ea80000100a00 */
[----:B-1----:R4:W2:Y:S04]  /*211a0*/  LDG.E.U16 R26, [R4.64] ;  /* 0x00000004041a7981 */ /* 0x0028a8000c1e1500 */
[----:B------:R1:W-:Y:S04]  /*211b0*/  STL [R1+0x2ac], R27 ;  /* 0x0002ac1b01007387 */ /* 0x0003e80000100800 */
[----:B-1----:R1:W2:Y:S01]  /*211c0*/  LDG.E.U16 R27, [R2.64] ;  /* 0x00000004021b7981 */ /* 0x0022a2000c1e1500 */
[----:B----4-:R-:W-:-:S03]  /*211d0*/  IMAD.WIDE R4, R0, 0x2, R22 ;  /* 0x0000000200047825 */ /* 0x010fc600078e0216 */
[----:B------:R4:W3:Y:S01]  /*211e0*/  LDG.E.U16 R23, [R10.64] ;  /* 0x000000040a177981 */ /* 0x0008e2000c1e1500 */
[----:B--2---:R-:W-:-:S03]  /*211f0*/  IMAD.WIDE R8, R0, 0x2, R24 ;  /* 0x0000000200087825 */ /* 0x004fc600078e0218 */
        /* <DEDUP_REMOVED lines=8> */
[----:B------:R1:W-:Y:S04]  /*21280*/  STL [R1+0x2a0], R29 ;  /* 0x0002a01d01007387 */ /* 0x0003e80000100800 */
[----:B0-----:R2:W2:Y:S01]  /*21290*/  LDG.E.U16 R28, [R8.64] ;  /* 0x00000004081c7981 */ /* 0x0014a2000c1e1500 */
[----:B----4-:R-:W-:-:S03]  /*212a0*/  IMAD.WIDE R10, R0, 0x2, R16 ;  /* 0x00000002000a7825 */ /* 0x010fc600078e0210 */
        /* <DEDUP_REMOVED lines=318> */
[----:B0-----:R2:W3:Y:S04]  /*22690*/  LDG.E.U16 R28, [R8.64] ;  /* 0x00000004081c7981 */ /* 0x0014e8000c1e1500 */
[----:B-1----:R0:W3:Y:S04]  /*226a0*/  LDG.E.U16 R29, [R6.64] ;  /* 0x00000004061d7981 */ /* 0x0020e8000c1e1500 */
[----:B------:R1:W-:Y:S01]  /*226b0*/  STL [R1+0x174], R26 ;  /* 0x0001741a01007387 */ /* 0x0003e20000100800 */
[----:B------:R-:W-:-:S03]  /*226c0*/  IMAD.WIDE R10, R0, 0x2, R16 ;  /* 0x00000002000a7825 */ /* 0x000fc600078e0210 */
        /* <DEDUP_REMOVED lines=8> */
[----:B------:R-:W3:Y:S04]  /*22750*/  LDL.64 R16, [R1+0x1ab0] ;  /* 0x001ab00001107983 */ /* 0x000ee80000100a00 */
[----:B------:R1:W3:Y:S04]  /*22760*/  LDG.E.U16 R21, [R10.64] ;  /* 0x000000040a157981 */ /* 0x0002e8000c1e1500 */
[----:B--2---:R-:W2:Y:S01]  /*22770*/  LDL.64 R24, [R1+0x1ab8] ;  /* 0x001ab80001187983 */ /* 0x004ea20000100a00 */
        /* <DEDUP_REMOVED lines=10> */
[----:B0-----:R4:W2:Y:S04]  /*22820*/  LDG.E.U16 R26, [R4.64] ;  /* 0x00000004041a7981 */ /* 0x0018a8000c1e1500 */
[----:B------:R0:W-:Y:S04]  /*22830*/  STL [R1+0x158], R27 ;  /* 0x0001581b01007387 */ /* 0x0001e80000100800 */
[----:B0-----:R0:W2:Y:S01]  /*22840*/  LDG.E.U16 R27, [R2.64] ;  /* 0x00000004021b7981 */ /* 0x0010a2000c1e1500 */
[----:B----4-:R-:W-:-:S03]  /*22850*/  IMAD.WIDE R4, R0, 0x2, R22 ;  /* 0x0000000200047825 */ /* 0x010fc600078e0216 */
[----:B------:R1:W4:Y:S01]  /*22860*/  LDG.E.U16 R23, [R10.64] ;  /* 0x000000040a177981 */ /* 0x000322000c1e1500 */
[----:B---3--:R-:W-:-:S03]  /*22870*/  IMAD.WIDE R6, R0, 0x2, R16 ;  /* 0x0000000200067825 */ /* 0x008fc600078e0210 */
[----:B------:R3:W-:Y:S04]  /*22880*/  STL [R1+0x154], R21 ;  /* 0x0001541501007387 */ /* 0x0007e80000100800 */
[----:B------:R-:W4:Y:S01]  /*22890*/  LDL.64 R18, [R1+0x1da0] ;  /* 0x001da00001127983 */ /* 0x000f220000100a00 */
[----:B--2---:R-:W-:-:S03]  /*228a0*/  IMAD.WIDE R8, R0, 0x2, R24 ;  /* 0x0000000200087825 */ /* 0x004fc600078e0218 */
[----:B------:R-:W2:Y:S04]  /*228b0*/  LDL.64 R16, [R1+0x1d20] ;  /* 0x001d200001107983 */ /* 0x000ea80000100a00 */
[----:B---3--:R-:W3:Y:S04]  /*228c0*/  LDL.64 R20, [R1+0x1da8] ;  /* 0x001da80001147983 */ /* 0x008ee80000100a00 */
[----:B------:R-:W3:Y:S01]  /*228d0*/  LDL.64 R24, [R1+0x1d28] ;  /* 0x001d280001187983 */ /* 0x000ee20000100a00 */
[----:B0-----:R-:W-:-:S03]  /*228e0*/  IMAD.WIDE R2, R0, 0x2, R12 ;  /* 0x0000000200027825 */ /* 0x001fc600078e020c */
[----:B------:R0:W-:Y:S04]  /*228f0*/  STL [R1+0x150], R28 ;  /* 0x0001501c01007387 */ /* 0x0001e80000100800 */
[----:B------:R0:W-:Y:S04]  /*22900*/  STL [R1+0x148], R29 ;  /* 0x0001481d01007387 */ /* 0x0001e80000100800 */
[----:B------:R-:W3:Y:S01]  /*22910*/  LDL.64 R12, [R1+0x1ca8] ;  /* 0x001ca800010c7983 */ /* 0x000ee20000100a00 */
[----:B-1----:R-:W-:-:S03]  /*22920*/  IMAD.WIDE R10, R0, 0x2, R14 ;  /* 0x00000002000a7825 */ /* 0x002fc600078e020e */
[----:B0-----:R3:W3:Y:S04]  /*22930*/  LDG.E.U16 R28, [R8.64] ;  /* 0x00000004081c7981 */ /* 0x0016e8000c1e1500 */
[----:B------:R0:W3:Y:S04]  /*22940*/  LDG.E.U16 R29, [R6.64] ;  /* 0x00000004061d7981 */ /* 0x0000e8000c1e1500 */
[----:B------:R1:W-:Y:S04]  /*22950*/  STL [R1+0x144], R26 ;  /* 0x0001441a01007387 */ /* 0x0003e80000100800 */
[----:B-1----:R1:W3:Y:S04]  /*22960*/  LDG.E.U16 R26, [R4.64] ;  /* 0x00000004041a7981 */ /* 0x0022e8000c1e1500 */
[----:B------:R0:W-:Y:S04]  /*22970*/  STL [R1+0x130], R27 ;  /* 0x0001301b01007387 */ /* 0x0001e80000100800 */
[----:B0-----:R2:W3:Y:S04]  /*22980*/  LDG.E.U16 R27, [R2.64] ;  /* 0x00000004021b7981 */ /* 0x0014e8000c1e1500 */
[----:B----4-:R0:W-:Y:S04]  /*22990*/  STL [R1+0x100], R23 ;  /* 0x0001001701007387 */ /* 0x0101e80000100800 */
[----:B------:R-:W4:Y:S04]  /*229a0*/  LDL.64 R14, [R1+0x1c28] ;  /* 0x001c2800010e7983 */ /* 0x000f280000100a00 */
[----:B0-----:R-:W4:Y:S01]  /*229b0*/  LDL.64 R22, [R1+0x1ca0] ;  /* 0x001ca00001167983 */ /* 0x001f220000100a00 */
[----:B------:R-:W-:-:S03]  /*229c0*/  IMAD.WIDE R6, R0, 0x2, R18 ;  /* 0x0000000200067825 */ /* 0x000fc600078e0212 */
[----:B------:R-:W4:Y:S01]  /*229d0*/  LDL.64 R18, [R1+0x1ba8] ;  /* 0x001ba80001127983 */ /* 0x000f220000100a00 */
[----:B--2---:R-:W-:-:S03]  /*229e0*/  IMAD.WIDE R2, R0, 0x2, R16 ;  /* 0x0000000200027825 */ /* 0x004fc600078e0210 */
[----:B------:R0:W2:Y:S01]  /*229f0*/  LDG.E.U16 R17, [R10.64] ;  /* 0x000000040a117981 */ /* 0x0000a2000c1e1500 */
[----:B---3--:R-:W-:-:S03]  /*22a00*/  IMAD.WIDE R8, R0, 0x2, R20 ;  /* 0x0000000200087825 */ /* 0x008fc600078e0214 */
[----:B------:R-:W3:Y:S01]  /*22a10*/  LDL.64 R20, [R1+0x1c20] ;  /* 0x001c200001147983 */ /* 0x000ee20000100a00 */
[----:B-1----:R-:W-:-:S03]  /*22a20*/  IMAD.WIDE R4, R0, 0x2, R24 ;  /* 0x0000000200047825 */ /* 0x002fc600078e0218 */
[----:B------:R4:W3:Y:S04]  /*22a30*/  LDG.E.U16 R25, [R6.64] ;  /* 0x0000000406197981 */ /* 0x0008e8000c1e1500 */
[----:B------:R1:W3:Y:S01]  /*22a40*/  LDG.E.U16 R24, [R8.64] ;  /* 0x0000000408187981 */ /* 0x0002e2000c1e1500 */
[----:B0-----:R-:W-:-:S03]  /*22a50*/  IMAD.WIDE R10, R0, 0x2, R12 ;  /* 0x00000002000a7825 */ /* 0x001fc600078e020c */
[----:B------:R0:W-:Y:S04]  /*22a60*/  STL [R1+0x84], R28 ;  /* 0x0000841c01007387 */ /* 0x0001e80000100800 */
[----:B------:R1:W-:Y:S04]  /*22a70*/  STL [R1+0x80], R29 ;  /* 0x0000801d01007387 */ /* 0x0003e80000100800 */
[----:B------:R-:W3:Y:S04]  /*22a80*/  LDG.E.U16 R11, [R10.64] ;  /* 0x000000040a0b7981 */ /* 0x000ee8000c1e1500 */
[----:B0-----:R0:W3:Y:S04]  /*22a90*/  LDG.E.U16 R28, [R4.64] ;  /* 0x00000004041c7981 */ /* 0x0010e8000c1e1500 */
[----:B-1----:R1:W3:Y:S04]  /*22aa0*/  LDG.E.U16 R29, [R2.64] ;  /* 0x00000004021d7981 */ /* 0x0022e8000c1e1500 */
[----:B------:R-:W-:Y:S04]  /*22ab0*/  STL [R1+0x13c], R27 ;  /* 0x00013c1b01007387 */ /* 0x000fe80000100800 */
[----:B------:R0:W-:Y:S04]  /*22ac0*/  STL [R1+0x140], R26 ;  /* 0x0001401a01007387 */ /* 0x0001e80000100800 */
[----:B0-----:R-:W3:Y:S01]  /*22ad0*/  LDL.64 R26, [R1+0x1ba0] ;  /* 0x001ba000011a7983 */ /* 0x001ee20000100a00 */
[----:B----4-:R-:W-:-:S04]  /*22ae0*/  IMAD.WIDE R6, R0, 0x2, R14 ;  /* 0x0000000200067825 */ /* 0x010fc800078e020e */
[C---:B------:R-:W-:Y:S02]  /*22af0*/  IMAD.WIDE R8, R0.reuse, 0x2, R22 ;  /* 0x0000000200087825 */ /* 0x040fe400078e0216 */
[----:B------:R-:W4:Y:S04]  /*22b00*/  LDG.E.U16 R7, [R6.64] ;  /* 0x0000000406077981 */ /* 0x000f28000c1e1500 */
[----:B------:R-:W4:Y:S04]  /*22b10*/  LDG.E.U16 R9, [R8.64] ;  /* 0x0000000408097981 */ /* 0x000f28000c1e1500 */
[----:B--2---:R0:W-:Y:S04]  /*22b20*/  STL [R1+0x12c], R17 ;  /* 0x00012c1101007387 */ /* 0x0041e80000100800 */
[----:B------:R-:W2:Y:S04]  /*22b30*/  LDL.64 R12, [R1+0x1b20] ;  /* 0x001b2000010c7983 */ /* 0x000ea80000100a00 */
[----:B0-----:R-:W2:Y:S04]  /*22b40*/  LDL.64 R16, [R1+0x1b28] ;  /* 0x001b280001107983 */ /* 0x001ea80000100a00 */
[----:B---3--:R-:W-:Y:S04]  /*22b50*/  STL [R1+0x124], R25 ;  /* 0x0001241901007387 */ /* 0x008fe80000100800 */
[----:B------:R0:W-:Y:S01]  /*22b60*/  STL [R1+0x128], R24 ;  /* 0x0001281801007387 */ /* 0x0001e20000100800 */
[----:B------:R-:W-:-:S03]  /*22b70*/  IMAD.WIDE R4, R0, 0x2, R20 ;  /* 0x0000000200047825 */ /* 0x000fc600078e0214 */
[----:B------:R-:W3:Y:S04]  /*22b80*/  LDL.64 R14, [R1+0x1aa0] ;  /* 0x001aa000010e7983 */ /* 0x000ee80000100a00 */
[----:B0-----:R-:W3:Y:S01]  /*22b90*/  LDL.64 R24, [R1+0x1aa8] ;  /* 0x001aa80001187983 */ /* 0x001ee20000100a00 */
[----:B-1----:R-:W-:-:S03]  /*22ba0*/  IMAD.WIDE R2, R0, 0x2, R18 ;  /* 0x0000000200027825 */ /* 0x002fc600078e0212 */
[----:B------:R0:W-:Y:S04]  /*22bb0*/  STL [R1+0x120], R28 ;  /* 0x0001201c01007387 */ /* 0x0001e80000100800 */
[----:B------:R-:W3:Y:S04]  /*22bc0*/  LDL.64 R22, [R1+0x1e08] ;  /* 0x001e080001167983 */ /* 0x000ee80000100a00 */
[----:B------:R-:W3:Y:S04]  /*22bd0*/  LDL.64 R20, [R1+0x1d98] ;  /* 0x001d980001147983 */ /* 0x000ee80000100a00 */
[----:B------:R-:W3:Y:S04]  /*22be0*/  LDL.64 R18, [R1+0x1d90] ;  /* 0x001d900001127983 */ /* 0x000ee80000100a00 */
[----:B------:R1:W-:Y:S04]  /*22bf0*/  STL [R1+0x11c], R29 ;  /* 0x00011c1d01007387 */ /* 0x0003e80000100800 */
[----:B------:R1:W-:Y:S04]  /*22c00*/  STL [R1+0x118], R11 ;  /* 0x0001180b01007387 */ /* 0x0003e80000100800 */
[----:B0-----:R3:W3:Y:S04]  /*22c10*/  LDG.E.U16 R28, [R4.64] ;  /* 0x00000004041c7981 */ /* 0x0016e8000c1e1500 */
[----:B-1----:R0:W3:Y:S01]  /*22c20*/  LDG.E.U16 R29, [R2.64] ;  /* 0x00000004021d7981 */ /* 0x0020e2000c1e1500 */
[----:B------:R-:W-:-:S05]  /*22c30*/  IMAD.WIDE R10, R0, 0x2, R26 ;  /* 0x00000002000a7825 */ /* 0x000fca00078e021a */
[----:B------:R1:W3:Y:S04]  /*22c40*/  LDG.E.U16 R27, [R10.64] ;  /* 0x000000040a1b7981 */ /* 0x0002e8000c1e1500 */
[----:B----4-:R-:W-:Y:S04]  /*22c50*/  STL [R1+0x114], R9 ;  /* 0x0001140901007387 */ /* 0x010fe80000100800 */
[----:B------:R2:W-:Y:S02]  /*22c60*/  STL [R1+0x110], R7 ;  /* 0x0001100701007387 */ /* 0x0005e40000100800 */
[----:B--2---:R-:W-:-:S02]  /*22c70*/  IMAD.WIDE R6, R0, 0x2, R12 ;  /* 0x0000000200067825 */ /* 0x004fc400078e020c */
[----:B------:R-:W2:Y:S02]  /*22c80*/  LDL.64 R12, [R1+0x1d10] ;  /* 0x001d1000010c7983 */ /* 0x000ea40000100a00 */
[C---:B------:R-:W-:Y:S02]  /*22c90*/  IMAD.WIDE R8, R0.reuse, 0x2, R16 ;  /* 0x0000000200087825 */ /* 0x040fe400078e0210 */
[----:B------:R-:W4:Y:S02]  /*22ca0*/  LDL.64 R16, [R1+0x1d18] ;  /* 0x001d180001107983 */ /* 0x000f240000100a00 */
[C---:B---3--:R-:W-:Y:S02]  /*22cb0*/  IMAD.WIDE R4, R0.reuse, 0x2, R24 ;  /* 0x0000000200047825 */ /* 0x048fe400078e0218 */
[----:B------:R3:W2:Y:S04]  /*22cc0*/  LDG.E.U16 R25, [R6.64] ;  /* 0x0000000406197981 */ /* 0x0006a8000c1e1500 */
[----:B------:R1:W4:Y:S04]  /*22cd0*/  LDG.E.U16 R24, [R8.64] ;  /* 0x0000000408187981 */ /* 0x000328000c1e1500 */
[----:B------:R-:W4:Y:S01]  /*22ce0*/  LDG.E.U16 R5, [R4.64] ;  /* 0x0000000404057981 */ /* 0x000f22000c1e1500 */
[----:B0-----:R-:W-:-:S03]  /*22cf0*/  IMAD.WIDE R2, R0, 0x2, R14 ;  /* 0x0000000200027825 */ /* 0x001fc600078e020e */
[----:B------:R-:W4:Y:S04]  /*22d00*/  LDL.64 R14, [R1+0x1c98] ;  /* 0x001c9800010e7983 */ /* 0x000f280000100a00 */
[----:B------:R-:W4:Y:S01]  /*22d10*/  LDG.E.U16 R3, [R2.64] ;  /* 0x0000000402037981 */ /* 0x000f22000c1e1500 */
[----:B-1----:R-:W-:-:S04]  /*22d20*/  IMAD.WIDE R10, R0, 0x2, R22 ;  /* 0x00000002000a7825 */ /* 0x002fc800078e0216 */
[----:B------:R-:W-:-:S04]  /*22d30*/  IMAD.WIDE R8, R0, 0x2, R20 ;  /* 0x0000000200087825 */ /* 0x000fc800078e0214 */
[C---:B---3--:R-:W-:Y:S02]  /*22d40*/  IMAD.WIDE R6, R0.reuse, 0x2, R18 ;  /* 0x0000000200067825 */ /* 0x048fe400078e0212 */
[----:B------:R-:W3:Y:S04]  /*22d50*/  LDG.E.U16 R9, [R8.64] ;  /* 0x0000000408097981 */ /* 0x000ee8000c1e1500 */
[----:B------:R-:W3:Y:S04]  /*22d60*/  LDG.E.U16 R7, [R6.64] ;  /* 0x0000000406077981 */ /* 0x000ee8000c1e1500 */
[----:B------:R-:W-:Y:S04]  /*22d70*/  STL [R1+0x108], R29 ;  /* 0x0001081d01007387 */ /* 0x000fe80000100800 */
[----:B------:R0:W-:Y:S04]  /*22d80*/  STL [R1+0x10c], R28 ;  /* 0x00010c1c01007387 */ /* 0x0001e80000100800 */
[----:B0-----:R-:W3:Y:S04]  /*22d90*/  LDL.64 R28, [R1+0x1c90] ;  /* 0x001c9000011c7983 */ /* 0x001ee80000100a00 */
[----:B------:R0:W-:Y:S04]  /*22da0*/  STL [R1+0x104], R27 ;  /* 0x0001041b01007387 */ /* 0x0001e80000100800 */
[----:B0-----:R-:W3:Y:S04]  /*22db0*/  LDL.64 R26, [R1+0x1c18] ;  /* 0x001c1800011a7983 */ /* 0x001ee80000100a00 */
[----:B--2---:R-:W-:Y:S04]  /*22dc0*/  STL [R1+0xf8], R25 ;  /* 0x0000f81901007387 */ /* 0x004fe80000100800 */
[----:B----4-:R0:W-:Y:S04]  /*22dd0*/  STL [R1+0xfc], R24 ;  /* 0x0000fc1801007387 */ /* 0x0101e80000100800 */
[----:B------:R-:W2:Y:S04]  /*22de0*/  LDL.64 R22, [R1+0x1b98] ;  /* 0x001b980001167983 */ /* 0x000ea80000100a00 */
[----:B0-----:R-:W4:Y:S04]  /*22df0*/  LDL.64 R24, [R1+0x1c10] ;  /* 0x001c100001187983 */ /* 0x001f280000100a00 */
[----:B------:R0:W-:Y:S02]  /*22e00*/  STL [R1+0x44], R5 ;  /* 0x0000440501007387 */ /* 0x0001e40000100800 */
[----:B0-----:R-:W-:-:S02]  /*22e10*/  IMAD.WIDE R4, R0, 0x2, R16 ;  /* 0x0000000200047825 */ /* 0x001fc400078e0210 */
[----:B------:R0:W2:Y:S04]  /*22e20*/  LDG.E.U16 R17, [R10.64] ;  /* 0x000000040a117981 */ /* 0x0000a8000c1e1500 */
[----:B------:R-:W3:Y:S04]  /*22e30*/  LDG.E.U16 R5, [R4.64] ;  /* 0x0000000404057981 */ /* 0x000ee8000c1e1500 */
[----:B------:R1:W-:Y:S01]  /*22e40*/  STL [R1+0x30], R3 ;  /* 0x0000300301007387 */ /* 0x0003e20000100800 */
[----:B0-----:R-:W-:-:S03]  /*22e50*/  IMAD.WIDE R10, R0, 0x2, R14 ;  /* 0x00000002000a7825 */ /* 0x001fc600078e020e */
[----:B------:R-:W3:Y:S04]  /*22e60*/  LDL.64 R18, [R1+0x1b18] ;  /* 0x001b180001127983 */ /* 0x000ee80000100a00 */
[----:B------:R-:W4:Y:S01]  /*22e70*/  LDL.64 R20, [R1+0x1b10] ;  /* 0x001b100001147983 */ /* 0x000f220000100a00 */
[----:B-1----:R-:W-:-:S03]  /*22e80*/  IMAD.WIDE R2, R0, 0x2, R12 ;  /* 0x0000000200027825 */ /* 0x002fc600078e020c */
[----:B------:R-:W4:Y:S04]  /*22e90*/  LDL.64 R12, [R1+0x1b90] ;  /* 0x001b9000010c7983 */ /* 0x000f280000100a00 */
[----:B------:R-:W4:Y:S04]  /*22ea0*/  LDG.E.U16 R3, [R2.64] ;  /* 0x0000000402037981 */ /* 0x000f28000c1e1500 */
[----:B--2---:R0:W-:Y:S04]  /*22eb0*/  STL [R1+0xf0], R17 ;  /* 0x0000f01101007387 */ /* 0x0041e80000100800 */
[----:B------:R-:W2:Y:S04]  /*22ec0*/  LDL.64 R14, [R1+0x1a90] ;  /* 0x001a9000010e7983 */ /* 0x000ea80000100a00 */
[----:B0-----:R-:W2:Y:S04]  /*22ed0*/  LDL.64 R16, [R1+0x1a98] ;  /* 0x001a980001107983 */ /* 0x001ea80000100a00 */
[----:B---3--:R-:W-:Y:S04]  /*22ee0*/  STL [R1+0xec], R9 ;  /* 0x0000ec0901007387 */ /* 0x008fe80000100800 */
[----:B------:R-:W-:Y:S04]  /*22ef0*/  STL [R1+0xe8], R7 ;  /* 0x0000e80701007387 */ /* 0x000fe80000100800 */
[----:B------:R4:W-:Y:S02]  /*22f00*/  STL [R1+0xe4], R5 ;  /* 0x0000e40501007387 */ /* 0x0009e40000100800 */
[----:B----4-:R-:W-:-:S02]  /*22f10*/  IMAD.WIDE R4, R0, 0x2, R24 ;  /* 0x0000000200047825 */ /* 0x010fc400078e0218 */
[----:B------:R0:W3:Y:S02]  /*22f20*/  LDG.E.U16 R25, [R10.64] ;  /* 0x000000040a197981 */ /* 0x0000e4000c1e1500 */
[C---:B------:R-:W-:Y:S02]  /*22f30*/  IMAD.WIDE R8, R0.reuse, 0x2, R28 ;  /* 0x0000000200087825 */ /* 0x040fe400078e021c */
[----:B------:R1:W-:Y:S02]  /*22f40*/  STL [R1+0xe0], R3 ;  /* 0x0000e00301007387 */ /* 0x0003e40000100800 */
[C---:B------:R-:W-:Y:S02]  /*22f50*/  IMAD.WIDE R6, R0.reuse, 0x2, R26 ;  /* 0x0000000200067825 */ /* 0x040fe400078e021a */
[----:B------:R4:W3:Y:S02]  /*22f60*/  LDG.E.U16 R28, [R8.64] ;  /* 0x00000004081c7981 */ /* 0x0008e4000c1e1500 */
[----:B0-----:R-:W-:-:S02]  /*22f70*/  IMAD.WIDE R10, R0, 0x2, R12 ;  /* 0x00000002000a7825 */ /* 0x001fc400078e020c */
[----:B------:R0:W3:Y:S02]  /*22f80*/  LDG.E.U16 R26, [R4.64] ;  /* 0x00000004041a7981 */ /* 0x0000e4000c1e1500 */
[C---:B-1----:R-:W-:Y:S02]  /*22f90*/  IMAD.WIDE R2, R0.reuse, 0x2, R22 ;  /* 0x0000000200027825 */ /* 0x042fe400078e0216 */
[----:B------:R-:W3:Y:S02]  /*22fa0*/  LDL.64 R12, [R1+0x1e00] ;  /* 0x001e0000010c7983 */ /* 0x000ee40000100a00 */
[C---:B----4-:R-:W-:Y:S02]  /*22fb0*/  IMAD.WIDE R8, R0.reuse, 0x2, R18 ;  /* 0x0000000200087825 */ /* 0x050fe400078e0212 */
[----:B------:R2:W4:Y:S04]  /*22fc0*/  LDG.E.U16 R27, [R2.64] ;  /* 0x00000004021b7981 */ /* 0x000528000c1e1500 */
[----:B------:R-:W4:Y:S04]  /*22fd0*/  LDL.64 R22, [R1+0x1d88] ;  /* 0x001d880001167983 */ /* 0x000f280000100a00 */
[----:B------:R-:W4:Y:S04]  /*22fe0*/  LDL.64 R18, [R1+0x1d80] ;  /* 0x001d800001127983 */ /* 0x000f280000100a00 */
[----:B------:R1:W4:Y:S04]  /*22ff0*/  LDG.E.U16 R29, [R6.64] ;  /* 0x00000004061d7981 */ /* 0x000328000c1e1500 */
[----:B------:R-:W4:Y:S01]  /*23000*/  LDG.E.U16 R24, [R10.64] ;  /* 0x000000040a187981 */ /* 0x000f22000c1e1500 */
[----:B--2---:R-:W-:-:S03]  /*23010*/  IMAD.WIDE R2, R0, 0x2, R14 ;  /* 0x0000000200027825 */ /* 0x004fc600078e020e */
[----:B------:R-:W2:Y:S01]  /*23020*/  LDL.64 R14, [R1+0x1d00] ;  /* 0x001d0000010e7983 */ /* 0x000ea20000100a00 */
[----:B0-----:R-:W-:-:S03]  /*23030*/  IMAD.WIDE R4, R0, 0x2, R16 ;  /* 0x0000000200047825 */ /* 0x001fc600078e0210 */
[----:B------:R-:W2:Y:S04]  /*23040*/  LDL.64 R16, [R1+0x1d08] ;  /* 0x001d080001107983 */ /* 0x000ea80000100a00 */
[----:B---3--:R0:W-:Y:S04]  /*23050*/  STL [R1+0xdc], R25 ;  /* 0x0000dc1901007387 */ /* 0x0081e80000100800 */
[----:B0-----:R0:W3:Y:S04]  /*23060*/  LDG.E.U16 R25, [R8.64] ;  /* 0x0000000408197981 */ /* 0x0010e8000c1e1500 */
[----:B0-----:R-:W2:Y:S04]  /*23070*/  LDG.E.U16 R9, [R4.64] ;  /* 0x0000000404097981 */ /* 0x001ea8000c1e1500 */
[----:B------:R-:W3:Y:S01]  /*23080*/  LDG.E.U16 R8, [R2.64] ;  /* 0x0000000402087981 */ /* 0x000ee2000c1e1500 */
[----:B-1----:R-:W-:-:S05]  /*23090*/  IMAD.WIDE R6, R0, 0x2, R20 ;  /* 0x0000000200067825 */ /* 0x002fca00078e0214 */
[----:B------:R0:W4:Y:S04]  /*230a0*/  LDG.E.U16 R0, [R6.64] ;  /* 0x0000000406007981 */ /* 0x000128000c1e1500 */
[----:B--2---:R-:W-:Y:S04]  /*230b0*/  STL [R1+0x6ff4], R9 ;  /* 0x006ff40901007387 */ /* 0x004fe80000100800 */
[----:B---3--:R1:W-:Y:S04]  /*230c0*/  STL [R1+0x6ff8], R8 ;  /* 0x006ff80801007387 */ /* 0x0083e80000100800 */
[----:B------:R-:W2:Y:S04]  /*230d0*/  LDL.64 R20, [R1+0x1c88] ;  /* 0x001c880001147983 */ /* 0x000ea80000100a00 */
[----:B-1----:R-:W3:Y:S04]  /*230e0*/  LDL R8, [R1+0x604] ;  /* 0x0006040001087983 */ /* 0x002ee80000100800 */
[----:B----4-:R-:W-:Y:S04]  /*230f0*/  STL [R1+0xd4], R29 ;  /* 0x0000d41d01007387 */ /* 0x010fe80000100800 */
[----:B------:R1:W-:Y:S04]  /*23100*/  STL [R1+0xd8], R28 ;  /* 0x0000d81c01007387 */ /* 0x0003e80000100800 */
[----:B-1----:R-:W4:Y:S04]  /*23110*/  LDL.64 R28, [R1+0x1c08] ;  /* 0x001c0800011c7983 */ /* 0x002f280000100a00 */
[----:B------:R-:W-:Y:S04]  /*23120*/  STL [R1+0xcc], R27 ;  /* 0x0000cc1b01007387 */ /* 0x000fe80000100800 */
[----:B------:R1:W-:Y:S04]  /*23130*/  STL [R1+0xd0], R26 ;  /* 0x0000d01a01007387 */ /* 0x0003e80000100800 */
[----:B-1----:R-:W4:Y:S04]  /*23140*/  LDL.64 R26, [R1+0x1c00] ;  /* 0x001c0000011a7983 */ /* 0x002f280000100a00 */
[----:B------:R-:W-:Y:S04]  /*23150*/  STL [R1+0xc4], R25 ;  /* 0x0000c41901007387 */ /* 0x000fe80000100800 */
[----:B------:R1:W-:Y:S04]  /*23160*/  STL [R1+0xc8], R24 ;  /* 0x0000c81801007387 */ /* 0x0003e80000100800 */
[----:B-1----:R-:W4:Y:S01]  /*23170*/  LDL.64 R24, [R1+0x1b88] ;  /* 0x001b880001187983 */ /* 0x002f220000100a00 */
[----:B---3--:R-:W-:-:S04]  /*23180*/  IMAD.WIDE R10, R8, 0x2, R22 ;  /* 0x00000002080a7825 */ /* 0x008fc800078e0216 */
[C---:B------:R-:W-:Y:S01]  /*23190*/  IMAD.WIDE R12, R8.reuse, 0x2, R12 ;  /* 0x00000002080c7825 */ /* 0x040fe200078e020c */
[----:B------:R1:W3:Y:S03]  /*231a0*/  LDG.E.U16 R23, [R10.64] ;  /* 0x000000040a177981 */ /* 0x0002e6000c1e1500 */
[C---:B0-----:R-:W-:Y:S01]  /*231b0*/  IMAD.WIDE R6, R8.reuse, 0x2, R18 ;  /* 0x0000000208067825 */ /* 0x041fe200078e0212 */
[----:B------:R2:W3:Y:S03]  /*231c0*/  LDG.E.U16 R22, [R12.64] ;  /* 0x000000040c167981 */ /* 0x0004e6000c1e1500 */
[C---:B------:R-:W-:Y:S01]  /*231d0*/  IMAD.WIDE R4, R8.reuse, 0x2, R16 ;  /* 0x0000000208047825 */ /* 0x040fe200078e0210 */
[----:B------:R-:W3:Y:S03]  /*231e0*/  LDL.64 R18, [R1+0x1b80] ;  /* 0x001b800001127983 */ /* 0x000ee60000100a00 */
[C---:B------:R-:W-:Y:S01]  /*231f0*/  IMAD.WIDE R2, R8.reuse, 0x2, R14 ;  /* 0x0000000208027825 */ /* 0x040fe200078e020e */
[----:B-1----:R-:W3:Y:S04]  /*23200*/  LDL.64 R10, [R1+0x1c80] ;  /* 0x001c8000010a7983 */ /* 0x002ee80000100a00 */
[----:B------:R-:W3:Y:S04]  /*23210*/  LDG.E.U16 R7, [R6.64] ;  /* 0x0000000406077981 */ /* 0x000ee8000c1e1500 */
[----:B------:R-:W3:Y:S04]  /*23220*/  LDL.64 R14, [R1+0x1b08] ;  /* 0x001b0800010e7983 */ /* 0x000ee80000100a00 */
[----:B------:R0:W-:Y:S04]  /*23230*/  STL [R1+0xc0], R0 ;  /* 0x0000c00001007387 */ /* 0x0001e80000100800 */
[----:B------:R1:W3:Y:S01]  /*23240*/  LDG.E.U16 R9, [R2.64] ;  /* 0x0000000402097981 */ /* 0x0002e2000c1e1500 */
[----:B--2---:R-:W-:-:S03]  /*23250*/  IMAD.WIDE R12, R8, 0x2, R20 ;  /* 0x00000002080c7825 */ /* 0x004fc600078e0214 */
[----:B------:R-:W2:Y:S04]  /*23260*/  LDL.64 R16, [R1+0x1b00] ;  /* 0x001b000001107983 */ /* 0x000ea80000100a00 */
[----:B0-----:R4:W2:Y:S02]  /*23270*/  LDG.E.U16 R0, [R4.64] ;  /* 0x0000000404007981 */ /* 0x0018a4000c1e1500 */
[----:B----4-:R-:W-:-:S04]  /*23280*/  IMAD.WIDE R4, R8, 0x2, R26 ;  /* 0x0000000208047825 */ /* 0x010fc800078e021a */
[C---:B-1----:R-:W-:Y:S02]  /*23290*/  IMAD.WIDE R2, R8.reuse, 0x2, R24 ;  /* 0x0000000208027825 */ /* 0x042fe400078e0218 */
[----:B------:R0:W4:Y:S04]  /*232a0*/  LDG.E.U16 R25, [R12.64] ;  /* 0x000000040c197981 */ /* 0x000128000c1e1500 */
[----:B------:R1:W4:Y:S04]  /*232b0*/  LDG.E.U16 R26, [R2.64] ;  /* 0x00000004021a7981 */ /* 0x000328000c1e1500 */
[----:B---3--:R-:W-:Y:S04]  /*232c0*/  STL [R1+0xb4], R23 ;  /* 0x0000b41701007387 */ /* 0x008fe80000100800 */
[----:B------:R3:W-:Y:S04]  /*232d0*/  STL [R1+0xb8], R22 ;  /* 0x0000b81601007387 */ /* 0x0007e80000100800 */
[----:B------:R-:W1:Y:S01]  /*232e0*/  LDL.64 R20, [R1+0x1a80] ;  /* 0x001a800001147983 */ /* 0x000e620000100a00 */
[----:B------:R-:W-:-:S03]  /*232f0*/  IMAD.WIDE R10, R8, 0x2, R10 ;  /* 0x00000002080a7825 */ /* 0x000fc600078e020a */
[----:B---3--:R-:W3:Y:S04]  /*23300*/  LDL.64 R22, [R1+0x1a88] ;  /* 0x001a880001167983 */ /* 0x008ee80000100a00 */
[----:B------:R0:W-:Y:S04]  /*23310*/  STL [R1+0xb0], R7 ;  /* 0x0000b00701007387 */ /* 0x0001e80000100800 */
[----:B------:R2:W3:Y:S01]  /*23320*/  LDG.E.U16 R27, [R10.64] ;  /* 0x000000040a1b7981 */ /* 0x0004e2000c1e1500 */
[----:B0-----:R-:W-:-:S03]  /*23330*/  IMAD.WIDE R6, R8, 0x2, R28 ;  /* 0x0000000208067825 */ /* 0x001fc600078e021c */
[----:B--2---:R0:W-:Y:S04]  /*23340*/  STL [R1+0xac], R0 ;  /* 0x0000ac0001007387 */ /* 0x0041e80000100800 */
[----:B------:R2:W-:Y:S01]  /*23350*/  STL [R1+0xa8], R9 ;  /* 0x0000a80901007387 */ /* 0x0005e20000100800 */
[----:B------:R-:W-:-:S03]  /*23360*/  IMAD.WIDE R12, R8, 0x2, R18 ;  /* 0x00000002080c7825 */ /* 0x000fc600078e0212 */
[----:B------:R-:W3:Y:S04]  /*23370*/  LDL.64 R18, [R1+0x1df0] ;  /* 0x001df00001127983 */ /* 0x000ee80000100a00 */
[----:B0-----:R0:W3:Y:S04]  /*23380*/  LDG.E.U16 R0, [R6.64] ;  /* 0x0000000406007981 */ /* 0x0010e8000c1e1500 */
[----:B--2---:R3:W2:Y:S01]  /*23390*/  LDG.E.U16 R9, [R4.64] ;  /* 0x0000000404097981 */ /* 0x0046a2000c1e1500 */
[----:B------:R-:W-:-:S03]  /*233a0*/  IMAD.WIDE R10, R8, 0x2, R14 ;  /* 0x00000002080a7825 */ /* 0x000fc600078e020e */
[----:B------:R-:W2:Y:S01]  /*233b0*/  LDL.64 R14, [R1+0x1df8] ;  /* 0x001df800010e7983 */ /* 0x000ea20000100a00 */
[----:B0-----:R-:W-:-:S03]  /*233c0*/  IMAD.WIDE R6, R8, 0x2, R16 ;  /* 0x0000000208067825 */ /* 0x001fc600078e0210 */
[----:B------:R-:W2:Y:S04]  /*233d0*/  LDL.64 R16, [R1+0x1d78] ;  /* 0x001d780001107983 */ /* 0x000ea80000100a00 */
[----:B------:R-:W2:Y:S04]  /*233e0*/  LDL.64 R28, [R1+0x1d70] ;  /* 0x001d7000011c7983 */ /* 0x000ea80000100a00 */
[----:B----4-:R0:W-:Y:S04]  /*233f0*/  STL [R1+0xa4], R25 ;  /* 0x0000a41901007387 */ /* 0x0101e80000100800 */
[----:B0-----:R-:W4:Y:S01]  /*23400*/  LDL.64 R24, [R1+0x1cf8] ;  /* 0x001cf80001187983 */ /* 0x001f220000100a00 */
[----:B-1----:R-:W-:-:S04]  /*23410*/  IMAD.WIDE R2, R8, 0x2, R20 ;  /* 0x0000000208027825 */ /* 0x002fc800078e0214 */
[C---:B---3--:R-:W-:Y:S01]  /*23420*/  IMAD.WIDE R4, R8.reuse, 0x2, R22 ;  /* 0x0000000208047825 */ /* 0x048fe200078e0216 */
[----:B------:R0:W-:Y:S04]  /*23430*/  STL [R1+0xa0], R27 ;  /* 0x0000a01b01007387 */ /* 0x0001e80000100800 */
[----:B0-----:R0:W3:Y:S04]  /*23440*/  LDG.E.U16 R27, [R12.64] ;  /* 0x000000040c1b7981 */ /* 0x0010e8000c1e1500 */
[----:B------:R1:W-:Y:S04]  /*23450*/  STL [R1+0x9c], R0 ;  /* 0x00009c0001007387 */ /* 0x0003e80000100800 */
[----:B--2---:R2:W-:Y:S01]  /*23460*/  STL [R1+0x98], R9 ;  /* 0x0000980901007387 */ /* 0x0045e20000100800 */
[----:B------:R-:W-:-:S03]  /*23470*/  IMAD.WIDE R14, R8, 0x2, R14 ;  /* 0x00000002080e7825 */ /* 0x000fc600078e020e */
[----:B------:R-:W3:Y:S04]  /*23480*/  LDL.64 R22, [R1+0x1cf0] ;  /* 0x001cf00001167983 */ /* 0x000ee80000100a00 */
[----:B-1----:R1:W3:Y:S04]  /*23490*/  LDG.E.U16 R0, [R10.64] ;  /* 0x000000040a007981 */ /* 0x0022e8000c1e1500 */
[----:B--2---:R2:W3:Y:S01]  /*234a0*/  LDG.E.U16 R9, [R6.64] ;  /* 0x0000000406097981 */ /* 0x0044e2000c1e1500 */
[----:B0-----:R-:W-:-:S03]  /*234b0*/  IMAD.WIDE R12, R8, 0x2, R18 ;  /* 0x00000002080c7825 */ /* 0x001fc600078e0212 */
[----:B------:R-:W3:Y:S04]  /*234c0*/  LDL.64 R20, [R1+0x1c78] ;  /* 0x001c780001147983 */ /* 0x000ee80000100a00 */
[----:B------:R-:W3:Y:S04]  /*234d0*/  LDG.E.U16 R15, [R14.64] ;  /* 0x000000040e0f7981 */ /* 0x000ee8000c1e1500 */
[----:B--2---:R0:W2:Y:S04]  /*234e0*/  LDG.E.U16 R7, [R4.64] ;  /* 0x0000000404077981 */ /* 0x0040a8000c1e1500 */
[----:B------:R4:W3:Y:S01]  /*234f0*/  LDG.E.U16 R6, [R2.64] ;  /* 0x0000000402067981 */ /* 0x0008e2000c1e1500 */
[----:B-1----:R-:W-:-:S04]  /*23500*/  IMAD.WIDE R10, R8, 0x2, R16 ;  /* 0x00000002080a7825 */ /* 0x002fc800078e0210 */
[C---:B0-----:R-:W-:Y:S02]  /*23510*/  IMAD.WIDE R4, R8.reuse, 0x2, R28 ;  /* 0x0000000208047825 */ /* 0x041fe400078e021c */
[----:B------:R0:W3:Y:S02]  /*23520*/  LDG.E.U16 R28, [R12.64] ;  /* 0x000000040c1c7981 */ /* 0x0000e4000c1e1500 */
[C---:B----4-:R-:W-:Y:S02]  /*23530*/  IMAD.WIDE R2, R8.reuse, 0x2, R24 ;  /* 0x0000000208027825 */ /* 0x050fe400078e0218 */
[----:B------:R1:W4:Y:S04]  /*23540*/  LDG.E.U16 R29, [R10.64] ;  /* 0x000000040a1d7981 */ /* 0x000328000c1e1500 */
[----:B--2---:R-:W-:Y:S04]  /*23550*/  STL [R1+0x6fe4], R7 ;  /* 0x006fe40701007387 */ /* 0x004fe80000100800 */
[----:B---3--:R-:W-:Y:S04]  /*23560*/  STL [R1+0x6fe8], R6 ;  /* 0x006fe80601007387 */ /* 0x008fe80000100800 */
[----:B------:R-:W1:Y:S04]  /*23570*/  LDL.64 R18, [R1+0x1c70] ;  /* 0x001c700001127983 */ /* 0x000e680000100a00 */
[----:B------:R-:W-:Y:S04]  /*23580*/  STL [R1+0x90], R27 ;  /* 0x0000901b01007387 */ /* 0x000fe80000100800 */
[----:B------:R2:W-:Y:S04]  /*23590*/  STL [R1+0x94], R26 ;  /* 0x0000941a01007387 */ /* 0x0005e80000100800 */
[----:B------:R-:W3:Y:S04]  /*235a0*/  LDL.64 R16, [R1+0x1bf0] ;  /* 0x001bf00001107983 */ /* 0x000ee80000100a00 */
[----:B--2---:R-:W2:Y:S04]  /*235b0*/  LDL.64 R26, [R1+0x1bf8] ;  /* 0x001bf800011a7983 */ /* 0x004ea80000100a00 */
[----:B------:R0:W-:Y:S04]  /*235c0*/  STL [R1+0x8c], R0 ;  /* 0x00008c0001007387 */ /* 0x0001e80000100800 */
[----:B------:R-:W2:Y:S04]  /*235d0*/  LDL.64 R6, [R1+0x1b78] ;  /* 0x001b780001067983 */ /* 0x000ea80000100a00 */
[----:B------:R4:W-:Y:S04]  /*235e0*/  STL [R1+0x88], R9 ;  /* 0x0000880901007387 */ /* 0x0009e80000100800 */
[----:B0-----:R2:W2:Y:S04]  /*235f0*/  LDG.E.U16 R0, [R4.64] ;  /* 0x0000000404007981 */ /* 0x0014a8000c1e1500 */
[----:B------:R-:W2:Y:S04]  /*23600*/  LDL.64 R24, [R1+0x1b70] ;  /* 0x001b700001187983 */ /* 0x000ea80000100a00 */
[----:B----4-:R3:W2:Y:S01]  /*23610*/  LDG.E.U16 R9, [R2.64] ;  /* 0x0000000402097981 */ /* 0x0106a2000c1e1500 */
[----:B------:R-:W-:-:S03]  /*23620*/  IMAD.WIDE R12, R8, 0x2, R20 ;  /* 0x00000002080c7825 */ /* 0x000fc600078e0214 */
[----:B------:R0:W-:Y:S04]  /*23630*/  STL [R1+0x7c], R15 ;  /* 0x00007c0f01007387 */ /* 0x0001e80000100800 */
[----:B------:R-:W2:Y:S01]  /*23640*/  LDL.64 R20, [R1+0x1af0] ;  /* 0x001af00001147983 */ /* 0x000ea20000100a00 */
[----:B0-----:R-:W-:-:S03]  /*23650*/  IMAD.WIDE R14, R8, 0x2, R22 ;  /* 0x00000002080e7825 */ /* 0x001fc600078e0216 */
[----:B------:R-:W2:Y:S01]  /*23660*/  LDL.64 R22, [R1+0x1af8] ;  /* 0x001af80001167983 */ /* 0x000ea20000100a00 */
[----:B-1----:R-:W-:-:S03]  /*23670*/  IMAD.WIDE R10, R8, 0x2, R18 ;  /* 0x00000002080a7825 */ /* 0x002fc600078e0212 */
[----:B------:R-:W4:Y:S04]  /*23680*/  LDL.64 R18, [R1+0x1a78] ;  /* 0x001a780001127983 */ /* 0x000f280000100a00 */
[----:B------:R0:W-:Y:S04]  /*23690*/  STL [R1+0x78], R28 ;  /* 0x0000781c01007387 */ /* 0x0001e80000100800 */
[----:B------:R1:W-:Y:S01]  /*236a0*/  STL [R1+0x74], R29 ;  /* 0x0000741d01007387 */ /* 0x0003e20000100800 */
[----:B---3--:R-:W-:-:S03]  /*236b0*/  IMAD.WIDE R2, R8, 0x2, R16 ;  /* 0x0000000208027825 */ /* 0x008fc600078e0210 */
[----:B0-----:R0:W3:Y:S01]  /*236c0*/  LDG.E.U16 R28, [R12.64] ;  /* 0x000000040c1c7981 */ /* 0x0010e2000c1e1500 */
[----:B--2---:R-:W-:-:S03]  /*236d0*/  IMAD.WIDE R4, R8, 0x2, R26 ;  /* 0x0000000208047825 */ /* 0x004fc600078e021a */
[----:B------:R2:W3:Y:S04]  /*236e0*/  LDG.E.U16 R27, [R14.64] ;  /* 0x000000040e1b7981 */ /* 0x0004e8000c1e1500 */
[----:B-1----:R1:W3:Y:S04]  /*236f0*/  LDG.E.U16 R29, [R10.64] ;  /* 0x000000040a1d7981 */ /* 0x0022e8000c1e1500 */
[----:B------:R0:W-:Y:S04]  /*23700*/  STL [R1+0x70], R0 ;  /* 0x0000700001007387 */ /* 0x0001e80000100800 */
[----:B------:R1:W-:Y:S04]  /*23710*/  STL [R1+0x6c], R9 ;  /* 0x00006c0901007387 */ /* 0x0003e80000100800 */
[----:B0-----:R0:W3:Y:S01]  /*23720*/  LDG.E.U16 R0, [R4.64] ;  /* 0x0000000404007981 */ /* 0x0010e2000c1e1500 */
[----:B--2---:R-:W-:-:S03]  /*23730*/  IMAD.WIDE R14, R8, 0x2, R6 ;  /* 0x00000002080e7825 */ /* 0x004fc600078e0206 */
[----:B------:R-:W2:Y:S04]  /*23740*/  LDL.64 R16, [R1+0x1a70] ;  /* 0x001a700001107983 */ /* 0x000ea80000100a00 */
[----:B-1----:R4:W2:Y:S01]  /*23750*/  LDG.E.U16 R9, [R2.64] ;  /* 0x0000000402097981 */ /* 0x0028a2000c1e1500 */
[----:B------:R-:W-:-:S03]  /*23760*/  IMAD.WIDE R12, R8, 0x2, R24 ;  /* 0x00000002080c7825 */ /* 0x000fc600078e0218 */
[----:B------:R-:W2:Y:S01]  /*23770*/  LDL.64 R6, [R1+0x1e58] ;  /* 0x001e580001067983 */ /* 0x000ea20000100a00 */
[----:B------:R-:W-:-:S04]  /*23780*/  IMAD.WIDE R10, R8, 0x2, R22 ;  /* 0x00000002080a7825 */ /* 0x000fc800078e0216 */
[----:B0-----:R-:W-:-:S04]  /*23790*/  IMAD.WIDE R4, R8, 0x2, R20 ;  /* 0x0000000208047825 */ /* 0x001fc800078e0214 */
[C---:B----4-:R-:W-:Y:S01]  /*237a0*/  IMAD.WIDE R2, R8.reuse, 0x2, R18 ;  /* 0x0000000208027825 */ /* 0x050fe200078e0212 */
[----:B---3--:R0:W-:Y:S04]  /*237b0*/  STL [R1+0x68], R27 ;  /* 0x0000681b01007387 */ /* 0x0081e80000100800 */
[----:B------:R-:W3:Y:S04]  /*237c0*/  LDL.64 R24, [R1+0x1de0] ;  /* 0x001de00001187983 */ /* 0x000ee80000100a00 */
[----:B------:R-:W4:Y:S04]  /*237d0*/  LDL.64 R22, [R1+0x1d68] ;  /* 0x001d680001167983 */ /* 0x000f280000100a00 */
[----:B0-----:R-:W3:Y:S04]  /*237e0*/  LDL.64 R26, [R1+0x1de8] ;  /* 0x001de800011a7983 */ /* 0x001ee80000100a00 */
[----:B------:R-:W-:Y:S04]  /*237f0*/  STL [R1+0x64], R28 ;  /* 0x0000641c01007387 */ /* 0x000fe80000100800 */
[----:B------:R0:W-:Y:S04]  /*23800*/  STL [R1+0x60], R29 ;  /* 0x0000601d01007387 */ /* 0x0001e80000100800 */
[----:B------:R1:W-:Y:S04]  /*23810*/  STL [R1+0x5c], R0 ;  /* 0x00005c0001007387 */ /* 0x0003e80000100800 */
[----:B0-----:R3:W4:Y:S04]  /*23820*/  LDG.E.U16 R29, [R12.64] ;  /* 0x000000040c1d7981 */ /* 0x001728000c1e1500 */
[----:B--2---:R0:W-:Y:S04]  /*23830*/  STL [R1+0x58], R9 ;  /* 0x0000580901007387 */ /* 0x0041e80000100800 */
[----:B------:R2:W4:Y:S01]  /*23840*/  LDG.E.U16 R28, [R14.64] ;  /* 0x000000040e1c7981 */ /* 0x000522000c1e1500 */
[----:B------:R-:W-:-:S03]  /*23850*/  IMAD.WIDE R16, R8, 0x2, R16 ;  /* 0x0000000208107825 */ /* 0x000fc600078e0210 */
[----:B-1----:R1:W4:Y:S04]  /*23860*/  LDG.E.U16 R0, [R10.64] ;  /* 0x000000040a007981 */ /* 0x002328000c1e1500 */
[----:B0-----:R0:W4:Y:S04]  /*23870*/  LDG.E.U16 R9, [R4.64] ;  /* 0x0000000404097981 */ /* 0x001128000c1e1500 */
[----:B------:R-:W4:Y:S04]  /*23880*/  LDL.64 R20, [R1+0x1d60] ;  /* 0x001d600001147983 */ /* 0x000f280000100a00 */
[----:B0-----:R-:W4:Y:S04]  /*23890*/  LDG.E.U16 R5, [R2.64] ;  /* 0x0000000402057981 */ /* 0x001f28000c1e1500 */
[----:B------:R-:W4:Y:S01]  /*238a0*/  LDG.E.U16 R4, [R16.64] ;  /* 0x0000000410047981 */ /* 0x000f22000c1e1500 */
[----:B--2---:R-:W-:-:S04]  /*238b0*/  IMAD.WIDE R14, R8, 0x2, R6 ;  /* 0x00000002080e7825 */ /* 0x004fc800078e0206 */
[C---:B---3--:R-:W-:Y:S01]  /*238c0*/  IMAD.WIDE R12, R8.reuse, 0x2, R26 ;  /* 0x00000002080c7825 */ /* 0x048fe200078e021a */
[----:B----4-:R-:W-:Y:S04]  /*238d0*/  STL [R1+0x6fe0], R5 ;  /* 0x006fe00501007387 */ /* 0x010fe80000100800 */
[----:B------:R-:W2:Y:S04]  /*238e0*/  LDL.64 R18, [R1+0x1ce8] ;  /* 0x001ce80001127983 */ /* 0x000ea80000100a00 */
[----:B------:R-:W3:Y:S04]  /*238f0*/  LDL.64 R6, [R1+0x1ce0] ;  /* 0x001ce00001067983 */ /* 0x000ee80000100a00 */
[----:B------:R-:W-:Y:S04]  /*23900*/  STL [R1+0x50], R29 ;  /* 0x0000501d01007387 */ /* 0x000fe80000100800 */
[----:B------:R0:W-:Y:S04]  /*23910*/  STL [R1+0x54], R28 ;  /* 0x0000541c01007387 */ /* 0x0001e80000100800 */
[----:B------:R-:W4:Y:S01]  /*23920*/  LDL.64 R26, [R1+0x1c60] ;  /* 0x001c6000011a7983 */ /* 0x000f220000100a00 */
[----:B------:R-:W-:-:S03]  /*23930*/  IMAD.WIDE R2, R8, 0x2, R22 ;  /* 0x0000000208027825 */ /* 0x000fc600078e0216 */
[----:B0-----:R-:W3:Y:S01]  /*23940*/  LDL.64 R28, [R1+0x1c68] ;  /* 0x001c6800011c7983 */ /* 0x001ee20000100a00 */
[----:B-1----:R-:W-:-:S03]  /*23950*/  IMAD.WIDE R10, R8, 0x2, R24 ;  /* 0x00000002080a7825 */ /* 0x002fc600078e0218 */
[----:B------:R-:W-:Y:S04]  /*23960*/  STL [R1+0x6fec], R4 ;  /* 0x006fec0401007387 */ /* 0x000fe80000100800 */
[----:B------:R0:W-:Y:S01]  /*23970*/  STL [R1+0x4c], R0 ;  /* 0x00004c0001007387 */ /* 0x0001e20000100800 */
[----:B------:R-:W-:-:S03]  /*23980*/  IMAD.WIDE R16, R8, 0x2, R20 ;  /* 0x0000000208107825 */ /* 0x000fc600078e0214 */
[----:B------:R1:W-:Y:S04]  /*23990*/  STL [R1+0x48], R9 ;  /* 0x0000480901007387 */ /* 0x0003e80000100800 */
[----:B------:R-:W3:Y:S04]  /*239a0*/  LDL.64 R22, [R1+0x1be8] ;  /* 0x001be80001167983 */ /* 0x000ee80000100a00 */
[----:B0-----:R2:W3:Y:S04]  /*239b0*/  LDG.E.U16 R0, [R14.64] ;  /* 0x000000040e007981 */ /* 0x0014e8000c1e1500 */
[----:B-1----:R3:W3:Y:S04]  /*239c0*/  LDG.E.U16 R9, [R12.64] ;  /* 0x000000040c097981 */ /* 0x0026e8000c1e1500 */
[----:B------:R4:W3:Y:S04]  /*239d0*/  LDG.E.U16 R5, [R2.64] ;  /* 0x0000000402057981 */ /* 0x0008e8000c1e1500 */
[----:B------:R0:W3:Y:S04]  /*239e0*/  LDG.E.U16 R4, [R10.64] ;  /* 0x000000040a047981 */ /* 0x0000e8000c1e1500 */
[----:B------:R-:W3:Y:S04]  /*239f0*/  LDL.64 R20, [R1+0x1be0] ;  /* 0x001be00001147983 */ /* 0x000ee80000100a00 */
[----:B------:R-:W3:Y:S01]  /*23a00*/  LDL.64 R24, [R1+0x1b68] ;  /* 0x001b680001187983 */ /* 0x000ee20000100a00 */
[----:B----4-:R-:W-:-:S03]  /*23a10*/  IMAD.WIDE R2, R8, 0x2, R26 ;  /* 0x0000000208027825 */ /* 0x010fc600078e021a */
[----:B------:R1:W4:Y:S01]  /*23a20*/  LDG.E.U16 R27, [R16.64] ;  /* 0x00000004101b7981 */ /* 0x000322000c1e1500 */
[----:B--2---:R-:W-:-:S03]  /*23a30*/  IMAD.WIDE R14, R8, 0x2, R18 ;  /* 0x00000002080e7825 */ /* 0x004fc600078e0212 */
[----:B------:R-:W2:Y:S01]  /*23a40*/  LDL.64 R18, [R1+0x1b60] ;  /* 0x001b600001127983 */ /* 0x000ea20000100a00 */
[----:B---3--:R-:W-:-:S03]  /*23a50*/  IMAD.WIDE R12, R8, 0x2, R6 ;  /* 0x00000002080c7825 */ /* 0x008fc600078e0206 */
[----:B------:R-:W3:Y:S01]  /*23a60*/  LDL.64 R6, [R1+0x1ae8] ;  /* 0x001ae80001067983 */ /* 0x000ee20000100a00 */
[----:B0-----:R-:W-:-:S03]  /*23a70*/  IMAD.WIDE R10, R8, 0x2, R28 ;  /* 0x00000002080a7825 */ /* 0x001fc600078e021c */
[----:B------:R3:W2:Y:S04]  /*23a80*/  LDG.E.U16 R29, [R2.64] ;  /* 0x00000004021d7981 */ /* 0x0006a8000c1e1500 */
[----:B------:R2:W2:Y:S01]  /*23a90*/  LDG.E.U16 R28, [R10.64] ;  /* 0x000000040a1c7981 */ /* 0x0004a2000c1e1500 */
[----:B-1----:R-:W-:-:S03]  /*23aa0*/  IMAD.WIDE R16, R8, 0x2, R22 ;  /* 0x0000000208107825 */ /* 0x002fc600078e0216 */
[----:B------:R0:W-:Y:S04]  /*23ab0*/  STL [R1+0x40], R0 ;  /* 0x0000400001007387 */ /* 0x0001e80000100800 */
[----:B------:R1:W-:Y:S04]  /*23ac0*/  STL [R1+0x3c], R9 ;  /* 0x00003c0901007387 */ /* 0x0003e80000100800 */
[----:B------:R-:W2:Y:S04]  /*23ad0*/  LDG.E.U16 R17, [R16.64] ;  /* 0x0000000410117981 */ /* 0x000ea8000c1e1500 */
[----:B0-----:R0:W2:Y:S04]  /*23ae0*/  LDG.E.U16 R0, [R14.64] ;  /* 0x000000040e007981 */ /* 0x0010a8000c1e1500 */
[----:B-1----:R1:W2:Y:S04]  /*23af0*/  LDG.E.U16 R9, [R12.64] ;  /* 0x000000040c097981 */ /* 0x0022a8000c1e1500 */
[----:B------:R-:W-:Y:S04]  /*23b00*/  STL [R1+0x34], R5 ;  /* 0x0000340501007387 */ /* 0x000fe80000100800 */
[----:B------:R0:W-:Y:S04]  /*23b10*/  STL [R1+0x38], R4 ;  /* 0x0000380401007387 */ /* 0x0001e80000100800 */
[----:B0-----:R-:W2:Y:S04]  /*23b20*/  LDL.64 R4, [R1+0x1ae0] ;  /* 0x001ae00001047983 */ /* 0x001ea80000100a00 */
[----:B----4-:R0:W-:Y:S01]  /*23b30*/  STL [R1+0x2c], R27 ;  /* 0x00002c1b01007387 */ /* 0x0101e20000100800 */
[----:B------:R-:W-:-:S03]  /*23b40*/  IMAD.WIDE R14, R8, 0x2, R20 ;  /* 0x00000002080e7825 */ /* 0x000fc600078e0214 */
[----:B------:R-:W4:Y:S01]  /*23b50*/  LDL.64 R22, [R1+0x1a60] ;  /* 0x001a600001167983 */ /* 0x000f220000100a00 */
[----:B-1----:R-:W-:-:S03]  /*23b60*/  IMAD.WIDE R12, R8, 0x2, R24 ;  /* 0x00000002080c7825 */ /* 0x002fc600078e0218 */
[----:B------:R-:W4:Y:S04]  /*23b70*/  LDL.64 R20, [R1+0x1e50] ;  /* 0x001e500001147983 */ /* 0x000f280000100a00 */
[----:B0-----:R-:W4:Y:S01]  /*23b80*/  LDL.64 R26, [R1+0x1a68] ;  /* 0x001a6800011a7983 */ /* 0x001f220000100a00 */
[----:B---3--:R-:W-:-:S03]  /*23b90*/  IMAD.WIDE R2, R8, 0x2, R6 ;  /* 0x0000000208027825 */ /* 0x008fc600078e0206 */
[----:B------:R-:W3:Y:S01]  /*23ba0*/  LDL.64 R24, [R1+0x1dd8] ;  /* 0x001dd80001187983 */ /* 0x000ee20000100a00 */
[----:B--2---:R-:W-:-:S03]  /*23bb0*/  IMAD.WIDE R10, R8, 0x2, R18 ;  /* 0x00000002080a7825 */ /* 0x004fc600078e0212 */
[----:B------:R-:W-:Y:S04]  /*23bc0*/  STL [R1+0x28], R0 ;  /* 0x0000280001007387 */ /* 0x000fe80000100800 */
[----:B------:R-:W-:Y:S04]  /*23bd0*/  STL [R1+0x24], R9 ;  /* 0x0000240901007387 */ /* 0x000fe80000100800 */
[----:B------:R-:W-:Y:S04]  /*23be0*/  STL [R1+0x20], R28 ;  /* 0x0000201c01007387 */ /* 0x000fe80000100800 */
[----:B------:R0:W-:Y:S04]  /*23bf0*/  STL [R1+0x1c], R29 ;  /* 0x00001c1d01007387 */ /* 0x0001e80000100800 */
[----:B------:R-:W2:Y:S04]  /*23c00*/  LDL.64 R18, [R1+0x1dd0] ;  /* 0x001dd00001127983 */ /* 0x000ea80000100a00 */
[----:B------:R-:W2:Y:S04]  /*23c10*/  LDL.64 R6, [R1+0x1d58] ;  /* 0x001d580001067983 */ /* 0x000ea80000100a00 */
[----:B0-----:R0:W2:Y:S04]  /*23c20*/  LDG.E.U16 R29, [R2.64] ;  /* 0x00000004021d7981 */ /* 0x0010a8000c1e1500 */
[----:B------:R1:W2:Y:S04]  /*23c30*/  LDG.E.U16 R0, [R14.64] ;  /* 0x000000040e007981 */ /* 0x0002a8000c1e1500 */
[----:B------:R1:W2:Y:S01]  /*23c40*/  LDG.E.U16 R9, [R12.64] ;  /* 0x000000040c097981 */ /* 0x0002a2000c1e1500 */
[----:B0-----:R-:W-:-:S03]  /*23c50*/  IMAD.WIDE R2, R8, 0x2, R4 ;  /* 0x0000000208027825 */ /* 0x001fc600078e0204 */
[----:B------:R-:W2:Y:S04]  /*23c60*/  LDL.64 R4, [R1+0x1d50] ;  /* 0x001d500001047983 */ /* 0x000ea80000100a00 */
[----:B------:R4:W-:Y:S04]  /*23c70*/  STL [R1+0x18], R17 ;  /* 0x0000181101007387 */ /* 0x0009e80000100800 */
[----:B------:R0:W2:Y:S04]  /*23c80*/  LDG.E.U16 R3, [R2.64] ;  /* 0x0000000402037981 */ /* 0x0000a8000c1e1500 */
[----:B------:R-:W3:Y:S01]  /*23c90*/  LDG.E.U16 R28, [R10.64] ;  /* 0x000000040a1c7981 */ /* 0x000ee2000c1e1500 */
[----:B----4-:R-:W-:-:S05]  /*23ca0*/  IMAD.WIDE R16, R8, 0x2, R26 ;  /* 0x0000000208107825 */ /* 0x010fca00078e021a */
[----:B0-----:R-:W4:Y:S01]  /*23cb0*/  LDG.E.U16 R2, [R16.64] ;  /* 0x0000000410027981 */ /* 0x001f22000c1e1500 */
[----:B-1----:R-:W-:-:S03]  /*23cc0*/  IMAD.WIDE R14, R8, 0x2, R22 ;  /* 0x00000002080e7825 */ /* 0x002fc600078e0216 */
[----:B------:R-:W3:Y:S01]  /*23cd0*/  LDL.64 R22, [R1+0x1cd8] ;  /* 0x001cd80001167983 */ /* 0x000ee20000100a00 */
[----:B------:R-:W-:-:S03]  /*23ce0*/  IMAD.WIDE R12, R8, 0x2, R20 ;  /* 0x00000002080c7825 */ /* 0x000fc600078e0214 */
[----:B------:R-:W3:Y:S04]  /*23cf0*/  LDL.64 R20, [R1+0x1cd0] ;  /* 0x001cd00001147983 */ /* 0x000ee80000100a00 */
[----:B--2---:R-:W-:Y:S04]  /*23d00*/  STL [R1+0x6fbc], R3 ;  /* 0x006fbc0301007387 */ /* 0x004fe80000100800 */
[----:B----4-:R-:W-:Y:S04]  /*23d10*/  STL [R1+0x6fc0], R2 ;  /* 0x006fc00201007387 */ /* 0x010fe80000100800 */
[----:B------:R0:W-:Y:S04]  /*23d20*/  STL [R1+0x14], R0 ;  /* 0x0000140001007387 */ /* 0x0001e80000100800 */
[----:B0-----:R0:W2:Y:S01]  /*23d30*/  LDG.E.U16 R0, [R14.64] ;  /* 0x000000040e007981 */ /* 0x0010a2000c1e1500 */
[----:B------:R-:W-:-:S04]  /*23d40*/  IMAD.WIDE R18, R8, 0x2, R18 ;  /* 0x0000000208127825 */ /* 0x000fc800078e0212 */
[----:B------:R-:W-:-:S04]  /*23d50*/  IMAD.WIDE R16, R8, 0x2, R6 ;  /* 0x0000000208107825 */ /* 0x000fc800078e0206 */
[C---:B0-----:R-:W-:Y:S01]  /*23d60*/  IMAD.WIDE R14, R8.reuse, 0x2, R4 ;  /* 0x00000002080e7825 */ /* 0x041fe200078e0204 */
[----:B------:R-:W4:Y:S04]  /*23d70*/  LDG.E.U16 R26, [R16.64] ;  /* 0x00000004101a7981 */ /* 0x000f28000c1e1500 */
[----:B--2---:R-:W-:Y:S04]  /*23d80*/  STL [R1+0x6fc4], R0 ;  /* 0x006fc40001007387 */ /* 0x004fe80000100800 */
[----:B------:R0:W-:Y:S04]  /*23d90*/  STL [R1+0x10], R9 ;  /* 0x0000100901007387 */ /* 0x0001e80000100800 */
[----:B------:R-:W2:Y:S04]  /*23da0*/  LDL.64 R6, [R1+0x1c50] ;  /* 0x001c500001067983 */ /* 0x000ea80000100a00 */
[----:B------:R-:W2:Y:S04]  /*23db0*/  LDL.64 R4, [R1+0x1bd8] ;  /* 0x001bd80001047983 */ /* 0x000ea80000100a00 */
[----:B------:R-:W2:Y:S04]  /*23dc0*/  LDL.64 R2, [R1+0x1bd0] ;  /* 0x001bd00001027983 */ /* 0x000ea80000100a00 */
[----:B---3--:R1:W-:Y:S01]  /*23dd0*/  STL [R1+0xc], R28 ;  /* 0x00000c1c01007387 */ /* 0x0083e20000100800 */
[----:B------:R-:W-:-:S03]  /*23de0*/  IMAD.WIDE R10, R8, 0x2, R24 ;  /* 0x00000002080a7825 */ /* 0x000fc600078e0218 */
[----:B0-----:R0:W3:Y:S04]  /*23df0*/  LDG.E.U16 R9, [R12.64] ;  /* 0x000000040c097981 */ /* 0x0010e8000c1e1500 */
[----:B------:R0:W2:Y:S04]  /*23e00*/  LDG.E.U16 R0, [R10.64] ;  /* 0x000000040a007981 */ /* 0x0000a8000c1e1500 */
[----:B-1----:R1:W2:Y:S04]  /*23e10*/  LDG.E.U16 R28, [R18.64] ;  /* 0x00000004121c7981 */ /* 0x0022a8000c1e1500 */
[----:B------:R0:W3:Y:S04]  /*23e20*/  LDG.E.U16 R24, [R14.64] ;  /* 0x000000040e187981 */ /* 0x0000e8000c1e1500 */
[----:B-1----:R-:W3:Y:S04]  /*23e30*/  LDL.64 R18, [R1+0x1b58] ;  /* 0x001b580001127983 */ /* 0x002ee80000100a00 */
[----:B--2---:R-:W-:Y:S04]  /*23e40*/  STL [R1+0x6fa8], R28 ;  /* 0x006fa81c01007387 */ /* 0x004fe80000100800 */
[----:B------:R1:W-:Y:S04]  /*23e50*/  STL [R1+0x8], R29 ;  /* 0x0000081d01007387 */ /* 0x0003e80000100800 */
[----:B-1----:R-:W2:Y:S01]  /*23e60*/  LDL.64 R28, [R1+0x1c58] ;  /* 0x001c5800011c7983 */ /* 0x002ea20000100a00 */
[----:B0-----:R-:W-:-:S04]  /*23e70*/  IMAD.WIDE R12, R8, 0x2, R22 ;  /* 0x00000002080c7825 */ /* 0x001fc800078e0216 */
[C---:B------:R-:W-:Y:S01]  /*23e80*/  IMAD.WIDE R10, R8.reuse, 0x2, R20 ;  /* 0x00000002080a7825 */ /* 0x040fe200078e0214 */
[----:B------:R0:W3:Y:S04]  /*23e90*/  LDG.E.U16 R22, [R12.64] ;  /* 0x000000040c167981 */ /* 0x0000e8000c1e1500 */
[----:B------:R2:W3:Y:S02]  /*23ea0*/  LDG.E.U16 R20, [R10.64] ;  /* 0x000000040a147981 */ /* 0x0004e4000c1e1500 */
[----:B--2---:R-:W-:-:S05]  /*23eb0*/  IMAD.WIDE R10, R8, 0x2, R28 ;  /* 0x00000002080a7825 */ /* 0x004fca00078e021c */
[----:B------:R1:W2:Y:S01]  /*23ec0*/  LDG.E.U16 R21, [R10.64] ;  /* 0x000000040a157981 */ /* 0x0002a2000c1e1500 */
[----:B0-----:R-:W-:-:S03]  /*23ed0*/  IMAD.WIDE R12, R8, 0x2, R6 ;  /* 0x00000002080c7825 */ /* 0x001fc600078e0206 */
[----:B----4-:R-:W-:Y:S01]  /*23ee0*/  STL [R1+0x6fac], R26 ;  /* 0x006fac1a01007387 */ /* 0x010fe20000100800 */
[----:B------:R-:W-:-:S03]  /*23ef0*/  IMAD.WIDE R14, R8, 0x2, R4 ;  /* 0x00000002080e7825 */ /* 0x000fc600078e0204 */
[----:B---3--:R-:W-:Y:S01]  /*23f00*/  STL [R1+0x6fb0], R24 ;  /* 0x006fb01801007387 */ /* 0x008fe20000100800 */
[----:B------:R-:W-:-:S03]  /*23f10*/  IMAD.WIDE R16, R8, 0x2, R2 ;  /* 0x0000000208107825 */ /* 0x000fc600078e0202 */
[----:B------:R-:W-:Y:S04]  /*23f20*/  STL [R1+0x6fb4], R22 ;  /* 0x006fb41601007387 */ /* 0x000fe80000100800 */
[----:B------:R-:W-:Y:S04]  /*23f30*/  STL [R1+0x6fb8], R20 ;  /* 0x006fb81401007387 */ /* 0x000fe80000100800 */
[----:B------:R-:W3:Y:S04]  /*23f40*/  LDL.64 R6, [R1+0x1ad0] ;  /* 0x001ad00001067983 */ /* 0x000ee80000100a00 */
[----:B------:R-:W4:Y:S04]  /*23f50*/  LDL.64 R4, [R1+0x1a58] ;  /* 0x001a580001047983 */ /* 0x000f280000100a00 */
[----:B------:R-:W4:Y:S04]  /*23f60*/  LDL.64 R2, [R1+0x1a50] ;  /* 0x001a500001027983 */ /* 0x000f280000100a00 */
[----:B------:R-:W-:Y:S04]  /*23f70*/  STL [R1+0x4], R9 ;  /* 0x0000040901007387 */ /* 0x000fe80000100800 */
[----:B-1----:R-:W4:Y:S04]  /*23f80*/  LDL.64 R10, [R1+0x1b50] ;  /* 0x001b5000010a7983 */ /* 0x002f280000100a00 */
[----:B------:R-:W-:Y:S01]  /*23f90*/  STL [R1], R0 ;  /* 0x0000000001007387 */ /* 0x000fe20000100800 */
[----:B------:R-:W-:-:S03]  /*23fa0*/  IMAD.WIDE R18, R8, 0x2, R18 ;  /* 0x0000000208127825 */ /* 0x000fc600078e0212 */
[----:B------:R-:W4:Y:S04]  /*23fb0*/  LDG.E.U16 R23, [R12.64] ;  /* 0x000000040c177981 */ /* 0x000f28000c1e1500 */
[----:B------:R3:W4:Y:S04]  /*23fc0*/  LDG.E.U16 R25, [R14.64] ;  /* 0x000000040e197981 */ /* 0x000728000c1e1500 */
[----:B------:R4:W4:Y:S04]  /*23fd0*/  LDG.E.U16 R27, [R16.64] ;  /* 0x00000004101b7981 */ /* 0x000928000c1e1500 */
[----:B------:R0:W4:Y:S04]  /*23fe0*/  LDG.E.U16 R29, [R18.64] ;  /* 0x00000004121d7981 */ /* 0x000128000c1e1500 */
[----:B--2---:R1:W-:Y:S04]  /*23ff0*/  STL [R1+0x6fc8], R21 ;  /* 0x006fc81501007387 */ /* 0x0043e80000100800 */
[----:B-1----:R-:W2:Y:S01]  /*24000*/  LDL.64 R20, [R1+0x1ad8] ;  /* 0x001ad80001147983 */ /* 0x002ea20000100a00 */
[----:B---3--:R-:W-:-:S04]  /*24010*/  IMAD.WIDE R14, R8, 0x2, R6 ;  /* 0x00000002080e7825 */ /* 0x008fc800078e0206 */
[C---:B----4-:R-:W-:Y:S02]  /*24020*/  IMAD.WIDE R16, R8.reuse, 0x2, R4 ;  /* 0x0000000208107825 */ /* 0x050fe400078e0204 */
[----:B------:R1:W3:Y:S02]  /*24030*/  LDG.E.U16 R14, [R14.64] ;  /* 0x000000040e0e7981 */ /* 0x0002e4000c1e1500 */
[----:B------:R-:W-:-:S06]  /*24040*/  IMAD.WIDE R10, R8, 0x2, R10 ;  /* 0x00000002080a7825 */ /* 0x000fcc00078e020a */
[----:B------:R4:W3:Y:S01]  /*24050*/  LDG.E.U16 R10, [R10.64] ;  /* 0x000000040a0a7981 */ /* 0x0008e2000c1e1500 */
[----:B0-----:R-:W-:-:S03]  /*24060*/  IMAD.WIDE R18, R8, 0x2, R2 ;  /* 0x0000000208127825 */ /* 0x001fc600078e0202 */
[----:B------:R-:W-:Y:S04]  /*24070*/  STL [R1+0x6fcc], R23 ;  /* 0x006fcc1701007387 */ /* 0x000fe80000100800 */
[----:B------:R-:W-:Y:S04]  /*24080*/  STL [R1+0x6fd0], R25 ;  /* 0x006fd01901007387 */ /* 0x000fe80000100800 */
[----:B------:R-:W-:Y:S04]  /*24090*/  STL [R1+0x6fd4], R27 ;  /* 0x006fd41b01007387 */ /* 0x000fe80000100800 */
[----:B------:R-:W-:Y:S04]  /*240a0*/  STL [R1+0x6fd8], R29 ;  /* 0x006fd81d01007387 */ /* 0x000fe80000100800 */
[----:B------:R-:W3:Y:S01]  /*240b0*/  LDL.LU R9, [R1+0x39c] ;  /* 0x00039c0001097983 */ /* 0x000ee20000300800 */
[----:B--2---:R-:W-:-:S03]  /*240c0*/  IMAD.WIDE R12, R8, 0x2, R20 ;  /* 0x00000002080c7825 */ /* 0x004fc600078e0214 */
[----:B------:R-:W0:Y:S04]  /*240d0*/  S2R R4, SR_TID.X ;  /* 0x0000000000047919 */ /* 0x000e280000002100 */
[----:B----4-:R2:W4:Y:S04]  /*240e0*/  LDG.E.U16 R11, [R12.64] ;  /* 0x000000040c0b7981 */ /* 0x010528000c1e1500 */
[----:B------:R-:W4:Y:S04]  /*240f0*/  LDL.LU R3, [R1+0x398] ;  /* 0x0003980001037983 */ /* 0x000f280000300800 */
[----:B------:R-:W4:Y:S04]  /*24100*/  LDL.LU R5, [R1+0x35c] ;  /* 0x00035c0001057983 */ /* 0x000f280000300800 */
[----:B--2---:R2:W2:Y:S04]  /*24110*/  LDG.E.U16 R12, [R16.64] ;  /* 0x00000004100c7981 */ /* 0x0044a8000c1e1500 */
[----:B------:R1:W2:Y:S04]  /*24120*/  LDG.E.U16 R13, [R18.64] ;  /* 0x00000004120d7981 */ /* 0x0002a8000c1e1500 */
[----:B------:R-:W2:Y:S01]  /*24130*/  LDL.LU R6, [R1+0x31c] ;  /* 0x00031c0001067983 */ /* 0x000ea20000300800 */
[----:B0-----:R-:W-:-:S03]  /*24140*/  LOP3.LUT R8, R4, 0xff, RZ, 0xc0, !PT ;  /* 0x000000ff04087812 */ /* 0x001fc600078ec0ff */
[----:B------:R-:W2:Y:S04]  /*24150*/  LDL.LU R7, [R1+0x218] ;  /* 0x0002180001077983 */ /* 0x000ea80000300800 */
[----:B---3--:R-:W-:Y:S01]  /*24160*/  STL [R1+0x6fdc], R10 ;  /* 0x006fdc0a01007387 */ /* 0x008fe20000100800 */
[----:B------:R-:W-:-:S03]  /*24170*/  SHF.L.U32 R20, R8, 0x1, RZ ;  /* 0x0000000108147819 */ /* 0x000fc600000006ff */
[----:B------:R-:W-:Y:S06]  /*24180*/  BAR.SYNC.DEFER_BLOCKING 0x0 ;  /* 0x0000000000007b1d */ /* 0x000fec0000010000 */
[----:B------:R-:W-:Y:S04]  /*24190*/  STS.U16 [R20+0x40000], R9 ;  /* 0x0400000914007388 */ /* 0x000fe80000000400 */
[----:B----4-:R-:W-:Y:S04]  /*241a0*/  STL [R1+0x6ff0], R11 ;  /* 0x006ff00b01007387 */ /* 0x010fe80000100800 */
[----:B-1----:R-:W3:Y:S04]  /*241b0*/  LDL.LU R15, [R1+0x21c] ;  /* 0x00021c00010f7983 */ /* 0x002ee80000300800 */
[----:B------:R0:W-:Y:S04]  /*241c0*/  STL [R1+0x6ffc], R14 ;  /* 0x006ffc0e01007387 */ /* 0x0001e80000100800 */
[----:B0-----:R-:W4:Y:S04]  /*241d0*/  LDL.LU R14, [R1+0x258] ;  /* 0x00025800010e7983 */ /* 0x001f280000300800 */
[----:B------:R0:W-:Y:S04]  /*241e0*/  STL [R1+0x700c], R8 ;  /* 0x00700c0801007387 */ /* 0x0001e80000100800 */
[----:B0-----:R-:W3:Y:S04]  /*241f0*/  LDL.LU R8, [R1+0x25c] ;  /* 0x00025c0001087983 */ /* 0x001ee80000300800 */
[----:B--2---:R-:W2:Y:S04]  /*24200*/  LDL.LU R16, [R1+0x29c] ;  /* 0x00029c0001107983 */ /* 0x004ea80000300800 */
[----:B------:R-:W2:Y:S04]  /*24210*/  LDL.LU R17, [R1+0x298] ;  /* 0x0002980001117983 */ /* 0x000ea80000300800 */
[----:B------:R0:W-:Y:S04]  /*24220*/  STL [R1+0x7000], R12 ;  /* 0x0070000c01007387 */ /* 0x0001e80000100800 */
[----:B0-----:R-:W2:Y:S04]  /*24230*/  LDL.LU R12, [R1+0x2d8] ;  /* 0x0002d800010c7983 */ /* 0x001ea80000300800 */
[----:B------:R-:W2:Y:S04]  /*24240*/  LDL.LU R18, [R1+0x318] ;  /* 0x0003180001127983 */ /* 0x000ea80000300800 */
[----:B------:R-:W2:Y:S04]  /*24250*/  LDL.LU R19, [R1+0x2dc] ;  /* 0x0002dc0001137983 */ /* 0x000ea80000300800 */
[----:B------:R0:W-:Y:S04]  /*24260*/  STL [R1+0x7004], R13 ;  /* 0x0070040d01007387 */ /* 0x0001e80000100800 */
[----:B0-----:R-:W2:Y:S04]  /*24270*/  LDL.LU R13, [R1+0x358] ;  /* 0x00035800010d7983 */ /* 0x001ea80000300800 */
[----:B------:R-:W3:Y:S04]  /*24280*/  LDL.LU R11, [R1+0x1dc] ;  /* 0x0001dc00010b7983 */ /* 0x000ee80000300800 */
[----:B------:R-:W3:Y:S04]  /*24290*/  LDL.LU R10, [R1+0x1d8] ;  /* 0x0001d800010a7983 */ /* 0x000ee80000300800 */
[----:B------:R-:W3:Y:S04]  /*242a0*/  LDL.LU R29, [R1+0x1a4] ;  /* 0x0001a400011d7983 */ /* 0x000ee80000300800 */
[----:B------:R-:W3:Y:S04]  /*242b0*/  LDL.LU R9, [R1+0x1a0] ;  /* 0x0001a00001097983 */ /* 0x000ee80000300800 */
[----:B------:R-:W3:Y:S04]  /*242c0*/  LDL.LU R27, [R1+0x19c] ;  /* 0x00019c00011b7983 */ /* 0x000ee80000300800 */
[----:B------:R-:W3:Y:S04]  /*242d0*/  LDL.LU R25, [R1+0x198] ;  /* 0x0001980001197983 */ /* 0x000ee80000300800 */
[----:B------:R-:W3:Y:S04]  /*242e0*/  LDL.LU R23, [R1+0x194] ;  /* 0x0001940001177983 */ /* 0x000ee80000300800 */
[----:B------:R-:W4:Y:S04]  /*242f0*/  LDL.LU R21, [R1+0x190] ;  /* 0x0001900001157983 */ /* 0x000f280000300800 */
[----:B------:R-:W4:Y:S04]  /*24300*/  LDL.LU R22, [R1+0x18c] ;  /* 0x00018c0001167983 */ /* 0x000f280000300800 */
[----:B------:R-:W4:Y:S04]  /*24310*/  LDL.LU R24, [R1+0x188] ;  /* 0x0001880001187983 */ /* 0x000f280000300800 */
[----:B------:R-:W4:Y:S04]  /*24320*/  LDL.LU R26, [R1+0x184] ;  /* 0x00018400011a7983 */ /* 0x000f280000300800 */
[----:B------:R0:W-:Y:S04]  /*24330*/  STS.U16 [R20+0x40200], R3 ;  /* 0x0402000314007388 */ /* 0x0001e80000000400 */
[----:B------:R-:W4:Y:S04]  /*24340*/  LDL.LU R28, [R1+0x180] ;  /* 0x00018000011c7983 */ /* 0x000f280000300800 */
[----:B------:R1:W-:Y:S04]  /*24350*/  STS.U16 [R20+0x42000], R5 ;  /* 0x0420000514007388 */ /* 0x0003e80000000400 */
[----:B------:R-:W4:Y:S04]  /*24360*/  LDL.LU R0, [R1+0x16c] ;  /* 0x00016c0001007983 */ /* 0x000f280000300800 */
[----:B------:R-:W4:Y:S04]  /*24370*/  LDL.LU R2, [R1+0x14c] ;  /* 0x00014c0001027983 */ /* 0x000f280000300800 */
[----:B0-----:R-:W4:Y:S04]  /*24380*/  LDL.LU R3, [R1+0x138] ;  /* 0x0001380001037983 */ /* 0x001f280000300800 */
[----:B-1----:R-:W4:Y:S04]  /*24390*/  LDL.LU R5, [R1+0x134] ;  /* 0x0001340001057983 */ /* 0x002f280000300800 */
[----:B--2---:R-:W-:Y:S04]  /*243a0*/  STS.U16 [R20+0x42200], R13 ;  /* 0x0422000d14007388 */ /* 0x004fe80000000400 */
[----:B------:R0:W-:Y:S04]  /*243b0*/  STS.U16 [R20+0x44000], R6 ;  /* 0x0440000614007388 */ /* 0x0001e80000000400 */
[----:B------:R-:W-:Y:S04]  /*243c0*/  STS.U16 [R20+0x44200], R18 ;  /* 0x0442001214007388 */ /* 0x000fe80000000400 */
[----:B------:R-:W-:Y:S04]  /*243d0*/  STS.U16 [R20+0x46000], R19 ;  /* 0x0460001314007388 */ /* 0x000fe80000000400 */
[----:B------:R-:W-:Y:S04]  /*243e0*/  STS.U16 [R20+0x46200], R12 ;  /* 0x0462000c14007388 */ /* 0x000fe80000000400 */
[----:B------:R-:W-:Y:S04]  /*243f0*/  STS.U16 [R20+0x48000], R16 ;  /* 0x0480001014007388 */ /* 0x000fe80000000400 */
[----:B------:R-:W-:Y:S04]  /*24400*/  STS.U16 [R20+0x48200], R17 ;  /* 0x0482001114007388 */ /* 0x000fe80000000400 */
[----:B---3--:R-:W-:Y:S04]  /*24410*/  STS.U16 [R20+0x4a000], R8 ;  /* 0x04a0000814007388 */ /* 0x008fe80000000400 */
[----:B----4-:R-:W-:Y:S04]  /*24420*/  STS.U16 [R20+0x4a200], R14 ;  /* 0x04a2000e14007388 */ /* 0x010fe80000000400 */
[----:B------:R-:W-:Y:S04]  /*24430*/  STS.U16 [R20+0x4c000], R15 ;  /* 0x04c0000f14007388 */ /* 0x000fe80000000400 */
[----:B0-----:R-:W2:Y:S04]  /*24440*/  LDL.LU R6, [R1+0xf4] ;  /* 0x0000f40001067983 */ /* 0x001ea80000300800 */
[----:B------:R0:W-:Y:S04]  /*24450*/  STS.U16 [R20+0x4c200], R7 ;  /* 0x04c2000714007388 */ /* 0x0001e80000000400 */
[----:B0-----:R-:W3:Y:S04]  /*24460*/  LDL.LU R7, [R1+0xbc] ;  /* 0x0000bc0001077983 */ /* 0x001ee80000300800 */
[----:B------:R-:W-:Y:S04]  /*24470*/  STS.U16 [R20+0x4e000], R11 ;  /* 0x04e0000b14007388 */ /* 0x000fe80000000400 */
[----:B------:R-:W-:Y:S04]  /*24480*/  STS.U16 [R20+0x4e200], R10 ;  /* 0x04e2000a14007388 */ /* 0x000fe80000000400 */
[----:B------:R-:W-:Y:S04]  /*24490*/  STS.U16 [R20+0x50000], R29 ;  /* 0x0500001d14007388 */ /* 0x000fe80000000400 */
[----:B------:R0:W-:Y:S04]  /*244a0*/  STS.U16 [R20+0x50200], R9 ;  /* 0x0502000914007388 */ /* 0x0001e80000000400 */
[----:B0-----:R-:W4:Y:S04]  /*244b0*/  LDL.LU R9, [R1+0x394] ;  /* 0x0003940001097983 */ /* 0x001f280000300800 */
        /* <DEDUP_REMOVED lines=10> */
[----:B------:R0:W-:Y:S04]  /*24560*/  STS.U16 [R20+0x5c000], R3 ;  /* 0x05c0000314007388 */ /* 0x0001e80000000400 */
[----:B0-----:R-:W4:Y:S04]  /*24570*/  LDL.LU R3, [R1+0x390] ;  /* 0x0003900001037983 */ /* 0x001f280000300800 */
[----:B------:R-:W4:Y:S04]  /*24580*/  LDL.LU R8, [R1+0x354] ;  /* 0x0003540001087983 */ /* 0x000f280000300800 */
[----:B------:R-:W4:Y:S04]  /*24590*/  LDL.LU R13, [R1+0x314] ;  /* 0x00031400010d7983 */ /* 0x000f280000300800 */
[----:B------:R-:W4:Y:S04]  /*245a0*/  LDL.LU R18, [R1+0x310] ;  /* 0x0003100001127983 */ /* 0x000f280000300800 */
[----:B------:R-:W4:Y:S04]  /*245b0*/  LDL.LU R19, [R1+0x2d4] ;  /* 0x0002d40001137983 */ /* 0x000f280000300800 */
[----:B------:R-:W4:Y:S04]  /*245c0*/  LDL.LU R12, [R1+0x2d0] ;  /* 0x0002d000010c7983 */ /* 0x000f280000300800 */
[----:B------:R-:W4:Y:S04]  /*245d0*/  LDL.LU R16, [R1+0x294] ;  /* 0x0002940001107983 */ /* 0x000f280000300800 */
[----:B------:R-:W-:Y:S04]  /*245e0*/  STS.U16 [R20+0x5c200], R5 ;  /* 0x05c2000514007388 */ /* 0x000fe80000000400 */
[----:B------:R-:W4:Y:S04]  /*245f0*/  LDL.LU R17, [R1+0x290] ;  /* 0x0002900001117983 */ /* 0x000f280000300800 */
[----:B------:R-:W4:Y:S01]  /*24600*/  LDL.LU R14, [R1+0x254] ;  /* 0x00025400010e7983 */ /* 0x000f220000300800 */
[----:B------:R-:W-:-:S05]  /*24610*/  LOP3.LUT R4, R4, 0xff, RZ, 0xc0, !PT ;  /* 0x000000ff04047812 */ /* 0x000fca00078ec0ff */
[----:B------:R-:W-:-:S05]  /*24620*/  IMAD.SHL.U32 R4, R4, 0x2, RZ ;  /* 0x0000000204047824 */ /* 0x000fca00078e00ff */
[C---:B------:R-:W-:Y:S01]  /*24630*/  LOP3.LUT R0, R4.reuse, 0x10, RZ, 0x3c, !PT ;  /* 0x0000001004007812 */ /* 0x040fe200078e3cff */
[----:B--2---:R0:W-:Y:S04]  /*24640*/  STS.U16 [R20+0x5e000], R6 ;  /* 0x05e0000614007388 */ /* 0x0041e80000000400 */
[----:B0-----:R-:W2:Y:S04]  /*24650*/  LDL.LU R6, [R1+0x250] ;  /* 0x0002500001067983 */ /* 0x001ea80000300800 */
[----:B---3--:R0:W-:Y:S04]  /*24660*/  STS.U16 [R20+0x5e200], R7 ;  /* 0x05e2000714007388 */ /* 0x0081e80000000400 */
[----:B0-----:R-:W3:Y:S04]  /*24670*/  LDL.LU R7, [R1+0x214] ;  /* 0x0002140001077983 */ /* 0x001ee80000300800 */
        /* <DEDUP_REMOVED lines=15> */
[----:B----4-:R0:W-:Y:S04]  /*24770*/  STS.U16 [R0+0x40400], R9 ;  /* 0x0404000900007388 */ /* 0x0101e80000000400 */
[----:B------:R-:W4:Y:S04]  /*24780*/  LDL.LU R2, [R1+0x148] ;  /* 0x0001480001027983 */ /* 0x000f280000300800 */
[----:B0-----:R-:W4:Y:S04]  /*24790*/  LDL.LU R9, [R1+0x144] ;  /* 0x0001440001097983 */ /* 0x001f280000300800 */
[----:B------:R0:W-:Y:S04]  /*247a0*/  STS.U16 [R0+0x40600], R3 ;  /* 0x0406000300007388 */ /* 0x0001e80000000400 */
[----:B------:R1:W-:Y:S04]  /*247b0*/  STS.U16 [R0+0x42400], R8 ;  /* 0x0424000800007388 */ /* 0x0003e80000000400 */
[----:B0-----:R-:W4:Y:S04]  /*247c0*/  LDL.LU R3, [R1+0x130] ;  /* 0x0001300001037983 */ /* 0x001f280000300800 */
[----:B-1----:R-:W4:Y:S04]  /*247d0*/  LDL.LU R8, [R1+0x700c] ;  /* 0x00700c0001087983 */ /* 0x002f280000300800 */
[----:B--2---:R-:W-:Y:S04]  /*247e0*/  STS.U16 [R0+0x42600], R20 ;  /* 0x0426001400007388 */ /* 0x004fe80000000400 */
        /* <DEDUP_REMOVED lines=8> */
[----:B---3--:R1:W-:Y:S04]  /*24870*/  STS.U16 [R0+0x4c400], R7 ;  /* 0x04c4000700007388 */ /* 0x0083e80000000400 */
[----:B------:R2:W-:Y:S04]  /*24880*/  STS.U16 [R0+0x4c600], R5 ;  /* 0x04c6000500007388 */ /* 0x0005e80000000400 */
[----:B0-----:R-:W3:Y:S04]  /*24890*/  LDL.LU R6, [R1+0x100] ;  /* 0x0001000001067983 */ /* 0x001ee80000300800 */
[----:B-1----:R-:W3:Y:S04]  /*248a0*/  LDL.LU R7, [R1+0x84] ;  /* 0x0000840001077983 */ /* 0x002ee80000300800 */
        /* <DEDUP_REMOVED lines=10> */
[----:B--2---:R-:W2:Y:S04]  /*24950*/  LDL.LU R5, [R1+0x80] ;  /* 0x0000800001057983 */ /* 0x004ea80000300800 */
[----:B------:R-:W-:Y:S04]  /*24960*/  STS.U16 [R0+0x58400], R26 ;  /* 0x0584001a00007388 */ /* 0x000fe80000000400 */
[----:B------:R-:W-:Y:S04]  /*24970*/  STS.U16 [R0+0x58600], R28 ;  /* 0x0586001c00007388 */ /* 0x000fe80000000400 */
[----:B----4-:R-:W-:Y:S04]  /*24980*/  STS.U16 [R0+0x5a400], R2 ;  /* 0x05a4000200007388 */ /* 0x010fe80000000400 */
        /* <DEDUP_REMOVED lines=10> */
[----:B0-----:R-:W4:Y:S01]  /*24a30*/  LDL.LU R3, [R1+0x28c] ;  /* 0x00028c0001037983 */ /* 0x001f220000300800 */
[----:B------:R-:W-:-:S03]  /*24a40*/  LOP3.LUT R20, R4, 0x20, RZ, 0x3c, !PT ;  /* 0x0000002004147812 */ /* 0x000fc600078e3cff */
[----:B------:R-:W4:Y:S04]  /*24a50*/  LDL.LU R4, [R1+0x288] ;  /* 0x0002880001047983 */ /* 0x000f280000300800 */
[----:B---3--:R0:W-:Y:S04]  /*24a60*/  STS.U16 [R0+0x5c600], R6 ;  /* 0x05c6000600007388 */ /* 0x0081e80000000400 */
[----:B------:R1:W-:Y:S04]  /*24a70*/  STS.U16 [R0+0x5e400], R7 ;  /* 0x05e4000700007388 */ /* 0x0003e80000000400 */
[----:B0-----:R-:W3:Y:S04]  /*24a80*/  LDL.LU R6, [R1+0x24c] ;  /* 0x00024c0001067983 */ /* 0x001ee80000300800 */
[----:B-1----:R-:W3:Y:S04]  /*24a90*/  LDL.LU R7, [R1+0x248] ;  /* 0x0002480001077983 */ /* 0x002ee80000300800 */
        /* <DEDUP_REMOVED lines=10> */
[----:B--2---:R0:W-:Y:S04]  /*24b40*/  STS.U16 [R0+0x5e600], R5 ;  /* 0x05e6000500007388 */ /* 0x0041e80000000400 */
[----:B------:R-:W2:Y:S04]  /*24b50*/  LDL.LU R28, [R1+0x118] ;  /* 0x00011800011c7983 */ /* 0x000ea80000300800 */
[----:B0-----:R-:W2:Y:S04]  /*24b60*/  LDL.LU R0, [R1+0x114] ;  /* 0x0001140001007983 */ /* 0x001ea80000300800 */
[----:B------:R-:W2:Y:S04]  /*24b70*/  LDL.LU R2, [R1+0x110] ;  /* 0x0001100001027983 */ /* 0x000ea80000300800 */
[----:B------:R-:W2:Y:S04]  /*24b80*/  LDL.LU R5, [R1+0x10c] ;  /* 0x00010c0001057983 */ /* 0x000ea80000300800 */
[----:B----4-:R0:W-:Y:S04]  /*24b90*/  STS.U16 [R20+0x40800], R9 ;  /* 0x0408000914007388 */ /* 0x0101e80000000400 */
        /* <DEDUP_REMOVED lines=10> */
[----:B------:R0:W-:Y:S04]  /*24c40*/  STS.U16 [R20+0x48a00], R4 ;  /* 0x048a000414007388 */ /* 0x0001e80000000400 */
[----:B0-----:R-:W4:Y:S04]  /*24c50*/  LDL.LU R4, [R1+0xfc] ;  /* 0x0000fc0001047983 */ /* 0x001f280000300800 */
[----:B---3--:R0:W-:Y:S04]  /*24c60*/  STS.U16 [R20+0x4a800], R6 ;  /* 0x04a8000614007388 */ /* 0x0081e80000000400 */
[----:B------:R1:W-:Y:S04]  /*24c70*/  STS.U16 [R20+0x4aa00], R7 ;  /* 0x04aa000714007388 */ /* 0x0003e80000000400 */
[----:B------:R-:W-:Y:S04]  /*24c80*/  STS.U16 [R20+0x4c800], R11 ;  /* 0x04c8000b14007388 */ /* 0x000fe80000000400 */
[----:B------:R-:W-:Y:S04]  /*24c90*/  STS.U16 [R20+0x4ca00], R10 ;  /* 0x04ca000a14007388 */ /* 0x000fe80000000400 */
[----:B------:R-:W-:Y:S04]  /*24ca0*/  STS.U16 [R20+0x4e800], R29 ;  /* 0x04e8001d14007388 */ /* 0x000fe80000000400 */
[----:B------:R-:W-:Y:S04]  /*24cb0*/  STS.U16 [R20+0x4ea00], R27 ;  /* 0x04ea001b14007388 */ /* 0x000fe80000000400 */
[----:B------:R-:W-:Y:S04]  /*24cc0*/  STS.U16 [R20+0x50800], R25 ;  /* 0x0508001914007388 */ /* 0x000fe80000000400 */
[----:B0-----:R-:W3:Y:S04]  /*24cd0*/  LDL.LU R6, [R1+0xf8] ;  /* 0x0000f80001067983 */ /* 0x001ee80000300800 */
[----:B------:R-:W-:Y:S04]  /*24ce0*/  STS.U16 [R20+0x50a00], R23 ;  /* 0x050a001714007388 */ /* 0x000fe80000000400 */
[----:B-1----:R-:W3:Y:S04]  /*24cf0*/  LDL.LU R7, [R1+0x44] ;  /* 0x0000440001077983 */ /* 0x002ee80000300800 */
[----:B------:R-:W-:Y:S04]  /*24d00*/  STS.U16 [R20+0x52800], R21 ;  /* 0x0528001514007388 */ /* 0x000fe80000000400 */
[----:B------:R-:W-:Y:S04]  /*24d10*/  STS.U16 [R20+0x52a00], R22 ;  /* 0x052a001614007388 */ /* 0x000fe80000000400 */
[----:B------:R-:W-:Y:S04]  /*24d20*/  STS.U16 [R20+0x54800], R24 ;  /* 0x0548001814007388 */ /* 0x000fe80000000400 */
[----:B------:R-:W-:Y:S04]  /*24d30*/  STS.U16 [R20+0x54a00], R26 ;  /* 0x054a001a14007388 */ /* 0x000fe80000000400 */
[----:B--2---:R-:W-:Y:S04]  /*24d40*/  STS.U16 [R20+0x56800], R28 ;  /* 0x0568001c14007388 */ /* 0x004fe80000000400 */
[----:B------:R-:W-:Y:S04]  /*24d50*/  STS.U16 [R20+0x56a00], R0 ;  /* 0x056a000014007388 */ /* 0x000fe80000000400 */
[----:B------:R-:W-:Y:S04]  /*24d60*/  STS.U16 [R20+0x58800], R2 ;  /* 0x0588000214007388 */ /* 0x000fe80000000400 */
[----:B------:R-:W2:Y:S04]  /*24d70*/  LDL.LU R13, [R1+0x30] ;  /* 0x00003000010d7983 */ /* 0x000ea80000300800 */
[----:B------:R0:W-:Y:S04]  /*24d80*/  STS.U16 [R20+0x58a00], R5 ;  /* 0x058a000514007388 */ /* 0x0001e80000000400 */
[----:B------:R-:W2:Y:S04]  /*24d90*/  LDL.LU R12, [R1+0x384] ;  /* 0x00038400010c7983 */ /* 0x000ea80000300800 */
[----:B------:R-:W2:Y:S01]  /*24da0*/  LDL.LU R14, [R1+0x380] ;  /* 0x00038000010e7983 */ /* 0x000ea20000300800 */
[----:B0-----:R-:W-:-:S03]  /*24db0*/  SHF.L.U32 R5, R8, 0x1, RZ ;  /* 0x0000000108057819 */ /* 0x001fc600000006ff */
[----:B----4-:R0:W-:Y:S04]  /*24dc0*/  STS.U16 [R20+0x5a800], R9 ;  /* 0x05a8000914007388 */ /* 0x0101e80000000400 */
[----:B------:R-:W4:Y:S04]  /*24dd0*/  LDL.LU R8, [R1+0x344] ;  /* 0x0003440001087983 */ /* 0x000f280000300800 */
[----:B0-----:R-:W4:Y:S04]  /*24de0*/  LDL.LU R9, [R1+0x340] ;  /* 0x0003400001097983 */ /* 0x001f280000300800 */
[----:B------:R-:W4:Y:S04]  /*24df0*/  LDL.LU R22, [R1+0x304] ;  /* 0x0003040001167983 */ /* 0x000f280000300800 */
[----:B------:R-:W4:Y:S04]  /*24e00*/  LDL.LU R24, [R1+0x300] ;  /* 0x0003000001187983 */ /* 0x000f280000300800 */
[----:B------:R-:W4:Y:S04]  /*24e10*/  LDL.LU R0, [R1+0x2c4] ;  /* 0x0002c40001007983 */ /* 0x000f280000300800 */
[----:B------:R-:W4:Y:S04]  /*24e20*/  LDL.LU R2, [R1+0x2c0] ;  /* 0x0002c00001027983 */ /* 0x000f280000300800 */
        /* <DEDUP_REMOVED lines=15> */
[----:B------:R-:W4:Y:S01]  /*24f20*/  LDL.LU R28, [R1+0xe0] ;  /* 0x0000e000011c7983 */ /* 0x000f220000300800 */
[----:B------:R-:W-:-:S03]  /*24f30*/  LOP3.LUT R11, R5, 0x30, RZ, 0x3c, !PT ;  /* 0x00000030050b7812 */ /* 0x000fc600078e3cff */
[----:B0-----:R-:W4:Y:S04]  /*24f40*/  LDL.LU R4, [R1+0xdc] ;  /* 0x0000dc0001047983 */ /* 0x001f280000300800 */
[----:B---3--:R0:W-:Y:S04]  /*24f50*/  STS.U16 [R20+0x5ca00], R6 ;  /* 0x05ca000614007388 */ /* 0x0081e80000000400 */
[----:B------:R1:W-:Y:S04]  /*24f60*/  STS.U16 [R20+0x5e800], R7 ;  /* 0x05e8000714007388 */ /* 0x0003e80000000400 */
[----:B0-----:R-:W3:Y:S04]  /*24f70*/  LDL.LU R6, [R1+0xd8] ;  /* 0x0000d80001067983 */ /* 0x001ee80000300800 */
[----:B-1----:R-:W3:Y:S04]  /*24f80*/  LDL.LU R7, [R1+0xd4] ;  /* 0x0000d40001077983 */ /* 0x002ee80000300800 */
[----:B--2---:R0:W-:Y:S04]  /*24f90*/  STS.U16 [R20+0x5ea00], R13 ;  /* 0x05ea000d14007388 */ /* 0x0041e80000000400 */
[----:B------:R1:W-:Y:S04]  /*24fa0*/  STS.U16 [R11+0x40c00], R12 ;  /* 0x040c000c0b007388 */ /* 0x0003e80000000400 */
[----:B0-----:R-:W2:Y:S04]  /*24fb0*/  LDL.LU R20, [R1+0x7008] ;  /* 0x0070080001147983 */ /* 0x001ea80000300800 */
[----:B------:R0:W-:Y:S04]  /*24fc0*/  STS.U16 [R11+0x40e00], R14 ;  /* 0x040e000e0b007388 */ /* 0x0001e80000000400 */
[----:B------:R-:W2:Y:S04]  /*24fd0*/  LDL.LU R13, [R1+0x7004] ;  /* 0x00700400010d7983 */ /* 0x000ea80000300800 */
[----:B----4-:R4:W-:Y:S04]  /*24fe0*/  STS.U16 [R11+0x42c00], R8 ;  /* 0x042c00080b007388 */ /* 0x0109e80000000400 */
[----:B-1----:R-:W2:Y:S04]  /*24ff0*/  LDL.LU R12, [R1+0x7000] ;  /* 0x00700000010c7983 */ /* 0x002ea80000300800 */
[----:B------:R1:W-:Y:S04]  /*25000*/  STS.U16 [R11+0x42e00], R9 ;  /* 0x042e00090b007388 */ /* 0x0003e80000000400 */
[----:B0-----:R-:W2:Y:S04]  /*25010*/  LDL.LU R14, [R1+0x6ffc] ;  /* 0x006ffc00010e7983 */ /* 0x001ea80000300800 */
[----:B------:R-:W-:Y:S04]  /*25020*/  STS.U16 [R11+0x44c00], R22 ;  /* 0x044c00160b007388 */ /* 0x000fe80000000400 */
[----:B----4-:R-:W4:Y:S04]  /*25030*/  LDL.LU R8, [R1+0x6ff8] ;  /* 0x006ff80001087983 */ /* 0x010f280000300800 */
[----:B------:R-:W-:Y:S04]  /*25040*/  STS.U16 [R11+0x44e00], R24 ;  /* 0x044e00180b007388 */ /* 0x000fe80000000400 */
[----:B-1----:R-:W2:Y:S04]  /*25050*/  LDL.LU R9, [R1+0x6ff4] ;  /* 0x006ff40001097983 */ /* 0x002ea80000300800 */
[----:B------:R0:W-:Y:S04]  /*25060*/  STS.U16 [R11+0x46c00], R0 ;  /* 0x046c00000b007388 */ /* 0x0001e80000000400 */
[----:B------:R1:W-:Y:S04]  /*25070*/  STS.U16 [R11+0x46e00], R2 ;  /* 0x046e00020b007388 */ /* 0x0003e80000000400 */
[----:B0-----:R-:W2:Y:S04]  /*25080*/  LDL.LU R0, [R1+0xd0] ;  /* 0x0000d00001007983 */ /* 0x001ea80000300800 */
[----:B------:R-:W4:Y:S04]  /*25090*/  LDL.LU R22, [R1+0xcc] ;  /* 0x0000cc0001167983 */ /* 0x000f280000300800 */
[----:B------:R-:W4:Y:S04]  /*250a0*/  LDL.LU R24, [R1+0xc8] ;  /* 0x0000c80001187983 */ /* 0x000f280000300800 */
[----:B-1----:R-:W4:Y:S04]  /*250b0*/  LDL.LU R2, [R1+0xc4] ;  /* 0x0000c40001027983 */ /* 0x002f280000300800 */
[----:B------:R0:W-:Y:S04]  /*250c0*/  STS.U16 [R11+0x48c00], R3 ;  /* 0x048c00030b007388 */ /* 0x0001e80000000400 */
[----:B------:R-:W-:Y:S04]  /*250d0*/  STS.U16 [R11+0x48e00], R18 ;  /* 0x048e00120b007388 */ /* 0x000fe80000000400 */
[----:B------:R-:W-:Y:S04]  /*250e0*/  STS.U16 [R11+0x4ac00], R19 ;  /* 0x04ac00130b007388 */ /* 0x000fe80000000400 */
[----:B------:R-:W-:Y:S04]  /*250f0*/  STS.U16 [R11+0x4ae00], R16 ;  /* 0x04ae00100b007388 */ /* 0x000fe80000000400 */
[----:B------:R-:W-:Y:S04]  /*25100*/  STS.U16 [R11+0x4cc00], R17 ;  /* 0x04cc00110b007388 */ /* 0x000fe80000000400 */
        /* <DEDUP_REMOVED lines=21> */
[----:B--2---:R0:W-:Y:S04]  /*25260*/  STS.U16 [R11+0x58e00], R0 ;  /* 0x058e00000b007388 */ /* 0x0041e80000000400 */
[----:B----4-:R-:W-:Y:S04]  /*25270*/  STS.U16 [R11+0x5ac00], R22 ;  /* 0x05ac00160b007388 */ /* 0x010fe80000000400 */
[----:B------:R-:W-:Y:S04]  /*25280*/  STS.U16 [R11+0x5ae00], R24 ;  /* 0x05ae00180b007388 */ /* 0x000fe80000000400 */
[----:B0-----:R-:W2:Y:S04]  /*25290*/  LDL.LU R0, [R1+0x27c] ;  /* 0x00027c0001007983 */ /* 0x001ea80000300800 */
        /* <DEDUP_REMOVED lines=14> */
[----:B0-----:R-:W4:Y:S01]  /*25380*/  LDL.LU R3, [R1+0xa4] ;  /* 0x0000a40001037983 */ /* 0x001f220000300800 */
[----:B------:R-:W-:-:S03]  /*25390*/  LOP3.LUT R5, R5, 0x40, RZ, 0x3c, !PT ;  /* 0x0000004005057812 */ /* 0x000fc600078e3cff */
[----:B------:R0:W-:Y:S04]  /*253a0*/  STS.U16 [R11+0x5ee00], R8 ;  /* 0x05ee00080b007388 */ /* 0x0001e80000000400 */
[----:B-1----:R-:W4:Y:S04]  /*253b0*/  LDL.LU R9, [R1+0x238] ;  /* 0x0002380001097983 */ /* 0x002f280000300800 */
[----:B0-----:R-:W4:Y:S04]  /*253c0*/  LDL.LU R11, [R1+0x6ff0] ;  /* 0x006ff000010b7983 */ /* 0x001f280000300800 */
[----:B------:R-:W4:Y:S04]  /*253d0*/  LDL.LU R8, [R1+0x23c] ;  /* 0x00023c0001087983 */ /* 0x000f280000300800 */
[----:B------:R0:W-:Y:S04]  /*253e0*/  STS.U16 [R5+0x41000], R4 ;  /* 0x0410000405007388 */ /* 0x0001e80000000400 */
[----:B0-----:R-:W4:Y:S04]  /*253f0*/  LDL.LU R4, [R1+0x6fec] ;  /* 0x006fec0001047983 */ /* 0x001f280000300800 */
[----:B---3--:R0:W-:Y:S04]  /*25400*/  STS.U16 [R5+0x41200], R6 ;  /* 0x0412000605007388 */ /* 0x0081e80000000400 */
[----:B------:R1:W-:Y:S04]  /*25410*/  STS.U16 [R5+0x43000], R7 ;  /* 0x0430000705007388 */ /* 0x0003e80000000400 */
[----:B------:R-:W-:Y:S04]  /*25420*/  STS.U16 [R5+0x43200], R25 ;  /* 0x0432001905007388 */ /* 0x000fe80000000400 */
[----:B------:R-:W-:Y:S04]  /*25430*/  STS.U16 [R5+0x45000], R23 ;  /* 0x0450001705007388 */ /* 0x000fe80000000400 */
[----:B0-----:R-:W3:Y:S04]  /*25440*/  LDL.LU R6, [R1+0x6fe8] ;  /* 0x006fe80001067983 */ /* 0x001ee80000300800 */
[----:B------:R-:W-:Y:S04]  /*25450*/  STS.U16 [R5+0x45200], R21 ;  /* 0x0452001505007388 */ /* 0x000fe80000000400 */
[----:B-1----:R-:W3:Y:S04]  /*25460*/  LDL.LU R7, [R1+0x6fe4] ;  /* 0x006fe40001077983 */ /* 0x002ee80000300800 */
[----:B------:R0:W-:Y:S04]  /*25470*/  STS.U16 [R5+0x47000], R26 ;  /* 0x0470001a05007388 */ /* 0x0001e80000000400 */
[----:B------:R1:W-:Y:S04]  /*25480*/  STS.U16 [R5+0x47200], R28 ;  /* 0x0472001c05007388 */ /* 0x0003e80000000400 */
[----:B0-----:R-:W3:Y:S04]  /*25490*/  LDL.LU R26, [R1+0xa0] ;  /* 0x0000a000011a7983 */ /* 0x001ee80000300800 */
[----:B------:R-:W3:Y:S04]  /*254a0*/  LDL.LU R25, [R1+0x9c] ;  /* 0x00009c0001197983 */ /* 0x000ee80000300800 */
[----:B------:R-:W3:Y:S04]  /*254b0*/  LDL.LU R23, [R1+0x98] ;  /* 0x0000980001177983 */ /* 0x000ee80000300800 */
[----:B------:R-:W3:Y:S04]  /*254c0*/  LDL.LU R21, [R1+0x94] ;  /* 0x0000940001157983 */ /* 0x000ee80000300800 */
[----:B-1----:R-:W3:Y:S04]  /*254d0*/  LDL.LU R28, [R1+0x90] ;  /* 0x00009000011c7983 */ /* 0x002ee80000300800 */
[----:B--2---:R0:W-:Y:S04]  /*254e0*/  STS.U16 [R5+0x49000], R0 ;  /* 0x0490000005007388 */ /* 0x0041e80000000400 */
[----:B0-----:R-:W2:Y:S04]  /*254f0*/  LDL.LU R0, [R1+0x8c] ;  /* 0x00008c0001007983 */ /* 0x001ea80000300800 */
[----:B----4-:R0:W-:Y:S04]  /*25500*/  STS.U16 [R5+0x49200], R2 ;  /* 0x0492000205007388 */ /* 0x0101e80000000400 */
[----:B0-----:R-:W4:Y:S04]  /*25510*/  LDL.LU R2, [R1+0x88] ;  /* 0x0000880001027983 */ /* 0x001f280000300800 */
[----:B------:R-:W-:Y:S04]  /*25520*/  STS.U16 [R5+0x4b000], R8 ;  /* 0x04b0000805007388 */ /* 0x000fe80000000400 */
[----:B------:R0:W-:Y:S04]  /*25530*/  STS.U16 [R5+0x4b200], R9 ;  /* 0x04b2000905007388 */ /* 0x0001e80000000400 */
[----:B------:R1:W-:Y:S04]  /*25540*/  STS.U16 [R5+0x4d000], R18 ;  /* 0x04d0001205007388 */ /* 0x0003e80000000400 */
[----:B------:R0:W-:Y:S04]  /*25550*/  STS.U16 [R5+0x4d200], R19 ;  /* 0x04d2001305007388 */ /* 0x0001e80000000400 */
[----:B------:R0:W-:Y:S04]  /*25560*/  STS.U16 [R5+0x4f000], R16 ;  /* 0x04f0001005007388 */ /* 0x0001e80000000400 */
[----:B------:R0:W-:Y:S04]  /*25570*/  STS.U16 [R5+0x4f200], R17 ;  /* 0x04f2001105007388 */ /* 0x0001e80000000400 */
[----:B------:R0:W-:Y:S04]  /*25580*/  STS.U16 [R5+0x51000], R15 ;  /* 0x0510000f05007388 */ /* 0x0001e80000000400 */
[----:B------:R-:W-:Y:S04]  /*25590*/  STS.U16 [R5+0x51200], R10 ;  /* 0x0512000a05007388 */ /* 0x000fe80000000400 */
[----:B------:R-:W-:Y:S04]  /*255a0*/  STS.U16 [R5+0x53000], R29 ;  /* 0x0530001d05007388 */ /* 0x000fe80000000400 */
[----:B0-----:R-:W4:Y:S04]  /*255b0*/  LDL.LU R9, [R1+0x334] ;  /* 0x0003340001097983 */ /* 0x001f280000300800 */
[----:B------:R-:W-:Y:S04]  /*255c0*/  STS.U16 [R5+0x53200], R27 ;  /* 0x0532001b05007388 */ /* 0x000fe80000000400 */
[----:B-1----:R-:W4:Y:S04]  /*255d0*/  LDL.LU R18, [R1+0x330] ;  /* 0x0003300001127983 */ /* 0x002f280000300800 */
[----:B------:R0:W-:Y:S04]  /*255e0*/  STS.U16 [R5+0x55000], R22 ;  /* 0x0550001605007388 */ /* 0x0001e80000000400 */
        /* <DEDUP_REMOVED lines=8> */
[----:B------:R-:W4:Y:S04]  /*25670*/  LDL.LU R3, [R1+0x234] ;  /* 0x0002340001037983 */ /* 0x000f280000300800 */
[----:B---3--:R0:W-:Y:S04]  /*25680*/  STS.U16 [R5+0x57200], R26 ;  /* 0x0572001a05007388 */ /* 0x0081e80000000400 */
[----:B------:R-:W-:Y:S04]  /*25690*/  STS.U16 [R5+0x59000], R25 ;  /* 0x0590001905007388 */ /* 0x000fe80000000400 */
[----:B------:R-:W-:Y:S04]  /*256a0*/  STS.U16 [R5+0x59200], R23 ;  /* 0x0592001705007388 */ /* 0x000fe80000000400 */
[----:B------:R-:W-:Y:S04]  /*256b0*/  STS.U16 [R5+0x5b000], R21 ;  /* 0x05b0001505007388 */ /* 0x000fe80000000400 */
[----:B0-----:R-:W3:Y:S04]  /*256c0*/  LDL.LU R26, [R1+0x230] ;  /* 0x00023000011a7983 */ /* 0x001ee80000300800 */
[----:B------:R0:W-:Y:S04]  /*256d0*/  STS.U16 [R5+0x5b200], R28 ;  /* 0x05b2001c05007388 */ /* 0x0001e80000000400 */
[----:B0-----:R-:W3:Y:S04]  /*256e0*/  LDL.LU R28, [R1+0x1f4] ;  /* 0x0001f400011c7983 */ /* 0x001ee80000300800 */
[----:B------:R-:W3:Y:S04]  /*256f0*/  LDL.LU R10, [R1+0x1f0] ;  /* 0x0001f000010a7983 */ /* 0x000ee80000300800 */
[----:B------:R-:W3:Y:S04]  /*25700*/  LDL.LU R29, [R1+0x1b4] ;  /* 0x0001b400011d7983 */ /* 0x000ee80000300800 */
[----:B------:R-:W3:Y:S04]  /*25710*/  LDL.LU R27, [R1+0x1b0] ;  /* 0x0001b000011b7983 */ /* 0x000ee80000300800 */
[----:B------:R-:W3:Y:S04]  /*25720*/  LDL.LU R25, [R1+0x7c] ;  /* 0x00007c0001197983 */ /* 0x000ee80000300800 */
[----:B------:R-:W3:Y:S04]  /*25730*/  LDL.LU R23, [R1+0x78] ;  /* 0x0000780001177983 */ /* 0x000ee80000300800 */
[----:B------:R-:W3:Y:S04]  /*25740*/  LDL.LU R21, [R1+0x74] ;  /* 0x0000740001157983 */ /* 0x000ee80000300800 */
        /* <DEDUP_REMOVED lines=8> */
[----:B------:R-:W2:Y:S01]  /*257d0*/  LDL.LU R6, [R1+0x374] ;  /* 0x0003740001067983 */ /* 0x000ea20000300800 */
[----:B------:R-:W-:-:S05]  /*257e0*/  LOP3.LUT R8, R20, 0x50, RZ, 0x3c, !PT ;  /* 0x0000005014087812 */ /* 0x000fca00078e3cff */
        /* <DEDUP_REMOVED lines=11> */
[----:B0-----:R-:W2:Y:S04]  /*258a0*/  LDL.LU R3, [R1+0x68] ;  /* 0x0000680001037983 */ /* 0x001ea80000300800 */
[----:B------:R-:W4:Y:S04]  /*258b0*/  LDL.LU R6, [R1+0x64] ;  /* 0x0000640001067983 */ /* 0x000f280000300800 */
[----:B------:R-:W4:Y:S04]  /*258c0*/  LDL.LU R7, [R1+0x60] ;  /* 0x0000600001077983 */ /* 0x000f280000300800 */
[----:B------:R-:W4:Y:S04]  /*258d0*/  LDL.LU R17, [R1+0x5c] ;  /* 0x00005c0001117983 */ /* 0x000f280000300800 */
[----:B------:R-:W4:Y:S04]  /*258e0*/  LDL.LU R15, [R1+0x58] ;  /* 0x00005800010f7983 */ /* 0x000f280000300800 */
[----:B------:R-:W4:Y:S04]  /*258f0*/  LDL.LU R22, [R1+0x54] ;  /* 0x0000540001167983 */ /* 0x000f280000300800 */
[----:B---3--:R0:W-:Y:S04]  /*25900*/  STS.U16 [R8+0x4b600], R26 ;  /* 0x04b6001a08007388 */ /* 0x0081e80000000400 */
[----:B------:R-:W3:Y:S04]  /*25910*/  LDL.LU R24, [R1+0x50] ;  /* 0x0000500001187983 */ /* 0x000ee80000300800 */
[----:B------:R1:W-:Y:S04]  /*25920*/  STS.U16 [R8+0x4d400], R28 ;  /* 0x04d4001c08007388 */ /* 0x0003e80000000400 */
[----:B0-----:R-:W3:Y:S04]  /*25930*/  LDL.LU R26, [R1+0x4c] ;  /* 0x00004c00011a7983 */ /* 0x001ee80000300800 */
[----:B-1----:R-:W3:Y:S04]  /*25940*/  LDL.LU R28, [R1+0x48] ;  /* 0x00004800011c7983 */ /* 0x002ee80000300800 */
[----:B------:R-:W3:Y:S04]  /*25950*/  LDL.LU R9, [R1+0x36c] ;  /* 0x00036c0001097983 */ /* 0x000ee80000300800 */
[----:B------:R-:W3:Y:S04]  /*25960*/  LDL.LU R18, [R1+0x368] ;  /* 0x0003680001127983 */ /* 0x000ee80000300800 */
[----:B------:R-:W3:Y:S04]  /*25970*/  LDL.LU R19, [R1+0x32c] ;  /* 0x00032c0001137983 */ /* 0x000ee80000300800 */
[----:B------:R0:W-:Y:S04]  /*25980*/  STS.U16 [R8+0x4d600], R10 ;  /* 0x04d6000a08007388 */ /* 0x0001e80000000400 */
[----:B------:R-:W3:Y:S04]  /*25990*/  LDL.LU R16, [R1+0x328] ;  /* 0x0003280001107983 */ /* 0x000ee80000300800 */
[----:B------:R1:W-:Y:S04]  /*259a0*/  STS.U16 [R8+0x4f400], R29 ;  /* 0x04f4001d08007388 */ /* 0x0003e80000000400 */
[----:B0-----:R-:W3:Y:S04]  /*259b0*/  LDL.LU R10, [R1+0x2ec] ;  /* 0x0002ec00010a7983 */ /* 0x001ee80000300800 */
[----:B------:R0:W-:Y:S04]  /*259c0*/  STS.U16 [R8+0x4f600], R27 ;  /* 0x04f6001b08007388 */ /* 0x0001e80000000400 */
[----:B-1----:R-:W3:Y:S04]  /*259d0*/  LDL.LU R29, [R1+0x2e8] ;  /* 0x0002e800011d7983 */ /* 0x002ee80000300800 */
        /* <DEDUP_REMOVED lines=10> */
[----:B-1----:R-:W3:Y:S04]  /*25a80*/  LDL.LU R2, [R1+0x228] ;  /* 0x0002280001027983 */ /* 0x002ee80000300800 */
[----:B--2---:R0:W-:Y:S04]  /*25a90*/  STS.U16 [R8+0x55600], R3 ;  /* 0x0556000308007388 */ /* 0x0041e80000000400 */
[----:B0-----:R-:W2:Y:S04]  /*25aa0*/  LDL.LU R3, [R1+0x1ec] ;  /* 0x0001ec0001037983 */ /* 0x001ea80000300800 */
[----:B----4-:R-:W-:Y:S04]  /*25ab0*/  STS.U16 [R8+0x57400], R6 ;  /* 0x0574000608007388 */ /* 0x010fe80000000400 */
[----:B------:R-:W-:Y:S04]  /*25ac0*/  STS.U16 [R8+0x57600], R7 ;  /* 0x0576000708007388 */ /* 0x000fe80000000400 */
[----:B------:R0:W-:Y:S04]  /*25ad0*/  STS.U16 [R8+0x59400], R17 ;  /* 0x0594001108007388 */ /* 0x0001e80000000400 */
[----:B------:R1:W-:Y:S04]  /*25ae0*/  STS.U16 [R8+0x59600], R15 ;  /* 0x0596000f08007388 */ /* 0x0003e80000000400 */
[----:B------:R4:W-:Y:S04]  /*25af0*/  STS.U16 [R8+0x5b400], R22 ;  /* 0x05b4001608007388 */ /* 0x0009e80000000400 */
[----:B0-----:R-:W2:Y:S04]  /*25b00*/  LDL.LU R17, [R1+0x1e8] ;  /* 0x0001e80001117983 */ /* 0x001ea80000300800 */
[----:B-1----:R-:W2:Y:S04]  /*25b10*/  LDL.LU R15, [R1+0x1ac] ;  /* 0x0001ac00010f7983 */ /* 0x002ea80000300800 */
[----:B---3--:R0:W-:Y:S04]  /*25b20*/  STS.U16 [R8+0x5b600], R24 ;  /* 0x05b6001808007388 */ /* 0x0081e80000000400 */
[----:B----4-:R-:W3:Y:S01]  /*25b30*/  LDL.LU R22, [R1+0x1a8] ;  /* 0x0001a80001167983 */ /* 0x010ee20000300800 */
[----:B------:R-:W-:-:S03]  /*25b40*/  LOP3.LUT R20, R20, 0x60, RZ, 0x3c, !PT ;  /* 0x0000006014147812 */ /* 0x000fc600078e3cff */
[----:B------:R1:W-:Y:S04]  /*25b50*/  STS.U16 [R8+0x5d400], R26 ;  /* 0x05d4001a08007388 */ /* 0x0003e80000000400 */
[----:B0-----:R-:W4:Y:S04]  /*25b60*/  LDL.LU R24, [R1+0x3c] ;  /* 0x00003c0001187983 */ /* 0x001f280000300800 */
[----:B------:R0:W-:Y:S04]  /*25b70*/  STS.U16 [R8+0x5d600], R28 ;  /* 0x05d6001c08007388 */ /* 0x0001e80000000400 */
[----:B-1----:R-:W4:Y:S04]  /*25b80*/  LDL.LU R26, [R1+0x38] ;  /* 0x00003800011a7983 */ /* 0x002f280000300800 */
[----:B0-----:R-:W4:Y:S04]  /*25b90*/  LDL.LU R28, [R1+0x34] ;  /* 0x00003400011c7983 */ /* 0x001f280000300800 */
[----:B------:R-:W-:Y:S04]  /*25ba0*/  STS.U16 [R8+0x5f400], R5 ;  /* 0x05f4000508007388 */ /* 0x000fe80000000400 */
[----:B------:R0:W-:Y:S04]  /*25bb0*/  STS.U16 [R8+0x5f600], R4 ;  /* 0x05f6000408007388 */ /* 0x0001e80000000400 */
[----:B------:R-:W-:Y:S04]  /*25bc0*/  STS.U16 [R20+0x41800], R9 ;  /* 0x0418000914007388 */ /* 0x000fe80000000400 */
[----:B------:R-:W-:Y:S04]  /*25bd0*/  STS.U16 [R20+0x41a00], R18 ;  /* 0x041a001214007388 */ /* 0x000fe80000000400 */
[----:B------:R-:W-:Y:S04]  /*25be0*/  STS.U16 [R20+0x43800], R19 ;  /* 0x0438001314007388 */ /* 0x000fe80000000400 */
[----:B------:R-:W-:Y:S04]  /*25bf0*/  STS.U16 [R20+0x43a00], R16 ;  /* 0x043a001014007388 */ /* 0x000fe80000000400 */
[----:B------:R1:W-:Y:S04]  /*25c00*/  STS.U16 [R20+0x45800], R10 ;  /* 0x0458000a14007388 */ /* 0x0003e80000000400 */
[----:B0-----:R-:W4:Y:S04]  /*25c10*/  LDL.LU R4, [R1+0x2c] ;  /* 0x00002c0001047983 */ /* 0x001f280000300800 */
[----:B------:R0:W-:Y:S04]  /*25c20*/  STS.U16 [R20+0x45a00], R29 ;  /* 0x045a001d14007388 */ /* 0x0001e80000000400 */
[----:B-1----:R-:W4:Y:S04]  /*25c30*/  LDL.LU R10, [R1+0x28] ;  /* 0x00002800010a7983 */ /* 0x002f280000300800 */
        /* <DEDUP_REMOVED lines=12> */
[----:B0-----:R-:W4:Y:S04]  /*25d00*/  LDL.LU R2, [R1+0xc] ;  /* 0x00000c0001027983 */ /* 0x001f280000300800 */
[----:B--2---:R0:W-:Y:S04]  /*25d10*/  STS.U16 [R20+0x4d800], R3 ;  /* 0x04d8000314007388 */ /* 0x0041e80000000400 */
[----:B0-----:R-:W2:Y:S04]  /*25d20*/  LDL.LU R3, [R1+0x8] ;  /* 0x0000080001037983 */ /* 0x001ea80000300800 */
[----:B------:R-:W-:Y:S04]  /*25d30*/  STS.U16 [R20+0x4da00], R17 ;  /* 0x04da001114007388 */ /* 0x000fe80000000400 */
[----:B------:R-:W-:Y:S04]  /*25d40*/  STS.U16 [R20+0x4f800], R15 ;  /* 0x04f8000f14007388 */ /* 0x000fe80000000400 */
[----:B---3--:R0:W-:Y:S04]  /*25d50*/  STS.U16 [R20+0x4fa00], R22 ;  /* 0x04fa001614007388 */ /* 0x0081e80000000400 */
[----:B----4-:R1:W-:Y:S04]  /*25d60*/  STS.U16 [R20+0x51800], R24 ;  /* 0x0518001814007388 */ /* 0x0103e80000000400 */
[----:B0-----:R-:W3:Y:S04]  /*25d70*/  LDL.LU R22, [R1+0x364] ;  /* 0x0003640001167983 */ /* 0x001ee80000300800 */
[----:B------:R0:W-:Y:S04]  /*25d80*/  STS.U16 [R20+0x51a00], R26 ;  /* 0x051a001a14007388 */ /* 0x0001e80000000400 */
[----:B-1----:R-:W4:Y:S04]  /*25d90*/  LDL.LU R24, [R1+0x360] ;  /* 0x0003600001187983 */ /* 0x002f280000300800 */
        /* <DEDUP_REMOVED lines=12> */
[----:B------:R-:W-:Y:S04]  /*25e60*/  STS.U16 [R20+0x53a00], R4 ;  /* 0x053a000414007388 */ /* 0x000fe80000000400 */
[----:B------:R-:W3:Y:S04]  /*25e70*/  LDL.LU R15, [R1] ;  /* 0x00000000010f7983 */ /* 0x000ee80000300800 */
[----:B------:R0:W-:Y:S04]  /*25e80*/  STS.U16 [R20+0x55800], R10 ;  /* 0x0558000a14007388 */ /* 0x0001e80000000400 */
[----:B------:R1:W-:Y:S04]  /*25e90*/  STS.U16 [R20+0x55a00], R29 ;  /* 0x055a001d14007388 */ /* 0x0003e80000000400 */
[----:B------:R1:W-:Y:S04]  /*25ea0*/  STS.U16 [R20+0x57800], R27 ;  /* 0x0578001b14007388 */ /* 0x0003e80000000400 */
[----:B0-----:R-:W3:Y:S04]  /*25eb0*/  LDL.LU R10, [R1+0x6fdc] ;  /* 0x006fdc00010a7983 */ /* 0x001ee80000300800 */
[----:B-1----:R-:W3:Y:S04]  /*25ec0*/  LDL.LU R29, [R1+0x6fd8] ;  /* 0x006fd800011d7983 */ /* 0x002ee80000300800 */
[----:B------:R-:W3:Y:S04]  /*25ed0*/  LDL.LU R27, [R1+0x6fd4] ;  /* 0x006fd400011b7983 */ /* 0x000ee80000300800 */
        /* <DEDUP_REMOVED lines=8> */
[----:B0-----:R-:W3:Y:S04]  /*25f60*/  LDL.LU R0, [R1+0x6fc4] ;  /* 0x006fc40001007983 */ /* 0x001ee80000300800 */
[----:B-1----:R-:W3:Y:S04]  /*25f70*/  LDL.LU R2, [R1+0x6fc0] ;  /* 0x006fc00001027983 */ /* 0x002ee80000300800 */
[----:B--2---:R0:W-:Y:S04]  /*25f80*/  STS.U16 [R20+0x5d800], R3 ;  /* 0x05d8000314007388 */ /* 0x0041e80000000400 */
[----:B0-----:R-:W2:Y:S04]  /*25f90*/  LDL.LU R3, [R1+0x6fbc] ;  /* 0x006fbc0001037983 */ /* 0x001ea80000300800 */
[----:B------:R-:W0:Y:S02]  /*25fa0*/  S2R R4, SR_TID.X ;  /* 0x0000000000047919 */ /* 0x000e240000002100 */
[----:B0-----:R-:W-:-:S04]  /*25fb0*/  LOP3.LUT R4, R4, 0xff, RZ, 0xc0, !PT ;  /* 0x000000ff04047812 */ /* 0x001fc800078ec0ff */
[----:B------:R-:W-:-:S04]  /*25fc0*/  SHF.L.U32 R4, R4, 0x1, RZ ;  /* 0x0000000104047819 */ /* 0x000fc800000006ff */
[----:B------:R-:W-:Y:S01]  /*25fd0*/  LOP3.LUT R4, R4, 0x70, RZ, 0x3c, !PT ;  /* 0x0000007004047812 */ /* 0x000fe200078e3cff */
[----:B--2---:R0:W-:Y:S04]  /*25fe0*/  STS.U16 [R20+0x5da00], R3 ;  /* 0x05da000314007388 */ /* 0x0041e80000000400 */
[----:B---3--:R1:W-:Y:S04]  /*25ff0*/  STS.U16 [R20+0x5f800], R2 ;  /* 0x05f8000214007388 */ /* 0x0083e80000000400 */
[----:B------:R2:W-:Y:S04]  /*26000*/  STS.U16 [R20+0x5fa00], R0 ;  /* 0x05fa000014007388 */ /* 0x0005e80000000400 */
[----:B0-----:R-:W3:Y:S04]  /*26010*/  LDL.LU R3, [R1+0x2a4] ;  /* 0x0002a40001037983 */ /* 0x001ee80000300800 */
[----:B-1----:R-:W3:Y:S04]  /*26020*/  LDL.LU R2, [R1+0x2e0] ;  /* 0x0002e00001027983 */ /* 0x002ee80000300800 */
[----:B--2---:R-:W2:Y:S04]  /*26030*/  LDL.LU R20, [R1+0x6fb8] ;  /* 0x006fb80001147983 */ /* 0x004ea80000300800 */
[----:B------:R-:W2:Y:S04]  /*26040*/  LDL.LU R0, [R1+0x2e4] ;  /* 0x0002e40001007983 */ /* 0x000ea80000300800 */
[----:B------:R0:W-:Y:S04]  /*26050*/  STS.U16 [R4+0x41c00], R22 ;  /* 0x041c001604007388 */ /* 0x0001e80000000400 */
[----:B----4-:R1:W-:Y:S04]  /*26060*/  STS.U16 [R4+0x41e00], R24 ;  /* 0x041e001804007388 */ /* 0x0103e80000000400 */
[----:B------:R4:W-:Y:S04]  /*26070*/  STS.U16 [R4+0x43c00], R26 ;  /* 0x043c001a04007388 */ /* 0x0009e80000000400 */
[----:B0-----:R-:W3:Y:S04]  /*26080*/  LDL.LU R22, [R1+0x6fb4] ;  /* 0x006fb40001167983 */ /* 0x001ee80000300800 */
[----:B-1----:R-:W3:Y:S04]  /*26090*/  LDL.LU R24, [R1+0x6fb0] ;  /* 0x006fb00001187983 */ /* 0x002ee80000300800 */
[----:B----4-:R-:W4:Y:S04]  /*260a0*/  LDL.LU R26, [R1+0x6fac] ;  /* 0x006fac00011a7983 */ /* 0x010f280000300800 */
[----:B------:R0:W-:Y:S04]  /*260b0*/  STS.U16 [R4+0x43e00], R28 ;  /* 0x043e001c04007388 */ /* 0x0001e80000000400 */
[----:B0-----:R-:W4:Y:S04]  /*260c0*/  LDL.LU R28, [R1+0x6fa8] ;  /* 0x006fa800011c7983 */ /* 0x001f280000300800 */
[----:B--2---:R0:W-:Y:S04]  /*260d0*/  STS.U16 [R4+0x45c00], R0 ;  /* 0x045c000004007388 */ /* 0x0041e80000000400 */
[----:B0-----:R-:W2:Y:S04]  /*260e0*/  LDL R0, [R1+0xce4] ;  /* 0x000ce40001007983 */ /* 0x001ea80000100800 */
        /* <DEDUP_REMOVED lines=12> */
[----:B----4-:R-:W-:Y:S04]  /*261b0*/  STS.U16 [R4+0x51e00], R28 ;  /* 0x051e001c04007388 */ /* 0x010fe80000000400 */
[----:B0-----:R-:W0:Y:S04]  /*261c0*/  S2R R15, SR_TID.X ;  /* 0x00000000000f7919 */ /* 0x001e280000002100 */
[----:B------:R-:W-:Y:S04]  /*261d0*/  STS.U16 [R4+0x53c00], R26 ;  /* 0x053c001a04007388 */ /* 0x000fe80000000400 */
[----:B------:R-:W1:Y:S04]  /*261e0*/  S2R R18, SR_TID.X ;  /* 0x0000000000127919 */ /* 0x000e680000002100 */
        /* <DEDUP_REMOVED lines=13> */
[----:B------:R-:W-:Y:S01]  /*262c0*/  BAR.SYNC.DEFER_BLOCKING 0x0 ;  /* 0x0000000000007b1d */ /* 0x000fe20000010000 */
[----:B0-----:R-:W-:Y:S01]  /*262d0*/  LOP3.LUT R19, R15, 0x7, RZ, 0xc0, !PT ;  /* 0x000000070f137812 */ /* 0x001fe200078ec0ff */
[C---:B-1----:R-:W-:Y:S01]  /*262e0*/  IMAD.SHL.U32 R3, R18.reuse, 0x2, RZ ;  /* 0x0000000212037824 */ /* 0x042fe200078e00ff */
[----:B------:R-:W-:-:S03]  /*262f0*/  LOP3.LUT R15, R18, 0x10, RZ, 0xc0, !PT ;  /* 0x00000010120f7812 */ /* 0x000fc600078ec0ff */
[----:B------:R-:W-:Y:S01]  /*26300*/  IMAD R19, R19, 0x210, RZ ;  /* 0x0000021013137824 */ /* 0x000fe200078e02ff */
[----:B------:R-:W-:-:S04]  /*26310*/  SHF.L.U32 R15, R15, 0x8, RZ ;  /* 0x000000080f0f7819 */ /* 0x000fc800000006ff */
[----:B------:R-:W-:-:S04]  /*26320*/  LOP3.LUT R3, R19, 0x10, R3, 0x78, !PT ;  /* 0x0000001013037812 */ /* 0x000fc800078e7803 */
[----:B------:R-:W-:-:S05]  /*26330*/  LOP3.LUT R3, R3, R15, RZ, 0xfc, !PT ;  /* 0x0000000f03037212 */ /* 0x000fca00078efcff */
[----:B------:R-:W0:Y:S04]  /*26340*/  LDSM.16.MT88.4 R4, [R3] ;  /* 0x000000000304783b */ /* 0x000e280000004200 */
[----:B------:R-:W1:Y:S01]  /*26350*/  S2R R16, SR_TID.X ;  /* 0x0000000000107919 */ /* 0x000e620000002100 */
[----:B------:R-:W-:Y:S02]  /*26360*/  LOP3.LUT R17, R18, 0x7, RZ, 0xc0, !PT ;  /* 0x0000000712117812 */ /* 0x000fe400078ec0ff */
[----:B0-----:R-:W-:Y:S01]  /*26370*/  MOV R23, R4 ;  /* 0x0000000400177202 */ /* 0x001fe20000000f00 */
[----:B------:R-:W-:Y:S01]  /*26380*/  IMAD.MOV.U32 R21, RZ, RZ, R6 ;  /* 0x000000ffff157224 */ /* 0x000fe200078e0006 */
[----:B------:R-:W-:Y:S02]  /*26390*/  MOV R22, R5 ;  /* 0x0000000500167202 */ /* 0x000fe40000000f00 */
[----:B------:R-:W-:Y:S01]  /*263a0*/  MOV R20, R7 ;  /* 0x0000000700147202 */ /* 0x000fe20000000f00 */
[----:B------:R-:W-:Y:S01]  /*263b0*/  IMAD R29, R17, 0x210, RZ ;  /* 0x00000210111d7824 */ /* 0x000fe200078e02ff */
[----:B-1----:R-:W-:-:S02]  /*263c0*/  SHF.L.U32 R2, R16, 0x1, RZ ;  /* 0x0000000110027819 */ /* 0x002fc400000006ff */
[C---:B------:R-:W-:Y:S02]  /*263d0*/  SHF.L.U32 R3, R16.reuse, 0x1, RZ ;  /* 0x0000000110037819 */ /* 0x040fe400000006ff */
[C---:B------:R-:W-:Y:S01]  /*263e0*/  LOP3.LUT R28, R16.reuse, 0x10, RZ, 0xc0, !PT ;  /* 0x00000010101c7812 */ /* 0x040fe200078ec0ff */
[----:B------:R-:W-:Y:S01]  /*263f0*/  IMAD R17, R17, 0x210, RZ ;  /* 0x0000021011117824 */ /* 0x000fe200078e02ff */
[----:B------:R-:W-:Y:S02]  /*26400*/  LOP3.LUT R15, R16, 0x10, RZ, 0xc0, !PT ;  /* 0x00000010100f7812 */ /* 0x000fe400078ec0ff */
[C---:B------:R-:W-:Y:S02]  /*26410*/  LOP3.LUT R2, R29.reuse, 0x10, R2, 0x78, !PT ;  /* 0x000000101d027812 */ /* 0x040fe400078e7802 */
[----:B------:R-:W-:Y:S01]  /*26420*/  LOP3.LUT R3, R29, 0x10, R3, 0x78, !PT ;  /* 0x000000101d037812 */ /* 0x000fe200078e7803 */
[----:B------:R-:W-:Y:S02]  /*26430*/  IMAD.SHL.U32 R28, R28, 0x100, RZ ;  /* 0x000001001c1c7824 */ /* 0x000fe400078e00ff */
[----:B------:R-:W-:-:S03]  /*26440*/  IMAD.SHL.U32 R15, R15, 0x100, RZ ;  /* 0x000001000f0f7824 */ /* 0x000fc600078e00ff */
[-C--:B------:R-:W-:Y:S02]  /*26450*/  LOP3.LUT R2, R2, R28.reuse, RZ, 0xfc, !PT ;  /* 0x0000001c02027212 */ /* 0x080fe400078efcff */
[----:B------:R-:W-:Y:S02]  /*26460*/  LOP3.LUT R3, R3, R28, RZ, 0xfc, !PT ;  /* 0x0000001c03037212 */ /* 0x000fe400078efcff */
[----:B------:R-:W-:Y:S01]  /*26470*/  LOP3.LUT R2, R2, 0x20, RZ, 0x3c, !PT ;  /* 0x0000002002027812 */ /* 0x000fe200078e3cff */
[----:B--2---:R-:W0:Y:S04]  /*26480*/  LDSM.16.M88.4 R4, [R0+0x40000] ;  /* 0x040000000004783b */ /* 0x004e280000000200 */
[----:B------:R-:W1:Y:S04]  /*26490*/  LDSM.16.M88.4 R8, [R0+0x50000] ;  /* 0x050000000008783b */ /* 0x000e680000000200 */
[----:B0-----:R-:W-:Y:S04]  /*264a0*/  STL [R1+0x6ec4], R6 ;  /* 0x006ec40601007387 */ /* 0x001fe80000100800 */
[----:B------:R-:W-:Y:S04]  /*264b0*/  STL [R1+0x6ec0], R7 ;  /* 0x006ec00701007387 */ /* 0x000fe80000100800 */
[----:B------:R0:W-:Y:S02]  /*264c0*/  STL [R1+0x38fc], R29 ;  /* 0x0038fc1d01007387 */ /* 0x0001e40000100800 */
[----:B0-----:R-:W-:-:S02]  /*264d0*/  SHF.L.U32 R29, R16, 0x1, RZ ;  /* 0x00000001101d7819 */ /* 0x001fc400000006ff */
[----:B------:R0:W-:Y:S02]  /*264e0*/  STL [R1+0x38f8], R28 ;  /* 0x0038f81c01007387 */ /* 0x0001e40000100800 */
[----:B------:R-:W-:-:S04]  /*264f0*/  LOP3.LUT R29, R17, 0x10, R29, 0x78, !PT ;  /* 0x00000010111d7812 */ /* 0x000fc800078e781d */
[-C--:B------:R-:W-:Y:S02]  /*26500*/  LOP3.LUT R29, R29, R15.reuse, RZ, 0xfc, !PT ;  /* 0x0000000f1d1d7212 */ /* 0x080fe400078efcff */
[----:B0-----:R-:W-:Y:S02]  /*26510*/  SHF.L.U32 R28, R16, 0x1, RZ ;  /* 0x00000001101c7819 */ /* 0x001fe400000006ff */
[----:B------:R-:W-:Y:S02]  /*26520*/  LOP3.LUT R29, R29, 0x40, RZ, 0x3c, !PT ;  /* 0x000000401d1d7812 */ /* 0x000fe400078e3cff */
[----:B------:R-:W-:Y:S01]  /*26530*/  LOP3.LUT R28, R17, 0x10, R28, 0x78, !PT ;  /* 0x00000010111c7812 */ /* 0x000fe200078e781c */
[----:B-1----:R-:W-:Y:S03]  /*26540*/  STL [R1+0x6e6c], R10 ;  /* 0x006e6c0a01007387 */ /* 0x002fe60000100800 */
[----:B------:R-:W-:Y:S01]  /*26550*/  LOP3.LUT R28, R28, R15, RZ, 0xfc, !PT ;  /* 0x0000000f1c1c7212 */ /* 0x000fe200078efcff */
[----:B------:R-:W-:Y:S04]  /*26560*/  STL [R1+0x6e68], R11 ;  /* 0x006e680b01007387 */ /* 0x000fe80000100800 */
[----:B------:R-:W-:Y:S04]  /*26570*/  STL.64 [R1+0x6fa0], R8 ;  /* 0x006fa00801007387 */ /* 0x000fe80000100a00 */
[----:B------:R-:W0:Y:S04]  /*26580*/  LDSM.16.MT88.4 R12, [R29] ;  /* 0x000000001d0c783b */ /* 0x000e280000004200 */
[----:B------:R-:W1:Y:S04]  /*26590*/  LDSM.16.MT88.4 R8, [R2] ;  /* 0x000000000208783b */ /* 0x000e680000004200 */
[----:B------:R-:W-:Y:S04]  /*265a0*/  STL [R1+0x6890], R0 ;  /* 0x0068900001007387 */ /* 0x000fe80000100800 */
[----:B------:R-:W2:Y:S04]  /*265b0*/  LDSM.16.MT88.4 R24, [R28+0x80] ;  /* 0x000080001c18783b */ /* 0x000ea80000004200 */
[----:B0-----:R0:W-:Y:S04]  /*265c0*/  STL.64 [R1+0x6f98], R14 ;  /* 0x006f980e01007387 */ /* 0x0011e80000100a00 */
[----:B-1----:R-:W-:Y:S04]  /*265d0*/  STL.64 [R1+0x10], R8 ;  /* 0x0000100801007387 */ /* 0x002fe80000100a00 */
[----:B------:R-:W-:Y:S04]  /*265e0*/  STL.64 [R1+0x18], R10 ;  /* 0x0000180a01007387 */ /* 0x000fe80000100a00 */
[----:B------:R1:W-:Y:S01]  /*265f0*/  STL.64 [R1+0x6f90], R12 ;  /* 0x006f900c01007387 */ /* 0x0003e20000100a00 */
[----:B0-----:R-:W-:Y:S01]  /*26600*/  MOV R14, R21 ;  /* 0x00000015000e7202 */ /* 0x001fe20000000f00 */
[----:B------:R-:W-:-:S02]  /*26610*/  IMAD.MOV.U32 R15, RZ, RZ, R20 ;  /* 0x000000ffff0f7224 */ /* 0x000fc400078e0014 */
[----:B------:R-:W0:Y:S01]  /*26620*/  LDSM.16.MT88.4 R8, [R2+0x80] ;  /* 0x000080000208783b */ /* 0x000e220000004200 */
[----:B-1----:R-:W-:Y:S01]  /*26630*/  IMAD.MOV.U32 R12, RZ, RZ, R23 ;  /* 0x000000ffff0c7224 */ /* 0x002fe200078e0017 */
[----:B------:R-:W-:Y:S02]  /*26640*/  MOV R13, R22 ;  /* 0x00000016000d7202 */ /* 0x000fe40000000f00 */
[----:B------:R-:W1:Y:S01]  /*26650*/  LDSM.16.MT88.4 R20, [R29+0x80] ;  /* 0x000080001d14783b */ /* 0x000e620000004200 */
[----:B------:R-:W-:-:S03]  /*26660*/  LOP3.LUT R3, R3, 0x60, RZ, 0x3c, !PT ;  /* 0x0000006003037812 */ /* 0x000fc600078e3cff */
[----:B--2---:R-:W-:Y:S04]  /*26670*/  STL.64 [R1+0x30], R24 ;  /* 0x0000301801007387 */ /* 0x004fe80000100a00 */
[----:B------:R-:W-:Y:S04]  /*26680*/  STL.64 [R1+0x38], R26 ;  /* 0x0000381a01007387 */ /* 0x000fe80000100a00 */
[----:B------:R-:W2:Y:S04]  /*26690*/  LDSM.16.MT88.4 R24, [R3+0x80] ;  /* 0x000080000318783b */ /* 0x000ea80000004200 */
[----:B------:R-:W-:Y:S04]  /*266a0*/  LDSM.16.MT88.4 R16, [R3] ;  /* 0x000000000310783b */ /* 0x000fe80000004200 */
[----:B0-----:R-:W-:Y:S04]  /*266b0*/  STL.64 [R1], R8 ;  /* 0x0000000801007387 */ /* 0x001fe80000100a00 */
[----:B------:R-:W-:Y:S04]  /*266c0*/  STL.64 [R1+0x8], R10 ;  /* 0x0000080a01007387 */ /* 0x000fe80000100a00 */
[----:B------:R-:W-:Y:S04]  /*266d0*/  LDSM.16.MT88.4 R8, [R2+0x100] ;  /* 0x000100000208783b */ /* 0x000fe80000004200 */
[----:B-1----:R-:W-:Y:S04]  /*266e0*/  STL [R1+0x6f6c], R20 ;  /* 0x006f6c1401007387 */ /* 0x002fe80000100800 */
[----:B------:R-:W-:Y:S04]  /*266f0*/  STL [R1+0x6f68], R21 ;  /* 0x006f681501007387 */ /* 0x000fe80000100800 */
[----:B------:R-:W-:Y:S04]  /*26700*/  STL [R1+0x6f64], R22 ;  /* 0x006f641601007387 */ /* 0x000fe80000100800 */
[----:B------:R-:W-:Y:S04]  /*26710*/  STL [R1+0x6f60], R23 ;  /* 0x006f601701007387 */ /* 0x000fe80000100800 */
[----:B------:R-:W0:Y:S04]  /*26720*/  LDSM.16.MT88.4 R20, [R28+0x100] ;  /* 0x000100001c14783b */ /* 0x000e280000004200 */
[----:B--2---:R-:W-:Y:S04]  /*26730*/  STL.64 [R1+0x6f58], R26 ;  /* 0x006f581a01007387 */ /* 0x004fe80000100a00 */
[----:B------:R-:W-:Y:S04]  /*26740*/  STL.64 [R1+0x6f50], R24 ;  /* 0x006f501801007387 */ /* 0x000fe80000100a00 */
[----:B------:R-:W1:Y:S04]  /*26750*/  LDSM.16.MT88.4 R24, [R29+0x100] ;  /* 0x000100001d18783b */ /* 0x000e680000004200 */
[----:B0-----:R-:W-:Y:S04]  /*26760*/  STL.64 [R1+0x20], R20 ;  /* 0x0000201401007387 */ /* 0x001fe80000100a00 */
[----:B------:R-:W-:Y:S04]  /*26770*/  STL.64 [R1+0x28], R22 ;  /* 0x0000281601007387 */ /* 0x000fe80000100a00 */
[----:B------:R-:W0:Y:S04]  /*26780*/  LDSM.16.MT88.4 R20, [R3+0x100] ;  /* 0x000100000314783b */ /* 0x000e280000004200 */
[----:B------:R-:W-:Y:S04]  /*26790*/  STL.64 [R1+0x50], R8 ;  /* 0x0000500801007387 */ /* 0x000fe80000100a00 */
[----:B------:R-:W-:Y:S04]  /*267a0*/  STL.64 [R1+0x58], R10 ;  /* 0x0000580a01007387 */ /* 0x000fe80000100a00 */
[----:B------:R-:W2:Y:S04]  /*267b0*/  LDSM.16.MT88.4 R8, [R28+0x180] ;  /* 0x000180001c08783b */ /* 0x000ea80000004200 */
[----:B-1----:R-:W-:Y:S04]  /*267c0*/  STL.64 [R1+0x70], R24 ;  /* 0x0000701801007387 */ /* 0x002fe80000100a00 */
[----:B------:R-:W-:Y:S04]  /*267d0*/  STL.64 [R1+0x78], R26 ;  /* 0x0000781a01007387 */ /* 0x000fe80000100a00 */
[----:B------:R-:W-:Y:S04]  /*267e0*/  STL [R1+0x6ea8], R28 ;  /* 0x006ea81c01007387 */ /* 0x000fe80000100800 */
[----:B0-----:R-:W-:Y:S04]  /*267f0*/  STL.64 [R1+0x60], R20 ;  /* 0x0000601401007387 */ /* 0x001fe80000100a00 */
[----:B------:R-:W-:Y:S04]  /*26800*/  STL.64 [R1+0x68], R22 ;  /* 0x0000681601007387 */ /* 0x000fe80000100a00 */
[----:B------:R-:W0:Y:S04]  /*26810*/  LDSM.16.MT88.4 R20, [R2+0x180] ;  /* 0x000180000214783b */ /* 0x000e280000004200 */
[----:B--2---:R-:W-:Y:S04]  /*26820*/  STL.64 [R1+0x80], R8 ;  /* 0x0000800801007387 */ /* 0x004fe80000100a00 */
[----:B------:R-:W-:Y:S04]  /*26830*/  STL.64 [R1+0x88], R10 ;  /* 0x0000880a01007387 */ /* 0x000fe80000100a00 */
[----:B------:R-:W1:Y:S04]  /*26840*/  LDSM.16.MT88.4 R8, [R29+0x180] ;  /* 0x000180001d08783b */ /* 0x000e680000004200 */
[----:B------:R-:W-:Y:S04]  /*26850*/  STL [R1+0x6ea0], R2 ;  /* 0x006ea00201007387 */ /* 0x000fe80000100800 */
[----:B0-----:R-:W-:Y:S04]  /*26860*/  STL.64 [R1+0xa0], R20 ;  /* 0x0000a01401007387 */ /* 0x001fe80000100a00 */
[----:B------:R0:W-:Y:S04]  /*26870*/  STL.64 [R1+0xa8], R22 ;  /* 0x0000a81601007387 */ /* 0x0001e80000100a00 */
[----:B-1----:R-:W-:Y:S01]  /*26880*/  STL.64 [R1+0x90], R8 ;  /* 0x0000900801007387 */ /* 0x002fe20000100a00 */
[----:B------:R-:W-:Y:S01]  /*26890*/  MOV R27, R9 ;  /* 0x00000009001b7202 */ /* 0x000fe20000000f00 */
[----:B------:R-:W-:Y:S01]  /*268a0*/  IMAD.MOV.U32 R26, RZ, RZ, R10 ;  /* 0x000000ffff1a7224 */ /* 0x000fe200078e000a */
[----:B------:R-:W-:Y:S01]  /*268b0*/  MOV R25, R11 ;  /* 0x0000000b00197202 */ /* 0x000fe20000000f00 */
[----:B------:R-:W-:Y:S01]  /*268c0*/  STL.64 [R1+0x98], R10 ;  /* 0x0000980a01007387 */ /* 0x000fe20000100a00 */
[----:B0-----:R-:W-:-:S03]  /*268d0*/  MOV R23, R8 ;  /* 0x0000000800177202 */ /* 0x001fc60000000f00 */
[----:B------:R-:W0:Y:S04]  /*268e0*/  LDSM.16.MT88.4 R8, [R3+0x180] ;  /* 0x000180000308783b */ /* 0x000e280000004200 */
[----:B------:R-:W-:Y:S01]  /*268f0*/  STL [R1+0x6ea4], R29 ;  /* 0x006ea41d01007387 */ /* 0x000fe20000100800 */
[----:B0-----:R-:W-:Y:S01]  /*26900*/  MOV R22, R10 ;  /* 0x0000000a00167202 */ /* 0x001fe20000000f00 */
[----:B------:R-:W-:Y:S01]  /*26910*/  IMAD.MOV.U32 R21, RZ, RZ, R9 ;  /* 0x000000ffff157224 */ /* 0x000fe200078e0009 */
[----:B------:R-:W-:Y:S01]  /*26920*/  MOV R20, R8 ;  /* 0x0000000800147202 */ /* 0x000fe20000000f00 */
[----:B------:R-:W-:Y:S04]  /*26930*/  STL.64 [R1+0xb0], R8 ;  /* 0x0000b00801007387 */ /* 0x000fe80000100a00 */
[----:B------:R-:W-:Y:S04]  /*26940*/  STL.64 [R1+0xb8], R10 ;  /* 0x0000b80a01007387 */ /* 0x000fe80000100a00 */
[----:B------:R-:W-:Y:S04]  /*26950*/  STL.64 [R1+0x6f78], R22 ;  /* 0x006f781601007387 */ /* 0x000fe80000100a00 */
[----:B------:R0:W-:Y:S04]  /*26960*/  STL.64 [R1+0x6f70], R20 ;  /* 0x006f701401007387 */ /* 0x0001e80000100a00 */
[----:B0-----:R-:W2:Y:S04]  /*26970*/  LDL.64 R20, [R1+0x30] ;  /* 0x0000300001147983 */ /* 0x001ea80000100a00 */
[----:B------:R-:W3:Y:S01]  /*26980*/  LDL.LU.64 R22, [R1+0x38] ;  /* 0x0000380001167983 */ /* 0x000ee20000300a00 */
[----:B------:R-:W-:-:S02]  /*26990*/  MOV R29, R11 ;  /* 0x0000000b001d7202 */ /* 0x000fc40000000f00 */
[C---:B------:R-:W-:Y:S01]  /*269a0*/  HMMA.16816.F32 R8, R12.reuse, R4, RZ ;  /* 0x000000040c08723c */ /* 0x040fe200000018ff */
[----:B---3--:R-:W-:Y:S04]  /*269b0*/  STL.64 [R1+0x6f88], R22 ;  /* 0x006f881601007387 */ /* 0x008fe80000100a00 */
[----:B--2---:R0:W-:Y:S04]  /*269c0*/  STL.64 [R1+0x6f80], R20 ;  /* 0x006f801401007387 */ /* 0x0041e80000100a00 */
[----:B0-----:R-:W2:Y:S04]  /*269d0*/  LDL.LU.64 R20, [R1+0x10] ;  /* 0x0000100001147983 */ /* 0x001ea80000300a00 */
[----:B------:R-:W2:Y:S04]  /*269e0*/  LDL.LU.64 R22, [R1+0x18] ;  /* 0x0000180001167983 */ /* 0x000ea80000300a00 */
[----:B------:R-:W-:Y:S06]  /*269f0*/  STL [R1+0x6e98], R3 ;  /* 0x006e980301007387 */ /* 0x000fec0000100800 */
[----:B------:R0:W-:Y:S04]  /*26a00*/  STL.64 [R1+0x1a0], R8 ;  /* 0x0001a00801007387 */ /* 0x0001e80000100a00 */
[----:B------:R-:W-:Y:S04]  /*26a10*/  STL.64 [R1+0x1a8], R10 ;  /* 0x0001a80a01007387 */ /* 0x000fe80000100a00 */
[----:B0-----:R-:W3:Y:S02]  /*26a20*/  LDL.LU.64 R8, [R1+0x6fa0] ;  /* 0x006fa00001087983 */ /* 0x001ee40000300a00 */
[----:B---3--:R-:W-:Y:S11]  /*26a30*/  HMMA.16816.F32 R12, R12, R8, RZ ;  /* 0x000000080c0c723c */ /* 0x008ff600000018ff */
[----:B------:R-:W-:Y:S11]  /*26a40*/  @!UPT UIADD3 URZ, URZ, URZ, URZ ;  /* 0x0000003f3f3ff290 */ /* 0x000ff6000fffe03f */
[----:B------:R-:W-:Y:S01]  /*26a50*/  @!UPT UIADD3 URZ, URZ, URZ, URZ ;  /* 0x0000003f3f3ff290 */ /* 0x000fe2000fffe03f */
[----:B------:R-:W-:Y:S04]  /*26a60*/  STL.64 [R1+0x180], R12 ;  /* 0x0001800c01007387 */ /* 0x000fe80000100a00 */
[----:B------:R2:W-:Y:S02]  /*26a70*/  STL.64 [R1+0x188], R14 ;  /* 0x0001880e01007387 */ /* 0x0005e40000100a00 */
[----:B--2---:R-:W-:Y:S11]  /*26a80*/  HMMA.16816.F32 R12, R20, R4, RZ ;  /* 0x00000004140c723c */ /* 0x004ff600000018ff */
[----:B------:R-:W-:Y:S11]  /*26a90*/  @!UPT UIADD3 URZ, URZ, URZ, URZ ;  /* 0x0000003f3f3ff290 */ /* 0x000ff6000fffe03f */
[----:B------:R-:W-:Y:S01]  /*26aa0*/  @!UPT UIADD3 URZ, URZ, URZ, URZ ;  /* 0x0000003f3f3ff290 */ /* 0x000fe2000fffe03f */
[----:B------:R-:W-:Y:S04]  /*26ab0*/  STL.64 [R1+0x170], R12 ;  /* 0x0001700c01007387 */ /* 0x000fe80000100a00 */
[----:B------:R0:W-:Y:S04]  /*26ac0*/  STL.64 [R1+0x178], R14 ;  /* 0x0001780e01007387 */ /* 0x0001e80000100a00 */
[----:B0-----:R-:W2:Y:S04]  /*26ad0*/  LDL.LU.64 R14, [R1+0x6f98] ;  /* 0x006f9800010e7983 */ /* 0x001ea80000300a00 */
[----:B------:R-:W2:Y:S01]  /*26ae0*/  LDL.LU.64 R12, [R1+0x6f90] ;  /* 0x006f9000010c7983 */ /* 0x000ea20000300a00 */
[----:B------:R-:W-:Y:S01]  /*26af0*/  IMAD.MOV.U32 R24, RZ, RZ, R20 ;  /* 0x000000ffff187224 */ /* 0x000fe200078e0014 */
[----:B------:R-:W-:Y:S01]  /*26b00*/  MOV R3, R21 ;  /* 0x0000001500037202 */ /* 0x000fe20000000f00 */
[----:B------:R-:W-:Y:S01]  /*26b10*/  IMAD.MOV.U32 R0, RZ, RZ, R23 ;  /* 0x000000ffff007224 */ /* 0x000fe200078e0017 */
[----:B------:R-:W-:-:S02]  /*26b20*/  MOV R2, R22 ;  /* 0x0000001600027202 */ /* 0x000fc40000000f00 */
[-C--:B--2---:R-:W-:Y:S01]  /*26b30*/  HMMA.16816.F32 R20, R12, R4.reuse, RZ ;  /* 0x000000040c14723c */ /* 0x084fe200000018ff */
[----:B------:R-:W-:Y:S04]  /*26b40*/  STL.64 [R1+0x6ed0], R14 ;  /* 0x006ed00e01007387 */ /* 0x000fe80000100a00 */
[----:B------:R0:W-:Y:S11]  /*26b50*/  STL.64 [R1+0x6ec8], R12 ;  /* 0x006ec80c01007387 */ /* 0x0001f60000100a00 */
[----:B------:R-:W-:Y:S07]  /*26b60*/  @!UPT UIADD3 URZ, URZ, URZ, URZ ;  /* 0x0000003f3f3ff290 */ /* 0x000fee000fffe03f */
[----:B------:R-:W-:Y:S04]  /*26b70*/  STL.64 [R1+0x160], R20 ;  /* 0x0001601401007387 */ /* 0x000fe80000100a00 */
[----:B------:R1:W-:Y:S04]  /*26b80*/  STL.64 [R1+0x168], R22 ;  /* 0x0001681601007387 */ /* 0x0003e80000100a00 */
[----:B0-----:R-:W2:Y:S04]  /*26b90*/  LDL.64 R12, [R1] ;  /* 0x00000000010c7983 */ /* 0x001ea80000100a00 */
[----:B------:R-:W2:Y:S01]  /*26ba0*/  LDL.64 R14, [R1+0x8] ;  /* 0x00000800010e7983 */ /* 0x000ea20000100a00 */
[----:B-1----:R-:W-:Y:S11]  /*26bb0*/  HMMA.16816.F32 R20, R16, R4, RZ ;  /* 0x000000041014723c */ /* 0x002ff600000018ff */
[----:B------:R-:W-:Y:S11]  /*26bc0*/  @!UPT UIADD3 URZ, URZ, URZ, URZ ;  /* 0x0000003f3f3ff290 */ /* 0x000ff6000fffe03f */
[----:B------:R-:W-:Y:S01]  /*26bd0*/  @!UPT UIADD3 URZ, URZ, URZ, URZ ;  /* 0x0000003f3f3ff290 */ /* 0x000fe2000fffe03f */
[----:B------:R-:W-:Y:S04]  /*26be0*/  STL.64 [R1+0x150], R20 ;  /* 0x0001501401007387 */ /* 0x000fe80000100a00 */
[----:B------:R0:W-:Y:S04]  /*26bf0*/  STL.64 [R1+0x158], R22 ;  /* 0x0001581601007387 */ /* 0x0001e80000100a00 */
[----:B0-----:R-:W3:Y:S04]  /*26c00*/  LDL.LU.64 R22, [R1+0x6f88] ;  /* 0x006f880001167983 */ /* 0x001ee80000300a00 */
[----:B------:R-:W4:Y:S04]  /*26c10*/  LDL.LU.64 R20, [R1+0x6f80] ;  /* 0x006f800001147983 */ /* 0x000f280000300a00 */
[----:B------:R-:W-:Y:S04]  /*26c20*/  STL.64 [R1+0x6ee0], R18 ;  /* 0x006ee01201007387 */ /* 0x000fe80000100a00 */
[----:B------:R4:W-:Y:S01]  /*26c30*/  STL.64 [R1+0x6ed8], R16 ;  /* 0x006ed81001007387 */ /* 0x0009e20000100a00 */
[----:B---3--:R-:W-:-:S02]  /*26c40*/  MOV R6, R22 ;  /* 0x0000001600067202 */ /* 0x008fc40000000f00 */
[----:B------:R-:W-:Y:S01]  /*26c50*/  MOV R7, R23 ;  /* 0x0000001700077202 */ /* 0x000fe20000000f00 */
[-C--:B----4-:R-:W-:Y:S01]  /*26c60*/  HMMA.16816.F32 R16, R20, R4.reuse, RZ ;  /* 0x000000041410723c */ /* 0x090fe200000018ff */
[----:B------:R-:W3:Y:S04]  /*26c70*/  LDL.LU.64 R22, [R1+0x6f78] ;  /* 0x006f780001167983 */ /* 0x000ee80000300a00 */
[----:B------:R-:W4:Y:S11]  /*26c80*/  LDL.LU.64 R20, [R1+0x6f70] ;  /* 0x006f700001147983 */ /* 0x000f360000300a00 */
[----:B------:R-:W-:Y:S08]  /*26c90*/  @!UPT UIADD3 URZ, URZ, URZ, URZ ;  /* 0x0000003f3f3ff290 */ /* 0x000ff0000fffe03f */
[----:B------:R-:W-:Y:S01]  /*26ca0*/  MOV R11, R19 ;  /* 0x00000013000b7202 */ /* 0x000fe20000000f00 */
[----:B------:R-:W-:Y:S01]  /*26cb0*/  IMAD.MOV.U32 R10, RZ, RZ, R18 ;  /* 0x000000ffff0a7224 */ /* 0x000fe200078e0012 */
[----:B------:R-:W-:Y:S04]  /*26cc0*/  STL.64 [R1+0x190], R16 ;  /* 0x0001901001007387 */ /* 0x000fe80000100a00 */
[----:B------:R-:W-:Y:S04]  /*26cd0*/  STL [R1+0x6e74], R11 ;  /* 0x006e740b01007387 */ /* 0x000fe80000100800 */
[----:B------:R-:W-:Y:S04]  /*26ce0*/  STL [R1+0x6e70], R10 ;  /* 0x006e700a01007387 */ /* 0x000fe80000100800 */
[----:B------:R2:W-:Y:S02]  /*26cf0*/  STL.64 [R1+0x6f38], R8 ;  /* 0x006f380801007387 */ /* 0x0005e40000100a00 */
[----:B--2---:R-:W-:Y:S01]  /*26d00*/  HMMA.16816.F32 R8, R12, R4, RZ ;  /* 0x000000040c08723c */ /* 0x004fe200000018ff */
[----:B------:R-:W-:Y:S11]  /*26d10*/  IMAD.MOV.U32 R19, RZ, RZ, R29 ;  /* 0x000000ffff137224 */ /* 0x000ff600078e001d */
[----:B------:R-:W-:Y:S11]  /*26d20*/  @!UPT UIADD3 URZ, URZ, URZ, URZ ;  /* 0x0000003f3f3ff290 */ /* 0x000ff6000fffe03f */
[----:B------:R0:W-:Y:S04]  /*26d30*/  STL.64 [R1+0x1b0], R8 ;  /* 0x0001b00801007387 */ /* 0x0001e80000100a00 */
[----:B------:R1:W-:Y:S01]  /*26d40*/  STL.64 [R1+0x1b8], R10 ;  /* 0x0001b80a01007387 */ /* 0x0003e20000100a00 */
[----:B---3--:R-:W-:Y:S01]  /*26d50*/  MOV R18, R22 ;  /* 0x0000001600127202 */ /* 0x008fe20000000f00 */
[----:B----4-:R-:W-:Y:S01]  /*26d60*/  IMAD.MOV.U32 R16, RZ, RZ, R20 ;  /* 0x000000ffff107224 */ /* 0x010fe200078e0014 */
[----:B------:R-:W-:Y:S01]  /*26d70*/  MOV R17, R21 ;  /* 0x0000001500117202 */ /* 0x000fe20000000f00 */
[----:B------:R-:W2:Y:S04]  /*26d80*/  LDL.LU R20, [R1+0x6f6c] ;  /* 0x006f6c0001147983 */ /* 0x000ea80000300800 */
[----:B------:R-:W2:Y:S04]  /*26d90*/  LDL.LU R21, [R1+0x6f68] ;  /* 0x006f680001157983 */ /* 0x000ea80000300800 */
[----:B------:R-:W2:Y:S04]  /*26da0*/  LDL.LU R22, [R1+0x6f64] ;  /* 0x006f640001167983 */ /* 0x000ea80000300800 */
[----:B0-----:R-:W3:Y:S04]  /*26db0*/  LDL.LU.64 R8, [R1+0x50] ;  /* 0x0000500001087983 */ /* 0x001ee80000300a00 */
[----:B-1----:R-:W3:Y:S04]  /*26dc0*/  LDL.LU.64 R10, [R1+0x58] ;  /* 0x00005800010a7983 */ /* 0x002ee80000300a00 */
[----:B------:R0:W-:Y:S04]  /*26dd0*/  STL.64 [R1+0x6ef0], R18 ;  /* 0x006ef01201007387 */ /* 0x0001e80000100a00 */
[----:B------:R1:W-:Y:S01]  /*26de0*/  STL.64 [R1+0x6ee8], R16 ;  /* 0x006ee81001007387 */ /* 0x0003e20000100a00 */
[----:B0-----:R-:W-:Y:S01]  /*26df0*/  IMAD.MOV.U32 R18, RZ, RZ, R26 ;  /* 0x000000ffff127224 */ /* 0x001fe200078e001a */
[----:B------:R-:W-:-:S02]  /*26e00*/  MOV R19, R25 ;  /* 0x0000001900137202 */ /* 0x000fc40000000f00 */
[----:B-1----:R-:W-:Y:S02]  /*26e10*/  MOV R16, R23 ;  /* 0x0000001700107202 */ /* 0x002fe40000000f00 */
[----:B------:R-:W-:Y:S01]  /*26e20*/  MOV R17, R27 ;  /* 0x0000001b00117202 */ /* 0x000fe20000000f00 */
[----:B------:R-:W2:Y:S04]  /*26e30*/  LDL.LU R23, [R1+0x6f60] ;  /* 0x006f600001177983 */ /* 0x000ea80000300800 */
[----:B------:R0:W-:Y:S04]  /*26e40*/  STL.64 [R1+0x6f00], R18 ;  /* 0x006f001201007387 */ /* 0x0001e80000100a00 */
[----:B------:R1:W-:Y:S04]  /*26e50*/  STL.64 [R1+0x6ef8], R16 ;  /* 0x006ef81001007387 */ /* 0x0003e80000100a00 */
[----:B0-----:R-:W4:Y:S04]  /*26e60*/  LDL.64 R18, [R1+0xa8] ;  /* 0x0000a80001127983 */ /* 0x001f280000100a00 */
[----:B-1----:R-:W2:Y:S04]  /*26e70*/  LDL.64 R16, [R1+0xa0] ;  /* 0x0000a00001107983 */ /* 0x002ea80000100a00 */
[----:B----4-:R0:W-:Y:S04]  /*26e80*/  STL.64 [R1+0x6f20], R18 ;  /* 0x006f201201007387 */ /* 0x0101e80000100a00 */
[----:B--2---:R1:W-:Y:S04]  /*26e90*/  STL.64 [R1+0x6f18], R16 ;  /* 0x006f181001007387 */ /* 0x0043e80000100a00 */
[----:B0-----:R-:W2:Y:S04]  /*26ea0*/  LDL.64 R18, [R1+0x78] ;  /* 0x0000780001127983 */ /* 0x001ea80000100a00 */
[----:B-1----:R-:W4:Y:S01]  /*26eb0*/  LDL.64 R16, [R1+0x70] ;  /* 0x0000700001107983 */ /* 0x002f220000100a00 */
[----:B------:R-:W-:Y:S01]  /*26ec0*/  MOV R28, R15 ;  /* 0x0000000f001c7202 */ /* 0x000fe20000000f00 */
[----:B------:R-:W-:Y:S01]  /*26ed0*/  IMAD.MOV.U32 R13, RZ, RZ, R3 ;  /* 0x000000ffff0d7224 */ /* 0x000fe200078e0003 */
[----:B------:R-:W-:-:S02]  /*26ee0*/  MOV R14, R2 ;  /* 0x00000002000e7202 */ /* 0x000fc40000000f00 */
[----:B------:R-:W-:Y:S02]  /*26ef0*/  MOV R15, R0 ;  /* 0x00000000000f7202 */ /* 0x000fe40000000f00 */
[----:B------:R-:W-:Y:S02]  /*26f00*/  MOV R12, R24 ;  /* 0x00000018000c7202 */ /* 0x000fe40000000f00 */
[-C--:B------:R-:W-:Y:S01]  /*26f10*/  HMMA.16816.F32 R24, R20, R4.reuse, RZ ;  /* 0x000000041418723c */ /* 0x080fe200000018ff */
[----:B--2---:R0:W-:Y:S04]  /*26f20*/  STL.64 [R1+0x6f48], R18 ;  /* 0x006f481201007387 */ /* 0x0041e80000100a00 */
[----:B----4-:R1:W-:Y:S04]  /*26f30*/  STL.64 [R1+0x6f40], R16 ;  /* 0x006f401001007387 */ /* 0x0103e80000100a00 */
[----:B0-----:R-:W2:Y:S04]  /*26f40*/  LDL.64 R18, [R1+0x28] ;  /* 0x0000280001127983 */ /* 0x001ea80000100a00 */
[----:B-1----:R-:W2:Y:S04]  /*26f50*/  LDL.64 R16, [R1+0x20] ;  /* 0x0000200001107983 */ /* 0x002ea80000100a00 */
[----:B------:R0:W-:Y:S04]  /*26f60*/  STL.64 [R1+0x6f10], R14 ;  /* 0x006f100e01007387 */ /* 0x0001e80000100a00 */
[----:B------:R1:W-:Y:S04]  /*26f70*/  STL.64 [R1+0x6f08], R12 ;  /* 0x006f080c01007387 */ /* 0x0003e80000100a00 */
[----:B0-----:R-:W4:Y:S04]  /*26f80*/  LDL.64 R14, [R1+0x88] ;  /* 0x00008800010e7983 */ /* 0x001f280000100a00 */
[----:B-1----:R-:W2:Y:S04]  /*26f90*/  LDL.64 R12, [R1+0x80] ;  /* 0x00008000010c7983 */ /* 0x002ea80000100a00 */
[----:B----4-:R-:W-:Y:S04]  /*26fa0*/  STL.64 [R1+0x6f30], R14 ;  /* 0x006f300e01007387 */ /* 0x010fe80000100a00 */
[----:B--2---:R0:W-:Y:S04]  /*26fb0*/  STL.64 [R1+0x6f28], R12 ;  /* 0x006f280c01007387 */ /* 0x0041e80000100a00 */
[----:B0-----:R-:W2:Y:S04]  /*26fc0*/  LDL.LU.64 R12, [R1+0x60] ;  /* 0x00006000010c7983 */ /* 0x001ea80000300a00 */
[----:B------:R-:W4:Y:S04]  /*26fd0*/  LDL.LU.64 R14, [R1+0x68] ;  /* 0x00006800010e7983 */ /* 0x000f280000300a00 */
[----:B------:R-:W-:Y:S04]  /*26fe0*/  STL [R1+0x6eac], R28 ;  /* 0x006eac1c01007387 */ /* 0x000fe80000100800 */
[----:B------:R-:W-:Y:S04]  /*26ff0*/  STL.64 [R1+0x1d0], R24 ;  /* 0x0001d01801007387 */ /* 0x000fe80000100a00 */
[----:B------:R0:W-:Y:S04]  /*27000*/  STL.64 [R1+0x1d8], R26 ;  /* 0x0001d81a01007387 */ /* 0x0001e80000100a00 */
[----:B0-----:R-:W2:Y:S04]  /*27010*/  LDL.LU.64 R26, [R1+0x6f58] ;  /* 0x006f5800011a7983 */ /* 0x001ea80000300a00 */
[----:B------:R-:W2:Y:S04]  /*27020*/  LDL.LU.64 R24, [R1+0x6f50] ;  /* 0x006f500001187983 */ /* 0x000ea80000300a00 */
[----:B------:R-:W-:Y:S04]  /*27030*/  STL [R1+0x6ebc], R20 ;  /* 0x006ebc1401007387 */ /* 0x000fe80000100800 */
[----:B------:R-:W-:Y:S04]  /*27040*/  STL [R1+0x6eb8], R21 ;  /* 0x006eb81501007387 */ /* 0x000fe80000100800 */
[----:B------:R-:W-:Y:S04]  /*27050*/  STL [R1+0x6eb4], R22 ;  /* 0x006eb41601007387 */ /* 0x000fe80000100800 */
[----:B------:R2:W-:Y:S02]  /*27060*/  STL [R1+0x6eb0], R23 ;  /* 0x006eb01701007387 */ /* 0x0005e40000100800 */
[-C--:B--2---:R-:W-:Y:S11]  /*27070*/  HMMA.16816.F32 R20, R24, R4.reuse, RZ ;  /* 0x000000041814723c */ /* 0x084ff600000018ff */
[----:B------:R-:W-:Y:S11]  /*27080*/  @!UPT UIADD3 URZ, URZ, URZ, URZ ;  /* 0x0000003f3f3ff290 */ /* 0x000ff6000fffe03f */
[----:B------:R-:W-:Y:S01]  /*27090*/  @!UPT UIADD3 URZ, URZ, URZ, URZ ;  /* 0x0000003f3f3ff290 */ /* 0x000fe2000fffe03f */
[----:B------:R-:W-:Y:S04]  /*270a0*/  STL.64 [R1+0x1c0], R20 ;  /* 0x0001c01401007387 */ /* 0x000fe80000100a00 */
[----:B------:R0:W-:Y:S02]  /*270b0*/  STL.64 [R1+0x1c8], R22 ;  /* 0x0001c81601007387 */ /* 0x0001e40000100a00 */
[-C--:B0-----:R-:W-:Y:S11]  /*270c0*/  HMMA.16816.F32 R20, R16, R4.reuse, RZ ;  /* 0x000000041014723c */ /* 0x081ff600000018ff */
[----:B------:R-:W-:Y:S11]  /*270d0*/  @!UPT UIADD3 URZ, URZ, URZ, URZ ;  /* 0x0000003f3f3ff290 */ /* 0x000ff6000fffe03f */
[----:B------:R-:W-:Y:S01]  /*270e0*/  @!UPT UIADD3 URZ, URZ, URZ, URZ ;  /* 0x0000003f3f3ff290 */ /* 0x000fe2000fffe03f */
[----:B------:R0:W-:Y:S02]  /*270f0*/  STL.64 [R1+0x1e0], R20 ;  /* 0x0001e01401007387 */ /* 0x0001e40000100a00 */
[----:B0-----:R-:W-:Y:S02]  /*27100*/  IMAD.MOV.U32 R20, RZ, RZ, R19 ;  /* 0x000000ffff147224 */ /* 0x001fe400078e0013 */
[----:B---3--:R-:W-:Y:S01]  /*27110*/  HMMA.16816.F32 R16, R8, R4, RZ ;  /* 0x000000040810723c */ /* 0x008fe200000018ff */
[----:B------:R-:W-:Y:S11]  /*27120*/  STL.64 [R1+0x1e8], R22 ;  /* 0x0001e81601007387 */ /* 0x000ff60000100a00 */
[----:B------:R-:W-:Y:S11]  /*27130*/  @!UPT UIADD3 URZ, URZ, URZ, URZ ;  /* 0x0000003f3f3ff290 */ /* 0x000ff6000fffe03f */
[----:B------:R-:W-:Y:S04]  /*27140*/  STL.64 [R1+0x200], R16 ;  /* 0x0002001001007387 */ /* 0x000fe80000100a00 */
[----:B------:R0:W-:Y:S04]  /*27150*/  STL.64 [R1+0x208], R18 ;  /* 0x0002081201007387 */ /* 0x0001e80000100a00 */
[----:B0-----:R-:W2:Y:S04]  /*27160*/  LDL.LU.64 R18, [R1+0x6f48] ;  /* 0x006f480001127983 */ /* 0x001ea80000300a00 */
[----:B------:R-:W2:Y:S01]  /*27170*/  LDL.LU.64 R16, [R1+0x6f40] ;  /* 0x006f400001107983 */ /* 0x000ea20000300a00 */
[----:B------:R-:W-:Y:S01]  /*27180*/  MOV R21, R8 ;  /* 0x0000000800157202 */ /* 0x000fe20000000f00 */
[----:B------:R-:W-:Y:S01]  /*27190*/  IMAD.MOV.U32 R23, RZ, RZ, R10 ;  /* 0x000000ffff177224 */ /* 0x000fe200078e000a */
[----:B------:R-:W-:-:S02]  /*271a0*/  MOV R22, R9 ;  /* 0x0000000900167202 */ /* 0x000fc40000000f00 */
[----:B------:R-:W-:Y:S01]  /*271b0*/  MOV R28, R11 ;  /* 0x0000000b001c7202 */ /* 0x000fe20000000f00 */
[----:B------:R-:W-:Y:S01]  /*271c0*/  IMAD.MOV.U32 R29, RZ, RZ, R12 ;  /* 0x000000ffff1d7224 */ /* 0x000fe200078e000c */
[----:B------:R-:W-:Y:S01]  /*271d0*/  MOV R2, R13 ;  /* 0x0000000d00027202 */ /* 0x000fe20000000f00 */
[----:B--2---:R-:W-:Y:S01]  /*271e0*/  HMMA.16816.F32 R8, R16, R4, RZ ;  /* 0x000000041008723c */ /* 0x004fe200000018ff */
[----:B------:R-:W-:-:S07]  /*271f0*/  MOV R3, R19 ;  /* 0x0000001300037202 */ /* 0x000fce0000000f00 */
[----:B----4-:R-:W-:Y:S11]  /*27200*/  HMMA.16816.F32 R16, R12, R4, RZ ;  /* 0x000000040c10723c */ /* 0x010ff600000018ff */
[----:B------:R-:W-:Y:S04]  /*27210*/  @!UPT UIADD3 URZ, URZ, URZ, URZ ;  /* 0x0000003f3f3ff290 */ /* 0x000fe8000fffe03f */
[----:B------:R0:W-:Y:S04]  /*27220*/  STL.64 [R1+0x240], R8 ;  /* 0x0002400801007387 */ /* 0x0001e80000100a00 */
[----:B------:R1:W-:Y:S04]  /*27230*/  STL.64 [R1+0x248], R10 ;  /* 0x0002480a01007387 */ /* 0x0003e80000100a00 */
[----:B0-----:R-:W2:Y:S04]  /*27240*/  LDL.LU.64 R8, [R1+0x6f38] ;  /* 0x006f380001087983 */ /* 0x001ea80000300a00 */
[----:B------:R-:W-:Y:S01]  /*27250*/  STL [R1+0x6e9c], R3 ;  /* 0x006e9c0301007387 */ /* 0x000fe20000100800 */
[----:B-1----:R-:W-:Y:S01]  /*27260*/  MOV R11, R14 ;  /* 0x0000000e000b7202 */ /* 0x002fe20000000f00 */
[----:B------:R-:W-:-:S02]  /*27270*/  IMAD.MOV.U32 R10, RZ, RZ, R15 ;  /* 0x000000ffff0a7224 */ /* 0x000fc400078e000f */
[----:B------:R-:W3:Y:S04]  /*27280*/  LDL.LU.64 R14, [R1+0x6f30] ;  /* 0x006f3000010e7983 */ /* 0x000ee80000300a00 */
[----:B------:R-:W3:Y:S01]  /*27290*/  LDL.LU.64 R12, [R1+0x6f28] ;  /* 0x006f2800010c7983 */ /* 0x000ee20000300a00 */
[----:B------:R-:W-:-:S03]  /*272a0*/  MOV R0, R19 ;  /* 0x0000001300007202 */ /* 0x000fc60000000f00 */
[----:B------:R-:W-:Y:S04]  /*272b0*/  STL.64 [R1+0x250], R16 ;  /* 0x0002501001007387 */ /* 0x000fe80000100a00 */
[----:B------:R3:W-:Y:S04]  /*272c0*/  STL [R1+0x258], R18 ;  /* 0x0002581201007387 */ /* 0x0007e80000100800 */
[----:B------:R-:W-:Y:S01]  /*272d0*/  STL [R1+0x6d10], R0 ;  /* 0x006d100001007387 */ /* 0x000fe20000100800 */
[----:B---3--:R-:W-:Y:S11]  /*272e0*/  HMMA.16816.F32 R16, R12, R4, RZ ;  /* 0x000000040c10723c */ /* 0x008ff600000018ff */
[----:B------:R-:W-:Y:S11]  /*272f0*/  @!UPT UIADD3 URZ, URZ, URZ, URZ ;  /* 0x0000003f3f3ff290 */ /* 0x000ff6000fffe03f */
[----:B------:R-:W-:Y:S01]  /*27300*/  @!UPT UIADD3 URZ, URZ, URZ, URZ ;  /* 0x0000003f3f3ff290 */ /* 0x000fe2000fffe03f */
[----:B------:R-:W-:Y:S04]  /*27310*/  STL.64 [R1+0x260], R16 ;  /* 0x0002601001007387 */ /* 0x000fe80000100a00 */
[----:B------:R0:W-:Y:S04]  /*27320*/  STL.64 [R1+0x268], R18 ;  /* 0x0002681201007387 */ /* 0x0001e80000100a00 */
[----:B0-----:R-:W3:Y:S04]  /*27330*/  LDL.LU.64 R18, [R1+0x6f20] ;  /* 0x006f200001127983 */ /* 0x001ee80000300a00 */
[----:B------:R-:W3:Y:S01]  /*27340*/  LDL.LU.64 R16, [R1+0x6f18] ;  /* 0x006f180001107983 */ /* 0x000ee20000300a00 */
[----:B------:R-:W-:-:S02]  /*27350*/  MOV R3, R15 ;  /* 0x0000000f00037202 */ /* 0x000fc40000000f00 */
[-C--:B---3--:R-:W-:Y:S01]  /*27360*/  HMMA.16816.F32 R12, R16, R4.reuse, RZ ;  /* 0x00000004100c723c */ /* 0x088fe200000018ff */
[----:B------:R-:W-:Y:S11]  /*27370*/  IMAD.MOV.U32 R0, RZ, RZ, R19 ;  /* 0x000000ffff007224 */ /* 0x000ff600078e0013 */
[----:B------:R-:W-:Y:S11]  /*27380*/  @!UPT UIADD3 URZ, URZ, URZ, URZ ;  /* 0x0000003f3f3ff290 */ /* 0x000ff6000fffe03f */
[----:B------:R-:W-:Y:S04]  /*27390*/  STL.64 [R1+0x270], R12 ;  /* 0x0002700c01007387 */ /* 0x000fe80000100a00 */
[----:B------:R0:W-:Y:S04]  /*273a0*/  STL.64 [R1+0x278], R14 ;  /* 0x0002780e01007387 */ /* 0x0001e80000100a00 */
[----:B0-----:R-:W2:Y:S04]  /*273b0*/  LDL.LU.64 R14, [R1+0x6f10] ;  /* 0x006f1000010e7983 */ /* 0x001ea80000300a00 */
[----:B------:R-:W2:Y:S04]  /*273c0*/  LDL.LU.64 R12, [R1+0x6f08] ;  /* 0x006f0800010c7983 */ /* 0x000ea80000300a00 */
[----:B------:R-:W3:Y:S04]  /*273d0*/  LDL.LU.64 R18, [R1+0x6f00] ;  /* 0x006f000001127983 */ /* 0x000ee80000300a00 */
[----:B------:R-:W3:Y:S02]  /*273e0*/  LDL.LU.64 R16, [R1+0x6ef8] ;  /* 0x006ef80001107983 */ /* 0x000ee40000300a00 */
[----:B---3--:R-:W-:Y:S11]  /*273f0*/  HMMA.16816.F32 R16, R16, R4, RZ ;  /* 0x000000041010723c */ /* 0x008ff600000018ff */
[----:B------:R-:W-:Y:S11]  /*27400*/  @!UPT UIADD3 URZ, URZ, URZ, URZ ;  /* 0x0000003f3f3ff290 */ /* 0x000ff6000fffe03f */
[----:B------:R-:W-:Y:S01]  /*27410*/  @!UPT UIADD3 URZ, URZ, URZ, URZ ;  /* 0x0000003f3f3ff290 */ /* 0x000fe2000fffe03f */
[----:B------:R-:W-:Y:S04]  /*27420*/  STL.64 [R1+0x280], R16 ;  /* 0x0002801001007387 */ /* 0x000fe80000100a00 */
[----:B------:R0:W-:Y:S04]  /*27430*/  STL.64 [R1+0x288], R18 ;  /* 0x0002881201007387 */ /* 0x0001e80000100a00 */
[----:B0-----:R-:W3:Y:S04]  /*27440*/  LDL.LU.64 R18, [R1+0x6ef0] ;  /* 0x006ef00001127983 */ /* 0x001ee80000300a00 */
[----:B------:R-:W3:Y:S01]  /*27450*/  LDL.LU.64 R16, [R1+0x6ee8] ;  /* 0x006ee80001107983 */ /* 0x000ee20000300a00 */
[----:B--2---:R-:W-:Y:S08]  /*27460*/  HMMA.16816.F32 R12, R12, R8, RZ ;  /* 0x000000080c0c723c */ /* 0x004ff000000018ff */
[----:B---3--:R-:W-:Y:S11]  /*27470*/  HMMA.16816.F32 R16, R16, R4, RZ ;  /* 0x000000041010723c */ /* 0x008ff600000018ff */
[----:B------:R-:W-:Y:S11]  /*27480*/  @!UPT UIADD3 URZ, URZ, URZ, URZ ;  /* 0x0000003f3f3ff290 */ /* 0x000ff6000fffe03f */
[----:B------:R-:W-:Y:S01]  /*27490*/  @!UPT UIADD3 URZ, URZ, URZ, URZ ;  /* 0x0000003f3f3ff290 */ /* 0x000fe2000fffe03f */
[----:B------:R-:W-:Y:S04]  /*274a0*/  STL.64 [R1+0x290], R16 ;  /* 0x0002901001007387 */ /* 0x000fe80000100a00 */
[----:B------:R0:W-:Y:S04]  /*274b0*/  STL.64 [R1+0x298], R18 ;  /* 0x0002981201007387 */ /* 0x0001e80000100a00 */
[----:B0-----:R-:W2:Y:S04]  /*274c0*/  LDL.LU.64 R18, [R1+0x6ee0] ;  /* 0x006ee00001127983 */ /* 0x001ea80000300a00 */
[----:B------:R-:W2:Y:S04]  /*274d0*/  LDL.LU.64 R16, [R1+0x6ed8] ;  /* 0x006ed80001107983 */ /* 0x000ea80000300a00 */
[----:B------:R-:W-:Y:S04]  /*274e0*/  STL.64 [R1+0x140], R12 ;  /* 0x0001400c01007387 */ /* 0x000fe80000100a00 */
[----:B------:R0:W-:Y:S04]  /*274f0*/  STL.64 [R1+0x148], R14 ;  /* 0x0001480e01007387 */ /* 0x0001e80000100a00 */
[----:B0-----:R-:W3:Y:S04]  /*27500*/  LDL.LU.64 R14, [R1+0x6ed0] ;  /* 0x006ed000010e7983 */ /* 0x001ee80000300a00 */
[----:B------:R-:W3:Y:S02]  /*27510*/  LDL.LU.64 R12, [R1+0x6ec8] ;  /* 0x006ec800010c7983 */ /* 0x000ee40000300a00 */
[----:B---3--:R-:W-:Y:S11]  /*27520*/  HMMA.16816.F32 R12, R12, R8, RZ ;  /* 0x000000080c0c723c */ /* 0x008ff600000018ff */
[----:B------:R-:W-:Y:S11]  /*27530*/  @!UPT UIADD3 URZ, URZ, URZ, URZ ;  /* 0x0000003f3f3ff290 */ /* 0x000ff6000fffe03f */
[----:B------:R-:W-:Y:S01]  /*27540*/  @!UPT UIADD3 URZ, URZ, URZ, URZ ;  /* 0x0000003f3f3ff290 */ /* 0x000fe2000fffe03f */
[----:B------:R0:W-:Y:S04]  /*27550*/  STL.64 [R1+0x130], R12 ;  /* 0x0001300c01007387 */ /* 0x0001e80000100a00 */
[----:B------:R1:W-:Y:S04]  /*27560*/  STL.64 [R1+0x138], R14 ;  /* 0x0001380e01007387 */ /* 0x0003e80000100a00 */
[----:B0-----:R-:W3:Y:S04]  /*27570*/  LDL.LU R12, [R1+0x30] ;  /* 0x00003000010c7983 */ /* 0x001ee80000300800 */
[----:B------:R-:W3:Y:S01]  /*27580*/  LDL.LU R13, [R1+0x34] ;  /* 0x00003400010d7983 */ /* 0x000ee20000300800 */
[----:B-1----:R-:W-:-:S02]  /*27590*/  MOV R14, R6 ;  /* 0x00000006000e7202 */ /* 0x002fc40000000f00 */
[----:B------:R-:W-:Y:S01]  /*275a0*/  MOV R15, R7 ;  /* 0x00000007000f7202 */ /* 0x000fe20000000f00 */
[----:B------:R-:W4:Y:S04]  /*275b0*/  LDL.LU R6, [R1+0x6ec4] ;  /* 0x006ec40001067983 */ /* 0x000f280000300800 */
[----:B------:R-:W4:Y:S01]  /*275c0*/  LDL.LU R7, [R1+0x6ec0] ;  /* 0x006ec00001077983 */ /* 0x000f220000300800 */
[-C--:B--2---:R-:W-:Y:S11]  /*275d0*/  HMMA.16816.F32 R16, R16, R8.reuse, RZ ;  /* 0x000000081010723c */ /* 0x084ff600000018ff */
[----:B------:R-:W-:Y:S11]  /*275e0*/  @!UPT UIADD3 URZ, URZ, URZ, URZ ;  /* 0x0000003f3f3ff290 */ /* 0x000ff6000fffe03f */
[----:B------:R-:W-:Y:S01]  /*275f0*/  @!UPT UIADD3 URZ, URZ, URZ, URZ ;  /* 0x0000003f3f3ff290 */ /* 0x000fe2000fffe03f */
[----:B------:R0:W-:Y:S01]  /*27600*/  STL.64 [R1+0x120], R16 ;  /* 0x0001201001007387 */ /* 0x0001e20000100a00 */
[----:B------:R-:W-:Y:S01]  /*27610*/  IMAD.MOV.U32 R5, RZ, RZ, R18 ;  /* 0x000000ffff057224 */ /* 0x000fe200078e0012 */
[----:B------:R-:W-:Y:S02]  /*27620*/  MOV R4, R19 ;  /* 0x0000001300047202 */ /* 0x000fe40000000f00 */
[----:B------:R-:W-:Y:S01]  /*27630*/  MOV R19, R20 ;  /* 0x0000001400137202 */ /* 0x000fe20000000f00 */
[----:B0-----:R-:W2:Y:S04]  /*27640*/  LDL.LU R16, [R1+0x20] ;  /* 0x0000200001107983 */ /* 0x001ea80000300800 */
[----:B------:R-:W2:Y:S04]  /*27650*/  LDL.LU R17, [R1+0x24] ;  /* 0x0000240001117983 */ /* 0x000ea80000300800 */
[----:B------:R-:W2:Y:S04]  /*27660*/  LDL.LU R18, [R1+0x28] ;  /* 0x0000280001127983 */ /* 0x000ea80000300800 */
[----:B------:R-:W2:Y:S01]  /*27670*/  LDL.LU R20, [R1+0x6ebc] ;  /* 0x006ebc0001147983 */ /* 0x000ea20000300800 */
[----:B---3--:R-:W-:Y:S03]  /*27680*/  HMMA.16816.F32 R12, R12, R8, RZ ;  /* 0x000000080c0c723c */ /* 0x008fe600000018ff */
[----:B----4-:R0:W-:Y:S04]  /*27690*/  STL.64 [R1+0x6e60], R6 ;  /* 0x006e600601007387 */ /* 0x0101e80000100a00 */
[----:B------:R1:W-:Y:S11]  /*276a0*/  STL.64 [R1+0x6e58], R4 ;  /* 0x006e580401007387 */ /* 0x0003f60000100a00 */
[----:B------:R-:W-:Y:S06]  /*276b0*/  @!UPT UIADD3 URZ, URZ, URZ, URZ ;  /* 0x0000003f3f3ff290 */ /* 0x000fec000fffe03f */
[----:B0-----:R-:W-:Y:S01]  /*276c0*/  IMAD.MOV.U32 R7, RZ, RZ, R12 ;  /* 0x000000ffff077224 */ /* 0x001fe200078e000c */
[----:B------:R-:W-:Y:S01]  /*276d0*/  MOV R6, R13 ;  /* 0x0000000d00067202 */ /* 0x000fe20000000f00 */
[----:B-1----:R-:W-:Y:S01]  /*276e0*/  IMAD.MOV.U32 R4, RZ, RZ, R15 ;  /* 0x000000ffff047224 */ /* 0x002fe200078e000f */
[----:B------:R-:W-:Y:S02]  /*276f0*/  MOV R12, R21 ;  /* 0x00000015000c7202 */ /* 0x000fe40000000f00 */
[----:B------:R-:W-:Y:S01]  /*27700*/  MOV R5, R14 ;  /* 0x0000000e00057202 */ /* 0x000fe20000000f00 */
[----:B------:R-:W2:Y:S01]  /*27710*/  LDL.LU R21, [R1+0x6eb8] ;  /* 0x006eb80001157983 */ /* 0x000ea20000300800 */
[----:B------:R-:W-:Y:S01]  /*27720*/  MOV R13, R22 ;  /* 0x00000016000d7202 */ /* 0x000fe20000000f00 */
[----:B------:R-:W-:Y:S01]  /*27730*/  IMAD.MOV.U32 R14, RZ, RZ, R23 ;  /* 0x000000ffff0e7224 */ /* 0x000fe200078e0017 */
[----:B------:R-:W-:Y:S01]  /*27740*/  MOV R15, R28 ;  /* 0x0000001c000f7202 */ /* 0x000fe20000000f00 */
[----:B------:R-:W2:Y:S04]  /*27750*/  LDL.LU R22, [R1+0x6eb4] ;  /* 0x006eb40001167983 */ /* 0x000ea80000300800 */
[----:B------:R-:W2:Y:S04]  /*27760*/  LDL.LU R23, [R1+0x6eb0] ;  /* 0x006eb00001177983 */ /* 0x000ea80000300800 */
[----:B------:R-:W3:Y:S04]  /*27770*/  LDL.LU R28, [R1+0x6eac] ;  /* 0x006eac00011c7983 */ /* 0x000ee80000300800 */
[----:B------:R0:W-:Y:S04]  /*27780*/  STL [R1+0x6e84], R4 ;  /* 0x006e840401007387 */ /* 0x0001e80000100800 */
[----:B------:R1:W-:Y:S04]  /*27790*/  STL [R1+0x6e80], R5 ;  /* 0x006e800501007387 */ /* 0x0003e80000100800 */
[----:B------:R4:W-:Y:S04]  /*277a0*/  STL [R1+0x6e7c], R6 ;  /* 0x006e7c0601007387 */ /* 0x0009e80000100800 */
[----:B------:R3:W-:Y:S04]  /*277b0*/  STL [R1+0x6e78], R7 ;  /* 0x006e780701007387 */ /* 0x0007e80000100800 */
[----:B0-----:R-:W2:Y:S04]  /*277c0*/  LDL.LU R4, [R1] ;  /* 0x0000000001047983 */ /* 0x001ea80000300800 */
[----:B-1----:R-:W2:Y:S04]  /*277d0*/  LDL.LU R5, [R1+0x4] ;  /* 0x0000040001057983 */ /* 0x002ea80000300800 */
[----:B----4-:R-:W2:Y:S01]  /*277e0*/  LDL.LU R6, [R1+0x8] ;  /* 0x0000080001067983 */ /* 0x010ea20000300800 */
[----:B---3--:R-:W-:-:S03]  /*277f0*/  MOV R7, R28 ;  /* 0x0000001c00077202 */ /* 0x008fc60000000f00 */
[----:B------:R-:W3:Y:S04]  /*27800*/  LDL.LU R28, [R1+0x6ea8] ;  /* 0x006ea800011c7983 */ /* 0x000ee80000300800 */
[-C--:B--2---:R-:W-:Y:S11]  /*27810*/  HMMA.16816.F32 R4, R4, R8.reuse, RZ ;  /* 0x000000080404723c */ /* 0x084ff600000018ff */
[----:B------:R-:W-:Y:S11]  /*27820*/  @!UPT UIADD3 URZ, URZ, URZ, URZ ;  /* 0x0000003f3f3ff290 */ /* 0x000ff6000fffe03f */
[----:B------:R-:W-:Y:S01]  /*27830*/  @!UPT UIADD3 URZ, URZ, URZ, URZ ;  /* 0x0000003f3f3ff290 */ /* 0x000fe2000fffe03f */
[----:B------:R-:W-:Y:S04]  /*27840*/  STL.64 [R1+0x100], R4 ;  /* 0x0001000401007387 */ /* 0x000fe80000100a00 */
[----:B------:R0:W-:Y:S02]  /*27850*/  STL.64 [R1+0x108], R6 ;  /* 0x0001080601007387 */ /* 0x0001e40000100a00 */
[----:B0-----:R-:W-:Y:S07]  /*27860*/  HMMA.16816.F32 R4, R20, R8, RZ ;  /* 0x000000081404723c */ /* 0x001fee00000018ff */
[----:B------:R-:W-:-:S02]  /*27870*/  IMAD.MOV.U32 R20, RZ, RZ, R29 ;  /* 0x000000ffff147224 */ /* 0x000fc400078e001d */
[----:B------:R-:W2:Y:S01]  /*27880*/  LDL.LU R29, [R1+0x6ea4] ;  /* 0x006ea400011d7983 */ /* 0x000ea20000300800 */
[----:B------:R-:W-:Y:S11]  /*27890*/  MOV R21, R2 ;  /* 0x0000000200157202 */ /* 0x000ff60000000f00 */
[----:B------:R-:W-:Y:S02]  /*278a0*/  @!UPT UIADD3 URZ, URZ, URZ, URZ ;  /* 0x0000003f3f3ff290 */ /* 0x000fe4000fffe03f */
[----:B------:R-:W-:Y:S04]  /*278b0*/  STL.64 [R1+0xe0], R4 ;  /* 0x0000e00401007387 */ /* 0x000fe80000100a00 */
[----:B------:R0:W-:Y:S04]  /*278c0*/  STL.64 [R1+0xe8], R6 ;  /* 0x0000e80601007387 */ /* 0x0001e80000100a00 */
[----:B------:R-:W4:Y:S01]  /*278d0*/  LDL.LU R2, [R1+0x6ea0] ;  /* 0x006ea00001027983 */ /* 0x000f220000300800 */
[-C--:B0-----:R-:W-:Y:S08]  /*278e0*/  HMMA.16816.F32 R4, R24, R8.reuse, RZ ;  /* 0x000000081804723c */ /* 0x081ff000000018ff */
[----:B------:R-:W-:Y:S01]  /*278f0*/  HMMA.16816.F32 R24, R16, R8, RZ ;  /* 0x000000081018723c */ /* 0x000fe200000018ff */
[----:B------:R-:W-:Y:S01]  /*27900*/  MOV R22, R11 ;  /* 0x0000000b00167202 */ /* 0x000fe20000000f00 */
[----:B------:R-:W-:Y:S11]  /*27910*/  IMAD.MOV.U32 R23, RZ, RZ, R10 ;  /* 0x000000ffff177224 */ /* 0x000ff600078e000a */
[----:B------:R-:W-:Y:S02]  /*27920*/  @!UPT UIADD3 URZ, URZ, URZ, URZ ;  /* 0x0000003f3f3ff290 */ /* 0x000fe4000fffe03f */
[----:B------:R-:W-:Y:S04]  /*27930*/  STL.64 [R1+0xd0], R4 ;  /* 0x0000d00401007387 */ /* 0x000fe80000100a00 */
[----:B------:R-:W-:Y:S04]  /*27940*/  STL.64 [R1+0xd8], R6 ;  /* 0x0000d80601007387 */ /* 0x000fe80000100a00 */
[----:B------:R-:W-:Y:S04]  /*27950*/  STL.64 [R1+0xc0], R24 ;  /* 0x0000c01801007387 */ /* 0x000fe80000100a00 */
[----:B------:R0:W-:Y:S02]  /*27960*/  STL.64 [R1+0xc8], R26 ;  /* 0x0000c81a01007387 */ /* 0x0001e40000100a00 */
[----:B0-----:R-:W-:-:S02]  /*27970*/  MOV R27, R3 ;  /* 0x00000003001b7202 */ /* 0x001fc40000000f00 */
[----:B---3--:R-:W0:Y:S02]  /*27980*/  LDSM.16.MT88.4 R16, [R28+0x2000] ;  /* 0x002000001c10783b */ /* 0x008e240000004200 */
[----:B0-----:R-:W-:Y:S01]  /*27990*/  MOV R6, R16 ;  /* 0x0000001000067202 */ /* 0x001fe20000000f00 */
[----:B------:R-:W-:Y:S01]  /*279a0*/  IMAD.MOV.U32 R11, RZ, RZ, R18 ;  /* 0x000000ffff0b7224 */ /* 0x000fe200078e0012 */
[----:B------:R-:W-:Y:S02]  /*279b0*/  MOV R7, R17 ;  /* 0x0000001100077202 */ /* 0x000fe40000000f00 */
[----:B------:R-:W-:Y:S02]  /*279c0*/  MOV R10, R19 ;  /* 0x00000013000a7202 */ /* 0x000fe40000000f00 */
[----:B----4-:R-:W0:Y:S04]  /*279d0*/  LDSM.16.MT88.4 R16, [R2+0x2000] ;  /* 0x002000000210783b */ /* 0x010e280000004200 */
[----:B0-----:R-:W-:Y:S04]  /*279e0*/  STL.64 [R1+0x10], R16 ;  /* 0x0000101001007387 */ /* 0x001fe80000100a00 */
[----:B------:R-:W3:Y:S04]  /*279f0*/  LDL.LU R24, [R1+0x80] ;  /* 0x0000800001187983 */ /* 0x000ee80000300800 */
[----:B------:R-:W3:Y:S04]  /*27a00*/  LDL.LU R25, [R1+0x84] ;  /* 0x0000840001197983 */ /* 0x000ee80000300800 */
[----:B------:R-:W3:Y:S04]  /*27a10*/  LDL.LU R26, [R1+0x88] ;  /* 0x00008800011a7983 */ /* 0x000ee80000300800 */
[----:B------:R-:W4:Y:S01]  /*27a20*/  LDL.LU R3, [R1+0x6e9c] ;  /* 0x006e9c0001037983 */ /* 0x000f220000300800 */
[----:B------:R-:W-:Y:S01]  /*27a30*/  MOV R4, R18 ;  /* 0x0000001200047202 */ /* 0x000fe20000000f00 */
[----:B------:R-:W-:-:S02]  /*27a40*/  IMAD.MOV.U32 R5, RZ, RZ, R19 ;  /* 0x000000ffff057224 */ /* 0x000fc400078e0013 */
[----:B--2---:R-:W0:Y:S04]  /*27a50*/  LDSM.16.MT88.4 R16, [R29+0x2000] ;  /* 0x002000001d10783b */ /* 0x004e280000004200 */
[----:B------:R-:W-:Y:S04]  /*27a60*/  STL.64 [R1+0x6e90], R6 ;  /* 0x006e900601007387 */ /* 0x000fe80000100a00 */
[----:B------:R-:W-:Y:S04]  /*27a70*/  STL.64 [R1+0x6e88], R4 ;  /* 0x006e880401007387 */ /* 0x000fe80000100a00 */
[----:B0-----:R-:W-:Y:S04]  /*27a80*/  STL.64 [R1+0x6e00], R18 ;  /* 0x006e001201007387 */ /* 0x001fe80000100a00 */
[----:B------:R0:W-:Y:S04]  /*27a90*/  STL.64 [R1+0x6df8], R16 ;  /* 0x006df81001007387 */ /* 0x0001e80000100a00 */
[----:B0-----:R-:W2:Y:S04]  /*27aa0*/  LDL.LU R16, [R1+0x70] ;  /* 0x0000700001107983 */ /* 0x001ea80000300800 */
[----:B------:R-:W2:Y:S04]  /*27ab0*/  LDL.LU R17, [R1+0x74] ;  /* 0x0000740001117983 */ /* 0x000ea80000300800 */
[----:B------:R-:W2:Y:S01]  /*27ac0*/  LDL.LU R18, [R1+0x78] ;  /* 0x0000780001127983 */ /* 0x000ea20000300800 */
[----:B----4-:R-:W-:-:S03]  /*27ad0*/  MOV R19, R3 ;  /* 0x0000000300137202 */ /* 0x010fc60000000f00 */
[----:B------:R-:W4:Y:S01]  /*27ae0*/  LDL.LU R3, [R1+0x6e98] ;  /* 0x006e980001037983 */ /* 0x000f220000300800 */
[-C--:B------:R-:W-:Y:S03]  /*27af0*/  HMMA.16816.F32 R12, R12, R8.reuse, RZ ;  /* 0x000000080c0c723c */ /* 0x080fe600000018ff */
[----:B------:R-:W4:Y:S11]  /*27b00*/  LDL.LU R4, [R1+0xa0] ;  /* 0x0000a00001047983 */ /* 0x000f360000300800 */
[----:B------:R-:W-:Y:S09]  /*27b10*/  @!UPT UIADD3 URZ, URZ, URZ, URZ ;  /* 0x0000003f3f3ff290 */ /* 0x000ff2000fffe03f */
[----:B------:R-:W-:Y:S04]  /*27b20*/  STL.64 [R1+0xf0], R12 ;  /* 0x0000f00c01007387 */ /* 0x000fe80000100a00 */
[----:B------:R-:W-:Y:S04]  /*27b30*/  STL.64 [R1+0xf8], R14 ;  /* 0x0000f80e01007387 */ /* 0x000fe80000100a00 */
[----:B------:R-:W4:Y:S04]  /*27b40*/  LDL.LU R5, [R1+0xa4] ;  /* 0x0000a40001057983 */ /* 0x000f280000300800 */
[----:B------:R-:W4:Y:S01]  /*27b50*/  LDL.LU R6, [R1+0xa8] ;  /* 0x0000a80001067983 */ /* 0x000f220000300800 */
[----:B--2---:R-:W-:Y:S01]  /*27b60*/  HMMA.16816.F32 R16, R16, R8, RZ ;  /* 0x000000081010723c */ /* 0x004fe200000018ff */
[----:B------:R-:W-:-:S07]  /*27b70*/  IMAD.MOV.U32 R7, RZ, RZ, R0 ;  /* 0x000000ffff077224 */ /* 0x000fce00078e0000 */
[-C--:B---3--:R-:W-:Y:S01]  /*27b80*/  HMMA.16816.F32 R24, R24, R8.reuse, RZ ;  /* 0x000000081818723c */ /* 0x088fe200000018ff */
[----:B----4-:R-:W0:Y:S04]  /*27b90*/  LDSM.16.MT88.4 R12, [R3+0x2000] ;  /* 0x00200000030c783b */ /* 0x010e280000004200 */
[----:B0-----:R-:W-:Y:S04]  /*27ba0*/  STL.64 [R1+0x6de0], R14 ;  /* 0x006de00e01007387 */ /* 0x001fe80000100a00 */
[----:B------:R0:W-:Y:S02]  /*27bb0*/  STL.64 [R1+0x6dd8], R12 ;  /* 0x006dd80c01007387 */ /* 0x0001e40000100a00 */
[----:B0-----:R-:W-:Y:S02]  /*27bc0*/  HMMA.16816.F32 R12, R20, R8, RZ ;  /* 0x00000008140c723c */ /* 0x001fe400000018ff */
[----:B------:R-:W-:Y:S11]  /*27bd0*/  LDSM.16.MT88.4 R20, [R2+0x2080] ;  /* 0x002080000214783b */ /* 0x000ff60000004200 */
[----:B------:R-:W-:Y:S10]  /*27be0*/  @!UPT UIADD3 URZ, URZ, URZ, URZ ;  /* 0x0000003f3f3ff290 */ /* 0x000ff4000fffe03f */
[----:B------:R-:W-:Y:S04]  /*27bf0*/  STL.64 [R1+0x1f0], R12 ;  /* 0x0001f00c01007387 */ /* 0x000fe80000100a00 */
[----:B------:R-:W-:Y:S04]  /*27c00*/  STL.64 [R1+0x70], R16 ;  /* 0x0000701001007387 */ /* 0x000fe80000100a00 */
[----:B------:R-:W-:Y:S04]  /*27c10*/  STL.64 [R1+0x78], R18 ;  /* 0x0000781201007387 */ /* 0x000fe80000100a00 */
[----:B------:R-:W0:Y:S01]  /*27c20*/  LDSM.16.MT88.4 R16, [R28+0x2080] ;  /* 0x002080001c10783b */ /* 0x000e220000004200 */
[----:B------:R-:W-:-:S03]  /*27c30*/  MOV R0, R14 ;  /* 0x0000000e00007202 */ /* 0x000fc60000000f00 */
[----:B------:R0:W-:Y:S02]  /*27c40*/  STL [R1+0x1fc], R15 ;  /* 0x0001fc0f01007387 */ /* 0x0001e40000100800 */
[----:B0-----:R-:W-:Y:S01]  /*27c50*/  MOV R15, R16 ;  /* 0x00000010000f7202 */ /* 0x001fe20000000f00 */
[----:B------:R-:W-:Y:S01]  /*27c60*/  IMAD.MOV.U32 R14, RZ, RZ, R17 ;  /* 0x000000ffff0e7224 */ /* 0x000fe200078e0011 */
[----:B------:R-:W-:Y:S01]  /*27c70*/  MOV R13, R18 ;  /* 0x00000012000d7202 */ /* 0x000fe20000000f00 */
[----:B------:R-:W-:Y:S01]  /*27c80*/  IMAD.MOV.U32 R16, RZ, RZ, R23 ;  /* 0x000000ffff107224 */ /* 0x000fe200078e0017 */
[----:B------:R-:W-:Y:S01]  /*27c90*/  MOV R12, R19 ;  /* 0x00000013000c7202 */ /* 0x000fe20000000f00 */
[----:B------:R-:W-:Y:S01]  /*27ca0*/  IMAD.MOV.U32 R19, RZ, RZ, R20 ;  /* 0x000000ffff137224 */ /* 0x000fe200078e0014 */
[----:B------:R-:W-:Y:S02]  /*27cb0*/  MOV R18, R21 ;  /* 0x0000001500127202 */ /* 0x000fe40000000f00 */
[----:B------:R-:W-:-:S02]  /*27cc0*/  MOV R17, R22 ;  /* 0x0000001600117202 */ /* 0x000fc40000000f00 */
[----:B------:R-:W0:Y:S04]  /*27cd0*/  LDSM.16.MT88.4 R20, [R29+0x2080] ;  /* 0x002080001d14783b */ /* 0x000e280000004200 */
[----:B------:R-:W-:Y:S04]  /*27ce0*/  STL [R1+0x6d48], R0 ;  /* 0x006d480001007387 */ /* 0x000fe80000100800 */
[----:B0-----:R-:W-:Y:S04]  /*27cf0*/  STL.64 [R1+0x6d70], R22 ;  /* 0x006d701601007387 */ /* 0x001fe80000100a00 */
[----:B------:R0:W-:Y:S04]  /*27d00*/  STL.64 [R1+0x6d68], R20 ;  /* 0x006d681401007387 */ /* 0x0001e80000100a00 */
[----:B0-----:R-:W2:Y:S04]  /*27d10*/  LDL.LU R20, [R1+0xb0] ;  /* 0x0000b00001147983 */ /* 0x001ea80000300800 */
[----:B------:R-:W2:Y:S04]  /*27d20*/  LDL.LU R21, [R1+0xb4] ;  /* 0x0000b40001157983 */ /* 0x000ea80000300800 */
[----:B------:R-:W2:Y:S04]  /*27d30*/  LDL.LU R22, [R1+0xb8] ;  /* 0x0000b80001167983 */ /* 0x000ea80000300800 */
[----:B------:R-:W2:Y:S04]  /*27d40*/  LDL.LU R23, [R1+0xbc] ;  /* 0x0000bc0001177983 */ /* 0x000ea80000300800 */
[----:B------:R-:W-:Y:S04]  /*27d50*/  STL.64 [R1+0x80], R24 ;  /* 0x0000801801007387 */ /* 0x000fe80000100a00 */
[----:B------:R-:W-:Y:S04]  /*27d60*/  STL.64 [R1+0x88], R26 ;  /* 0x0000881a01007387 */ /* 0x000fe80000100a00 */
[----:B------:R-:W0:Y:S04]  /*27d70*/  LDSM.16.MT88.4 R24, [R3+0x2080] ;  /* 0x002080000318783b */ /* 0x000e280000004200 */
[----:B0-----:R-:W-:Y:S04]  /*27d80*/  STL.64 [R1+0x6d60], R26 ;  /* 0x006d601a01007387 */ /* 0x001fe80000100a00 */
[----:B------:R0:W-:Y:S04]  /*27d90*/  STL.64 [R1+0x6d58], R24 ;  /* 0x006d581801007387 */ /* 0x0001e80000100a00 */
[----:B0-----:R-:W3:Y:S04]  /*27da0*/  LDL.LU R24, [R1+0x90] ;  /* 0x0000900001187983 */ /* 0x001ee80000300800 */
[----:B------:R-:W3:Y:S04]  /*27db0*/  LDL.LU R25, [R1+0x94] ;  /* 0x0000940001197983 */ /* 0x000ee80000300800 */
[----:B------:R-:W3:Y:S04]  /*27dc0*/  LDL.LU R26, [R1+0x98] ;  /* 0x00009800011a7983 */ /* 0x000ee80000300800 */
[----:B------:R-:W3:Y:S01]  /*27dd0*/  LDL.LU R27, [R1+0x9c] ;  /* 0x00009c00011b7983 */ /* 0x000ee20000300800 */
[-C--:B------:R-:W-:Y:S11]  /*27de0*/  HMMA.16816.F32 R4, R4, R8.reuse, RZ ;  /* 0x000000080404723c */ /* 0x080ff600000018ff */
[----:B------:R-:W-:Y:S11]  /*27df0*/  @!UPT UIADD3 URZ, URZ, URZ, URZ ;  /* 0x0000003f3f3ff290 */ /* 0x000ff6000fffe03f */
[----:B------:R-:W-:Y:S01]  /*27e00*/  @!UPT UIADD3 URZ, URZ, URZ, URZ ;  /* 0x0000003f3f3ff290 */ /* 0x000fe2000fffe03f */
[----:B------:R-:W-:Y:S04]  /*27e10*/  STL.64 [R1+0x210], R4 ;  /* 0x0002100401007387 */ /* 0x000fe80000100a00 */
[----:B------:R0:W-:Y:S04]  /*27e20*/  STL.64 [R1+0x218], R6 ;  /* 0x0002180601007387 */ /* 0x0001e80000100a00 */
[----:B0-----:R-:W4:Y:S04]  /*27e30*/  LDL.LU.64 R6, [R1+0x6e90] ;  /* 0x006e900001067983 */ /* 0x001f280000300a00 */
[----:B------:R-:W4:Y:S01]  /*27e40*/  LDL.LU.64 R4, [R1+0x6e88] ;  /* 0x006e880001047983 */ /* 0x000f220000300a00 */
[-C--:B--2---:R-:W-:Y:S08]  /*27e50*/  HMMA.16816.F32 R20, R20, R8.reuse, RZ ;  /* 0x000000081414723c */ /* 0x084ff000000018ff */
[----:B---3--:R-:W-:Y:S11]  /*27e60*/  HMMA.16816.F32 R24, R24, R8, RZ ;  /* 0x000000081818723c */ /* 0x008ff600000018ff */
[----:B------:R-:W-:Y:S11]  /*27e70*/  @!UPT UIADD3 URZ, URZ, URZ, URZ ;  /* 0x0000003f3f3ff290 */ /* 0x000ff6000fffe03f */
[----:B------:R-:W-:Y:S01]  /*27e80*/  @!UPT UIADD3 URZ, URZ, URZ, URZ ;  /* 0x0000003f3f3ff290 */ /* 0x000fe2000fffe03f */
[----:B------:R-:W-:Y:S04]  /*27e90*/  STL.64 [R1+0x220], R24 ;  /* 0x0002201801007387 */ /* 0x000fe80000100a00 */
[----:B------:R-:W-:Y:S04]  /*27ea0*/  STL.64 [R1+0x228], R26 ;  /* 0x0002281a01007387 */ /* 0x000fe80000100a00 */
[----:B------:R-:W0:Y:S02]  /*27eb0*/  LDSM.16.MT88.4 R24, [R28+0x2100] ;  /* 0x002100001c18783b */ /* 0x000e240000004200 */
[----:B0-----:R-:W-:-:S02]  /*27ec0*/  MOV R0, R27 ;  /* 0x0000001b00007202 */ /* 0x001fc40000000f00 */
[----:B------:R0:W-:Y:S04]  /*27ed0*/  STL.64 [R1+0x40], R24 ;  /* 0x0000401801007387 */ /* 0x0001e80000100a00 */
[----:B------:R1:W-:Y:S04]  /*27ee0*/  STL [R1+0x48], R26 ;  /* 0x0000481a01007387 */ /* 0x0003e80000100800 */
[----:B------:R-:W-:Y:S04]  /*27ef0*/  STL [R1+0x6d50], R0 ;  /* 0x006d500001007387 */ /* 0x000fe80000100800 */
[----:B------:R-:W-:Y:S04]  /*27f00*/  STL [R1+0x6d4c], R28 ;  /* 0x006d4c1c01007387 */ /* 0x000fe80000100800 */
[----:B0-----:R-:W2:Y:S04]  /*27f10*/  LDL.LU R24, [R1+0xe0] ;  /* 0x0000e00001187983 */ /* 0x001ea80000300800 */
[----:B------:R-:W-:Y:S04]  /*27f20*/  STL.64 [R1+0x230], R20 ;  /* 0x0002301401007387 */ /* 0x000fe80000100a00 */
[----:B------:R0:W-:Y:S04]  /*27f30*/  STL.64 [R1+0x238], R22 ;  /* 0x0002381601007387 */ /* 0x0001e80000100a00 */
[----:B------:R-:W2:Y:S04]  /*27f40*/  LDL.LU R25, [R1+0xe4] ;  /* 0x0000e40001197983 */ /* 0x000ea80000300800 */
[----:B-1----:R-:W3:Y:S04]  /*27f50*/  LDL.LU R26, [R1+0xe8] ;  /* 0x0000e800011a7983 */ /* 0x002ee80000300800 */
[----:B------:R-:W3:Y:S01]  /*27f60*/  LDL.LU R27, [R1+0xec] ;  /* 0x0000ec00011b7983 */ /* 0x000ee20000300800 */
[----:B0-----:R-:W-:Y:S01]  /*27f70*/  MOV R22, R17 ;  /* 0x0000001100167202 */ /* 0x001fe20000000f00 */
[----:B------:R-:W-:Y:S01]  /*27f80*/  IMAD.MOV.U32 R21, RZ, RZ, R18 ;  /* 0x000000ffff157224 */ /* 0x000fe200078e0012 */
[----:B------:R-:W-:-:S02]  /*27f90*/  MOV R23, R16 ;  /* 0x0000001000177202 */ /* 0x000fc40000000f00 */
[----:B------:R-:W-:Y:S01]  /*27fa0*/  MOV R20, R19 ;  /* 0x0000001300147202 */ /* 0x000fe20000000f00 */
[----:B---3--:R-:W-:Y:S04]  /*27fb0*/  STL.64 [R1+0x6d80], R26 ;  /* 0x006d801a01007387 */ /* 0x008fe80000100a00 */
[----:B--2---:R0:W-:Y:S04]  /*27fc0*/  STL.64 [R1+0x6d78], R24 ;  /* 0x006d781801007387 */ /* 0x0041e80000100a00 */
[----:B------:R1:W-:Y:S04]  /*27fd0*/  STL.64 [R1+0x6da0], R22 ;  /* 0x006da01601007387 */ /* 0x0003e80000100a00 */
[----:B------:R2:W-:Y:S04]  /*27fe0*/  STL.64 [R1+0x6d98], R20 ;  /* 0x006d981401007387 */ /* 0x0005e80000100a00 */
[----:B0-----:R-:W3:Y:S04]  /*27ff0*/  LDL.LU R24, [R1+0x100] ;  /* 0x0001000001187983 */ /* 0x001ee80000300800 */
[----:B------:R-:W3:Y:S01]  /*28000*/  LDL.LU R25, [R1+0x104] ;  /* 0x0001040001197983 */ /* 0x000ee20000300800 */
[----:B-1----:R-:W-:Y:S01]  /*28010*/  IMAD.MOV.U32 R23, RZ, RZ, R12 ;  /* 0x000000ffff177224 */ /* 0x002fe200078e000c */
[----:B------:R-:W-:-:S02]  /*28020*/  MOV R22, R13 ;  /* 0x0000000d00167202 */ /* 0x000fc40000000f00 */
[----:B------:R-:W3:Y:S01]  /*28030*/  LDL.LU R26, [R1+0x108] ;  /* 0x00010800011a7983 */ /* 0x000ee20000300800 */
[----:B--2---:R-:W-:-:S03]  /*28040*/  MOV R21, R14 ;  /* 0x0000000e00157202 */ /* 0x004fc60000000f00 */
[----:B------:R-:W3:Y:S01]  /*28050*/  LDL.LU R27, [R1+0x10c] ;  /* 0x00010c00011b7983 */ /* 0x000ee20000300800 */
[----:B------:R-:W-:-:S03]  /*28060*/  IMAD.MOV.U32 R20, RZ, RZ, R15 ;  /* 0x000000ffff147224 */ /* 0x000fc600078e000f */
[----:B------:R-:W2:Y:S04]  /*28070*/  LDL.LU R12, [R1+0x130] ;  /* 0x00013000010c7983 */ /* 0x000ea80000300800 */
[----:B------:R-:W2:Y:S04]  /*28080*/  LDL.LU R13, [R1+0x134] ;  /* 0x00013400010d7983 */ /* 0x000ea80000300800 */
[----:B------:R-:W2:Y:S04]  /*28090*/  LDL.LU R14, [R1+0x138] ;  /* 0x00013800010e7983 */ /* 0x000ea80000300800 */
[----:B------:R-:W2:Y:S04]  /*280a0*/  LDL.LU R15, [R1+0x13c] ;  /* 0x00013c00010f7983 */ /* 0x000ea80000300800 */
[----:B--2---:R-:W-:Y:S04]  /*280b0*/  STL.64 [R1+0x6df0], R14 ;  /* 0x006df00e01007387 */ /* 0x004fe80000100a00 */
[----:B------:R0:W-:Y:S04]  /*280c0*/  STL.64 [R1+0x6de8], R12 ;  /* 0x006de80c01007387 */ /* 0x0001e80000100a00 */
[----:B0-----:R-:W2:Y:S04]  /*280d0*/  LDL.LU R12, [R1+0x160] ;  /* 0x00016000010c7983 */ /* 0x001ea80000300800 */
[----:B------:R-:W2:Y:S04]  /*280e0*/  LDL.LU R13, [R1+0x164] ;  /* 0x00016400010d7983 */ /* 0x000ea80000300800 */
[----:B------:R-:W2:Y:S04]  /*280f0*/  LDL.LU R14, [R1+0x168] ;  /* 0x00016800010e7983 */ /* 0x000ea80000300800 */
[----:B------:R-:W2:Y:S01]  /*28100*/  LDL.LU R15, [R1+0x16c] ;  /* 0x00016c00010f7983 */ /* 0x000ea20000300800 */
[----:B----4-:R-:W-:-:S02]  /*28110*/  MOV R18, R4 ;  /* 0x0000000400127202 */ /* 0x010fc40000000f00 */
[----:B------:R-:W-:Y:S01]  /*28120*/  MOV R19, R5 ;  /* 0x0000000500137202 */ /* 0x000fe20000000f00 */
[----:B--2---:R-:W-:Y:S04]  /*28130*/  STL.64 [R1+0x6e10], R14 ;  /* 0x006e100e01007387 */ /* 0x004fe80000100a00 */
[----:B------:R0:W-:Y:S04]  /*28140*/  STL.64 [R1+0x6e08], R12 ;  /* 0x006e080c01007387 */ /* 0x0001e80000100a00 */
[----:B------:R-:W2:Y:S04]  /*28150*/  LDL.LU R16, [R1+0x10] ;  /* 0x0000100001107983 */ /* 0x000ea80000300800 */
[----:B------:R-:W2:Y:S04]  /*28160*/  LDL.LU R17, [R1+0x14] ;  /* 0x0000140001117983 */ /* 0x000ea80000300800 */
[----:B------:R-:W4:Y:S04]  /*28170*/  LDL.LU R4, [R1+0x6e84] ;  /* 0x006e840001047983 */ /* 0x000f280000300800 */
[----:B------:R-:W3:Y:S04]  /*28180*/  LDL.LU R5, [R1+0x6e80] ;  /* 0x006e800001057983 */ /* 0x000ee80000300800 */
[----:B------:R-:W-:Y:S04]  /*28190*/  STL.64 [R1+0x6e30], R18 ;  /* 0x006e301201007387 */ /* 0x000fe80000100a00 */
[----:B--2---:R1:W-:Y:S04]  /*281a0*/  STL.64 [R1+0x6e28], R16 ;  /* 0x006e281001007387 */ /* 0x0043e80000100a00 */
[----:B0-----:R-:W2:Y:S04]  /*281b0*/  LDL.LU R12, [R1+0x140] ;  /* 0x00014000010c7983 */ /* 0x001ea80000300800 */
[----:B------:R-:W2:Y:S04]  /*281c0*/  LDL.LU R13, [R1+0x144] ;  /* 0x00014400010d7983 */ /* 0x000ea80000300800 */
[----:B------:R-:W2:Y:S04]  /*281d0*/  LDL.LU R14, [R1+0x148] ;  /* 0x00014800010e7983 */ /* 0x000ea80000300800 */
[----:B------:R-:W2:Y:S01]  /*281e0*/  LDL.LU R15, [R1+0x14c] ;  /* 0x00014c00010f7983 */ /* 0x000ea20000300800 */
[----:B-1----:R-:W-:Y:S01]  /*281f0*/  IMAD.MOV.U32 R16, RZ, RZ, R6 ;  /* 0x000000ffff107224 */ /* 0x002fe200078e0006 */
[----:B------:R-:W-:-:S02]  /*28200*/  MOV R17, R7 ;  /* 0x0000000700117202 */ /* 0x000fc40000000f00 */
[----:B------:R-:W3:Y:S01]  /*28210*/  LDL.LU R6, [R1+0x6e7c] ;  /* 0x006e7c0001067983 */ /* 0x000ee20000300800 */
[----:B------:R-:W-:Y:S01]  /*28220*/  MOV R18, R11 ;  /* 0x0000000b00127202 */ /* 0x000fe20000000f00 */
[----:B------:R-:W-:Y:S02]  /*28230*/  IMAD.MOV.U32 R19, RZ, RZ, R10 ;  /* 0x000000ffff137224 */ /* 0x000fe400078e000a */
[----:B------:R-:W3:Y:S04]  /*28240*/  LDL.LU R7, [R1+0x6e78] ;  /* 0x006e780001077983 */ /* 0x000ee80000300800 */
[----:B------:R-:W3:Y:S04]  /*28250*/  LDL.LU R11, [R1+0x6e74] ;  /* 0x006e7400010b7983 */ /* 0x000ee80000300800 */
[----:B------:R-:W3:Y:S04]  /*28260*/  LDL.LU R10, [R1+0x6e70] ;  /* 0x006e7000010a7983 */ /* 0x000ee80000300800 */
[----:B--2---:R-:W-:Y:S04]  /*28270*/  STL.64 [R1+0x6e20], R14 ;  /* 0x006e200e01007387 */ /* 0x004fe80000100a00 */
[----:B------:R0:W-:Y:S04]  /*28280*/  STL.64 [R1+0x6e18], R12 ;  /* 0x006e180c01007387 */ /* 0x0001e80000100a00 */
[----:B0-----:R-:W2:Y:S04]  /*28290*/  LDL.LU R12, [R1+0x170] ;  /* 0x00017000010c7983 */ /* 0x001ea80000300800 */
        /* <DEDUP_REMOVED lines=15> */
[----:B------:R-:W-:Y:S04]  /*28390*/  STL.64 [R1+0x6dd0], R22 ;  /* 0x006dd01601007387 */ /* 0x000fe80000100a00 */
[----:B------:R0:W-:Y:S04]  /*283a0*/  STL.64 [R1+0x6dc8], R20 ;  /* 0x006dc81401007387 */ /* 0x0001e80000100a00 */
[----:B0-----:R-:W2:Y:S04]  /*283b0*/  LDL.LU R20, [R1+0x150] ;  /* 0x0001500001147983 */ /* 0x001ea80000300800 */
[----:B------:R-:W2:Y:S04]  /*283c0*/  LDL.LU R21, [R1+0x154] ;  /* 0x0001540001157983 */ /* 0x000ea80000300800 */
[----:B------:R-:W2:Y:S04]  /*283d0*/  LDL.LU R22, [R1+0x158] ;  /* 0x0001580001167983 */ /* 0x000ea80000300800 */
[----:B------:R-:W2:Y:S04]  /*283e0*/  LDL.LU R23, [R1+0x15c] ;  /* 0x00015c0001177983 */ /* 0x000ea80000300800 */
[----:B---3--:R-:W-:Y:S04]  /*283f0*/  STL.64 [R1+0x6d90], R26 ;  /* 0x006d901a01007387 */ /* 0x008fe80000100a00 */
[----:B------:R0:W-:Y:S04]  /*28400*/  STL.64 [R1+0x6d88], R24 ;  /* 0x006d881801007387 */ /* 0x0001e80000100a00 */
[----:B0-----:R-:W3:Y:S04]  /*28410*/  LDL.LU R24, [R1+0x1b0] ;  /* 0x0001b00001187983 */ /* 0x001ee80000300800 */
[----:B------:R-:W3:Y:S04]  /*28420*/  LDL.LU R25, [R1+0x1b4] ;  /* 0x0001b40001197983 */ /* 0x000ee80000300800 */
[----:B------:R-:W2:Y:S04]  /*28430*/  LDL.LU R26, [R1+0x1b8] ;  /* 0x0001b800011a7983 */ /* 0x000ea80000300800 */
[----:B------:R-:W2:Y:S04]  /*28440*/  LDL.LU R27, [R1+0x1bc] ;  /* 0x0001bc00011b7983 */ /* 0x000ea80000300800 */
[----:B--2---:R0:W-:Y:S04]  /*28450*/  STL.64 [R1+0x6db0], R26 ;  /* 0x006db01a01007387 */ /* 0x0041e80000100a00 */
[----:B---3--:R1:W-:Y:S01]  /*28460*/  STL.64 [R1+0x6da8], R24 ;  /* 0x006da81801007387 */ /* 0x0083e20000100a00 */
[----:B0-----:R-:W-:Y:S01]  /*28470*/  IMAD.MOV.U32 R26, RZ, RZ, R5 ;  /* 0x000000ffff1a7224 */ /* 0x001fe200078e0005 */
[----:B----4-:R-:W-:-:S02]  /*28480*/  MOV R27, R4 ;  /* 0x00000004001b7202 */ /* 0x010fc40000000f00 */
[----:B-1----:R-:W-:Y:S02]  /*28490*/  MOV R24, R7 ;  /* 0x0000000700187202 */ /* 0x002fe40000000f00 */
[----:B------:R-:W-:Y:S02]  /*284a0*/  MOV R25, R6 ;  /* 0x0000000600197202 */ /* 0x000fe40000000f00 */
[----:B------:R-:W0:Y:S04]  /*284b0*/  LDSM.16.MT88.4 R4, [R2+0x2100] ;  /* 0x002100000204783b */ /* 0x000e280000004200 */
[----:B------:R1:W-:Y:S04]  /*284c0*/  STL.64 [R1+0x6dc0], R26 ;  /* 0x006dc01a01007387 */ /* 0x0003e80000100a00 */
[----:B------:R2:W-:Y:S01]  /*284d0*/  STL.64 [R1+0x6db8], R24 ;  /* 0x006db81801007387 */ /* 0x0005e20000100a00 */
[----:B-1----:R-:W-:Y:S01]  /*284e0*/  MOV R26, R10 ;  /* 0x0000000a001a7202 */ /* 0x002fe20000000f00 */
[----:B------:R-:W-:-:S02]  /*284f0*/  IMAD.MOV.U32 R27, RZ, RZ, R11 ;  /* 0x000000ffff1b7224 */ /* 0x000fc400078e000b */
[----:B--2---:R-:W2:Y:S04]  /*28500*/  LDL.LU R24, [R1+0x190] ;  /* 0x0001900001187983 */ /* 0x004ea80000300800 */
[----:B------:R-:W2:Y:S04]  /*28510*/  LDL.LU R25, [R1+0x194] ;  /* 0x0001940001197983 */ /* 0x000ea80000300800 */
[----:B------:R-:W3:Y:S04]  /*28520*/  LDL.LU R10, [R1+0x6e6c] ;  /* 0x006e6c00010a7983 */ /* 0x000ee80000300800 */
[----:B------:R-:W3:Y:S01]  /*28530*/  LDL.LU R11, [R1+0x6e68] ;  /* 0x006e6800010b7983 */ /* 0x000ee20000300800 */
[----:B0-----:R-:W-:Y:S01]  /*28540*/  IMAD.MOV.U32 R9, RZ, RZ, R6 ;  /* 0x000000ffff097224 */ /* 0x001fe200078e0006 */
[----:B------:R-:W-:-:S02]  /*28550*/  MOV R8, R7 ;  /* 0x0000000700087202 */ /* 0x000fc40000000f00 */
[----:B------:R-:W4:Y:S01]  /*28560*/  LDL.LU.64 R6, [R1+0x6e60] ;  /* 0x006e600001067983 */ /* 0x000f220000300a00 */
[----:B------:R-:W-:Y:S02]  /*28570*/  MOV R0, R4 ;  /* 0x0000000400007202 */ /* 0x000fe40000000f00 */
[----:B------:R-:W-:Y:S02]  /*28580*/  MOV R28, R5 ;  /* 0x00000005001c7202 */ /* 0x000fe40000000f00 */
[----:B------:R-:W2:Y:S01]  /*28590*/  LDL.LU.64 R4, [R1+0x6e58] ;  /* 0x006e580001047983 */ /* 0x000ea20000300a00 */
[C---:B----4-:R-:W-:Y:S11]  /*285a0*/  HMMA.16816.F32 R12, R16.reuse, R6, R12 ;  /* 0x00000006100c723c */ /* 0x050ff6000000180c */
[----:B------:R-:W-:Y:S11]  /*285b0*/  @!UPT UIADD3 URZ, URZ, URZ, URZ ;  /* 0x0000003f3f3ff290 */ /* 0x000ff6000fffe03f */
[----:B------:R-:W-:Y:S01]  /*285c0*/  @!UPT UIADD3 URZ, URZ, URZ, URZ ;  /* 0x0000003f3f3ff290 */ /* 0x000fe2000fffe03f */
[----:B------:R-:W-:Y:S04]  /*285d0*/  STL.64 [R1+0x1a0], R12 ;  /* 0x0001a00c01007387 */ /* 0x000fe80000100a00 */
[----:B------:R0:W-:Y:S04]  /*285e0*/  STL.64 [R1+0x1a8], R14 ;  /* 0x0001a80e01007387 */ /* 0x0001e80000100a00 */
[----:B0-----:R-:W3:Y:S04]  /*285f0*/  LDL.LU.64 R14, [R1+0x6e50] ;  /* 0x006e5000010e7983 */ /* 0x001ee80000300a00 */
[----:B------:R-:W3:Y:S02]  /*28600*/  LDL.LU.64 R12, [R1+0x6e48] ;  /* 0x006e4800010c7983 */ /* 0x000ee40000300a00 */
[----:B---3--:R-:W-:Y:S02]  /*28610*/  HMMA.16816.F32 R16, R16, R10, R12 ;  /* 0x0000000a1010723c */ /* 0x008fe4000000180c */
[----:B------:R-:W3:Y:S04]  /*28620*/  LDL.LU.64 R14, [R1+0x6e40] ;  /* 0x006e4000010e7983 */ /* 0x000ee80000300a00 */
[----:B------:R-:W3:Y:S11]  /*28630*/  LDL.LU.64 R12, [R1+0x6e38] ;  /* 0x006e3800010c7983 */ /* 0x000ef60000300a00 */
[----:B------:R-:W-:Y:S06]  /*28640*/  @!UPT UIADD3 URZ, URZ, URZ, URZ ;  /* 0x0000003f3f3ff290 */ /* 0x000fec000fffe03f */
[----:B------:R-:W-:Y:S04]  /*28650*/  STL.64 [R1+0x180], R16 ;  /* 0x0001801001007387 */ /* 0x000fe80000100a00 */
[----:B------:R0:W-:Y:S04]  /*28660*/  STL.64 [R1+0x188], R18 ;  /* 0x0001881201007387 */ /* 0x0001e80000100a00 */
[----:B0-----:R-:W3:Y:S04]  /*28670*/  LDL.LU.64 R18, [R1+0x6e30] ;  /* 0x006e300001127983 */ /* 0x001ee80000300a00 */
[----:B------:R-:W3:Y:S02]  /*28680*/  LDL.LU.64 R16, [R1+0x6e28] ;  /* 0x006e280001107983 */ /* 0x000ee40000300a00 */
[C---:B---3--:R-:W-:Y:S11]  /*28690*/  HMMA.16816.F32 R12, R16.reuse, R6, R12 ;  /* 0x00000006100c723c */ /* 0x048ff6000000180c */
        /* <DEDUP_REMOVED lines=25> */
[----:B------:R0:W-:Y:S04]  /*28830*/  STL.64 [R1+0x310], R16 ;  /* 0x0003101001007387 */ /* 0x0001e80000100a00 */
[----:B------:R-:W-:Y:S04]  /*28840*/  STL.64 [R1+0x318], R18 ;  /* 0x0003181201007387 */ /* 0x000fe80000100a00 */
[----:B0-----:R-:W4:Y:S04]  /*28850*/  LDL.LU R16, [R1+0x120] ;  /* 0x0001200001107983 */ /* 0x001f280000300800 */
[----:B------:R-:W4:Y:S01]  /*28860*/  LDL.LU R17, [R1+0x124] ;  /* 0x0001240001117983 */ /* 0x000f220000300800 */
[----:B---3--:R-:W-:Y:S11]  /*28870*/  HMMA.16816.F32 R20, R12, R6, R20 ;  /* 0x000000060c14723c */ /* 0x008ff60000001814 */
[----:B------:R-:W-:Y:S11]  /*28880*/  @!UPT UIADD3 URZ, URZ, URZ, URZ ;  /* 0x0000003f3f3ff290 */ /* 0x000ff6000fffe03f */
[----:B------:R-:W-:Y:S01]  /*28890*/  @!UPT UIADD3 URZ, URZ, URZ, URZ ;  /* 0x0000003f3f3ff290 */ /* 0x000fe2000fffe03f */
[----:B------:R-:W-:Y:S04]  /*288a0*/  STL.64 [R1+0x340], R20 ;  /* 0x0003401401007387 */ /* 0x000fe80000100a00 */
[----:B------:R0:W-:Y:S04]  /*288b0*/  STL.64 [R1+0x348], R22 ;  /* 0x0003481601007387 */ /* 0x0001e80000100a00 */
[----:B0-----:R-:W3:Y:S04]  /*288c0*/  LDL.LU.64 R22, [R1+0x6dd0] ;  /* 0x006dd00001167983 */ /* 0x001ee80000300a00 */
[----:B------:R-:W3:Y:S01]  /*288d0*/  LDL.LU.64 R20, [R1+0x6dc8] ;  /* 0x006dc80001147983 */ /* 0x000ee20000300a00 */
[----:B--2---:R-:W-:Y:S01]  /*288e0*/  MOV R18, R5 ;  /* 0x0000000500127202 */ /* 0x004fe20000000f00 */
[----:B------:R-:W-:-:S07]  /*288f0*/  IMAD.MOV.U32 R19, RZ, RZ, R4 ;  /* 0x000000ffff137224 */ /* 0x000fce00078e0004 */
[----:B----4-:R-:W-:Y:S01]  /*28900*/  HMMA.16816.F32 R16, R12, R10, R16 ;  /* 0x0000000a0c10723c */ /* 0x010fe20000001810 */
[----:B------:R-:W2:Y:S11]  /*28910*/  LDL.LU R12, [R1+0x1d0] ;  /* 0x0001d000010c7983 */ /* 0x000eb60000300800 */
[----:B------:R-:W-:Y:S11]  /*28920*/  @!UPT UIADD3 URZ, URZ, URZ, URZ ;  /* 0x0000003f3f3ff290 */ /* 0x000ff6000fffe03f */
[----:B------:R-:W-:Y:S04]  /*28930*/  STL.64 [R1+0x330], R16 ;  /* 0x0003301001007387 */ /* 0x000fe80000100a00 */
[----:B------:R-:W-:Y:S04]  /*28940*/  STL.64 [R1+0x338], R18 ;  /* 0x0003381201007387 */ /* 0x000fe80000100a00 */
[----:B------:R-:W0:Y:S04]  /*28950*/  LDSM.16.MT88.4 R16, [R29+0x2100] ;  /* 0x002100001d10783b */ /* 0x000e280000004200 */
[----:B------:R-:W2:Y:S04]  /*28960*/  LDL.LU R13, [R1+0x1d4] ;  /* 0x0001d400010d7983 */ /* 0x000ea80000300800 */
[----:B------:R-:W2:Y:S04]  /*28970*/  LDL.LU R14, [R1+0x1d8] ;  /* 0x0001d800010e7983 */ /* 0x000ea80000300800 */
[----:B------:R-:W2:Y:S04]  /*28980*/  LDL.LU R15, [R1+0x1dc] ;  /* 0x0001dc00010f7983 */ /* 0x000ea80000300800 */
[----:B0-----:R-:W-:Y:S04]  /*28990*/  STL.64 [R1+0x6d20], R18 ;  /* 0x006d201201007387 */ /* 0x001fe80000100a00 */
[----:B------:R0:W-:Y:S04]  /*289a0*/  STL.64 [R1+0x6d18], R16 ;  /* 0x006d181001007387 */ /* 0x0001e80000100a00 */
[----:B0-----:R-:W4:Y:S04]  /*289b0*/  LDL.LU R16, [R1+0x1c0] ;  /* 0x0001c00001107983 */ /* 0x001f280000300800 */
[----:B------:R-:W4:Y:S04]  /*289c0*/  LDL.LU R17, [R1+0x1c4] ;  /* 0x0001c40001117983 */ /* 0x000f280000300800 */
[----:B------:R-:W4:Y:S04]  /*289d0*/  LDL.LU R18, [R1+0x1c8] ;  /* 0x0001c80001127983 */ /* 0x000f280000300800 */
[----:B------:R-:W4:Y:S01]  /*289e0*/  LDL.LU R19, [R1+0x1cc] ;  /* 0x0001cc0001137983 */ /* 0x000f220000300800 */
        /* <DEDUP_REMOVED lines=11> */
[----:B------:R0:W-:Y:S01]  /*28aa0*/  STL.64 [R1+0x160], R20 ;  /* 0x0001601401007387 */ /* 0x0001e20000100a00 */
[----:B------:R-:W-:Y:S02]  /*28ab0*/  MOV R5, R22 ;  /* 0x0000001600057202 */ /* 0x000fe40000000f00 */
[----:B------:R-:W-:Y:S02]  /*28ac0*/  MOV R4, R23 ;  /* 0x0000001700047202 */ /* 0x000fe40000000f00 */
[----:B------:R-:W3:Y:S04]  /*28ad0*/  LDL.LU.64 R22, [R1+0x6da0] ;  /* 0x006da00001167983 */ /* 0x000ee80000300a00 */
[----:B0-----:R-:W3:Y:S04]  /*28ae0*/  LDL.LU.64 R20, [R1+0x6d98] ;  /* 0x006d980001147983 */ /* 0x001ee80000300a00 */
[----:B------:R-:W-:Y:S04]  /*28af0*/  STL [R1+0x6cec], R4 ;  /* 0x006cec0401007387 */ /* 0x000fe80000100800 */
[----:B------:R-:W-:Y:S01]  /*28b00*/  STL [R1+0x6ce8], R5 ;  /* 0x006ce80501007387 */ /* 0x000fe20000100800 */
        /* <DEDUP_REMOVED lines=13> */
[----:B0-----:R-:W2:Y:S04]  /*28be0*/  LDL.LU.64 R22, [R1+0x6d70] ;  /* 0x006d700001167983 */ /* 0x001ea80000300a00 */
[----:B------:R-:W2:Y:S02]  /*28bf0*/  LDL.LU.64 R20, [R1+0x6d68] ;  /* 0x006d680001147983 */ /* 0x000ea40000300a00 */
[C---:B--2---:R-:W-:Y:S08]  /*28c00*/  HMMA.16816.F32 R12, R20.reuse, R6, R12 ;  /* 0x00000006140c723c */ /* 0x044ff0000000180c */
[----:B---3--:R-:W-:Y:S11]  /*28c10*/  HMMA.16816.F32 R20, R20, R10, R24 ;  /* 0x0000000a1414723c */ /* 0x008ff60000001818 */
[----:B------:R-:W-:Y:S04]  /*28c20*/  @!UPT UIADD3 URZ, URZ, URZ, URZ ;  /* 0x0000003f3f3ff290 */ /* 0x000fe8000fffe03f */
[----:B------:R0:W-:Y:S04]  /*28c30*/  STL.64 [R1+0x2b0], R12 ;  /* 0x0002b00c01007387 */ /* 0x0001e80000100a00 */
[----:B------:R1:W-:Y:S04]  /*28c40*/  STL.64 [R1+0x2b8], R14 ;  /* 0x0002b80e01007387 */ /* 0x0003e80000100a00 */
[----:B0-----:R-:W2:Y:S04]  /*28c50*/  LDL.LU R12, [R1+0x1e0] ;  /* 0x0001e000010c7983 */ /* 0x001ea80000300800 */
[----:B------:R-:W2:Y:S04]  /*28c60*/  LDL.LU R13, [R1+0x1e4] ;  /* 0x0001e400010d7983 */ /* 0x000ea80000300800 */
[----:B-1----:R-:W2:Y:S04]  /*28c70*/  LDL.LU R14, [R1+0x1e8] ;  /* 0x0001e800010e7983 */ /* 0x002ea80000300800 */
[----:B------:R-:W2:Y:S04]  /*28c80*/  LDL.LU R15, [R1+0x1ec] ;  /* 0x0001ec00010f7983 */ /* 0x000ea80000300800 */
[----:B------:R-:W4:Y:S04]  /*28c90*/  LDL.LU.64 R26, [R1+0x6d60] ;  /* 0x006d6000011a7983 */ /* 0x000f280000300a00 */
[----:B------:R-:W4:Y:S04]  /*28ca0*/  LDL.LU.64 R24, [R1+0x6d58] ;  /* 0x006d580001187983 */ /* 0x000f280000300a00 */
[----:B------:R0:W-:Y:S04]  /*28cb0*/  STL.64 [R1+0x190], R20 ;  /* 0x0001901401007387 */ /* 0x0001e80000100a00 */
[----:B------:R1:W-:Y:S04]  /*28cc0*/  STL.64 [R1+0x198], R22 ;  /* 0x0001981601007387 */ /* 0x0003e80000100a00 */
[----:B0-----:R-:W3:Y:S04]  /*28cd0*/  LDL.LU R20, [R1+0xd0] ;  /* 0x0000d00001147983 */ /* 0x001ee80000300800 */
[----:B------:R-:W3:Y:S04]  /*28ce0*/  LDL.LU R21, [R1+0xd4] ;  /* 0x0000d40001157983 */ /* 0x000ee80000300800 */
[----:B-1----:R-:W3:Y:S04]  /*28cf0*/  LDL.LU R22, [R1+0xd8] ;  /* 0x0000d80001167983 */ /* 0x002ee80000300800 */
[----:B------:R-:W3:Y:S01]  /*28d00*/  LDL.LU R23, [R1+0xdc] ;  /* 0x0000dc0001177983 */ /* 0x000ee20000300800 */
[C---:B----4-:R-:W-:Y:S11]  /*28d10*/  HMMA.16816.F32 R16, R24.reuse, R6, R16 ;  /* 0x000000061810723c */ /* 0x050ff60000001810 */
[----:B------:R-:W-:Y:S11]  /*28d20*/  @!UPT UIADD3 URZ, URZ, URZ, URZ ;  /* 0x0000003f3f3ff290 */ /* 0x000ff6000fffe03f */
[----:B------:R-:W-:Y:S01]  /*28d30*/  @!UPT UIADD3 URZ, URZ, URZ, URZ ;  /* 0x0000003f3f3ff290 */ /* 0x000fe2000fffe03f */
[----:B------:R0:W-:Y:S04]  /*28d40*/  STL.64 [R1+0x2f0], R16 ;  /* 0x0002f01001007387 */ /* 0x0001e80000100a00 */
[----:B------:R1:W-:Y:S04]  /*28d50*/  STL.64 [R1+0x2f8], R18 ;  /* 0x0002f81201007387 */ /* 0x0003e80000100a00 */
[----:B0-----:R-:W4:Y:S04]  /*28d60*/  LDL.LU R16, [R1+0xf0] ;  /* 0x0000f00001107983 */ /* 0x001f280000300800 */
[----:B------:R-:W4:Y:S04]  /*28d70*/  LDL.LU R17, [R1+0xf4] ;  /* 0x0000f40001117983 */ /* 0x000f280000300800 */
[----:B-1----:R-:W2:Y:S04]  /*28d80*/  LDL.LU R18, [R1+0xf8] ;  /* 0x0000f80001127983 */ /* 0x002ea80000300800 */
[----:B------:R-:W2:Y:S01]  /*28d90*/  LDL.LU R19, [R1+0xfc] ;  /* 0x0000fc0001137983 */ /* 0x000ea20000300800 */
[----:B---3--:R-:W-:Y:S03]  /*28da0*/  HMMA.16816.F32 R20, R24, R10, R20 ;  /* 0x0000000a1814723c */ /* 0x008fe60000001814 */
[----:B--2---:R-:W-:Y:S04]  /*28db0*/  STL.64 [R1+0x6d30], R18 ;  /* 0x006d301201007387 */ /* 0x004fe80000100a00 */
[----:B----4-:R0:W-:Y:S04]  /*28dc0*/  STL.64 [R1+0x6d28], R16 ;  /* 0x006d281001007387 */ /* 0x0101e80000100a00 */
[----:B0-----:R-:W2:Y:S04]  /*28dd0*/  LDL.LU R16, [R1+0x200] ;  /* 0x0002000001107983 */ /* 0x001ea80000300800 */
[----:B------:R-:W2:Y:S04]  /*28de0*/  LDL.LU R17, [R1+0x204] ;  /* 0x0002040001117983 */ /* 0x000ea80000300800 */
[----:B------:R-:W3:Y:S04]  /*28df0*/  LDL.LU R18, [R1+0x208] ;  /* 0x0002080001127983 */ /* 0x000ee80000300800 */
[----:B------:R-:W3:Y:S01]  /*28e00*/  LDL.LU R19, [R1+0x20c] ;  /* 0x00020c0001137983 */ /* 0x000ee20000300800 */
[----:B------:R-:W-:Y:S01]  /*28e10*/  IMAD.MOV.U32 R24, RZ, RZ, R0 ;  /* 0x000000ffff187224 */ /* 0x000fe200078e0000 */
[----:B------:R-:W-:-:S02]  /*28e20*/  MOV R25, R28 ;  /* 0x0000001c00197202 */ /* 0x000fc40000000f00 */
[----:B---3--:R-:W-:Y:S04]  /*28e30*/  STL.64 [R1+0x6d40], R18 ;  /* 0x006d401201007387 */ /* 0x008fe80000100a00 */
[----:B--2---:R0:W-:Y:S04]  /*28e40*/  STL.64 [R1+0x6d38], R16 ;  /* 0x006d381001007387 */ /* 0x0041e80000100a00 */
[----:B0-----:R-:W2:Y:S04]  /*28e50*/  LDL.LU R16, [R1+0xc0] ;  /* 0x0000c00001107983 */ /* 0x001ea80000300800 */
[----:B------:R-:W2:Y:S04]  /*28e60*/  LDL.LU R17, [R1+0xc4] ;  /* 0x0000c40001117983 */ /* 0x000ea80000300800 */
[----:B------:R-:W2:Y:S04]  /*28e70*/  LDL.LU R18, [R1+0xc8] ;  /* 0x0000c80001127983 */ /* 0x000ea80000300800 */
[----:B------:R-:W2:Y:S04]  /*28e80*/  LDL.LU R19, [R1+0xcc] ;  /* 0x0000cc0001137983 */ /* 0x000ea80000300800 */
[----:B------:R-:W3:Y:S04]  /*28e90*/  LDL.LU R0, [R1+0x6d50] ;  /* 0x006d500001007983 */ /* 0x000ee80000300800 */
[----:B------:R-:W-:Y:S04]  /*28ea0*/  STL.64 [R1+0x300], R20 ;  /* 0x0003001401007387 */ /* 0x000fe80000100a00 */
[----:B------:R-:W-:Y:S04]  /*28eb0*/  STL.64 [R1+0x308], R22 ;  /* 0x0003081601007387 */ /* 0x000fe80000100a00 */
[----:B------:R-:W0:Y:S04]  /*28ec0*/  LDSM.16.MT88.4 R20, [R3+0x2100] ;  /* 0x002100000314783b */ /* 0x000e280000004200 */
[----:B------:R-:W4:Y:S04]  /*28ed0*/  LDL.LU R28, [R1+0x6d4c] ;  /* 0x006d4c00011c7983 */ /* 0x000f280000300800 */
[----:B0-----:R-:W-:Y:S04]  /*28ee0*/  STL.64 [R1+0x6d08], R22 ;  /* 0x006d081601007387 */ /* 0x001fe80000100a00 */
[----:B------:R0:W-:Y:S04]  /*28ef0*/  STL.64 [R1+0x6d00], R20 ;  /* 0x006d001401007387 */ /* 0x0001e80000100a00 */
[----:B0-----:R-:W2:Y:S04]  /*28f00*/  LDL.LU R20, [R1+0x40] ;  /* 0x0000400001147983 */ /* 0x001ea80000300800 */
[----:B------:R-:W2:Y:S04]  /*28f10*/  LDL.LU R21, [R1+0x44] ;  /* 0x0000440001157983 */ /* 0x000ea80000300800 */
[----:B------:R-:W2:Y:S01]  /*28f20*/  LDL.LU R22, [R1+0x48] ;  /* 0x0000480001167983 */ /* 0x000ea20000300800 */
[----:B------:R-:W-:Y:S01]  /*28f30*/  IMAD.MOV.U32 R27, RZ, RZ, R8 ;  /* 0x000000ffff1b7224 */ /* 0x000fe200078e0008 */
[----:B------:R-:W-:-:S02]  /*28f40*/  MOV R26, R9 ;  /* 0x00000009001a7202 */ /* 0x000fc40000000f00 */
[----:B---3--:R-:W-:Y:S02]  /*28f50*/  MOV R23, R0 ;  /* 0x0000000000177202 */ /* 0x008fe40000000f00 */
[----:B------:R-:W3:Y:S05]  /*28f60*/  LDL.LU R0, [R1+0x6d48] ;  /* 0x006d480001007983 */ /* 0x000eea0000300800 */
[C---:B--2---:R-:W-:Y:S08]  /*28f70*/  HMMA.16816.F32 R12, R20.reuse, R6, R12 ;  /* 0x00000006140c723c */ /* 0x044ff0000000180c */
[----:B------:R-:W-:Y:S11]  /*28f80*/  HMMA.16816.F32 R20, R20, R10, R16 ;  /* 0x0000000a1414723c */ /* 0x000ff60000001810 */
[----:B------:R-:W-:Y:S04]  /*28f90*/  @!UPT UIADD3 URZ, URZ, URZ, URZ ;  /* 0x0000003f3f3ff290 */ /* 0x000fe8000fffe03f */
[----:B------:R0:W-:Y:S01]  /*28fa0*/  STL.64 [R1+0x120], R12 ;  /* 0x0001200c01007387 */ /* 0x0001e20000100a00 */
[----:B------:R-:W-:Y:S01]  /*28fb0*/  IMAD.MOV.U32 R8, RZ, RZ, R15 ;  /* 0x000000ffff087224 */ /* 0x000fe200078e000f */
[----:B------:R-:W-:Y:S02]  /*28fc0*/  MOV R9, R14 ;  /* 0x0000000e00097202 */ /* 0x000fe40000000f00 */
[----:B0-----:R-:W2:Y:S04]  /*28fd0*/  LDL.LU R12, [R1+0x240] ;  /* 0x00024000010c7983 */ /* 0x001ea80000300800 */
[----:B------:R-:W2:Y:S04]  /*28fe0*/  LDL.LU R13, [R1+0x244] ;  /* 0x00024400010d7983 */ /* 0x000ea80000300800 */
[----:B------:R-:W2:Y:S04]  /*28ff0*/  LDL.LU R14, [R1+0x248] ;  /* 0x00024800010e7983 */ /* 0x000ea80000300800 */
[----:B------:R-:W2:Y:S04]  /*29000*/  LDL.LU R15, [R1+0x24c] ;  /* 0x00024c00010f7983 */ /* 0x000ea80000300800 */
[----:B------:R-:W-:Y:S04]  /*29010*/  STL [R1+0x6c44], R8 ;  /* 0x006c440801007387 */ /* 0x000fe80000100800 */
[----:B------:R-:W-:Y:S04]  /*29020*/  STL [R1+0x6c40], R9 ;  /* 0x006c400901007387 */ /* 0x000fe80000100800 */
[----:B------:R-:W2:Y:S04]  /*29030*/  LDL.LU.64 R18, [R1+0x6d40] ;  /* 0x006d400001127983 */ /* 0x000ea80000300a00 */
[----:B------:R-:W2:Y:S04]  /*29040*/  LDL.LU.64 R16, [R1+0x6d38] ;  /* 0x006d380001107983 */ /* 0x000ea80000300a00 */
[----:B------:R-:W-:Y:S04]  /*29050*/  STL.64 [R1+0x100], R20 ;  /* 0x0001001401007387 */ /* 0x000fe80000100a00 */
[----:B------:R-:W-:Y:S04]  /*29060*/  STL.64 [R1+0x108], R22 ;  /* 0x0001081601007387 */ /* 0x000fe80000100a00 */
[----:B----4-:R-:W0:Y:S01]  /*29070*/  LDSM.16.MT88.4 R20, [R28+0x2180] ;  /* 0x002180001c14783b */ /* 0x010e220000004200 */
[----:B--2---:R-:W-:Y:S11]  /*29080*/  HMMA.16816.F32 R16, R24, R6, R16 ;  /* 0x000000061810723c */ /* 0x004ff60000001810 */
[----:B------:R-:W-:Y:S11]  /*29090*/  @!UPT UIADD3 URZ, URZ, URZ, URZ ;  /* 0x0000003f3f3ff290 */ /* 0x000ff6000fffe03f */
[----:B------:R-:W-:Y:S01]  /*290a0*/  @!UPT UIADD3 URZ, URZ, URZ, URZ ;  /* 0x0000003f3f3ff290 */ /* 0x000fe2000fffe03f */
[----:B------:R-:W-:Y:S04]  /*290b0*/  STL.64 [R1+0x110], R16 ;  /* 0x0001101001007387 */ /* 0x000fe80000100a00 */
[----:B------:R-:W-:Y:S04]  /*290c0*/  STL.64 [R1+0x118], R18 ;  /* 0x0001181201007387 */ /* 0x000fe80000100a00 */
[----:B------:R-:W1:Y:S04]  /*290d0*/  LDSM.16.MT88.4 R16, [R2+0x2180] ;  /* 0x002180000210783b */ /* 0x000e680000004200 */
[----:B0-----:R0:W-:Y:S04]  /*290e0*/  STL.64 [R1+0x20], R20 ;  /* 0x0000201401007387 */ /* 0x0011e80000100a00 */
[----:B------:R2:W-:Y:S04]  /*290f0*/  STL.64 [R1+0x28], R22 ;  /* 0x0000281601007387 */ /* 0x0005e80000100a00 */
[----:B0-----:R-:W4:Y:S04]  /*29100*/  LDL.LU R20, [R1+0x70] ;  /* 0x0000700001147983 */ /* 0x001f280000300800 */
[----:B-1----:R-:W-:Y:S04]  /*29110*/  STL.64 [R1+0x10], R16 ;  /* 0x0000101001007387 */ /* 0x002fe80000100a00 */
[----:B------:R-:W-:Y:S04]  /*29120*/  STL.64 [R1+0x18], R18 ;  /* 0x0000181201007387 */ /* 0x000fe80000100a00 */
[----:B------:R-:W0:Y:S04]  /*29130*/  LDSM.16.MT88.4 R16, [R29+0x2180] ;  /* 0x002180001d10783b */ /* 0x000e280000004200 */
[----:B------:R-:W4:Y:S04]  /*29140*/  LDL.LU R21, [R1+0x74] ;  /* 0x0000740001157983 */ /* 0x000f280000300800 */
[----:B--2---:R-:W4:Y:S04]  /*29150*/  LDL.LU R22, [R1+0x78] ;  /* 0x0000780001167983 */ /* 0x004f280000300800 */
[----:B------:R-:W4:Y:S04]  /*29160*/  LDL.LU R23, [R1+0x7c] ;  /* 0x00007c0001177983 */ /* 0x000f280000300800 */
[----:B------:R-:W-:Y:S01]  /*29170*/  STL [R1+0x6ce0], R2 ;  /* 0x006ce00201007387 */ /* 0x000fe20000100800 */
[----:B0-----:R-:W-:-:S03]  /*29180*/  MOV R4, R18 ;  /* 0x0000001200047202 */ /* 0x001fc60000000f00 */
[----:B------:R0:W-:Y:S01]  /*29190*/  STL.64 [R1], R16 ;  /* 0x0000001001007387 */ /* 0x0001e20000100a00 */
[----:B------:R-:W-:-:S03]  /*291a0*/  MOV R5, R19 ;  /* 0x0000001300057202 */ /* 0x000fc60000000f00 */
[----:B------:R-:W2:Y:S04]  /*291b0*/  LDL.LU.64 R18, [R1+0x6d30] ;  /* 0x006d300001127983 */ /* 0x000ea80000300a00 */
[----:B0-----:R-:W2:Y:S04]  /*291c0*/  LDL.LU.64 R16, [R1+0x6d28] ;  /* 0x006d280001107983 */ /* 0x001ea80000300a00 */
[----:B------:R-:W-:Y:S01]  /*291d0*/  STL [R1+0x6ce4], R29 ;  /* 0x006ce41d01007387 */ /* 0x000fe20000100800 */
[----:B--2---:R-:W-:Y:S03]  /*291e0*/  HMMA.16816.F32 R24, R24, R10, R16 ;  /* 0x0000000a1818723c */ /* 0x004fe60000001810 */
[----:B------:R-:W2:Y:S04]  /*291f0*/  LDL.LU.64 R18, [R1+0x6d20] ;  /* 0x006d200001127983 */ /* 0x000ea80000300a00 */
[----:B------:R-:W2:Y:S04]  /*29200*/  LDL.LU.64 R16, [R1+0x6d18] ;  /* 0x006d180001107983 */ /* 0x000ea80000300a00 */
[----:B------:R-:W4:Y:S11]  /*29210*/  LDL R8, [R1+0x1a48] ;  /* 0x001a480001087983 */ /* 0x000f360000100800 */
[----:B------:R-:W-:Y:S01]  /*29220*/  @!UPT UIADD3 URZ, URZ, URZ, URZ ;  /* 0x0000003f3f3ff290 */ /* 0x000fe2000fffe03f */
[----:B------:R-:W-:Y:S04]  /*29230*/  STL.64 [R1+0xe0], R24 ;  /* 0x0000e01801007387 */ /* 0x000fe80000100a00 */
[----:B------:R-:W-:Y:S04]  /*29240*/  STL.64 [R1+0xe8], R26 ;  /* 0x0000e81a01007387 */ /* 0x000fe80000100a00 */
[----:B------:R-:W0:Y:S04]  /*29250*/  LDSM.16.MT88.4 R24, [R3+0x2180] ;  /* 0x002180000318783b */ /* 0x000e280000004200 */
[----:B0-----:R3:W-:Y:S04]  /*29260*/  STL.64 [R1+0x6c70], R26 ;  /* 0x006c701a01007387 */ /* 0x0017e80000100a00 */
[----:B------:R0:W-:Y:S01]  /*29270*/  STL.64 [R1+0x6c68], R24 ;  /* 0x006c681801007387 */ /* 0x0001e20000100a00 */
[----:B---3--:R-:W-:-:S03]  /*29280*/  IMAD.MOV.U32 R26, RZ, RZ, R0 ;  /* 0x000000ffff1a7224 */ /* 0x008fc600078e0000 */
[----:B0-----:R-:W3:Y:S04]  /*29290*/  LDL.LU R24, [R1+0x1f0] ;  /* 0x0001f00001187983 */ /* 0x001ee80000300800 */
[----:B------:R-:W3:Y:S04]  /*292a0*/  LDL.LU R25, [R1+0x1f4] ;  /* 0x0001f40001197983 */ /* 0x000ee80000300800 */
[----:B------:R-:W3:Y:S04]  /*292b0*/  LDL.LU R0, [R1+0x6d10] ;  /* 0x006d100001007983 */ /* 0x000ee80000300800 */
[----:B------:R-:W3:Y:S01]  /*292c0*/  LDL.LU R27, [R1+0x1fc] ;  /* 0x0001fc00011b7983 */ /* 0x000ee20000300800 */
[----:B--2---:R-:W-:Y:S03]  /*292d0*/  HMMA.16816.F32 R12, R16, R6, R12 ;  /* 0x00000006100c723c */ /* 0x004fe6000000180c */
[----:B---3--:R-:W-:Y:S04]  /*292e0*/  STL.64 [R1+0x6cf8], R26 ;  /* 0x006cf81a01007387 */ /* 0x008fe80000100a00 */
[----:B------:R0:W-:Y:S04]  /*292f0*/  STL.64 [R1+0x6cf0], R24 ;  /* 0x006cf01801007387 */ /* 0x0001e80000100a00 */
[----:B0-----:R-:W2:Y:S04]  /*29300*/  LDL.LU R24, [R1+0x250] ;  /* 0x0002500001187983 */ /* 0x001ea80000300800 */
[----:B------:R-:W2:Y:S04]  /*29310*/  LDL.LU R25, [R1+0x254] ;  /* 0x0002540001197983 */ /* 0x000ea80000300800 */
[----:B------:R-:W2:Y:S04]  /*29320*/  LDL.LU R26, [R1+0x258] ;  /* 0x00025800011a7983 */ /* 0x000ea80000300800 */
[----:B------:R-:W-:Y:S04]  /*29330*/  STL [R1+0x6c00], R3 ;  /* 0x006c000301007387 */ /* 0x000fe80000100800 */
[----:B------:R-:W-:Y:S04]  /*29340*/  STL.64 [R1+0x130], R12 ;  /* 0x0001300c01007387 */ /* 0x000fe80000100a00 */
[----:B------:R-:W-:Y:S04]  /*29350*/  STL.64 [R1+0x138], R14 ;  /* 0x0001380e01007387 */ /* 0x000fe80000100a00 */
[----:B------:R-:W0:Y:S01]  /*29360*/  LDSM.16.MT88.4 R12, [R28+0x4000] ;  /* 0x004000001c0c783b */ /* 0x000e220000004200 */
[----:B------:R-:W-:-:S02]  /*29370*/  MOV R27, R0 ;  /* 0x00000000001b7202 */ /* 0x000fc40000000f00 */
[----:B0-----:R-:W-:Y:S01]  /*29380*/  MOV R29, R12 ;  /* 0x0000000c001d7202 */ /* 0x001fe20000000f00 */
[----:B------:R-:W-:Y:S01]  /*29390*/  IMAD.MOV.U32 R2, RZ, RZ, R13 ;  /* 0x000000ffff027224 */ /* 0x000fe200078e000d */
[----:B------:R-:W-:Y:S02]  /*293a0*/  MOV R3, R14 ;  /* 0x0000000e00037202 */ /* 0x000fe40000000f00 */
[----:B------:R-:W-:Y:S02]  /*293b0*/  MOV R0, R15 ;  /* 0x0000000f00007202 */ /* 0x000fe40000000f00 */
[----:B----4-:R-:W0:Y:S01]  /*293c0*/  LDSM.16.M88.4 R12, [R8+0x40000] ;  /* 0x04000000080c783b */ /* 0x010e220000000200 */
[----:B------:R-:W-:Y:S03]  /*293d0*/  HMMA.16816.F32 R16, R16, R10, R20 ;  /* 0x0000000a1010723c */ /* 0x000fe60000001814 */
[----:B0-----:R-:W-:Y:S04]  /*293e0*/  STL [R1+0x6a0c], R14 ;  /* 0x006a0c0e01007387 */ /* 0x001fe80000100800 */
[----:B------:R-:W-:Y:S04]  /*293f0*/  STL [R1+0x6a08], R15 ;  /* 0x006a080f01007387 */ /* 0x000fe80000100800 */
[----:B------:R-:W2:Y:S04]  /*29400*/  LDL.LU.64 R22, [R1+0x6d08] ;  /* 0x006d080001167983 */ /* 0x000ea80000300a00 */
[----:B------:R-:W2:Y:S08]  /*29410*/  LDL.LU.64 R20, [R1+0x6d00] ;  /* 0x006d000001147983 */ /* 0x000eb00000300a00 */
[----:B------:R-:W-:Y:S04]  /*29420*/  STL.64 [R1+0xf0], R16 ;  /* 0x0000f01001007387 */ /* 0x000fe80000100a00 */
[----:B------:R-:W-:Y:S04]  /*29430*/  STL.64 [R1+0xf8], R18 ;  /* 0x0000f81201007387 */ /* 0x000fe80000100a00 */
[----:B------:R-:W0:Y:S04]  /*29440*/  LDSM.16.M88.4 R16, [R8+0x50000] ;  /* 0x050000000810783b */ /* 0x000e280000000200 */
[----:B0-----:R-:W-:Y:S04]  /*29450*/  STL [R1+0x6a10], R18 ;  /* 0x006a101201007387 */ /* 0x001fe80000100800 */
[----:B------:R0:W-:Y:S01]  /*29460*/  STL [R1+0x69e0], R19 ;  /* 0x0069e01301007387 */ /* 0x0001e20000100800 */
[----:B--2---:R-:W-:Y:S11]  /*29470*/  HMMA.16816.F32 R24, R20, R6, R24 ;  /* 0x000000061418723c */ /* 0x004ff60000001818 */
[----:B------:R-:W-:Y:S11]  /*29480*/  @!UPT UIADD3 URZ, URZ, URZ, URZ ;  /* 0x0000003f3f3ff290 */ /* 0x000ff6000fffe03f */
[----:B------:R-:W-:Y:S01]  /*29490*/  @!UPT UIADD3 URZ, URZ, URZ, URZ ;  /* 0x0000003f3f3ff290 */ /* 0x000fe2000fffe03f */
[----:B------:R-:W-:Y:S01]  /*294a0*/  STL.64 [R1+0x2a0], R24 ;  /* 0x0002a01801007387 */ /* 0x000fe20000100a00 */
[----:B0-----:R-:W-:-:S03]  /*294b0*/  IMAD.MOV.U32 R19, RZ, RZ, R27 ;  /* 0x000000ffff137224 */ /* 0x001fc600078e001b */
[----:B------:R0:W-:Y:S04]  /*294c0*/  STL [R1+0x2a8], R26 ;  /* 0x0002a81a01007387 */ /* 0x0001e80000100800 */
[----:B0-----:R-:W2:Y:S04]  /*294d0*/  LDL.LU.64 R26, [R1+0x6cf8] ;  /* 0x006cf800011a7983 */ /* 0x001ea80000300a00 */
[----:B------:R-:W2:Y:S04]  /*294e0*/  LDL.LU.64 R24, [R1+0x6cf0] ;  /* 0x006cf00001187983 */ /* 0x000ea80000300a00 */
[----:B------:R-:W-:Y:S04]  /*294f0*/  STL [R1+0x6ab0], R19 ;  /* 0x006ab01301007387 */ /* 0x000fe80000100800 */
[----:B------:R0:W-:Y:S04]  /*29500*/  STL.64 [R1+0x6c98], R16 ;  /* 0x006c981001007387 */ /* 0x0001e80000100a00 */
[----:B0-----:R-:W3:Y:S04]  /*29510*/  LDL.LU R16, [R1+0x260] ;  /* 0x0002600001107983 */ /* 0x001ee80000300800 */
[----:B------:R-:W3:Y:S04]  /*29520*/  LDL.LU R17, [R1+0x264] ;  /* 0x0002640001117983 */ /* 0x000ee80000300800 */
[----:B------:R-:W3:Y:S04]  /*29530*/  LDL.LU R18, [R1+0x268] ;  /* 0x0002680001127983 */ /* 0x000ee80000300800 */
[----:B------:R-:W3:Y:S01]  /*29540*/  LDL.LU R19, [R1+0x26c] ;  /* 0x00026c0001137983 */ /* 0x000ee20000300800 */
[----:B--2---:R-:W-:Y:S03]  /*29550*/  HMMA.16816.F32 R24, R20, R10, R24 ;  /* 0x0000000a1418723c */ /* 0x004fe60000001818 */
[----:B------:R-:W3:Y:S04]  /*29560*/  LDL.LU.64 R20, [R1+0x20] ;  /* 0x0000200001147983 */ /* 0x000ee80000300a00 */
[----:B------:R-:W3:Y:S11]  /*29570*/  LDL.LU.64 R22, [R1+0x28] ;  /* 0x0000280001167983 */ /* 0x000ef60000300a00 */
[----:B------:R-:W-:Y:S05]  /*29580*/  @!UPT UIADD3 URZ, URZ, URZ, URZ ;  /* 0x0000003f3f3ff290 */ /* 0x000fea000fffe03f */
[----:B------:R-:W-:Y:S04]  /*29590*/  STL.64 [R1+0x2c0], R24 ;  /* 0x0002c01801007387 */ /* 0x000fe80000100a00 */
[----:B------:R-:W-:Y:S04]  /*295a0*/  STL.64 [R1+0x2c8], R26 ;  /* 0x0002c81a01007387 */ /* 0x000fe80000100a00 */
[----:B------:R-:W0:Y:S02]  /*295b0*/  LDSM.16.MT88.4 R24, [R28+0x4080] ;  /* 0x004080001c18783b */ /* 0x000e240000004200 */
[----:B0-----:R-:W-:-:S02]  /*295c0*/  MOV R8, R24 ;  /* 0x0000001800087202 */ /* 0x001fc40000000f00 */
[----:B------:R-:W-:Y:S01]  /*295d0*/  MOV R9, R25 ;  /* 0x0000001900097202 */ /* 0x000fe20000000f00 */
[----:B------:R-:W2:Y:S01]  /*295e0*/  LDL.LU R24, [R1] ;  /* 0x0000000001187983 */ /* 0x000ea20000300800 */
[----:B------:R-:W-:Y:S01]  /*295f0*/  IMAD.MOV.U32 R15, RZ, RZ, R26 ;  /* 0x000000ffff0f7224 */ /* 0x000fe200078e001a */
[----:B------:R-:W-:Y:S02]  /*29600*/  MOV R14, R27 ;  /* 0x0000001b000e7202 */ /* 0x000fe40000000f00 */
[----:B------:R-:W2:Y:S01]  /*29610*/  LDL.LU R25, [R1+0x4] ;  /* 0x0000040001197983 */ /* 0x000ea20000300800 */
[----:B------:R-:W-:Y:S01]  /*29620*/  MOV R26, R4 ;  /* 0x00000004001a7202 */ /* 0x000fe20000000f00 */
[----:B------:R-:W-:Y:S02]  /*29630*/  IMAD.MOV.U32 R27, RZ, RZ, R5 ;  /* 0x000000ffff1b7224 */ /* 0x000fe400078e0005 */
[----:B------:R-:W4:Y:S04]  /*29640*/  LDL.LU R4, [R1+0x6cec] ;  /* 0x006cec0001047983 */ /* 0x000f280000300800 */
[----:B------:R-:W4:Y:S04]  /*29650*/  LDL.LU R5, [R1+0x6ce8] ;  /* 0x006ce80001057983 */ /* 0x000f280000300800 */
[----:B------:R-:W-:Y:S01]  /*29660*/  STL.64 [R1+0x6ca8], R26 ;  /* 0x006ca81a01007387 */ /* 0x000fe20000100a00 */
[----:B---3--:R-:W-:Y:S03]  /*29670*/  HMMA.16816.F32 R16, R20, R6, R16 ;  /* 0x000000061410723c */ /* 0x008fe60000001810 */
[----:B--2---:R-:W-:Y:S04]  /*29680*/  STL.64 [R1+0x6ca0], R24 ;  /* 0x006ca01801007387 */ /* 0x004fe80000100a00 */
[----:B------:R0:W-:Y:S04]  /*29690*/  STL.64 [R1+0x6c50], R14 ;  /* 0x006c500e01007387 */ /* 0x0001e80000100a00 */
[----:B------:R1:W-:Y:S04]  /*296a0*/  STL.64 [R1+0x6c48], R12 ;  /* 0x006c480c01007387 */ /* 0x0003e80000100a00 */
[----:B------:R-:W-:Y:S04]  /*296b0*/  STL.64 [R1+0x6cc8], R6 ;  /* 0x006cc80601007387 */ /* 0x000fe80000100a00 */
[----:B----4-:R-:W-:Y:S01]  /*296c0*/  STL.64 [R1+0x6cc0], R4 ;  /* 0x006cc00401007387 */ /* 0x010fe20000100a00 */
[----:B0-----:R-:W-:-:S02]  /*296d0*/  MOV R14, R21 ;  /* 0x00000015000e7202 */ /* 0x001fc40000000f00 */
[----:B-1----:R-:W-:Y:S01]  /*296e0*/  MOV R12, R23 ;  /* 0x00000017000c7202 */ /* 0x002fe20000000f00 */
[----:B------:R-:W-:Y:S01]  /*296f0*/  IMAD.MOV.U32 R13, RZ, RZ, R22 ;  /* 0x000000ffff0d7224 */ /* 0x000fe200078e0016 */
[----:B------:R-:W-:Y:S01]  /*29700*/  MOV R23, R16 ;  /* 0x0000001000177202 */ /* 0x000fe20000000f00 */
[----:B------:R-:W-:Y:S01]  /*29710*/  IMAD.MOV.U32 R22, RZ, RZ, R17 ;  /* 0x000000ffff167224 */ /* 0x000fe200078e0011 */
[----:B------:R-:W2:Y:S01]  /*29720*/  LDL.LU R16, [R1+0x10] ;  /* 0x0000100001107983 */ /* 0x000ea20000300800 */
[----:B------:R-:W-:Y:S02]  /*29730*/  MOV R15, R20 ;  /* 0x00000014000f7202 */ /* 0x000fe40000000f00 */
[----:B------:R-:W-:Y:S01]  /*29740*/  MOV R21, R18 ;  /* 0x0000001200157202 */ /* 0x000fe20000000f00 */
[----:B------:R-:W2:Y:S01]  /*29750*/  LDL.LU R17, [R1+0x14] ;  /* 0x0000140001117983 */ /* 0x000ea20000300800 */
[----:B------:R-:W-:-:S03]  /*29760*/  MOV R20, R19 ;  /* 0x0000001300147202 */ /* 0x000fc60000000f00 */
[----:B------:R-:W3:Y:S04]  /*29770*/  LDL.LU R18, [R1+0x18] ;  /* 0x0000180001127983 */ /* 0x000ee80000300800 */
[----:B------:R-:W3:Y:S04]  /*29780*/  LDL.LU R19, [R1+0x1c] ;  /* 0x00001c0001137983 */ /* 0x000ee80000300800 */
[----:B---3--:R-:W-:Y:S04]  /*29790*/  STL.64 [R1+0x6cd8], R18 ;  /* 0x006cd81201007387 */ /* 0x008fe80000100a00 */
[----:B--2---:R-:W-:Y:S04]  /*297a0*/  STL.64 [R1+0x6cd0], R16 ;  /* 0x006cd01001007387 */ /* 0x004fe80000100a00 */
[----:B------:R-:W-:Y:S04]  /*297b0*/  STL.64 [R1+0x6c10], R22 ;  /* 0x006c101601007387 */ /* 0x000fe80000100a00 */
[----:B------:R0:W-:Y:S04]  /*297c0*/  STL.64 [R1+0x6c08], R20 ;  /* 0x006c081401007387 */ /* 0x0001e80000100a00 */
[----:B0-----:R-:W2:Y:S04]  /*297d0*/  LDL.LU R20, [R1+0x140] ;  /* 0x0001400001147983 */ /* 0x001ea80000300800 */
[----:B------:R-:W2:Y:S04]  /*297e0*/  LDL.LU R21, [R1+0x144] ;  /* 0x0001440001157983 */ /* 0x000ea80000300800 */
[----:B------:R-:W3:Y:S04]  /*297f0*/  LDL.LU R22, [R1+0x148] ;  /* 0x0001480001167983 */ /* 0x000ee80000300800 */
[----:B------:R-:W3:Y:S04]  /*29800*/  LDL.LU R23, [R1+0x14c] ;  /* 0x00014c0001177983 */ /* 0x000ee80000300800 */
[----:B------:R-:W4:Y:S04]  /*29810*/  LDL.LU R24, [R1+0x210] ;  /* 0x0002100001187983 */ /* 0x000f280000300800 */
[----:B------:R-:W4:Y:S04]  /*29820*/  LDL.LU R25, [R1+0x214] ;  /* 0x0002140001197983 */ /* 0x000f280000300800 */
[----:B------:R-:W2:Y:S04]  /*29830*/  LDL.LU R26, [R1+0x218] ;  /* 0x00021800011a7983 */ /* 0x000ea80000300800 */
[----:B------:R-:W2:Y:S04]  /*29840*/  LDL.LU R27, [R1+0x21c] ;  /* 0x00021c00011b7983 */ /* 0x000ea80000300800 */
[----:B------:R-:W3:Y:S04]  /*29850*/  LDL.LU R16, [R1+0x80] ;  /* 0x0000800001107983 */ /* 0x000ee80000300800 */
[----:B------:R-:W3:Y:S04]  /*29860*/  LDL.LU R17, [R1+0x84] ;  /* 0x0000840001117983 */ /* 0x000ee80000300800 */
[----:B------:R-:W3:Y:S04]  /*29870*/  LDL.LU R18, [R1+0x88] ;  /* 0x0000880001127983 */ /* 0x000ee80000300800 */
[----:B------:R-:W3:Y:S01]  /*29880*/  LDL.LU R19, [R1+0x8c] ;  /* 0x00008c0001137983 */ /* 0x000ee20000300800 */
[----:B------:R-:W-:Y:S01]  /*29890*/  IMAD.MOV.U32 R7, RZ, RZ, R12 ;  /* 0x000000ffff077224 */ /* 0x000fe200078e000c */
[----:B------:R-:W-:Y:S01]  /*298a0*/  MOV R6, R13 ;  /* 0x0000000d00067202 */ /* 0x000fe20000000f00 */
[----:B------:R-:W-:Y:S01]  /*298b0*/  IMAD.MOV.U32 R4, RZ, RZ, R15 ;  /* 0x000000ffff047224 */ /* 0x000fe200078e000f */
[----:B------:R-:W-:Y:S01]  /*298c0*/  MOV R5, R14 ;  /* 0x0000000e00057202 */ /* 0x000fe20000000f00 */
[----:B--2---:R-:W-:Y:S04]  /*298d0*/  STL.64 [R1+0x6cb8], R26 ;  /* 0x006cb81a01007387 */ /* 0x004fe80000100a00 */
[----:B----4-:R0:W-:Y:S04]  /*298e0*/  STL.64 [R1+0x6cb0], R24 ;  /* 0x006cb01801007387 */ /* 0x0101e80000100a00 */
[----:B0-----:R-:W2:Y:S04]  /*298f0*/  LDL.LU R24, [R1+0x270] ;  /* 0x0002700001187983 */ /* 0x001ea80000300800 */
[----:B------:R-:W2:Y:S04]  /*29900*/  LDL.LU R25, [R1+0x274] ;  /* 0x0002740001197983 */ /* 0x000ea80000300800 */
[----:B------:R-:W2:Y:S04]  /*29910*/  LDL.LU R26, [R1+0x278] ;  /* 0x00027800011a7983 */ /* 0x000ea80000300800 */
[----:B------:R-:W2:Y:S04]  /*29920*/  LDL.LU R27, [R1+0x27c] ;  /* 0x00027c00011b7983 */ /* 0x000ea80000300800 */
[----:B------:R-:W4:Y:S04]  /*29930*/  LDL.LU R12, [R1+0x230] ;  /* 0x00023000010c7983 */ /* 0x000f280000300800 */
[----:B------:R-:W4:Y:S04]  /*29940*/  LDL.LU R13, [R1+0x234] ;  /* 0x00023400010d7983 */ /* 0x000f280000300800 */
[----:B------:R-:W2:Y:S04]  /*29950*/  LDL.LU R14, [R1+0x238] ;  /* 0x00023800010e7983 */ /* 0x000ea80000300800 */
[----:B------:R-:W2:Y:S04]  /*29960*/  LDL.LU R15, [R1+0x23c] ;  /* 0x00023c00010f7983 */ /* 0x000ea80000300800 */
[----:B--2---:R-:W-:Y:S04]  /*29970*/  STL.64 [R1+0x6c60], R14 ;  /* 0x006c600e01007387 */ /* 0x004fe80000100a00 */
[----:B----4-:R0:W-:Y:S04]  /*29980*/  STL.64 [R1+0x6c58], R12 ;  /* 0x006c580c01007387 */ /* 0x0101e80000100a00 */
[----:B0-----:R-:W2:Y:S04]  /*29990*/  LDL.LU R12, [R1+0x290] ;  /* 0x00029000010c7983 */ /* 0x001ea80000300800 */
[----:B------:R-:W2:Y:S04]  /*299a0*/  LDL.LU R13, [R1+0x294] ;  /* 0x00029400010d7983 */ /* 0x000ea80000300800 */
[----:B------:R-:W4:Y:S04]  /*299b0*/  LDL.LU R14, [R1+0x298] ;  /* 0x00029800010e7983 */ /* 0x000f280000300800 */
[----:B------:R-:W4:Y:S01]  /*299c0*/  LDL.LU R15, [R1+0x29c] ;  /* 0x00029c00010f7983 */ /* 0x000f220000300800 */
[----:B---3--:R-:W-:Y:S03]  /*299d0*/  HMMA.16816.F32 R4, R4, R10, R16 ;  /* 0x0000000a0404723c */ /* 0x008fe60000001810 */
[----:B----4-:R-:W-:Y:S04]  /*299e0*/  STL.64 [R1+0x6c80], R14 ;  /* 0x006c800e01007387 */ /* 0x010fe80000100a00 */
[----:B--2---:R0:W-:Y:S04]  /*299f0*/  STL.64 [R1+0x6c78], R12 ;  /* 0x006c780c01007387 */ /* 0x0041e80000100a00 */
[----:B0-----:R-:W2:Y:S04]  /*29a00*/  LDL.LU R12, [R1+0x220] ;  /* 0x00022000010c7983 */ /* 0x001ea80000300800 */
[----:B------:R-:W2:Y:S04]  /*29a10*/  LDL.LU R13, [R1+0x224] ;  /* 0x00022400010d7983 */ /* 0x000ea80000300800 */
[----:B------:R-:W3:Y:S04]  /*29a20*/  LDL.LU R14, [R1+0x228] ;  /* 0x00022800010e7983 */ /* 0x000ee80000300800 */
[----:B------:R-:W3:Y:S04]  /*29a30*/  LDL.LU R15, [R1+0x22c] ;  /* 0x00022c00010f7983 */ /* 0x000ee80000300800 */
[----:B---3--:R-:W-:Y:S04]  /*29a40*/  STL.64 [R1+0x6c90], R14 ;  /* 0x006c900e01007387 */ /* 0x008fe80000100a00 */
[----:B--2---:R0:W-:Y:S04]  /*29a50*/  STL.64 [R1+0x6c88], R12 ;  /* 0x006c880c01007387 */ /* 0x0041e80000100a00 */
[----:B0-----:R-:W2:Y:S04]  /*29a60*/  LDL.LU R12, [R1+0x280] ;  /* 0x00028000010c7983 */ /* 0x001ea80000300800 */
[----:B------:R-:W2:Y:S04]  /*29a70*/  LDL.LU R13, [R1+0x284] ;  /* 0x00028400010d7983 */ /* 0x000ea80000300800 */
[----:B------:R-:W2:Y:S04]  /*29a80*/  LDL.LU R14, [R1+0x288] ;  /* 0x00028800010e7983 */ /* 0x000ea80000300800 */
[----:B------:R-:W2:Y:S04]  /*29a90*/  LDL.LU R15, [R1+0x28c] ;  /* 0x00028c00010f7983 */ /* 0x000ea80000300800 */
[----:B------:R-:W-:Y:S04]  /*29aa0*/  STL.64 [R1+0x6c20], R22 ;  /* 0x006c201601007387 */ /* 0x000fe80000100a00 */
[----:B------:R0:W-:Y:S02]  /*29ab0*/  STL.64 [R1+0x6c18], R20 ;  /* 0x006c181401007387 */ /* 0x0001e40000100a00 */
[----:B0-----:R-:W-:-:S02]  /*29ac0*/  MOV R20, R29 ;  /* 0x0000001d00147202 */ /* 0x001fc40000000f00 */
[----:B------:R-:W3:Y:S01]  /*29ad0*/  LDL.LU R29, [R1+0x6ce4] ;  /* 0x006ce400011d7983 */ /* 0x000ee20000300800 */
[----:B------:R-:W-:-:S03]  /*29ae0*/  MOV R21, R2 ;  /* 0x0000000200157202 */ /* 0x000fc60000000f00 */
[----:B------:R-:W4:Y:S04]  /*29af0*/  LDL.LU R2, [R1+0x6ce0] ;  /* 0x006ce00001027983 */ /* 0x000f280000300800 */
[----:B------:R-:W2:Y:S04]  /*29b00*/  LDL.LU.64 R18, [R1+0x6cd8] ;  /* 0x006cd80001127983 */ /* 0x000ea80000300a00 */
[----:B------:R-:W2:Y:S04]  /*29b10*/  LDL.LU.64 R16, [R1+0x6cd0] ;  /* 0x006cd00001107983 */ /* 0x000ea80000300a00 */
[----:B------:R-:W-:Y:S04]  /*29b20*/  STL.64 [R1+0x90], R4 ;  /* 0x0000900401007387 */ /* 0x000fe80000100a00 */
[----:B------:R0:W-:Y:S04]  /*29b30*/  STL.64 [R1+0x98], R6 ;  /* 0x0000980601007387 */ /* 0x0001e80000100a00 */
[----:B0-----:R-:W2:Y:S04]  /*29b40*/  LDL.LU.64 R6, [R1+0x6cc8] ;  /* 0x006cc80001067983 */ /* 0x001ea80000300a00 */
[----:B------:R-:W3:Y:S01]  /*29b50*/  LDL.LU.64 R4, [R1+0x6cc0] ;  /* 0x006cc00001047983 */ /* 0x000ee20000300a00 */
[C---:B--2---:R-:W-:Y:S11]  /*29b60*/  HMMA.16816.F32 R24, R16.reuse, R6, R24 ;  /* 0x000000061018723c */ /* 0x044ff60000001818 */
[----:B------:R-:W-:Y:S11]  /*29b70*/  @!UPT UIADD3 URZ, URZ, URZ, URZ ;  /* 0x0000003f3f3ff290 */ /* 0x000ff6000fffe03f */
[----:B------:R-:W-:Y:S01]  /*29b80*/  @!UPT UIADD3 URZ, URZ, URZ, URZ ;  /* 0x0000003f3f3ff290 */ /* 0x000fe2000fffe03f */
[----:B------:R-:W-:Y:S04]  /*29b90*/  STL.64 [R1+0xb0], R24 ;  /* 0x0000b01801007387 */ /* 0x000fe80000100a00 */
[----:B------:R0:W-:Y:S04]  /*29ba0*/  STL.64 [R1+0xb8], R26 ;  /* 0x0000b81a01007387 */ /* 0x0001e80000100a00 */
[----:B0-----:R-:W2:Y:S04]  /*29bb0*/  LDL.LU.64 R26, [R1+0x6cb8] ;  /* 0x006cb800011a7983 */ /* 0x001ea80000300a00 */
[----:B------:R-:W2:Y:S02]  /*29bc0*/  LDL.LU.64 R24, [R1+0x6cb0] ;  /* 0x006cb00001187983 */ /* 0x000ea40000300a00 */
[----:B--2---:R-:W-:Y:S02]  /*29bd0*/  HMMA.16816.F32 R16, R16, R10, R24 ;  /* 0x0000000a1010723c */ /* 0x004fe40000001818 */
[----:B------:R-:W2:Y:S04]  /*29be0*/  LDL.LU.64 R26, [R1+0x6ca8] ;  /* 0x006ca800011a7983 */ /* 0x000ea80000300a00 */
[----:B------:R-:W2:Y:S01]  /*29bf0*/  LDL.LU.64 R24, [R1+0x6ca0] ;  /* 0x006ca00001187983 */ /* 0x000ea20000300a00 */
[----:B------:R-:W-:Y:S11]  /*29c00*/  MOV R23, R0 ;  /* 0x0000000000177202 */ /* 0x000ff60000000f00 */
[----:B------:R-:W-:Y:S05]  /*29c10*/  @!UPT UIADD3 URZ, URZ, URZ, URZ ;  /* 0x0000003f3f3ff290 */ /* 0x000fea000fffe03f */
[----:B------:R0:W-:Y:S04]  /*29c20*/  STL.64 [R1+0x80], R16 ;  /* 0x0000801001007387 */ /* 0x0001e80000100a00 */
[----:B------:R1:W-:Y:S04]  /*29c30*/  STL.64 [R1+0x88], R18 ;  /* 0x0000881201007387 */ /* 0x0003e80000100a00 */
[----:B0-----:R-:W3:Y:S01]  /*29c40*/  LDL.LU.64 R16, [R1+0x6c98] ;  /* 0x006c980001107983 */ /* 0x001ee20000300a00 */
[C---:B--2---:R-:W-:Y:S11]  /*29c50*/  HMMA.16816.F32 R12, R24.reuse, R6, R12 ;  /* 0x00000006180c723c */ /* 0x044ff6000000180c */
[----:B------:R-:W-:Y:S11]  /*29c60*/  @!UPT UIADD3 URZ, URZ, URZ, URZ ;  /* 0x0000003f3f3ff290 */ /* 0x000ff6000fffe03f */
[----:B------:R-:W-:Y:S01]  /*29c70*/  @!UPT UIADD3 URZ, URZ, URZ, URZ ;  /* 0x0000003f3f3ff290 */ /* 0x000fe2000fffe03f */
[----:B------:R0:W-:Y:S01]  /*29c80*/  STL.64 [R1+0xd0], R12 ;  /* 0x0000d00c01007387 */ /* 0x0001e20000100a00 */
[----:B-1----:R-:W-:Y:S01]  /*29c90*/  MOV R19, R14 ;  /* 0x0000000e00137202 */ /* 0x002fe20000000f00 */
[----:B------:R-:W-:Y:S02]  /*29ca0*/  IMAD.MOV.U32 R0, RZ, RZ, R15 ;  /* 0x000000ffff007224 */ /* 0x000fe400078e000f */
[----:B------:R-:W2:Y:S04]  /*29cb0*/  LDL.LU.64 R14, [R1+0x6c90] ;  /* 0x006c9000010e7983 */ /* 0x000ea80000300a00 */
[----:B0-----:R-:W2:Y:S04]  /*29cc0*/  LDL.LU.64 R12, [R1+0x6c88] ;  /* 0x006c8800010c7983 */ /* 0x001ea80000300a00 */
[----:B------:R-:W-:Y:S04]  /*29cd0*/  STL [R1+0x6bdc], R0 ;  /* 0x006bdc0001007387 */ /* 0x000fe80000100800 */
[----:B------:R-:W-:Y:S01]  /*29ce0*/  STL [R1+0x6bd8], R19 ;  /* 0x006bd81301007387 */ /* 0x000fe20000100800 */
[----:B------:R-:W-:Y:S01]  /*29cf0*/  IMAD.MOV.U32 R22, RZ, RZ, R3 ;  /* 0x000000ffff167224 */ /* 0x000fe200078e0003 */
[----:B--2---:R-:W-:Y:S02]  /*29d00*/  HMMA.16816.F32 R24, R24, R10, R12 ;  /* 0x0000000a1818723c */ /* 0x004fe4000000180c */
[----:B------:R-:W2:Y:S04]  /*29d10*/  LDL.LU.64 R14, [R1+0x6c80] ;  /* 0x006c8000010e7983 */ /* 0x000ea80000300a00 */
[----:B------:R-:W2:Y:S11]  /*29d20*/  LDL.LU.64 R12, [R1+0x6c78] ;  /* 0x006c7800010c7983 */ /* 0x000eb60000300a00 */
[----:B------:R-:W-:Y:S06]  /*29d30*/  @!UPT UIADD3 URZ, URZ, URZ, URZ ;  /* 0x0000003f3f3ff290 */ /* 0x000fec000fffe03f */
[----:B------:R-:W-:Y:S04]  /*29d40*/  STL.64 [R1+0xc0], R24 ;  /* 0x0000c01801007387 */ /* 0x000fe80000100a00 */
[----:B------:R-:W-:Y:S04]  /*29d50*/  STL.64 [R1+0xc8], R26 ;  /* 0x0000c81a01007387 */ /* 0x000fe80000100a00 */
[----:B------:R-:W0:Y:S02]  /*29d60*/  LDSM.16.MT88.4 R24, [R28+0x4100] ;  /* 0x004100001c18783b */ /* 0x000e240000004200 */
[----:B0-----:R-:W-:Y:S01]  /*29d70*/  IMAD.MOV.U32 R18, RZ, RZ, R26 ;  /* 0x000000ffff127224 */ /* 0x001fe200078e001a */
[----:B------:R-:W-:-:S02]  /*29d80*/  MOV R0, R27 ;  /* 0x0000001b00007202 */ /* 0x000fc40000000f00 */
[----:B------:R-:W-:Y:S01]  /*29d90*/  MOV R3, R24 ;  /* 0x0000001800037202 */ /* 0x000fe20000000f00 */
[----:B------:R-:W2:Y:S01]  /*29da0*/  LDL.LU.64 R26, [R1+0x6c70] ;  /* 0x006c7000011a7983 */ /* 0x000ea20000300a00 */
[----:B------:R-:W-:-:S03]  /*29db0*/  MOV R19, R25 ;  /* 0x0000001900137202 */ /* 0x000fc60000000f00 */
[----:B------:R-:W2:Y:S04]  /*29dc0*/  LDL.LU.64 R24, [R1+0x6c68] ;  /* 0x006c680001187983 */ /* 0x000ea80000300a00 */
[----:B------:R-:W-:Y:S04]  /*29dd0*/  STL.64 [R1+0x6c38], R18 ;  /* 0x006c381201007387 */ /* 0x000fe80000100a00 */
[----:B---3--:R0:W-:Y:S04]  /*29de0*/  STL.64 [R1+0x6c30], R16 ;  /* 0x006c301001007387 */ /* 0x0081e80000100a00 */
[----:B0-----:R-:W3:Y:S04]  /*29df0*/  LDL.LU R16, [R1+0x1a0] ;  /* 0x0001a00001107983 */ /* 0x001ee80000300800 */
[----:B------:R-:W3:Y:S04]  /*29e00*/  LDL.LU R17, [R1+0x1a4] ;  /* 0x0001a40001117983 */ /* 0x000ee80000300800 */
[----:B------:R-:W3:Y:S04]  /*29e10*/  LDL.LU R18, [R1+0x1a8] ;  /* 0x0001a80001127983 */ /* 0x000ee80000300800 */
[----:B------:R-:W3:Y:S04]  /*29e20*/  LDL.LU R19, [R1+0x1ac] ;  /* 0x0001ac0001137983 */ /* 0x000ee80000300800 */
[----:B------:R0:W-:Y:S04]  /*29e30*/  STL.64 [R1+0x6c28], R4 ;  /* 0x006c280401007387 */ /* 0x0001e80000100a00 */
[----:B0-----:R-:W3:Y:S01]  /*29e40*/  LDL.LU R4, [R1+0x180] ;  /* 0x0001800001047983 */ /* 0x001ee20000300800 */
[C---:B--2---:R-:W-:Y:S11]  /*29e50*/  HMMA.16816.F32 R12, R24.reuse, R6, R12 ;  /* 0x00000006180c723c */ /* 0x044ff6000000180c */
[----:B------:R-:W-:Y:S11]  /*29e60*/  @!UPT UIADD3 URZ, URZ, URZ, URZ ;  /* 0x0000003f3f3ff290 */ /* 0x000ff6000fffe03f */
[----:B------:R-:W-:Y:S01]  /*29e70*/  @!UPT UIADD3 URZ, URZ, URZ, URZ ;  /* 0x0000003f3f3ff290 */ /* 0x000fe2000fffe03f */
        /* <DEDUP_REMOVED lines=8> */
[----:B0-----:R-:W2:Y:S04]  /*29f00*/  LDL.LU.64 R14, [R1+0x6c60] ;  /* 0x006c6000010e7983 */ /* 0x001ea80000300a00 */
[----:B------:R-:W2:Y:S04]  /*29f10*/  LDL.LU.64 R12, [R1+0x6c58] ;  /* 0x006c5800010c7983 */ /* 0x000ea80000300a00 */
[----:B------:R-:W-:Y:S01]  /*29f20*/  STL [R1+0x6a6c], R28 ;  /* 0x006a6c1c01007387 */ /* 0x000fe20000100800 */
[----:B--2---:R-:W-:Y:S03]  /*29f30*/  HMMA.16816.F32 R24, R24, R10, R12 ;  /* 0x0000000a1818723c */ /* 0x004fe6000000180c */
[----:B------:R-:W2:Y:S04]  /*29f40*/  LDL.LU.64 R14, [R1+0x6c50] ;  /* 0x006c5000010e7983 */ /* 0x000ea80000300a00 */
[----:B------:R-:W3:Y:S11]  /*29f50*/  LDL.LU.64 R12, [R1+0x6c48] ;  /* 0x006c4800010c7983 */ /* 0x000ef60000300a00 */
[----:B------:R-:W-:Y:S05]  /*29f60*/  @!UPT UIADD3 URZ, URZ, URZ, URZ ;  /* 0x0000003f3f3ff290 */ /* 0x000fea000fffe03f */
[----:B------:R0:W-:Y:S04]  /*29f70*/  STL.64 [R1+0x270], R24 ;  /* 0x0002701801007387 */ /* 0x0001e80000100a00 */
[----:B------:R-:W-:Y:S01]  /*29f80*/  STL.64 [R1+0x278], R26 ;  /* 0x0002781a01007387 */ /* 0x000fe20000100a00 */
[----:B0-----:R-:W-:Y:S01]  /*29f90*/  MOV R24, R8 ;  /* 0x0000000800187202 */ /* 0x001fe20000000f00 */
[----:B------:R-:W-:Y:S02]  /*29fa0*/  IMAD.MOV.U32 R25, RZ, RZ, R9 ;  /* 0x000000ffff197224 */ /* 0x000fe400078e0009 */
[----:B------:R-:W2:Y:S04]  /*29fb0*/  LDL.LU R8, [R1+0x6c44] ;  /* 0x006c440001087983 */ /* 0x000ea80000300800 */
[----:B------:R-:W2:Y:S01]  /*29fc0*/  LDL.LU R9, [R1+0x6c40] ;  /* 0x006c400001097983 */ /* 0x000ea20000300800 */
[C---:B---3--:R-:W-:Y:S11]  /*29fd0*/  HMMA.16816.F32 R16, R20.reuse, R12, R16 ;  /* 0x0000000c1410723c */ /* 0x048ff60000001810 */
[----:B------:R-:W-:Y:S11]  /*29fe0*/  @!UPT UIADD3 URZ, URZ, URZ, URZ ;  /* 0x0000003f3f3ff290 */ /* 0x000ff6000fffe03f */
[----:B------:R-:W-:Y:S01]  /*29ff0*/  @!UPT UIADD3 URZ, URZ, URZ, URZ ;  /* 0x0000003f3f3ff290 */ /* 0x000fe2000fffe03f */
[----:B------:R-:W-:Y:S04]  /*2a000*/  STL.64 [R1+0x280], R16 ;  /* 0x0002801001007387 */ /* 0x000fe80000100a00 */
[----:B------:R-:W-:Y:S04]  /*2a010*/  STL.64 [R1+0x288], R18 ;  /* 0x0002881201007387 */ /* 0x000fe80000100a00 */
[----:B----4-:R-:W0:Y:S04]  /*2a020*/  LDSM.16.MT88.4 R16, [R2+0x4000] ;  /* 0x004000000210783b */ /* 0x010e280000004200 */
[----:B0-----:R-:W-:Y:S04]  /*2a030*/  STL.64 [R1+0x30], R16 ;  /* 0x0000301001007387 */ /* 0x001fe80000100a00 */
[----:B------:R-:W-:Y:S04]  /*2a040*/  STL.64 [R1+0x38], R18 ;  /* 0x0000381201007387 */ /* 0x000fe80000100a00 */
[----:B------:R-:W0:Y:S04]  /*2a050*/  LDSM.16.MT88.4 R16, [R2+0x4080] ;  /* 0x004080000210783b */ /* 0x000e280000004200 */
[----:B0-----:R-:W-:Y:S04]  /*2a060*/  STL.64 [R1+0x20], R16 ;  /* 0x0000201001007387 */ /* 0x001fe80000100a00 */
[----:B------:R-:W-:Y:S04]  /*2a070*/  STL.64 [R1+0x28], R18 ;  /* 0x0000281201007387 */ /* 0x000fe80000100a00 */
[----:B------:R-:W0:Y:S04]  /*2a080*/  LDSM.16.MT88.4 R16, [R2+0x4100] ;  /* 0x004100000210783b */ /* 0x000e280000004200 */
[----:B0-----:R-:W-:Y:S04]  /*2a090*/  STL.64 [R1+0x10], R16 ;  /* 0x0000101001007387 */ /* 0x001fe80000100a00 */
[----:B------:R0:W-:Y:S04]  /*2a0a0*/  STL.64 [R1+0x18], R18 ;  /* 0x0000181201007387 */ /* 0x0001e80000100a00 */
[----:B0-----:R-:W3:Y:S04]  /*2a0b0*/  LDL.LU.64 R18, [R1+0x6c38] ;  /* 0x006c380001127983 */ /* 0x001ee80000300a00 */
[----:B------:R-:W4:Y:S02]  /*2a0c0*/  LDL.LU.64 R16, [R1+0x6c30] ;  /* 0x006c300001107983 */ /* 0x000f240000300a00 */
[----:B----4-:R-:W-:Y:S02]  /*2a0d0*/  HMMA.16816.F32 R20, R20, R16, R4 ;  /* 0x000000101414723c */ /* 0x010fe40000001804 */
[----:B------:R-:W4:Y:S11]  /*2a0e0*/  LDL.LU.64 R4, [R1+0x6c28] ;  /* 0x006c280001047983 */ /* 0x000f360000300a00 */
[----:B------:R-:W-:Y:S10]  /*2a0f0*/  @!UPT UIADD3 URZ, URZ, URZ, URZ ;  /* 0x0000003f3f3ff290 */ /* 0x000ff4000fffe03f */
[----:B------:R-:W-:Y:S04]  /*2a100*/  STL.64 [R1+0x230], R20 ;  /* 0x0002301401007387 */ /* 0x000fe80000100a00 */
[----:B------:R-:W-:Y:S04]  /*2a110*/  STL.64 [R1+0x238], R22 ;  /* 0x0002381601007387 */ /* 0x000fe80000100a00 */
[----:B------:R-:W0:Y:S04]  /*2a120*/  LDSM.16.MT88.4 R20, [R2+0x4180] ;  /* 0x004180000214783b */ /* 0x000e280000004200 */
[----:B0-----:R-:W-:Y:S04]  /*2a130*/  STL.64 [R1], R20 ;  /* 0x0000001401007387 */ /* 0x001fe80000100a00 */
[----:B------:R0:W-:Y:S04]  /*2a140*/  STL.64 [R1+0x8], R22 ;  /* 0x0000081601007387 */ /* 0x0001e80000100a00 */
[----:B0-----:R-:W3:Y:S04]  /*2a150*/  LDL.LU.64 R22, [R1+0x6c20] ;  /* 0x006c200001167983 */ /* 0x001ee80000300a00 */
[----:B------:R-:W3:Y:S01]  /*2a160*/  LDL.LU.64 R20, [R1+0x6c18] ;  /* 0x006c180001147983 */ /* 0x000ee20000300a00 */
[----:B--2---:R-:W-:-:S02]  /*2a170*/  MOV R26, R15 ;  /* 0x0000000f001a7202 */ /* 0x004fc40000000f00 */
[----:B------:R-:W-:Y:S01]  /*2a180*/  MOV R27, R14 ;  /* 0x0000000e001b7202 */ /* 0x000fe20000000f00 */
[----:B------:R-:W-:Y:S01]  /*2a190*/  STL [R1+0x6a70], R2 ;  /* 0x006a700201007387 */ /* 0x000fe20000100800 */
[----:B----4-:R-:W-:Y:S01]  /*2a1a0*/  IMAD.MOV.U32 R14, RZ, RZ, R5 ;  /* 0x000000ffff0e7224 */ /* 0x010fe200078e0005 */
[----:B------:R-:W-:Y:S02]  /*2a1b0*/  MOV R15, R4 ;  /* 0x00000004000f7202 */ /* 0x000fe40000000f00 */
[----:B------:R-:W0:Y:S02]  /*2a1c0*/  LDSM.16.MT88.4 R4, [R29+0x4000] ;  /* 0x004000001d04783b */ /* 0x000e240000004200 */
[----:B---3--:R-:W-:Y:S11]  /*2a1d0*/  HMMA.16816.F32 R20, R24, R12, R20 ;  /* 0x0000000c1814723c */ /* 0x008ff60000001814 */
[----:B------:R-:W-:Y:S11]  /*2a1e0*/  @!UPT UIADD3 URZ, URZ, URZ, URZ ;  /* 0x0000003f3f3ff290 */ /* 0x000ff6000fffe03f */
[----:B------:R-:W-:Y:S01]  /*2a1f0*/  @!UPT UIADD3 URZ, URZ, URZ, URZ ;  /* 0x0000003f3f3ff290 */ /* 0x000fe2000fffe03f */
[----:B------:R-:W-:Y:S04]  /*2a200*/  STL.64 [R1+0x260], R20 ;  /* 0x0002601401007387 */ /* 0x000fe80000100a00 */
[----:B------:R1:W-:Y:S04]  /*2a210*/  STL.64 [R1+0x268], R22 ;  /* 0x0002681601007387 */ /* 0x0003e80000100a00 */
[----:B-1----:R-:W2:Y:S04]  /*2a220*/  LDL.LU.64 R22, [R1+0x6c10] ;  /* 0x006c100001167983 */ /* 0x002ea80000300a00 */
[----:B------:R-:W3:Y:S04]  /*2a230*/  LDL.LU.64 R20, [R1+0x6c08] ;  /* 0x006c080001147983 */ /* 0x000ee80000300a00 */
[----:B------:R1:W-:Y:S04]  /*2a240*/  STL.64 [R1+0x6bf8], R12 ;  /* 0x006bf80c01007387 */ /* 0x0003e80000100a00 */
[----:B-1----:R-:W4:Y:S04]  /*2a250*/  LDL.LU R12, [R1+0x160] ;  /* 0x00016000010c7983 */ /* 0x002f280000300800 */
[----:B------:R-:W4:Y:S04]  /*2a260*/  LDL.LU R13, [R1+0x164] ;  /* 0x00016400010d7983 */ /* 0x000f280000300800 */
[----:B0-----:R-:W-:Y:S04]  /*2a270*/  STL.64 [R1+0x6b00], R6 ;  /* 0x006b000601007387 */ /* 0x001fe80000100a00 */
[----:B------:R0:W-:Y:S04]  /*2a280*/  STL.64 [R1+0x6af8], R4 ;  /* 0x006af80401007387 */ /* 0x0001e80000100a00 */
[----:B0-----:R-:W2:Y:S04]  /*2a290*/  LDL.LU.64 R4, [R1+0x50] ;  /* 0x0000500001047983 */ /* 0x001ea80000300a00 */
[----:B------:R-:W2:Y:S04]  /*2a2a0*/  LDL.LU.64 R6, [R1+0x58] ;  /* 0x0000580001067983 */ /* 0x000ea80000300a00 */
[----:B--2---:R0:W-:Y:S02]  /*2a2b0*/  STL.64 [R1+0x6bf0], R6 ;  /* 0x006bf00601007387 */ /* 0x0041e40000100a00 */
[----:B0-----:R-:W-:Y:S01]  /*2a2c0*/  MOV R6, R9 ;  /* 0x0000000900067202 */ /* 0x001fe20000000f00 */
[----:B------:R-:W-:-:S02]  /*2a2d0*/  IMAD.MOV.U32 R7, RZ, RZ, R8 ;  /* 0x000000ffff077224 */ /* 0x000fc400078e0008 */
[----:B------:R-:W0:Y:S04]  /*2a2e0*/  LDSM.16.MT88.4 R8, [R29+0x4080] ;  /* 0x004080001d08783b */ /* 0x000e280000004200 */
[----:B------:R1:W-:Y:S04]  /*2a2f0*/  STL.64 [R1+0x6be8], R4 ;  /* 0x006be80401007387 */ /* 0x0003e80000100a00 */
[----:B-1----:R-:W2:Y:S04]  /*2a300*/  LDL.LU R4, [R1+0x120] ;  /* 0x0001200001047983 */ /* 0x002ea80000300800 */
[----:B------:R-:W2:Y:S04]  /*2a310*/  LDL.LU R5, [R1+0x124] ;  /* 0x0001240001057983 */ /* 0x000ea80000300800 */
[----:B0-----:R3:W-:Y:S04]  /*2a320*/  STL.64 [R1+0x6ae0], R10 ;  /* 0x006ae00a01007387 */ /* 0x0017e80000100a00 */
[----:B------:R0:W-:Y:S01]  /*2a330*/  STL.64 [R1+0x6ad8], R8 ;  /* 0x006ad80801007387 */ /* 0x0001e20000100a00 */
[----:B---3--:R-:W-:Y:S01]  /*2a340*/  IMAD.MOV.U32 R10, RZ, RZ, R21 ;  /* 0x000000ffff0a7224 */ /* 0x008fe200078e0015 */
[----:B------:R-:W-:-:S02]  /*2a350*/  MOV R11, R20 ;  /* 0x00000014000b7202 */ /* 0x000fc40000000f00 */
[----:B0-----:R-:W-:Y:S02]  /*2a360*/  MOV R8, R23 ;  /* 0x0000001700087202 */ /* 0x001fe40000000f00 */
[----:B------:R-:W-:Y:S02]  /*2a370*/  MOV R9, R22 ;  /* 0x0000001600097202 */ /* 0x000fe40000000f00 */
[----:B------:R-:W0:Y:S01]  /*2a380*/  LDSM.16.MT88.4 R20, [R29+0x4100] ;  /* 0x004100001d14783b */ /* 0x000e220000004200 */
[----:B----4-:R-:W-:Y:S03]  /*2a390*/  HMMA.16816.F32 R24, R24, R16, R12 ;  /* 0x000000101818723c */ /* 0x010fe6000000180c */
[----:B0-----:R-:W-:Y:S04]  /*2a3a0*/  STL.64 [R1+0x6ac0], R22 ;  /* 0x006ac01601007387 */ /* 0x001fe80000100a00 */
[----:B------:R0:W-:Y:S02]  /*2a3b0*/  STL.64 [R1+0x6ab8], R20 ;  /* 0x006ab81401007387 */ /* 0x0001e40000100a00 */
[----:B0-----:R-:W-:-:S02]  /*2a3c0*/  MOV R20, R3 ;  /* 0x0000000300147202 */ /* 0x001fc40000000f00 */
[----:B------:R-:W3:Y:S04]  /*2a3d0*/  LDL.LU R3, [R1+0x6c00] ;  /* 0x006c000001037983 */ /* 0x000ee80000300800 */
[----:B------:R-:W2:Y:S08]  /*2a3e0*/  LDL.LU.64 R12, [R1+0x6bf8] ;  /* 0x006bf800010c7983 */ /* 0x000eb00000300a00 */
[----:B------:R-:W-:Y:S04]  /*2a3f0*/  STL.64 [R1+0x250], R24 ;  /* 0x0002501801007387 */ /* 0x000fe80000100a00 */
[----:B------:R-:W-:Y:S04]  /*2a400*/  STL.64 [R1+0x258], R26 ;  /* 0x0002581a01007387 */ /* 0x000fe80000100a00 */
[----:B------:R-:W0:Y:S01]  /*2a410*/  LDSM.16.MT88.4 R24, [R29+0x4180] ;  /* 0x004180001d18783b */ /* 0x000e220000004200 */
[----:B------:R-:W-:Y:S01]  /*2a420*/  IMAD.MOV.U32 R21, RZ, RZ, R19 ;  /* 0x000000ffff157224 */ /* 0x000fe200078e0013 */
[----:B------:R-:W-:-:S02]  /*2a430*/  MOV R22, R18 ;  /* 0x0000001200167202 */ /* 0x000fc40000000f00 */
[----:B------:R-:W-:Y:S01]  /*2a440*/  MOV R23, R0 ;  /* 0x0000000000177202 */ /* 0x000fe20000000f00 */
[----:B0-----:R-:W-:Y:S04]  /*2a450*/  STL.64 [R1+0x6a98], R26 ;  /* 0x006a981a01007387 */ /* 0x001fe80000100a00 */
[----:B------:R0:W-:Y:S04]  /*2a460*/  STL.64 [R1+0x6a90], R24 ;  /* 0x006a901801007387 */ /* 0x0001e80000100a00 */
[----:B0-----:R-:W4:Y:S04]  /*2a470*/  LDL.LU R24, [R1+0x100] ;  /* 0x0001000001187983 */ /* 0x001f280000300800 */
[----:B------:R-:W4:Y:S04]  /*2a480*/  LDL.LU R25, [R1+0x104] ;  /* 0x0001040001197983 */ /* 0x000f280000300800 */
[----:B------:R-:W4:Y:S04]  /*2a490*/  LDL.LU R26, [R1+0x108] ;  /* 0x00010800011a7983 */ /* 0x000f280000300800 */
[----:B------:R-:W4:Y:S04]  /*2a4a0*/  LDL.LU R27, [R1+0x10c] ;  /* 0x00010c00011b7983 */ /* 0x000f280000300800 */
[----:B------:R-:W-:Y:S01]  /*2a4b0*/  STL [R1+0x6a28], R29 ;  /* 0x006a281d01007387 */ /* 0x000fe20000100800 */
[C---:B--2---:R-:W-:Y:S11]  /*2a4c0*/  HMMA.16816.F32 R4, R20.reuse, R12, R4 ;  /* 0x0000000c1404723c */ /* 0x044ff60000001804 */
[----:B------:R-:W-:Y:S11]  /*2a4d0*/  @!UPT UIADD3 URZ, URZ, URZ, URZ ;  /* 0x0000003f3f3ff290 */ /* 0x000ff6000fffe03f */
[----:B------:R-:W-:Y:S01]  /*2a4e0*/  @!UPT UIADD3 URZ, URZ, URZ, URZ ;  /* 0x0000003f3f3ff290 */ /* 0x000fe2000fffe03f */
[----:B------:R0:W-:Y:S01]  /*2a4f0*/  STL [R1+0x240], R4 ;  /* 0x0002400401007387 */ /* 0x0001e20000100800 */
[----:B------:R-:W-:Y:S01]  /*2a500*/  MOV R14, R6 ;  /* 0x00000006000e7202 */ /* 0x000fe20000000f00 */
[----:B------:R-:W-:Y:S01]  /*2a510*/  IMAD.MOV.U32 R18, RZ, RZ, R5 ;  /* 0x000000ffff127224 */ /* 0x000fe200078e0005 */
[----:B------:R-:W-:Y:S02]  /*2a520*/  MOV R15, R7 ;  /* 0x00000007000f7202 */ /* 0x000fe40000000f00 */
[----:B------:R-:W2:Y:S04]  /*2a530*/  LDL.LU.64 R6, [R1+0x6bf0] ;  /* 0x006bf00001067983 */ /* 0x000ea80000300a00 */
[----:B0-----:R-:W3:Y:S04]  /*2a540*/  LDL.LU.64 R4, [R1+0x6be8] ;  /* 0x006be80001047983 */ /* 0x001ee80000300a00 */
[----:B------:R-:W-:Y:S04]  /*2a550*/  STL [R1+0x6be0], R18 ;  /* 0x006be01201007387 */ /* 0x000fe80000100800 */
[----:B------:R-:W-:Y:S04]  /*2a560*/  STL [R1+0x6a78], R15 ;  /* 0x006a780f01007387 */ /* 0x000fe80000100800 */
[----:B------:R-:W-:Y:S01]  /*2a570*/  STL [R1+0x6a74], R14 ;  /* 0x006a740e01007387 */ /* 0x000fe20000100800 */
[----:B----4-:R-:W-:Y:S11]  /*2a580*/  HMMA.16816.F32 R20, R20, R16, R24 ;  /* 0x000000101414723c */ /* 0x010ff60000001818 */
[----:B------:R-:W-:Y:S11]  /*2a590*/  @!UPT UIADD3 URZ, URZ, URZ, URZ ;  /* 0x0000003f3f3ff290 */ /* 0x000ff6000fffe03f */
[----:B------:R-:W-:Y:S02]  /*2a5a0*/  @!UPT UIADD3 URZ, URZ, URZ, URZ ;  /* 0x0000003f3f3ff290 */ /* 0x000fe4000fffe03f */
[----:B------:R-:W-:Y:S01]  /*2a5b0*/  IMAD.MOV.U32 R29, RZ, RZ, R23 ;  /* 0x000000ffff1d7224 */ /* 0x000fe200078e0017 */
[----:B------:R-:W-:Y:S04]  /*2a5c0*/  STL.64 [R1+0x220], R20 ;  /* 0x0002201401007387 */ /* 0x000fe80000100a00 */
[----:B------:R-:W-:Y:S04]  /*2a5d0*/  STL [R1+0x228], R22 ;  /* 0x0002281601007387 */ /* 0x000fe80000100800 */
[----:B------:R0:W-:Y:S01]  /*2a5e0*/  STL [R1+0x6a7c], R29 ;  /* 0x006a7c1d01007387 */ /* 0x0001e20000100800 */
[----:B--2---:R-:W-:Y:S01]  /*2a5f0*/  IMAD.MOV.U32 R19, RZ, RZ, R6 ;  /* 0x000000ffff137224 */ /* 0x004fe200078e0006 */
[----:B0-----:R-:W-:Y:S01]  /*2a600*/  MOV R29, R7 ;  /* 0x00000007001d7202 */ /* 0x001fe20000000f00 */
[----:B---3--:R-:W-:Y:S01]  /*2a610*/  HMMA.16816.F32 R8, R4, R12, R8 ;  /* 0x0000000c0408723c */ /* 0x008fe20000001808 */
[----:B------:R-:W-:-:S02]  /*2a620*/  MOV R18, R4 ;  /* 0x0000000400127202 */ /* 0x000fc40000000f00 */
[----:B------:R-:W-:Y:S02]  /*2a630*/  MOV R0, R5 ;  /* 0x0000000500007202 */ /* 0x000fe40000000f00 */
[----:B------:R-:W0:Y:S11]  /*2a640*/  LDSM.16.MT88.4 R4, [R3+0x4000] ;  /* 0x004000000304783b */ /* 0x000e360000004200 */
[----:B------:R-:W-:Y:S07]  /*2a650*/  @!UPT UIADD3 URZ, URZ, URZ, URZ ;  /* 0x0000003f3f3ff290 */ /* 0x000fee000fffe03f */
[----:B------:R1:W-:Y:S04]  /*2a660*/  STL.64 [R1+0x210], R8 ;  /* 0x0002100801007387 */ /* 0x0003e80000100a00 */
[----:B------:R2:W-:Y:S04]  /*2a670*/  STL.64 [R1+0x218], R10 ;  /* 0x0002180a01007387 */ /* 0x0005e80000100a00 */
[----:B------:R-:W3:Y:S04]  /*2a680*/  LDL.LU R24, [R1+0xf0] ;  /* 0x0000f00001187983 */ /* 0x000ee80000300800 */
[----:B------:R-:W3:Y:S04]  /*2a690*/  LDL.LU R25, [R1+0xf4] ;  /* 0x0000f40001197983 */ /* 0x000ee80000300800 */
[----:B------:R-:W4:Y:S04]  /*2a6a0*/  LDL.LU R26, [R1+0xf8] ;  /* 0x0000f800011a7983 */ /* 0x000f280000300800 */
[----:B------:R-:W4:Y:S04]  /*2a6b0*/  LDL.LU R27, [R1+0xfc] ;  /* 0x0000fc00011b7983 */ /* 0x000f280000300800 */
[----:B------:R-:W3:Y:S04]  /*2a6c0*/  LDL.LU R20, [R1+0x190] ;  /* 0x0001900001147983 */ /* 0x000ee80000300800 */
[----:B------:R-:W3:Y:S04]  /*2a6d0*/  LDL.LU R21, [R1+0x194] ;  /* 0x0001940001157983 */ /* 0x000ee80000300800 */
[----:B------:R-:W3:Y:S04]  /*2a6e0*/  LDL.LU R22, [R1+0x198] ;  /* 0x0001980001167983 */ /* 0x000ee80000300800 */
[----:B------:R-:W3:Y:S01]  /*2a6f0*/  LDL.LU R23, [R1+0x19c] ;  /* 0x00019c0001177983 */ /* 0x000ee20000300800 */
[----:B0-----:R-:W-:-:S03]  /*2a700*/  MOV R15, R4 ;  /* 0x00000004000f7202 */ /* 0x001fc60000000f00 */
[----:B-1----:R-:W3:Y:S01]  /*2a710*/  LDL.LU R8, [R1+0x310] ;  /* 0x0003100001087983 */ /* 0x002ee20000300800 */
[----:B------:R-:W-:-:S03]  /*2a720*/  IMAD.MOV.U32 R14, RZ, RZ, R5 ;  /* 0x000000ffff0e7224 */ /* 0x000fc600078e0005 */
[----:B------:R-:W3:Y:S01]  /*2a730*/  LDL.LU R9, [R1+0x314] ;  /* 0x0003140001097983 */ /* 0x000ee20000300800 */
[----:B------:R-:W-:-:S03]  /*2a740*/  MOV R2, R6 ;  /* 0x0000000600027202 */ /* 0x000fc60000000f00 */
[----:B--2---:R-:W2:Y:S01]  /*2a750*/  LDL.LU R10, [R1+0x318] ;  /* 0x00031800010a7983 */ /* 0x004ea20000300800 */
[----:B------:R-:W-:-:S03]  /*2a760*/  MOV R28, R7 ;  /* 0x00000007001c7202 */ /* 0x000fc60000000f00 */
[----:B------:R-:W2:Y:S04]  /*2a770*/  LDL.LU R11, [R1+0x31c] ;  /* 0x00031c00010b7983 */ /* 0x000ea80000300800 */
[----:B------:R-:W2:Y:S04]  /*2a780*/  LDL.LU R4, [R1] ;  /* 0x0000000001047983 */ /* 0x000ea80000300800 */
[----:B------:R-:W2:Y:S04]  /*2a790*/  LDL.LU R5, [R1+0x4] ;  /* 0x0000040001057983 */ /* 0x000ea80000300800 */
[----:B------:R-:W2:Y:S04]  /*2a7a0*/  LDL.LU R6, [R1+0x8] ;  /* 0x0000080001067983 */ /* 0x000ea80000300800 */
[----:B------:R-:W2:Y:S04]  /*2a7b0*/  LDL.LU R7, [R1+0xc] ;  /* 0x00000c0001077983 */ /* 0x000ea80000300800 */
[----:B--2---:R-:W-:Y:S04]  /*2a7c0*/  STL.64 [R1+0x6b30], R6 ;  /* 0x006b300601007387 */ /* 0x004fe80000100a00 */
[----:B------:R-:W-:Y:S04]  /*2a7d0*/  STL.64 [R1+0x6b28], R4 ;  /* 0x006b280401007387 */ /* 0x000fe80000100a00 */
[----:B------:R-:W-:Y:S04]  /*2a7e0*/  STL.64 [R1+0x6af0], R10 ;  /* 0x006af00a01007387 */ /* 0x000fe80000100a00 */
[----:B---3--:R0:W-:Y:S04]  /*2a7f0*/  STL.64 [R1+0x6ae8], R8 ;  /* 0x006ae80801007387 */ /* 0x0081e80000100a00 */
[----:B0-----:R-:W2:Y:S04]  /*2a800*/  LDL.LU R8, [R1+0x320] ;  /* 0x0003200001087983 */ /* 0x001ea80000300800 */
[----:B------:R-:W2:Y:S04]  /*2a810*/  LDL.LU R9, [R1+0x324] ;  /* 0x0003240001097983 */ /* 0x000ea80000300800 */
[----:B------:R-:W3:Y:S04]  /*2a820*/  LDL.LU R10, [R1+0x328] ;  /* 0x00032800010a7983 */ /* 0x000ee80000300800 */
[----:B------:R-:W3:Y:S04]  /*2a830*/  LDL.LU R11, [R1+0x32c] ;  /* 0x00032c00010b7983 */ /* 0x000ee80000300800 */
[----:B------:R-:W2:Y:S04]  /*2a840*/  LDL.LU R4, [R1+0x10] ;  /* 0x0000100001047983 */ /* 0x000ea80000300800 */
[----:B------:R-:W2:Y:S04]  /*2a850*/  LDL.LU R5, [R1+0x14] ;  /* 0x0000140001057983 */ /* 0x000ea80000300800 */
[----:B------:R-:W2:Y:S04]  /*2a860*/  LDL.LU R6, [R1+0x18] ;  /* 0x0000180001067983 */ /* 0x000ea80000300800 */
[----:B------:R-:W2:Y:S04]  /*2a870*/  LDL.LU R7, [R1+0x1c] ;  /* 0x00001c0001077983 */ /* 0x000ea80000300800 */
[----:B--2---:R-:W-:Y:S04]  /*2a880*/  STL.64 [R1+0x6b60], R6 ;  /* 0x006b600601007387 */ /* 0x004fe80000100a00 */
[----:B------:R-:W-:Y:S04]  /*2a890*/  STL.64 [R1+0x6b58], R4 ;  /* 0x006b580401007387 */ /* 0x000fe80000100a00 */
[----:B---3--:R-:W-:Y:S04]  /*2a8a0*/  STL.64 [R1+0x6b10], R10 ;  /* 0x006b100a01007387 */ /* 0x008fe80000100a00 */
[----:B------:R0:W-:Y:S04]  /*2a8b0*/  STL.64 [R1+0x6b08], R8 ;  /* 0x006b080801007387 */ /* 0x0001e80000100a00 */
        /* <DEDUP_REMOVED lines=39> */
[----:B------:R-:W3:Y:S01]  /*2ab30*/  LDL.LU R11, [R1+0x15c] ;  /* 0x00015c00010b7983 */ /* 0x000ee20000300800 */
[----:B------:R-:W-:Y:S01]  /*2ab40*/  IMAD.MOV.U32 R4, RZ, RZ, R18 ;  /* 0x000000ffff047224 */ /* 0x000fe200078e0012 */
[----:B------:R-:W-:-:S02]  /*2ab50*/  MOV R5, R0 ;  /* 0x0000000000057202 */ /* 0x000fc40000000f00 */
[----:B------:R-:W2:Y:S01]  /*2ab60*/  LDL.LU R18, [R1+0x6be0] ;  /* 0x006be00001127983 */ /* 0x000ea20000300800 */
[----:B------:R-:W-:-:S03]  /*2ab70*/  MOV R6, R19 ;  /* 0x0000001300067202 */ /* 0x000fc60000000f00 */
[----:B------:R-:W4:Y:S04]  /*2ab80*/  LDL.LU R0, [R1+0x6bdc] ;  /* 0x006bdc0001007983 */ /* 0x000f280000300800 */
[----:B------:R-:W4:Y:S04]  /*2ab90*/  LDL.LU R19, [R1+0x6bd8] ;  /* 0x006bd80001137983 */ /* 0x000f280000300800 */
[----:B---3--:R-:W-:Y:S04]  /*2aba0*/  STL.64 [R1+0x6b80], R10 ;  /* 0x006b800a01007387 */ /* 0x008fe80000100a00 */
        /* <DEDUP_REMOVED lines=16> */
[----:B------:R-:W3:Y:S01]  /*2acb0*/  LDL.LU R11, [R1+0x2ec] ;  /* 0x0002ec00010b7983 */ /* 0x000ee20000300800 */
[----:B------:R-:W-:-:S03]  /*2acc0*/  IMAD.MOV.U32 R7, RZ, RZ, R29 ;  /* 0x000000ffff077224 */ /* 0x000fc600078e001d */
[----:B---3--:R-:W-:Y:S04]  /*2acd0*/  STL.64 [R1+0x6bd0], R10 ;  /* 0x006bd00a01007387 */ /* 0x008fe80000100a00 */
[----:B--2---:R0:W-:Y:S04]  /*2ace0*/  STL.64 [R1+0x6bc8], R8 ;  /* 0x006bc80801007387 */ /* 0x0041e80000100a00 */
[----:B0-----:R-:W2:Y:S04]  /*2acf0*/  LDL.LU R8, [R1+0x90] ;  /* 0x0000900001087983 */ /* 0x001ea80000300800 */
[----:B------:R-:W2:Y:S04]  /*2ad00*/  LDL.LU R9, [R1+0x94] ;  /* 0x0000940001097983 */ /* 0x000ea80000300800 */
[----:B------:R-:W2:Y:S04]  /*2ad10*/  LDL.LU R10, [R1+0x98] ;  /* 0x00009800010a7983 */ /* 0x000ea80000300800 */
[----:B------:R-:W2:Y:S04]  /*2ad20*/  LDL.LU R11, [R1+0x9c] ;  /* 0x00009c00010b7983 */ /* 0x000ea80000300800 */
[----:B------:R-:W-:Y:S04]  /*2ad30*/  STL.64 [R1+0x6ad0], R22 ;  /* 0x006ad01601007387 */ /* 0x000fe80000100a00 */
[----:B------:R0:W-:Y:S04]  /*2ad40*/  STL.64 [R1+0x6ac8], R20 ;  /* 0x006ac81401007387 */ /* 0x0001e80000100a00 */
[----:B0-----:R-:W3:Y:S04]  /*2ad50*/  LDL.LU R20, [R1+0x2b0] ;  /* 0x0002b00001147983 */ /* 0x001ee80000300800 */
[----:B------:R-:W3:Y:S04]  /*2ad60*/  LDL.LU R21, [R1+0x2b4] ;  /* 0x0002b40001157983 */ /* 0x000ee80000300800 */
[----:B------:R-:W3:Y:S04]  /*2ad70*/  LDL.LU R22, [R1+0x2b8] ;  /* 0x0002b80001167983 */ /* 0x000ee80000300800 */
[----:B------:R-:W3:Y:S04]  /*2ad80*/  LDL.LU R23, [R1+0x2bc] ;  /* 0x0002bc0001177983 */ /* 0x000ee80000300800 */
[----:B----4-:R-:W-:Y:S04]  /*2ad90*/  STL.64 [R1+0x6aa8], R26 ;  /* 0x006aa81a01007387 */ /* 0x010fe80000100a00 */
[----:B------:R0:W-:Y:S04]  /*2ada0*/  STL.64 [R1+0x6aa0], R24 ;  /* 0x006aa01801007387 */ /* 0x0001e80000100a00 */
[----:B0-----:R-:W4:Y:S04]  /*2adb0*/  LDL.LU R24, [R1+0x130] ;  /* 0x0001300001187983 */ /* 0x001f280000300800 */
[----:B------:R-:W4:Y:S04]  /*2adc0*/  LDL.LU R25, [R1+0x134] ;  /* 0x0001340001197983 */ /* 0x000f280000300800 */
[----:B------:R-:W4:Y:S04]  /*2add0*/  LDL.LU R26, [R1+0x138] ;  /* 0x00013800011a7983 */ /* 0x000f280000300800 */
[----:B------:R-:W4:Y:S04]  /*2ade0*/  LDL.LU R27, [R1+0x13c] ;  /* 0x00013c00011b7983 */ /* 0x000f280000300800 */
[----:B------:R-:W-:Y:S04]  /*2adf0*/  STL [R1+0x6a8c], R28 ;  /* 0x006a8c1c01007387 */ /* 0x000fe80000100800 */
[----:B------:R-:W-:Y:S04]  /*2ae00*/  STL [R1+0x6a88], R2 ;  /* 0x006a880201007387 */ /* 0x000fe80000100800 */
[----:B------:R-:W-:Y:S04]  /*2ae10*/  STL [R1+0x6a84], R14 ;  /* 0x006a840e01007387 */ /* 0x000fe80000100800 */
[----:B------:R-:W-:Y:S01]  /*2ae20*/  STL [R1+0x6a80], R15 ;  /* 0x006a800f01007387 */ /* 0x000fe20000100800 */
[----:B--2---:R-:W-:Y:S03]  /*2ae30*/  HMMA.16816.F32 R4, R4, R16, R8 ;  /* 0x000000100404723c */ /* 0x004fe60000001808 */
[----:B------:R-:W2:Y:S04]  /*2ae40*/  LDL.LU.64 R10, [R1+0x6bd0] ;  /* 0x006bd000010a7983 */ /* 0x000ea80000300a00 */
[----:B------:R-:W2:Y:S11]  /*2ae50*/  LDL.LU.64 R8, [R1+0x6bc8] ;  /* 0x006bc80001087983 */ /* 0x000eb60000300a00 */
[----:B------:R-:W-:Y:S05]  /*2ae60*/  @!UPT UIADD3 URZ, URZ, URZ, URZ ;  /* 0x0000003f3f3ff290 */ /* 0x000fea000fffe03f */
[----:B------:R-:W-:Y:S04]  /*2ae70*/  STL.64 [R1+0x1e0], R4 ;  /* 0x0001e00401007387 */ /* 0x000fe80000100a00 */
[----:B------:R-:W-:Y:S04]  /*2ae80*/  STL.64 [R1+0x1e8], R6 ;  /* 0x0001e80601007387 */ /* 0x000fe80000100a00 */
[----:B------:R-:W0:Y:S04]  /*2ae90*/  LDSM.16.MT88.4 R4, [R3+0x4080] ;  /* 0x004080000304783b */ /* 0x000e280000004200 */
[----:B0-----:R-:W-:Y:S01]  /*2aea0*/  STL.64 [R1+0x60], R4 ;  /* 0x0000600401007387 */ /* 0x001fe20000100a00 */
[----:B------:R-:W-:-:S03]  /*2aeb0*/  MOV R28, R7 ;  /* 0x00000007001c7202 */ /* 0x000fc60000000f00 */
[----:B------:R0:W-:Y:S04]  /*2aec0*/  STL [R1+0x68], R6 ;  /* 0x0000680601007387 */ /* 0x0001e80000100800 */
[----:B0-----:R-:W2:Y:S04]  /*2aed0*/  LDL.LU.64 R6, [R1+0x6bc0] ;  /* 0x006bc00001067983 */ /* 0x001ea80000300a00 */
[----:B------:R-:W2:Y:S02]  /*2aee0*/  LDL.LU.64 R4, [R1+0x6bb8] ;  /* 0x006bb80001047983 */ /* 0x000ea40000300a00 */
        /* <DEDUP_REMOVED lines=9> */
[----:B------:R-:W2:Y:S11]  /*2af80*/  LDL.LU.64 R8, [R1+0x6b98] ;  /* 0x006b980001087983 */ /* 0x000eb60000300a00 */
[----:B------:R-:W-:Y:S06]  /*2af90*/  @!UPT UIADD3 URZ, URZ, URZ, URZ ;  /* 0x0000003f3f3ff290 */ /* 0x000fec000fffe03f */
[----:B------:R-:W-:Y:S04]  /*2afa0*/  STL.64 [R1+0x1f0], R4 ;  /* 0x0001f00401007387 */ /* 0x000fe80000100a00 */
[----:B------:R0:W-:Y:S04]  /*2afb0*/  STL.64 [R1+0x1f8], R6 ;  /* 0x0001f80601007387 */ /* 0x0001e80000100a00 */
        /* <DEDUP_REMOVED lines=44> */
[----:B------:R-:W-:Y:S04]  /*2b280*/  STL.64 [R1+0x78], R6 ;  /* 0x0000780601007387 */ /* 0x000fe80000100a00 */
[----:B------:R-:W0:Y:S02]  /*2b290*/  LDSM.16.MT88.4 R4, [R3+0x4100] ;  /* 0x004100000304783b */ /* 0x000e240000004200 */
[----:B0-----:R-:W-:Y:S01]  /*2b2a0*/  MOV R15, R6 ;  /* 0x00000006000f7202 */ /* 0x001fe20000000f00 */
[----:B------:R-:W-:Y:S01]  /*2b2b0*/  IMAD.MOV.U32 R14, RZ, RZ, R5 ;  /* 0x000000ffff0e7224 */ /* 0x000fe200078e0005 */
[----:B------:R-:W-:-:S02]  /*2b2c0*/  MOV R29, R7 ;  /* 0x00000007001d7202 */ /* 0x000fc40000000f00 */
[----:B------:R-:W-:Y:S01]  /*2b2d0*/  MOV R2, R4 ;  /* 0x0000000400027202 */ /* 0x000fe20000000f00 */
[----:B------:R-:W2:Y:S04]  /*2b2e0*/  LDL.LU.64 R6, [R1+0x6b00] ;  /* 0x006b000001067983 */ /* 0x000ea80000300a00 */
        /* <DEDUP_REMOVED lines=9> */
[----:B------:R-:W3:Y:S04]  /*2b380*/  LDL.LU.64 R10, [R1+0x6ae0] ;  /* 0x006ae000010a7983 */ /* 0x000ee80000300a00 */
[----:B------:R-:W3:Y:S11]  /*2b390*/  LDL.LU.64 R8, [R1+0x6ad8] ;  /* 0x006ad80001087983 */ /* 0x000ef60000300a00 */
[----:B------:R-:W-:Y:S06]  /*2b3a0*/  @!UPT UIADD3 URZ, URZ, URZ, URZ ;  /* 0x0000003f3f3ff290 */ /* 0x000fec000fffe03f */
[----:B------:R0:W-:Y:S04]  /*2b3b0*/  STL.64 [R1+0x90], R4 ;  /* 0x0000900401007387 */ /* 0x0001e80000100a00 */
[----:B------:R1:W-:Y:S04]  /*2b3c0*/  STL.64 [R1+0x98], R6 ;  /* 0x0000980601007387 */ /* 0x0003e80000100a00 */
[----:B0-----:R-:W2:Y:S04]  /*2b3d0*/  LDL.LU R4, [R1+0xc0] ;  /* 0x0000c00001047983 */ /* 0x001ea80000300800 */
[----:B------:R-:W2:Y:S04]  /*2b3e0*/  LDL.LU R5, [R1+0xc4] ;  /* 0x0000c40001057983 */ /* 0x000ea80000300800 */
[----:B-1----:R-:W2:Y:S04]  /*2b3f0*/  LDL.LU R6, [R1+0xc8] ;  /* 0x0000c80001067983 */ /* 0x002ea80000300800 */
[----:B------:R-:W2:Y:S01]  /*2b400*/  LDL.LU R7, [R1+0xcc] ;  /* 0x0000cc0001077983 */ /* 0x000ea20000300800 */
        /* <DEDUP_REMOVED lines=8> */
[----:B------:R-:W4:Y:S04]  /*2b490*/  LDL.LU.64 R22, [R1+0x6ac0] ;  /* 0x006ac00001167983 */ /* 0x000f280000300a00 */
[----:B------:R-:W4:Y:S11]  /*2b4a0*/  LDL.LU.64 R20, [R1+0x6ab8] ;  /* 0x006ab80001147983 */ /* 0x000f360000300a00 */
[----:B------:R-:W-:Y:S06]  /*2b4b0*/  @!UPT UIADD3 URZ, URZ, URZ, URZ ;  /* 0x0000003f3f3ff290 */ /* 0x000fec000fffe03f */
[----:B------:R0:W-:Y:S04]  /*2b4c0*/  STL.64 [R1+0x190], R8 ;  /* 0x0001900801007387 */ /* 0x0001e80000100a00 */
[----:B------:R1:W-:Y:S04]  /*2b4d0*/  STL.64 [R1+0x198], R10 ;  /* 0x0001980a01007387 */ /* 0x0003e80000100a00 */
[----:B0-----:R-:W3:Y:S04]  /*2b4e0*/  LDL.LU R8, [R1+0xd0] ;  /* 0x0000d00001087983 */ /* 0x001ee80000300800 */
[----:B------:R-:W3:Y:S01]  /*2b4f0*/  LDL.LU R9, [R1+0xd4] ;  /* 0x0000d40001097983 */ /* 0x000ee20000300800 */
[----:B-1----:R-:W-:-:S03]  /*2b500*/  IMAD.MOV.U32 R10, RZ, RZ, R19 ;  /* 0x000000ffff0a7224 */ /* 0x002fc600078e0013 */
[----:B------:R-:W2:Y:S01]  /*2b510*/  LDL.LU R19, [R1+0x6ab0] ;  /* 0x006ab00001137983 */ /* 0x000ea20000300800 */
[C---:B----4-:R-:W-:Y:S11]  /*2b520*/  HMMA.16816.F32 R24, R20.reuse, R12, R24 ;  /* 0x0000000c1418723c */ /* 0x050ff60000001818 */
[----:B------:R-:W-:Y:S11]  /*2b530*/  @!UPT UIADD3 URZ, URZ, URZ, URZ ;  /* 0x0000003f3f3ff290 */ /* 0x000ff6000fffe03f */
[----:B------:R-:W-:Y:S01]  /*2b540*/  @!UPT UIADD3 URZ, URZ, URZ, URZ ;  /* 0x0000003f3f3ff290 */ /* 0x000fe2000fffe03f */
[----:B------:R-:W-:Y:S04]  /*2b550*/  STL.64 [R1+0x180], R24 ;  /* 0x0001801801007387 */ /* 0x000fe80000100a00 */
[----:B------:R0:W-:Y:S04]  /*2b560*/  STL.64 [R1+0x188], R26 ;  /* 0x0001881a01007387 */ /* 0x0001e80000100a00 */
[----:B0-----:R-:W4:Y:S04]  /*2b570*/  LDL.LU.64 R26, [R1+0x6aa8] ;  /* 0x006aa800011a7983 */ /* 0x001f280000300a00 */
[----:B------:R-:W4:Y:S01]  /*2b580*/  LDL.LU.64 R24, [R1+0x6aa0] ;  /* 0x006aa00001187983 */ /* 0x000f220000300a00 */
[----:B------:R-:W-:Y:S01]  /*2b590*/  MOV R11, R0 ;  /* 0x00000000000b7202 */ /* 0x000fe20000000f00 */
[----:B----4-:R-:W-:Y:S02]  /*2b5a0*/  HMMA.16816.F32 R20, R20, R16, R24 ;  /* 0x000000101414723c */ /* 0x010fe40000001818 */
[----:B------:R-:W3:Y:S04]  /*2b5b0*/  LDL.LU.64 R26, [R1+0x6a98] ;  /* 0x006a9800011a7983 */ /* 0x000ee80000300a00 */
[----:B------:R-:W3:Y:S02]  /*2b5c0*/  LDL.LU.64 R24, [R1+0x6a90] ;  /* 0x006a900001187983 */ /* 0x000ee40000300a00 */
[C---:B---3--:R-:W-:Y:S08]  /*2b5d0*/  HMMA.16816.F32 R8, R24.reuse, R12, R8 ;  /* 0x0000000c1808723c */ /* 0x048ff00000001808 */
[----:B--2---:R-:W-:Y:S11]  /*2b5e0*/  HMMA.16816.F32 R4, R24, R16, R4 ;  /* 0x000000101804723c */ /* 0x004ff60000001804 */
[----:B------:R-:W-:Y:S04]  /*2b5f0*/  @!UPT UIADD3 URZ, URZ, URZ, URZ ;  /* 0x0000003f3f3ff290 */ /* 0x000fe8000fffe03f */
[----:B------:R-:W-:Y:S01]  /*2b600*/  STL.64 [R1+0x150], R8 ;  /* 0x0001500801007387 */ /* 0x000fe20000100a00 */
[----:B------:R-:W-:-:S03]  /*2b610*/  MOV R0, R10 ;  /* 0x0000000a00007202 */ /* 0x000fc60000000f00 */
[----:B------:R0:W-:Y:S04]  /*2b620*/  STL.64 [R1+0x170], R20 ;  /* 0x0001701401007387 */ /* 0x0001e80000100a00 */
[----:B------:R1:W-:Y:S04]  /*2b630*/  STL.64 [R1+0x178], R22 ;  /* 0x0001781601007387 */ /* 0x0003e80000100a00 */
[----:B------:R2:W-:Y:S04]  /*2b640*/  STL [R1+0x15c], R11 ;  /* 0x00015c0b01007387 */ /* 0x0005e80000100800 */
[----:B------:R-:W-:Y:S04]  /*2b650*/  STL [R1+0x6894], R0 ;  /* 0x0068940001007387 */ /* 0x000fe80000100800 */
[----:B------:R-:W-:Y:S04]  /*2b660*/  STL [R1+0x6a68], R18 ;  /* 0x006a681201007387 */ /* 0x000fe80000100800 */
[----:B------:R3:W-:Y:S04]  /*2b670*/  STL.64 [R1+0x6a60], R16 ;  /* 0x006a601001007387 */ /* 0x0007e80000100a00 */
[----:B------:R-:W-:Y:S04]  /*2b680*/  STL.64 [R1+0x110], R4 ;  /* 0x0001100401007387 */ /* 0x000fe80000100a00 */
[----:B------:R-:W-:Y:S04]  /*2b690*/  STL.64 [R1+0x118], R6 ;  /* 0x0001180601007387 */ /* 0x000fe80000100a00 */
[----:B0-----:R-:W4:Y:S04]  /*2b6a0*/  LDL.LU R20, [R1+0x2f0] ;  /* 0x0002f00001147983 */ /* 0x001f280000300800 */
[----:B------:R-:W4:Y:S04]  /*2b6b0*/  LDL.LU R21, [R1+0x2f4] ;  /* 0x0002f40001157983 */ /* 0x000f280000300800 */
[----:B-1----:R-:W4:Y:S04]  /*2b6c0*/  LDL.LU R22, [R1+0x2f8] ;  /* 0x0002f80001167983 */ /* 0x002f280000300800 */
[----:B------:R-:W4:Y:S04]  /*2b6d0*/  LDL.LU R23, [R1+0x2fc] ;  /* 0x0002fc0001177983 */ /* 0x000f280000300800 */
[----:B------:R-:W4:Y:S04]  /*2b6e0*/  LDL.LU R8, [R1+0x2a0] ;  /* 0x0002a00001087983 */ /* 0x000f280000300800 */
[----:B------:R-:W4:Y:S04]  /*2b6f0*/  LDL.LU R9, [R1+0x2a4] ;  /* 0x0002a40001097983 */ /* 0x000f280000300800 */
[----:B------:R-:W4:Y:S01]  /*2b700*/  LDL.LU R10, [R1+0x2a8] ;  /* 0x0002a800010a7983 */ /* 0x000f220000300800 */
[----:B--2---:R-:W-:-:S03]  /*2b710*/  IMAD.MOV.U32 R11, RZ, RZ, R19 ;  /* 0x000000ffff0b7224 */ /* 0x004fc600078e0013 */
[----:B---3--:R-:W2:Y:S04]  /*2b720*/  LDL.LU R16, [R1+0x340] ;  /* 0x0003400001107983 */ /* 0x008ea80000300800 */
[----:B------:R-:W2:Y:S04]  /*2b730*/  LDL.LU R17, [R1+0x344] ;  /* 0x0003440001117983 */ /* 0x000ea80000300800 */
[----:B------:R-:W2:Y:S04]  /*2b740*/  LDL.LU R18, [R1+0x348] ;  /* 0x0003480001127983 */ /* 0x000ea80000300800 */
[----:B------:R-:W2:Y:S01]  /*2b750*/  LDL.LU R19, [R1+0x34c] ;  /* 0x00034c0001137983 */ /* 0x000ea20000300800 */
[----:B------:R-:W-:Y:S01]  /*2b760*/  MOV R24, R2 ;  /* 0x0000000200187202 */ /* 0x000fe20000000f00 */
[----:B------:R-:W-:Y:S01]  /*2b770*/  IMAD.MOV.U32 R25, RZ, RZ, R14 ;  /* 0x000000ffff197224 */ /* 0x000fe200078e000e */
[----:B------:R-:W-:Y:S01]  /*2b780*/  MOV R26, R15 ;  /* 0x0000000f001a7202 */ /* 0x000fe20000000f00 */
[----:B------:R-:W0:Y:S01]  /*2b790*/  LDSM.16.MT88.4 R4, [R3+0x4180] ;  /* 0x004180000304783b */ /* 0x000e220000004200 */
[----:B------:R-:W-:-:S03]  /*2b7a0*/  MOV R27, R29 ;  /* 0x0000001d001b7202 */ /* 0x000fc60000000f00 */
[----:B----4-:R1:W-:Y:S04]  /*2b7b0*/  STL.64 [R1+0x6a38], R10 ;  /* 0x006a380a01007387 */ /* 0x0103e80000100a00 */
[----:B------:R3:W-:Y:S01]  /*2b7c0*/  STL.64 [R1+0x6a30], R8 ;  /* 0x006a300801007387 */ /* 0x0007e20000100a00 */
[----:B-1----:R-:W-:-:S03]  /*2b7d0*/  MOV R11, R28 ;  /* 0x0000001c000b7202 */ /* 0x002fc60000000f00 */
[----:B---3--:R-:W3:Y:S04]  /*2b7e0*/  LDL.LU R8, [R1+0x60] ;  /* 0x0000600001087983 */ /* 0x008ee80000300800 */
[----:B------:R-:W3:Y:S04]  /*2b7f0*/  LDL.LU R9, [R1+0x64] ;  /* 0x0000640001097983 */ /* 0x000ee80000300800 */
[----:B------:R-:W3:Y:S04]  /*2b800*/  LDL.LU R10, [R1+0x68] ;  /* 0x00006800010a7983 */ /* 0x000ee80000300800 */
[----:B------:R-:W4:Y:S04]  /*2b810*/  LDL.LU R28, [R1+0x6a8c] ;  /* 0x006a8c00011c7983 */ /* 0x000f280000300800 */
[----:B------:R-:W2:Y:S04]  /*2b820*/  LDL.LU R2, [R1+0x6a88] ;  /* 0x006a880001027983 */ /* 0x000ea80000300800 */
[----:B------:R-:W2:Y:S04]  /*2b830*/  LDL.LU R14, [R1+0x6a84] ;  /* 0x006a8400010e7983 */ /* 0x000ea80000300800 */
[----:B------:R-:W2:Y:S04]  /*2b840*/  LDL.LU R15, [R1+0x6a80] ;  /* 0x006a8000010f7983 */ /* 0x000ea80000300800 */
[----:B------:R-:W2:Y:S04]  /*2b850*/  LDL.LU R29, [R1+0x6a7c] ;  /* 0x006a7c00011d7983 */ /* 0x000ea80000300800 */
[----:B------:R-:W-:Y:S04]  /*2b860*/  STL.64 [R1+0x6a48], R26 ;  /* 0x006a481a01007387 */ /* 0x000fe80000100a00 */
[----:B------:R1:W-:Y:S04]  /*2b870*/  STL.64 [R1+0x6a40], R24 ;  /* 0x006a401801007387 */ /* 0x0003e80000100a00 */
[----:B-1----:R-:W2:Y:S04]  /*2b880*/  LDL.LU R24, [R1+0x300] ;  /* 0x0003000001187983 */ /* 0x002ea80000300800 */
[----:B------:R-:W2:Y:S04]  /*2b890*/  LDL.LU R25, [R1+0x304] ;  /* 0x0003040001197983 */ /* 0x000ea80000300800 */
[----:B------:R-:W2:Y:S04]  /*2b8a0*/  LDL.LU R26, [R1+0x308] ;  /* 0x00030800011a7983 */ /* 0x000ea80000300800 */
[----:B------:R-:W2:Y:S04]  /*2b8b0*/  LDL.LU R27, [R1+0x30c] ;  /* 0x00030c00011b7983 */ /* 0x000ea80000300800 */
[----:B--2---:R1:W-:Y:S04]  /*2b8c0*/  STL.64 [R1+0x6a58], R26 ;  /* 0x006a581a01007387 */ /* 0x0043e80000100a00 */
[----:B------:R2:W-:Y:S01]  /*2b8d0*/  STL.64 [R1+0x6a50], R24 ;  /* 0x006a501801007387 */ /* 0x0005e20000100a00 */
[----:B-1----:R-:W-:Y:S01]  /*2b8e0*/  MOV R26, R2 ;  /* 0x00000002001a7202 */ /* 0x002fe20000000f00 */
[----:B----4-:R-:W-:-:S02]  /*2b8f0*/  IMAD.MOV.U32 R27, RZ, RZ, R28 ;  /* 0x000000ffff1b7224 */ /* 0x010fc400078e001c */
[----:B--2---:R-:W-:Y:S01]  /*2b900*/  IMAD.MOV.U32 R24, RZ, RZ, R15 ;  /* 0x000000ffff187224 */ /* 0x004fe200078e000f */
[----:B------:R-:W-:Y:S01]  /*2b910*/  MOV R25, R14 ;  /* 0x0000000e00197202 */ /* 0x000fe20000000f00 */
[----:B------:R-:W2:Y:S04]  /*2b920*/  LDL.LU R15, [R1+0x6a78] ;  /* 0x006a7800010f7983 */ /* 0x000ea80000300800 */
[----:B------:R-:W4:Y:S02]  /*2b930*/  LDL.LU R14, [R1+0x6a74] ;  /* 0x006a7400010e7983 */ /* 0x000f240000300800 */
[----:B------:R-:W-:Y:S02]  /*2b940*/  HMMA.16816.F32 R16, R24, R12, R16 ;  /* 0x0000000c1810723c */ /* 0x000fe40000001810 */
[----:B------:R-:W2:Y:S04]  /*2b950*/  LDL.LU R2, [R1+0x6a70] ;  /* 0x006a700001027983 */ /* 0x000ea80000300800 */
[----:B------:R-:W2:Y:S04]  /*2b960*/  LDL.LU R28, [R1+0x6a6c] ;  /* 0x006a6c00011c7983 */ /* 0x000ea80000300800 */
[----:B0-----:R-:W-:Y:S04]  /*2b970*/  STL.64 [R1+0x6a20], R6 ;  /* 0x006a200601007387 */ /* 0x001fe80000100a00 */
[----:B------:R0:W-:Y:S04]  /*2b980*/  STL.64 [R1+0x6a18], R4 ;  /* 0x006a180401007387 */ /* 0x0001e80000100a00 */
[----:B0-----:R-:W2:Y:S04]  /*2b990*/  LDL.LU R4, [R1+0x330] ;  /* 0x0003300001047983 */ /* 0x001ea80000300800 */
[----:B------:R-:W2:Y:S04]  /*2b9a0*/  LDL.LU R5, [R1+0x334] ;  /* 0x0003340001057983 */ /* 0x000ea80000300800 */
[----:B------:R-:W2:Y:S04]  /*2b9b0*/  LDL.LU R6, [R1+0x338] ;  /* 0x0003380001067983 */ /* 0x000ea80000300800 */
[----:B------:R-:W2:Y:S04]  /*2b9c0*/  LDL.LU R7, [R1+0x33c] ;  /* 0x00033c0001077983 */ /* 0x000ea80000300800 */
[----:B------:R-:W-:Y:S04]  /*2b9d0*/  STL [R1+0x6980], R3 ;  /* 0x0069800301007387 */ /* 0x000fe80000100800 */
[----:B------:R-:W-:Y:S04]  /*2b9e0*/  STL.64 [R1+0x140], R16 ;  /* 0x0001401001007387 */ /* 0x000fe80000100a00 */
[----:B------:R0:W-:Y:S04]  /*2b9f0*/  STL [R1+0x148], R18 ;  /* 0x0001481201007387 */ /* 0x0001e80000100800 */
[----:B0-----:R-:W2:Y:S04]  /*2ba00*/  LDL.LU R18, [R1+0x6a68] ;  /* 0x006a680001127983 */ /* 0x001ea80000300800 */
[----:B------:R-:W2:Y:S01]  /*2ba10*/  LDL.LU.64 R16, [R1+0x6a60] ;  /* 0x006a600001107983 */ /* 0x000ea20000300a00 */
[----:B------:R-:W-:-:S05]  /*2ba20*/  MOV R0, R19 ;  /* 0x0000001300007202 */ /* 0x000fca0000000f00 */
[----:B------:R0:W-:Y:S01]  /*2ba30*/  STL [R1+0x6898], R0 ;  /* 0x0068980001007387 */ /* 0x0001e20000100800 */
[----:B--2---:R-:W-:Y:S08]  /*2ba40*/  HMMA.16816.F32 R24, R24, R16, R4 ;  /* 0x000000101818723c */ /* 0x004ff00000001804 */
[----:B---3--:R-:W-:Y:S01]  /*2ba50*/  HMMA.16816.F32 R4, R8, R12, R20 ;  /* 0x0000000c0804723c */ /* 0x008fe20000001814 */
[----:B------:R-:W1:Y:S11]  /*2ba60*/  LDSM.16.MT88.4 R20, [R28+0x6000] ;  /* 0x006000001c14783b */ /* 0x000e760000004200 */
[----:B------:R-:W-:Y:S11]  /*2ba70*/  @!UPT UIADD3 URZ, URZ, URZ, URZ ;  /* 0x0000003f3f3ff290 */ /* 0x000ff6000fffe03f */
[----:B------:R1:W-:Y:S01]  /*2ba80*/  STL.64 [R1+0x120], R4 ;  /* 0x0001200401007387 */ /* 0x0003e20000100a00 */
[----:B0-----:R-:W-:-:S03]  /*2ba90*/  MOV R0, R7 ;  /* 0x0000000700007202 */ /* 0x001fc60000000f00 */
[----:B------:R-:W-:Y:S04]  /*2baa0*/  STL.64 [R1+0x130], R24 ;  /* 0x0001301801007387 */ /* 0x000fe80000100a00 */
[----:B------:R-:W-:Y:S04]  /*2bab0*/  STL.64 [R1+0x138], R26 ;  /* 0x0001381a01007387 */ /* 0x000fe80000100a00 */
[----:B------:R-:W-:Y:S04]  /*2bac0*/  STL [R1+0x128], R6 ;  /* 0x0001280601007387 */ /* 0x000fe80000100800 */
[----:B------:R0:W-:Y:S01]  /*2bad0*/  STL [R1+0x689c], R0 ;  /* 0x00689c0001007387 */ /* 0x0001e20000100800 */
[----:B-1----:R-:W-:Y:S01]  /*2bae0*/  IMAD.MOV.U32 R5, RZ, RZ, R20 ;  /* 0x000000ffff057224 */ /* 0x002fe200078e0014 */
[----:B------:R-:W-:-:S02]  /*2baf0*/  MOV R4, R21 ;  /* 0x0000001500047202 */ /* 0x000fc40000000f00 */
[----:B------:R-:W1:Y:S01]  /*2bb00*/  LDSM.16.MT88.4 R24, [R28+0x6100] ;  /* 0x006100001c18783b */ /* 0x000e620000004200 */
[----:B------:R-:W-:Y:S01]  /*2bb10*/  MOV R3, R22 ;  /* 0x0000001600037202 */ /* 0x000fe20000000f00 */
[----:B0-----:R-:W-:Y:S02]  /*2bb20*/  IMAD.MOV.U32 R0, RZ, RZ, R23 ;  /* 0x000000ffff007224 */ /* 0x001fe400078e0017 */
[----:B------:R-:W0:Y:S01]  /*2bb30*/  LDSM.16.MT88.4 R20, [R28+0x6080] ;  /* 0x006080001c14783b */ /* 0x000e220000004200 */
[----:B-1----:R-:W-:Y:S02]  /*2bb40*/  MOV R7, R26 ;  /* 0x0000001a00077202 */ /* 0x002fe40000000f00 */
[----:B------:R-:W-:Y:S01]  /*2bb50*/  MOV R6, R27 ;  /* 0x0000001b00067202 */ /* 0x000fe20000000f00 */
[----:B0-----:R0:W-:Y:S01]  /*2bb60*/  STL [R1+0x34], R21 ;  /* 0x0000341501007387 */ /* 0x0011e20000100800 */
[----:B------:R-:W-:Y:S01]  /*2bb70*/  MOV R19, R20 ;  /* 0x0000001400137202 */ /* 0x000fe20000000f00 */
[----:B------:R-:W-:-:S02]  /*2bb80*/  IMAD.MOV.U32 R20, RZ, RZ, R25 ;  /* 0x000000ffff147224 */ /* 0x000fc400078e0019 */
[----:B------:R-:W-:Y:S04]  /*2bb90*/  STL.64 [R1+0x38], R22 ;  /* 0x0000381601007387 */ /* 0x000fe80000100a00 */
[----:B------:R-:W2:Y:S01]  /*2bba0*/  LDL.LU.64 R26, [R1+0x6a58] ;  /* 0x006a5800011a7983 */ /* 0x000ea20000300a00 */
[----:B0-----:R-:W-:-:S03]  /*2bbb0*/  MOV R21, R24 ;  /* 0x0000001800157202 */ /* 0x001fc60000000f00 */
[----:B------:R-:W2:Y:S02]  /*2bbc0*/  LDL.LU.64 R24, [R1+0x6a50] ;  /* 0x006a500001187983 */ /* 0x000ea40000300a00 */
[----:B--2---:R-:W-:Y:S02]  /*2bbd0*/  HMMA.16816.F32 R8, R8, R16, R24 ;  /* 0x000000100808723c */ /* 0x004fe40000001818 */
[----:B------:R-:W2:Y:S04]  /*2bbe0*/  LDL.LU.64 R26, [R1+0x6a48] ;  /* 0x006a4800011a7983 */ /* 0x000ea80000300a00 */
[----:B------:R-:W2:Y:S11]  /*2bbf0*/  LDL.LU.64 R24, [R1+0x6a40] ;  /* 0x006a400001187983 */ /* 0x000eb60000300a00 */
[----:B------:R-:W-:Y:S06]  /*2bc00*/  @!UPT UIADD3 URZ, URZ, URZ, URZ ;  /* 0x0000003f3f3ff290 */ /* 0x000fec000fffe03f */
[----:B------:R-:W-:Y:S04]  /*2bc10*/  STL.64 [R1+0xf0], R8 ;  /* 0x0000f00801007387 */ /* 0x000fe80000100a00 */
[----:B------:R-:W-:Y:S04]  /*2bc20*/  STL.64 [R1+0xf8], R10 ;  /* 0x0000f80a01007387 */ /* 0x000fe80000100a00 */
[----:B------:R-:W0:Y:S04]  /*2bc30*/  LDSM.16.MT88.4 R8, [R28+0x6180] ;  /* 0x006180001c08783b */ /* 0x000e280000004200 */
[----:B0-----:R-:W-:Y:S04]  /*2bc40*/  STL.64 [R1+0x10], R8 ;  /* 0x0000100801007387 */ /* 0x001fe80000100a00 */
[----:B------:R0:W-:Y:S04]  /*2bc50*/  STL.64 [R1+0x18], R10 ;  /* 0x0000180a01007387 */ /* 0x0001e80000100a00 */
[----:B0-----:R-:W2:Y:S04]  /*2bc60*/  LDL.LU.64 R10, [R1+0x6a38] ;  /* 0x006a3800010a7983 */ /* 0x001ea80000300a00 */
[----:B------:R-:W2:Y:S04]  /*2bc70*/  LDL.LU.64 R8, [R1+0x6a30] ;  /* 0x006a300001087983 */ /* 0x000ea80000300a00 */
[----:B------:R-:W-:Y:S01]  /*2bc80*/  STL [R1+0x68a0], R28 ;  /* 0x0068a01c01007387 */ /* 0x000fe20000100800 */
[----:B--2---:R-:W-:Y:S11]  /*2bc90*/  HMMA.16816.F32 R8, R24, R12, R8 ;  /* 0x0000000c1808723c */ /* 0x004ff60000001808 */
[----:B------:R-:W-:Y:S11]  /*2bca0*/  @!UPT UIADD3 URZ, URZ, URZ, URZ ;  /* 0x0000003f3f3ff290 */ /* 0x000ff6000fffe03f */
[----:B------:R-:W-:Y:S01]  /*2bcb0*/  @!UPT UIADD3 URZ, URZ, URZ, URZ ;  /* 0x0000003f3f3ff290 */ /* 0x000fe2000fffe03f */
[----:B------:R-:W-:Y:S04]  /*2bcc0*/  STL.64 [R1+0xe0], R8 ;  /* 0x0000e00801007387 */ /* 0x000fe80000100a00 */
[----:B------:R-:W-:Y:S04]  /*2bcd0*/  STL.64 [R1+0xe8], R10 ;  /* 0x0000e80a01007387 */ /* 0x000fe80000100a00 */
[----:B------:R-:W0:Y:S04]  /*2bce0*/  LDSM.16.MT88.4 R8, [R2+0x6000] ;  /* 0x006000000208783b */ /* 0x000e280000004200 */
[----:B0-----:R-:W-:Y:S04]  /*2bcf0*/  STL.64 [R1], R8 ;  /* 0x0000000801007387 */ /* 0x001fe80000100a00 */
[----:B------:R-:W-:Y:S04]  /*2bd00*/  STL.64 [R1+0x8], R10 ;  /* 0x0000080a01007387 */ /* 0x000fe80000100a00 */
[----:B------:R-:W0:Y:S04]  /*2bd10*/  LDSM.16.MT88.4 R8, [R2+0x6080] ;  /* 0x006080000208783b */ /* 0x000e280000004200 */
[----:B0-----:R0:W-:Y:S04]  /*2bd20*/  STL.64 [R1+0x6948], R10 ;  /* 0x0069480a01007387 */ /* 0x0011e80000100a00 */
[----:B------:R1:W-:Y:S01]  /*2bd30*/  STL.64 [R1+0x6940], R8 ;  /* 0x0069400801007387 */ /* 0x0003e20000100a00 */
[----:B0-----:R-:W-:Y:S01]  /*2bd40*/  MOV R10, R7 ;  /* 0x00000007000a7202 */ /* 0x001fe20000000f00 */
[----:B------:R-:W-:-:S02]  /*2bd50*/  IMAD.MOV.U32 R11, RZ, RZ, R6 ;  /* 0x000000ffff0b7224 */ /* 0x000fc400078e0006 */
[----:B-1----:R-:W-:Y:S01]  /*2bd60*/  IMAD.MOV.U32 R8, RZ, RZ, R21 ;  /* 0x000000ffff087224 */ /* 0x002fe200078e0015 */
[----:B------:R-:W-:Y:S02]  /*2bd70*/  MOV R9, R20 ;  /* 0x0000001400097202 */ /* 0x000fe40000000f00 */
[----:B------:R-:W-:Y:S04]  /*2bd80*/  STL.64 [R1+0x6998], R10 ;  /* 0x0069980a01007387 */ /* 0x000fe80000100a00 */
[----:B------:R0:W-:Y:S04]  /*2bd90*/  STL.64 [R1+0x6990], R8 ;  /* 0x0069900801007387 */ /* 0x0001e80000100a00 */
[----:B------:R-:W1:Y:S04]  /*2bda0*/  LDSM.16.MT88.4 R20, [R2+0x6100] ;  /* 0x006100000214783b */ /* 0x000e680000004200 */
        /* <DEDUP_REMOVED lines=10> */
[----:B---3--:R0:W-:Y:S04]  /*2be50*/  STL.64 [R1+0x69b8], R10 ;  /* 0x0069b80a01007387 */ /* 0x0081e80000100a00 */
[----:B--2---:R2:W-:Y:S01]  /*2be60*/  STL.64 [R1+0x69b0], R8 ;  /* 0x0069b00801007387 */ /* 0x0045e20000100a00 */
[----:B0-----:R-:W-:Y:S01]  /*2be70*/  IMAD.MOV.U32 R10, RZ, RZ, R3 ;  /* 0x000000ffff0a7224 */ /* 0x001fe200078e0003 */
[----:B------:R-:W-:-:S02]  /*2be80*/  MOV R11, R0 ;  /* 0x00000000000b7202 */ /* 0x000fc40000000f00 */
[----:B--2---:R-:W-:Y:S02]  /*2be90*/  MOV R9, R4 ;  /* 0x0000000400097202 */ /* 0x004fe40000000f00 */
[----:B------:R-:W-:Y:S01]  /*2bea0*/  MOV R8, R5 ;  /* 0x0000000500087202 */ /* 0x000fe20000000f00 */
[----:B------:R-:W2:Y:S04]  /*2beb0*/  LDL.LU R4, [R1+0x2c0] ;  /* 0x0002c00001047983 */ /* 0x000ea80000300800 */
[----:B------:R-:W2:Y:S04]  /*2bec0*/  LDL.LU R5, [R1+0x2c4] ;  /* 0x0002c40001057983 */ /* 0x000ea80000300800 */
[----:B------:R-:W2:Y:S04]  /*2bed0*/  LDL.LU R6, [R1+0x2c8] ;  /* 0x0002c80001067983 */ /* 0x000ea80000300800 */
[----:B------:R-:W2:Y:S04]  /*2bee0*/  LDL.LU R7, [R1+0x2cc] ;  /* 0x0002cc0001077983 */ /* 0x000ea80000300800 */
[----:B------:R-:W-:Y:S04]  /*2bef0*/  STL.64 [R1+0x69f0], R10 ;  /* 0x0069f00a01007387 */ /* 0x000fe80000100a00 */
[----:B------:R0:W-:Y:S04]  /*2bf00*/  STL.64 [R1+0x69e8], R8 ;  /* 0x0069e80801007387 */ /* 0x0001e80000100a00 */
[----:B0-----:R-:W3:Y:S04]  /*2bf10*/  LDL.LU R8, [R1+0x270] ;  /* 0x0002700001087983 */ /* 0x001ee80000300800 */
[----:B------:R-:W3:Y:S04]  /*2bf20*/  LDL.LU R9, [R1+0x274] ;  /* 0x0002740001097983 */ /* 0x000ee80000300800 */
[----:B------:R-:W2:Y:S04]  /*2bf30*/  LDL.LU R10, [R1+0x278] ;  /* 0x00027800010a7983 */ /* 0x000ea80000300800 */
[----:B------:R-:W2:Y:S04]  /*2bf40*/  LDL.LU R11, [R1+0x27c] ;  /* 0x00027c00010b7983 */ /* 0x000ea80000300800 */
[----:B--2---:R-:W-:Y:S04]  /*2bf50*/  STL.64 [R1+0x6a00], R10 ;  /* 0x006a000a01007387 */ /* 0x004fe80000100a00 */
[----:B---3--:R0:W-:Y:S04]  /*2bf60*/  STL.64 [R1+0x69f8], R8 ;  /* 0x0069f80801007387 */ /* 0x0081e80000100a00 */
[----:B0-----:R-:W2:Y:S04]  /*2bf70*/  LDL.LU R8, [R1+0x290] ;  /* 0x0002900001087983 */ /* 0x001ea80000300800 */
[----:B------:R-:W2:Y:S04]  /*2bf80*/  LDL.LU R9, [R1+0x294] ;  /* 0x0002940001097983 */ /* 0x000ea80000300800 */
[----:B------:R-:W2:Y:S04]  /*2bf90*/  LDL.LU R10, [R1+0x298] ;  /* 0x00029800010a7983 */ /* 0x000ea80000300800 */
[----:B------:R-:W2:Y:S04]  /*2bfa0*/  LDL.LU R11, [R1+0x29c] ;  /* 0x00029c00010b7983 */ /* 0x000ea80000300800 */
[----:B-1----:R-:W-:Y:S04]  /*2bfb0*/  STL.64 [R1+0x6928], R22 ;  /* 0x0069281601007387 */ /* 0x002fe80000100a00 */
[----:B------:R0:W-:Y:S04]  /*2bfc0*/  STL.64 [R1+0x6920], R20 ;  /* 0x0069201401007387 */ /* 0x0001e80000100a00 */
[----:B0-----:R-:W3:Y:S04]  /*2bfd0*/  LDL.LU R20, [R1+0x220] ;  /* 0x0002200001147983 */ /* 0x001ee80000300800 */
[----:B------:R-:W3:Y:S04]  /*2bfe0*/  LDL.LU R21, [R1+0x224] ;  /* 0x0002240001157983 */ /* 0x000ee80000300800 */
[----:B------:R-:W2:Y:S01]  /*2bff0*/  LDL.LU R22, [R1+0x228] ;  /* 0x0002280001167983 */ /* 0x000ea20000300800 */
[----:B------:R-:W-:-:S03]  /*2c000*/  MOV R23, R29 ;  /* 0x0000001d00177202 */ /* 0x000fc60000000f00 */
[----:B------:R-:W3:Y:S04]  /*2c010*/  LDL.LU R29, [R1+0x6a28] ;  /* 0x006a2800011d7983 */ /* 0x000ee80000300800 */
[----:B--2---:R-:W-:Y:S04]  /*2c020*/  STL.64 [R1+0x69c8], R22 ;  /* 0x0069c81601007387 */ /* 0x004fe80000100a00 */
[----:B---3--:R0:W-:Y:S04]  /*2c030*/  STL.64 [R1+0x69c0], R20 ;  /* 0x0069c01401007387 */ /* 0x0081e80000100a00 */
[----:B0-----:R-:W2:Y:S04]  /*2c040*/  LDL.LU R20, [R1+0x230] ;  /* 0x0002300001147983 */ /* 0x001ea80000300800 */
[----:B------:R-:W2:Y:S04]  /*2c050*/  LDL.LU R21, [R1+0x234] ;  /* 0x0002340001157983 */ /* 0x000ea80000300800 */
[----:B------:R-:W3:Y:S04]  /*2c060*/  LDL.LU R22, [R1+0x238] ;  /* 0x0002380001167983 */ /* 0x000ee80000300800 */
[----:B------:R-:W3:Y:S01]  /*2c070*/  LDL.LU R23, [R1+0x23c] ;  /* 0x00023c0001177983 */ /* 0x000ee20000300800 */
[----:B------:R-:W-:Y:S03]  /*2c080*/  HMMA.16816.F32 R24, R24, R16, R4 ;  /* 0x000000101818723c */ /* 0x000fe60000001804 */
[----:B---3--:R-:W-:Y:S04]  /*2c090*/  STL.64 [R1+0x69d8], R22 ;  /* 0x0069d81601007387 */ /* 0x008fe80000100a00 */
[----:B--2---:R0:W-:Y:S04]  /*2c0a0*/  STL.64 [R1+0x69d0], R20 ;  /* 0x0069d01401007387 */ /* 0x0041e80000100a00 */
[----:B0-----:R-:W2:Y:S04]  /*2c0b0*/  LDL.LU R20, [R1+0x280] ;  /* 0x0002800001147983 */ /* 0x001ea80000300800 */
[----:B------:R-:W2:Y:S04]  /*2c0c0*/  LDL.LU R21, [R1+0x284] ;  /* 0x0002840001157983 */ /* 0x000ea80000300800 */
[----:B------:R-:W2:Y:S04]  /*2c0d0*/  LDL.LU R22, [R1+0x288] ;  /* 0x0002880001167983 */ /* 0x000ea80000300800 */
[----:B------:R-:W2:Y:S04]  /*2c0e0*/  LDL.LU R23, [R1+0x28c] ;  /* 0x00028c0001177983 */ /* 0x000ea80000300800 */
[----:B------:R-:W3:Y:S04]  /*2c0f0*/  LDL.LU.64 R6, [R1+0x6a20] ;  /* 0x006a200001067983 */ /* 0x000ee80000300a00 */
[----:B------:R-:W3:Y:S04]  /*2c100*/  LDL.LU.64 R4, [R1+0x6a18] ;  /* 0x006a180001047983 */ /* 0x000ee80000300a00 */
[----:B------:R-:W-:Y:S04]  /*2c110*/  STL.64 [R1+0xa0], R24 ;  /* 0x0000a01801007387 */ /* 0x000fe80000100a00 */
[----:B------:R-:W-:Y:S04]  /*2c120*/  STL.64 [R1+0xa8], R26 ;  /* 0x0000a81a01007387 */ /* 0x000fe80000100a00 */
[----:B------:R-:W0:Y:S04]  /*2c130*/  LDSM.16.MT88.4 R24, [R2+0x6180] ;  /* 0x006180000218783b */ /* 0x000e280000004200 */
[----:B0-----:R4:W-:Y:S04]  /*2c140*/  STL.64 [R1+0x6908], R26 ;  /* 0x0069081a01007387 */ /* 0x0019e80000100a00 */
[----:B------:R0:W-:Y:S01]  /*2c150*/  STL.64 [R1+0x6900], R24 ;  /* 0x0069001801007387 */ /* 0x0001e20000100a00 */
[----:B----4-:R-:W-:-:S02]  /*2c160*/  MOV R26, R14 ;  /* 0x0000000e001a7202 */ /* 0x010fc40000000f00 */
[----:B------:R-:W-:Y:S01]  /*2c170*/  MOV R27, R15 ;  /* 0x0000000f001b7202 */ /* 0x000fe20000000f00 */
[----:B0-----:R-:W4:Y:S01]  /*2c180*/  LDL.LU R24, [R1+0x240] ;  /* 0x0002400001187983 */ /* 0x001f220000300800 */
[----:B------:R-:W-:-:S03]  /*2c190*/  IMAD.MOV.U32 R25, RZ, RZ, R18 ;  /* 0x000000ffff197224 */ /* 0x000fc600078e0012 */
[----:B------:R-:W2:Y:S04]  /*2c1a0*/  LDL.LU R18, [R1+0x6a10] ;  /* 0x006a100001127983 */ /* 0x000ea80000300800 */
[----:B------:R-:W2:Y:S04]  /*2c1b0*/  LDL.LU R14, [R1+0x6a0c] ;  /* 0x006a0c00010e7983 */ /* 0x000ea80000300800 */
[----:B------:R-:W2:Y:S04]  /*2c1c0*/  LDL.LU R15, [R1+0x6a08] ;  /* 0x006a0800010f7983 */ /* 0x000ea80000300800 */
[----:B------:R-:W-:Y:S01]  /*2c1d0*/  STL [R1+0x67b0], R2 ;  /* 0x0067b00201007387 */ /* 0x000fe20000100800 */
[----:B---3--:R-:W-:Y:S11]  /*2c1e0*/  HMMA.16816.F32 R8, R4, R12, R8 ;  /* 0x0000000c0408723c */ /* 0x008ff60000001808 */
[----:B------:R-:W-:Y:S11]  /*2c1f0*/  @!UPT UIADD3 URZ, URZ, URZ, URZ ;  /* 0x0000003f3f3ff290 */ /* 0x000ff6000fffe03f */
[----:B------:R-:W-:Y:S01]  /*2c200*/  @!UPT UIADD3 URZ, URZ, URZ, URZ ;  /* 0x0000003f3f3ff290 */ /* 0x000fe2000fffe03f */
[----:B------:R-:W-:Y:S04]  /*2c210*/  STL.64 [R1+0xd0], R8 ;  /* 0x0000d00801007387 */ /* 0x000fe80000100a00 */
[----:B------:R-:W-:Y:S04]  /*2c220*/  STL.64 [R1+0xd8], R10 ;  /* 0x0000d80a01007387 */ /* 0x000fe80000100a00 */
[----:B------:R-:W0:Y:S02]  /*2c230*/  LDSM.16.MT88.4 R8, [R29+0x6000] ;  /* 0x006000001d08783b */ /* 0x000e240000004200 */
[----:B0-----:R-:W-:-:S02]  /*2c240*/  MOV R28, R10 ;  /* 0x0000000a001c7202 */ /* 0x001fc40000000f00 */
[----:B------:R0:W-:Y:S01]  /*2c250*/  STL [R1+0x50], R8 ;  /* 0x0000500801007387 */ /* 0x0001e20000100800 */
[----:B------:R-:W-:Y:S01]  /*2c260*/  MOV R0, R11 ;  /* 0x0000000b00007202 */ /* 0x000fe20000000f00 */
[----:B------:R-:W-:Y:S02]  /*2c270*/  IMAD.MOV.U32 R3, RZ, RZ, R9 ;  /* 0x000000ffff037224 */ /* 0x000fe400078e0009 */
[----:B------:R-:W3:Y:S04]  /*2c280*/  LDL.LU.64 R10, [R1+0x6a00] ;  /* 0x006a0000010a7983 */ /* 0x000ee80000300a00 */
[----:B0-----:R-:W3:Y:S02]  /*2c290*/  LDL.LU.64 R8, [R1+0x69f8] ;  /* 0x0069f80001087983 */ /* 0x001ee40000300a00 */
[----:B---3--:R-:W-:Y:S02]  /*2c2a0*/  HMMA.16816.F32 R4, R4, R16, R8 ;  /* 0x000000100404723c */ /* 0x008fe40000001808 */
[----:B------:R-:W2:Y:S04]  /*2c2b0*/  LDL.LU.64 R10, [R1+0x69f0] ;  /* 0x0069f000010a7983 */ /* 0x000ea80000300a00 */
[----:B------:R-:W2:Y:S11]  /*2c2c0*/  LDL.LU.64 R8, [R1+0x69e8] ;  /* 0x0069e80001087983 */ /* 0x000eb60000300a00 */
[----:B------:R-:W-:Y:S06]  /*2c2d0*/  @!UPT UIADD3 URZ, URZ, URZ, URZ ;  /* 0x0000003f3f3ff290 */ /* 0x000fec000fffe03f */
[----:B------:R-:W-:Y:S04]  /*2c2e0*/  STL.64 [R1+0xc0], R4 ;  /* 0x0000c00401007387 */ /* 0x000fe80000100a00 */
[----:B------:R-:W-:Y:S04]  /*2c2f0*/  STL.64 [R1+0xc8], R6 ;  /* 0x0000c80601007387 */ /* 0x000fe80000100a00 */
[----:B------:R-:W0:Y:S04]  /*2c300*/  LDSM.16.MT88.4 R4, [R29+0x6080] ;  /* 0x006080001d04783b */ /* 0x000e280000004200 */
[----:B0-----:R-:W-:Y:S04]  /*2c310*/  STL.64 [R1+0x68c8], R6 ;  /* 0x0068c80601007387 */ /* 0x001fe80000100a00 */
[----:B------:R0:W-:Y:S02]  /*2c320*/  STL.64 [R1+0x68c0], R4 ;  /* 0x0068c00401007387 */ /* 0x0001e40000100a00 */
[----:B0-----:R-:W-:-:S02]  /*2c330*/  IMAD.MOV.U32 R4, RZ, RZ, R19 ;  /* 0x000000ffff047224 */ /* 0x001fc400078e0013 */
[----:B------:R-:W3:Y:S04]  /*2c340*/  LDL.LU R19, [R1+0x69e0] ;  /* 0x0069e00001137983 */ /* 0x000ee80000300800 */
[----:B------:R-:W3:Y:S04]  /*2c350*/  LDL.LU R5, [R1+0x34] ;  /* 0x0000340001057983 */ /* 0x000ee80000300800 */
[----:B------:R-:W3:Y:S04]  /*2c360*/  LDL.LU R6, [R1+0x38] ;  /* 0x0000380001067983 */ /* 0x000ee80000300800 */
[----:B------:R-:W3:Y:S01]  /*2c370*/  LDL.LU R7, [R1+0x3c] ;  /* 0x00003c0001077983 */ /* 0x000ee20000300800 */
[C---:B--2---:R-:W-:Y:S11]  /*2c380*/  HMMA.16816.F32 R20, R8.reuse, R14, R20 ;  /* 0x0000000e0814723c */ /* 0x044ff60000001814 */
[----:B------:R-:W-:Y:S11]  /*2c390*/  @!UPT UIADD3 URZ, URZ, URZ, URZ ;  /* 0x0000003f3f3ff290 */ /* 0x000ff6000fffe03f */
[----:B------:R-:W-:Y:S01]  /*2c3a0*/  @!UPT UIADD3 URZ, URZ, URZ, URZ ;  /* 0x0000003f3f3ff290 */ /* 0x000fe2000fffe03f */
[----:B------:R-:W-:Y:S04]  /*2c3b0*/  STL.64 [R1+0xb0], R20 ;  /* 0x0000b01401007387 */ /* 0x000fe80000100a00 */
[----:B------:R0:W-:Y:S04]  /*2c3c0*/  STL.64 [R1+0xb8], R22 ;  /* 0x0000b81601007387 */ /* 0x0001e80000100a00 */
[----:B0-----:R-:W3:Y:S04]  /*2c3d0*/  LDL.LU.64 R22, [R1+0x69d8] ;  /* 0x0069d80001167983 */ /* 0x001ee80000300a00 */
[----:B------:R-:W3:Y:S02]  /*2c3e0*/  LDL.LU.64 R20, [R1+0x69d0] ;  /* 0x0069d00001147983 */ /* 0x000ee40000300a00 */
[----:B---3--:R-:W-:Y:S02]  /*2c3f0*/  HMMA.16816.F32 R8, R8, R18, R20 ;  /* 0x000000120808723c */ /* 0x008fe40000001814 */
[----:B------:R-:W2:Y:S04]  /*2c400*/  LDL.LU.64 R22, [R1+0x69c8] ;  /* 0x0069c80001167983 */ /* 0x000ea80000300a00 */
[----:B------:R-:W2:Y:S11]  /*2c410*/  LDL.LU.64 R20, [R1+0x69c0] ;  /* 0x0069c00001147983 */ /* 0x000eb60000300a00 */
[----:B------:R-:W-:Y:S06]  /*2c420*/  @!UPT UIADD3 URZ, URZ, URZ, URZ ;  /* 0x0000003f3f3ff290 */ /* 0x000fec000fffe03f */
[----:B------:R-:W-:Y:S01]  /*2c430*/  STL.64 [R1+0x230], R8 ;  /* 0x0002300801007387 */ /* 0x000fe20000100a00 */
[----:B------:R-:W-:-:S03]  /*2c440*/  MOV R2, R11 ;  /* 0x0000000b00027202 */ /* 0x000fc60000000f00 */
[----:B------:R0:W-:Y:S04]  /*2c450*/  STL [R1+0x238], R10 ;  /* 0x0002380a01007387 */ /* 0x0001e80000100800 */
[----:B0-----:R-:W3:Y:S04]  /*2c460*/  LDL.LU.64 R10, [R1+0x69b8] ;  /* 0x0069b800010a7983 */ /* 0x001ee80000300a00 */
[----:B------:R-:W3:Y:S04]  /*2c470*/  LDL.LU.64 R8, [R1+0x69b0] ;  /* 0x0069b00001087983 */ /* 0x000ee80000300a00 */
        /* <DEDUP_REMOVED lines=12> */
[----:B------:R4:W-:Y:S01]  /*2c540*/  STL.64 [R1+0x250], R4 ;  /* 0x0002500401007387 */ /* 0x0009e20000100a00 */
[----:B------:R-:W-:Y:S01]  /*2c550*/  MOV R13, R6 ;  /* 0x00000006000d7202 */ /* 0x000fe20000000f00 */
[----:B------:R-:W-:-:S05]  /*2c560*/  IMAD.MOV.U32 R12, RZ, RZ, R7 ;  /* 0x000000ffff0c7224 */ /* 0x000fca00078e0007 */
[----:B------:R-:W-:Y:S04]  /*2c570*/  STL [R1+0x68a8], R12 ;  /* 0x0068a80c01007387 */ /* 0x000fe80000100800 */
[----:B------:R-:W-:Y:S01]  /*2c580*/  STL [R1+0x68a4], R13 ;  /* 0x0068a40d01007387 */ /* 0x000fe20000100800 */
[C---:B----4-:R-:W-:Y:S11]  /*2c590*/  HMMA.16816.F32 R4, R8.reuse, R14, R24 ;  /* 0x0000000e0804723c */ /* 0x050ff60000001818 */
[----:B------:R-:W-:Y:S11]  /*2c5a0*/  @!UPT UIADD3 URZ, URZ, URZ, URZ ;  /* 0x0000003f3f3ff290 */ /* 0x000ff6000fffe03f */
[----:B------:R-:W-:Y:S01]  /*2c5b0*/  @!UPT UIADD3 URZ, URZ, URZ, URZ ;  /* 0x0000003f3f3ff290 */ /* 0x000fe2000fffe03f */
[----:B------:R2:W-:Y:S01]  /*2c5c0*/  STL.64 [R1+0x240], R4 ;  /* 0x0002400401007387 */ /* 0x0005e20000100a00 */
[----:B------:R-:W-:Y:S02]  /*2c5d0*/  MOV R17, R6 ;  /* 0x0000000600117202 */ /* 0x000fe40000000f00 */
[----:B------:R-:W-:Y:S02]  /*2c5e0*/  MOV R16, R7 ;  /* 0x0000000700107202 */ /* 0x000fe40000000f00 */
[----:B--2---:R-:W-:Y:S03]  /*2c5f0*/  HMMA.16816.F32 R4, R8, R18, R20 ;  /* 0x000000120804723c */ /* 0x004fe60000001814 */
[----:B------:R-:W-:Y:S04]  /*2c600*/  STL [R1+0x6794], R16 ;  /* 0x0067941001007387 */ /* 0x000fe80000100800 */
[----:B------:R-:W-:Y:S04]  /*2c610*/  STL [R1+0x6790], R17 ;  /* 0x0067901101007387 */ /* 0x000fe80000100800 */
[----:B------:R-:W-:Y:S04]  /*2c620*/  STL.64 [R1+0x6988], R18 ;  /* 0x0069881201007387 */ /* 0x000fe80000100a00 */
[----:B------:R-:W2:Y:S08]  /*2c630*/  LDL.LU R24, [R1+0x1a0] ;  /* 0x0001a00001187983 */ /* 0x000eb00000300800 */
[----:B------:R0:W-:Y:S04]  /*2c640*/  STL.64 [R1+0x300], R4 ;  /* 0x0003000401007387 */ /* 0x0001e80000100a00 */
[----:B------:R1:W-:Y:S04]  /*2c650*/  STL.64 [R1+0x308], R6 ;  /* 0x0003080601007387 */ /* 0x0003e80000100a00 */
[----:B------:R-:W2:Y:S04]  /*2c660*/  LDL.LU R25, [R1+0x1a4] ;  /* 0x0001a40001197983 */ /* 0x000ea80000300800 */
[----:B------:R-:W3:Y:S04]  /*2c670*/  LDL.LU R26, [R1+0x1a8] ;  /* 0x0001a800011a7983 */ /* 0x000ee80000300800 */
[----:B------:R-:W3:Y:S04]  /*2c680*/  LDL.LU R27, [R1+0x1ac] ;  /* 0x0001ac00011b7983 */ /* 0x000ee80000300800 */
[----:B------:R-:W4:Y:S04]  /*2c690*/  LDL.LU R20, [R1+0x1c0] ;  /* 0x0001c00001147983 */ /* 0x000f280000300800 */
[----:B------:R-:W4:Y:S04]  /*2c6a0*/  LDL.LU R21, [R1+0x1c4] ;  /* 0x0001c40001157983 */ /* 0x000f280000300800 */
[----:B------:R-:W2:Y:S04]  /*2c6b0*/  LDL.LU R22, [R1+0x1c8] ;  /* 0x0001c80001167983 */ /* 0x000ea80000300800 */
[----:B------:R-:W2:Y:S04]  /*2c6c0*/  LDL.LU R23, [R1+0x1cc] ;  /* 0x0001cc0001177983 */ /* 0x000ea80000300800 */
[----:B0-----:R-:W2:Y:S04]  /*2c6d0*/  LDL.LU R4, [R1+0x10] ;  /* 0x0000100001047983 */ /* 0x001ea80000300800 */
[----:B------:R-:W2:Y:S04]  /*2c6e0*/  LDL.LU R5, [R1+0x14] ;  /* 0x0000140001057983 */ /* 0x000ea80000300800 */
[----:B-1----:R-:W2:Y:S04]  /*2c6f0*/  LDL.LU R6, [R1+0x18] ;  /* 0x0000180001067983 */ /* 0x002ea80000300800 */
[----:B------:R-:W2:Y:S04]  /*2c700*/  LDL.LU R7, [R1+0x1c] ;  /* 0x00001c0001077983 */ /* 0x000ea80000300800 */
[----:B------:R-:W2:Y:S04]  /*2c710*/  LDL.LU R8, [R1] ;  /* 0x0000000001087983 */ /* 0x000ea80000300800 */
[----:B------:R-:W2:Y:S04]  /*2c720*/  LDL.LU R9, [R1+0x4] ;  /* 0x0000040001097983 */ /* 0x000ea80000300800 */
[----:B------:R-:W2:Y:S04]  /*2c730*/  LDL.LU R10, [R1+0x8] ;  /* 0x00000800010a7983 */ /* 0x000ea80000300800 */
[----:B------:R-:W2:Y:S04]  /*2c740*/  LDL.LU R11, [R1+0xc] ;  /* 0x00000c00010b7983 */ /* 0x000ea80000300800 */
[----:B------:R-:W3:Y:S04]  /*2c750*/  LDL.LU R16, [R1+0x210] ;  /* 0x0002100001107983 */ /* 0x000ee80000300800 */
        /* <DEDUP_REMOVED lines=9> */
[----:B------:R-:W-:Y:S04]  /*2c7f0*/  STL.64 [R1+0x6938], R22 ;  /* 0x0069381601007387 */ /* 0x000fe80000100a00 */
[----:B----4-:R0:W-:Y:S04]  /*2c800*/  STL.64 [R1+0x6930], R20 ;  /* 0x0069301401007387 */ /* 0x0101e80000100a00 */
[----:B0-----:R-:W4:Y:S04]  /*2c810*/  LDL.LU R20, [R1+0x1d0] ;  /* 0x0001d00001147983 */ /* 0x001f280000300800 */
[----:B------:R-:W4:Y:S04]  /*2c820*/  LDL.LU R21, [R1+0x1d4] ;  /* 0x0001d40001157983 */ /* 0x000f280000300800 */
[----:B------:R-:W2:Y:S04]  /*2c830*/  LDL.LU R22, [R1+0x1d8] ;  /* 0x0001d80001167983 */ /* 0x000ea80000300800 */
[----:B------:R-:W2:Y:S01]  /*2c840*/  LDL.LU R23, [R1+0x1dc] ;  /* 0x0001dc0001177983 */ /* 0x000ea20000300800 */
[C---:B---3--:R-:W-:Y:S03]  /*2c850*/  HMMA.16816.F32 R16, R4.reuse, R14, R16 ;  /* 0x0000000e0410723c */ /* 0x048fe60000001810 */
[----:B--2---:R-:W-:Y:S04]  /*2c860*/  STL.64 [R1+0x6958], R22 ;  /* 0x0069581601007387 */ /* 0x004fe80000100a00 */
[----:B----4-:R0:W-:Y:S04]  /*2c870*/  STL.64 [R1+0x6950], R20 ;  /* 0x0069501401007387 */ /* 0x0101e80000100a00 */
        /* <DEDUP_REMOVED lines=16> */
[----:B------:R-:W-:Y:S04]  /*2c980*/  STL.64 [R1+0x2f0], R16 ;  /* 0x0002f01001007387 */ /* 0x000fe80000100a00 */
[----:B------:R0:W-:Y:S04]  /*2c990*/  STL.64 [R1+0x2f8], R18 ;  /* 0x0002f81201007387 */ /* 0x0001e80000100a00 */
[----:B0-----:R-:W4:Y:S02]  /*2c9a0*/  LDL.LU.64 R18, [R1+0x6988] ;  /* 0x0069880001127983 */ /* 0x001f240000300a00 */
[----:B----4-:R-:W-:Y:S02]  /*2c9b0*/  HMMA.16816.F32 R8, R4, R18, R8 ;  /* 0x000000120408723c */ /* 0x010fe40000001808 */
[----:B------:R-:W4:Y:S11]  /*2c9c0*/  LDL.LU R4, [R1+0x50] ;  /* 0x0000500001047983 */ /* 0x000f360000300800 */
[----:B------:R-:W-:Y:S10]  /*2c9d0*/  @!UPT UIADD3 URZ, URZ, URZ, URZ ;  /* 0x0000003f3f3ff290 */ /* 0x000ff4000fffe03f */
[----:B------:R-:W-:Y:S04]  /*2c9e0*/  STL.64 [R1+0x2e0], R8 ;  /* 0x0002e00801007387 */ /* 0x000fe80000100a00 */
[----:B------:R-:W-:Y:S04]  /*2c9f0*/  STL.64 [R1+0x2e8], R10 ;  /* 0x0002e80a01007387 */ /* 0x000fe80000100a00 */
[----:B------:R-:W0:Y:S01]  /*2ca00*/  LDSM.16.MT88.4 R8, [R29+0x6100] ;  /* 0x006100001d08783b */ /* 0x000e220000004200 */
[----:B------:R-:W-:Y:S01]  /*2ca10*/  MOV R6, R28 ;  /* 0x0000001c00067202 */ /* 0x000fe20000000f00 */
[----:B------:R-:W-:Y:S01]  /*2ca20*/  IMAD.MOV.U32 R5, RZ, RZ, R3 ;  /* 0x000000ffff057224 */ /* 0x000fe200078e0003 */
[----:B------:R-:W-:Y:S01]  /*2ca30*/  MOV R7, R0 ;  /* 0x0000000000077202 */ /* 0x000fe20000000f00 */
[----:B------:R-:W2:Y:S04]  /*2ca40*/  LDL.LU R3, [R1+0x6980] ;  /* 0x0069800001037983 */ /* 0x000ea80000300800 */
[----:B------:R-:W-:Y:S01]  /*2ca50*/  STL.64 [R1+0x68f8], R6 ;  /* 0x0068f80601007387 */ /* 0x000fe20000100a00 */
[----:B0-----:R-:W-:Y:S01]  /*2ca60*/  MOV R16, R10 ;  /* 0x0000000a00107202 */ /* 0x001fe20000000f00 */
[----:B------:R-:W-:Y:S01]  /*2ca70*/  IMAD.MOV.U32 R2, RZ, RZ, R11 ;  /* 0x000000ffff027224 */ /* 0x000fe200078e000b */
[----:B------:R-:W-:Y:S01]  /*2ca80*/  MOV R17, R9 ;  /* 0x0000000900117202 */ /* 0x000fe20000000f00 */
[----:B------:R-:W-:Y:S01]  /*2ca90*/  IMAD.MOV.U32 R0, RZ, RZ, R8 ;  /* 0x000000ffff007224 */ /* 0x000fe200078e0008 */
[----:B----4-:R0:W-:Y:S04]  /*2caa0*/  STL.64 [R1+0x68f0], R4 ;  /* 0x0068f00401007387 */ /* 0x0101e80000100a00 */
[----:B0-----:R-:W4:Y:S04]  /*2cab0*/  LDL.LU R4, [R1+0x70] ;  /* 0x0000700001047983 */ /* 0x001f280000300800 */
[----:B------:R-:W4:Y:S04]  /*2cac0*/  LDL.LU R5, [R1+0x74] ;  /* 0x0000740001057983 */ /* 0x000f280000300800 */
[----:B------:R-:W4:Y:S04]  /*2cad0*/  LDL.LU R6, [R1+0x78] ;  /* 0x0000780001067983 */ /* 0x000f280000300800 */
[----:B------:R-:W4:Y:S04]  /*2cae0*/  LDL.LU R7, [R1+0x7c] ;  /* 0x00007c0001077983 */ /* 0x000f280000300800 */
[----:B------:R-:W2:Y:S04]  /*2caf0*/  LDL.LU.64 R10, [R1+0x6978] ;  /* 0x00697800010a7983 */ /* 0x000ea80000300a00 */
[----:B------:R-:W2:Y:S04]  /*2cb00*/  LDL.LU.64 R8, [R1+0x6970] ;  /* 0x0069700001087983 */ /* 0x000ea80000300a00 */
[----:B------:R-:W-:Y:S04]  /*2cb10*/  STL [R1+0x68b8], R2 ;  /* 0x0068b80201007387 */ /* 0x000fe80000100800 */
[----:B------:R-:W-:Y:S04]  /*2cb20*/  STL [R1+0x68b4], R16 ;  /* 0x0068b41001007387 */ /* 0x000fe80000100800 */
[----:B------:R-:W-:Y:S04]  /*2cb30*/  STL [R1+0x68b0], R17 ;  /* 0x0068b01101007387 */ /* 0x000fe80000100800 */
[----:B------:R-:W-:Y:S01]  /*2cb40*/  STL [R1+0x68ac], R0 ;  /* 0x0068ac0001007387 */ /* 0x000fe20000100800 */
        /* <DEDUP_REMOVED lines=43> */
[----:B------:R0:W-:Y:S04]  /*2ce00*/  STL.64 [R1+0x220], R20 ;  /* 0x0002201401007387 */ /* 0x0001e80000100a00 */
[----:B------:R1:W-:Y:S04]  /*2ce10*/  STL.64 [R1+0x228], R22 ;  /* 0x0002281601007387 */ /* 0x0003e80000100a00 */
[----:B0-----:R-:W3:Y:S04]  /*2ce20*/  LDL.LU R20, [R1+0x80] ;  /* 0x0000800001147983 */ /* 0x001ee80000300800 */
[----:B------:R-:W3:Y:S04]  /*2ce30*/  LDL.LU R21, [R1+0x84] ;  /* 0x0000840001157983 */ /* 0x000ee80000300800 */
[----:B-1----:R-:W2:Y:S04]  /*2ce40*/  LDL.LU R22, [R1+0x88] ;  /* 0x0000880001167983 */ /* 0x002ea80000300800 */
[----:B------:R-:W2:Y:S04]  /*2ce50*/  LDL.LU R23, [R1+0x8c] ;  /* 0x00008c0001177983 */ /* 0x000ea80000300800 */
[----:B--2---:R-:W-:Y:S04]  /*2ce60*/  STL.64 [R1+0x68d8], R22 ;  /* 0x0068d81601007387 */ /* 0x004fe80000100a00 */
[----:B---3--:R0:W-:Y:S04]  /*2ce70*/  STL.64 [R1+0x68d0], R20 ;  /* 0x0068d01401007387 */ /* 0x0081e80000100a00 */
[----:B0-----:R-:W2:Y:S04]  /*2ce80*/  LDL.LU R20, [R1+0x90] ;  /* 0x0000900001147983 */ /* 0x001ea80000300800 */
[----:B------:R-:W2:Y:S04]  /*2ce90*/  LDL.LU R21, [R1+0x94] ;  /* 0x0000940001157983 */ /* 0x000ea80000300800 */
[----:B------:R-:W3:Y:S04]  /*2cea0*/  LDL.LU R22, [R1+0x98] ;  /* 0x0000980001167983 */ /* 0x000ee80000300800 */
[----:B------:R-:W3:Y:S01]  /*2ceb0*/  LDL.LU R23, [R1+0x9c] ;  /* 0x00009c0001177983 */ /* 0x000ee20000300800 */
[C---:B------:R-:W-:Y:S08]  /*2cec0*/  HMMA.16816.F32 R8, R24.reuse, R14, R8 ;  /* 0x0000000e1808723c */ /* 0x040ff00000001808 */
[----:B----4-:R-:W-:Y:S01]  /*2ced0*/  HMMA.16816.F32 R4, R24, R18, R4 ;  /* 0x000000121804723c */ /* 0x010fe20000001804 */
        /* <DEDUP_REMOVED lines=9> */
[----:B------:R-:W-:Y:S04]  /*2cf70*/  STL.64 [R1+0x200], R4 ;  /* 0x0002000401007387 */ /* 0x000fe80000100a00 */
[----:B------:R-:W-:Y:S04]  /*2cf80*/  STL.64 [R1+0x208], R6 ;  /* 0x0002080601007387 */ /* 0x000fe80000100a00 */
[----:B------:R-:W0:Y:S04]  /*2cf90*/  LDSM.16.MT88.4 R4, [R29+0x6180] ;  /* 0x006180001d04783b */ /* 0x000e280000004200 */
[----:B------:R-:W3:Y:S04]  /*2cfa0*/  LDL.LU R25, [R1+0x194] ;  /* 0x0001940001197983 */ /* 0x000ee80000300800 */
[----:B------:R-:W3:Y:S04]  /*2cfb0*/  LDL.LU R26, [R1+0x198] ;  /* 0x00019800011a7983 */ /* 0x000ee80000300800 */
[----:B------:R-:W3:Y:S01]  /*2cfc0*/  LDL.LU R27, [R1+0x19c] ;  /* 0x00019c00011b7983 */ /* 0x000ee20000300800 */
[----:B0-----:R-:W-:Y:S01]  /*2cfd0*/  IMAD.MOV.U32 R9, RZ, RZ, R6 ;  /* 0x000000ffff097224 */ /* 0x001fe200078e0006 */
[----:B------:R-:W-:-:S02]  /*2cfe0*/  MOV R8, R7 ;  /* 0x0000000700087202 */ /* 0x000fc40000000f00 */
[----:B------:R-:W-:Y:S01]  /*2cff0*/  MOV R11, R4 ;  /* 0x00000004000b7202 */ /* 0x000fe20000000f00 */
[----:B------:R-:W2:Y:S01]  /*2d000*/  LDL.LU.64 R6, [R1+0x68f8] ;  /* 0x0068f80001067983 */ /* 0x000ea20000300a00 */
[----:B------:R-:W-:-:S03]  /*2d010*/  MOV R10, R5 ;  /* 0x00000005000a7202 */ /* 0x000fc60000000f00 */
[----:B------:R-:W2:Y:S04]  /*2d020*/  LDL.LU.64 R4, [R1+0x68f0] ;  /* 0x0068f00001047983 */ /* 0x000ea80000300a00 */
        /* <DEDUP_REMOVED lines=16> */
[----:B--2---:R-:W-:Y:S11]  /*2d130*/  HMMA.16816.F32 R20, R4, R14, R20 ;  /* 0x0000000e0414723c */ /* 0x004ff60000001814 */
[----:B------:R-:W-:Y:S11]  /*2d140*/  @!UPT UIADD3 URZ, URZ, URZ, URZ ;  /* 0x0000003f3f3ff290 */ /* 0x000ff6000fffe03f */
[----:B------:R-:W-:Y:S01]  /*2d150*/  @!UPT UIADD3 URZ, URZ, URZ, URZ ;  /* 0x0000003f3f3ff290 */ /* 0x000fe2000fffe03f */
[----:B------:R-:W-:Y:S04]  /*2d160*/  STL.64 [R1+0x80], R20 ;  /* 0x0000801401007387 */ /* 0x000fe80000100a00 */
[----:B------:R-:W-:Y:S04]  /*2d170*/  STL.64 [R1+0x88], R22 ;  /* 0x0000881601007387 */ /* 0x000fe80000100a00 */
[----:B------:R-:W0:Y:S02]  /*2d180*/  LDSM.16.MT88.4 R20, [R3+0x6000] ;  /* 0x006000000314783b */ /* 0x000e240000004200 */
[----:B0-----:R-:W-:Y:S01]  /*2d190*/  MOV R12, R20 ;  /* 0x00000014000c7202 */ /* 0x001fe20000000f00 */
[----:B------:R-:W-:Y:S01]  /*2d1a0*/  IMAD.MOV.U32 R13, RZ, RZ, R21 ;  /* 0x000000ffff0d7224 */ /* 0x000fe200078e0015 */
[----:B------:R-:W-:-:S02]  /*2d1b0*/  MOV R28, R22 ;  /* 0x00000016001c7202 */ /* 0x000fc40000000f00 */
[----:B------:R-:W-:Y:S02]  /*2d1c0*/  MOV R29, R23 ;  /* 0x00000017001d7202 */ /* 0x000fe40000000f00 */
[----:B------:R-:W0:Y:S01]  /*2d1d0*/  LDSM.16.MT88.4 R20, [R3+0x6080] ;  /* 0x006080000314783b */ /* 0x000e220000004200 */
[----:B---3--:R-:W-:Y:S03]  /*2d1e0*/  HMMA.16816.F32 R4, R4, R18, R24 ;  /* 0x000000120404723c */ /* 0x008fe60000001818 */
[----:B------:R-:W-:Y:S01]  /*2d1f0*/  LDSM.16.MT88.4 R24, [R3+0x6180] ;  /* 0x006180000318783b */ /* 0x000fe20000004200 */
[----:B0-----:R-:W-:Y:S01]  /*2d200*/  IMAD.MOV.U32 R2, RZ, RZ, R20 ;  /* 0x000000ffff027224 */ /* 0x001fe200078e0014 */
[----:B------:R-:W-:Y:S01]  /*2d210*/  MOV R16, R21 ;  /* 0x0000001500107202 */ /* 0x000fe20000000f00 */
[----:B------:R-:W-:Y:S01]  /*2d220*/  IMAD.MOV.U32 R0, RZ, RZ, R23 ;  /* 0x000000ffff007224 */ /* 0x000fe200078e0017 */
[----:B------:R-:W-:-:S02]  /*2d230*/  MOV R17, R22 ;  /* 0x0000001600117202 */ /* 0x000fc40000000f00 */
[----:B------:R-:W0:Y:S04]  /*2d240*/  LDSM.16.MT88.4 R20, [R3+0x6100] ;  /* 0x006100000314783b */ /* 0x000e280000004200 */
[----:B0-----:R-:W-:Y:S04]  /*2d250*/  STL.64 [R1+0x67f8], R22 ;  /* 0x0067f81601007387 */ /* 0x001fe80000100a00 */
[----:B------:R-:W-:Y:S04]  /*2d260*/  STL.64 [R1+0x67f0], R20 ;  /* 0x0067f01401007387 */ /* 0x000fe80000100a00 */
[----:B------:R-:W-:Y:S04]  /*2d270*/  STL.64 [R1+0x67d8], R26 ;  /* 0x0067d81a01007387 */ /* 0x000fe80000100a00 */
[----:B------:R-:W-:Y:S04]  /*2d280*/  STL.64 [R1+0x1f0], R4 ;  /* 0x0001f00401007387 */ /* 0x000fe80000100a00 */
[----:B------:R-:W-:Y:S04]  /*2d290*/  STL.64 [R1+0x1f8], R6 ;  /* 0x0001f80601007387 */ /* 0x000fe80000100a00 */
[----:B------:R0:W-:Y:S04]  /*2d2a0*/  STL.64 [R1+0x67d0], R24 ;  /* 0x0067d01801007387 */ /* 0x0001e80000100a00 */
[----:B0-----:R-:W2:Y:S04]  /*2d2b0*/  LDL.LU R24, [R1+0xa0] ;  /* 0x0000a00001187983 */ /* 0x001ea80000300800 */
[----:B------:R-:W2:Y:S04]  /*2d2c0*/  LDL.LU R25, [R1+0xa4] ;  /* 0x0000a40001197983 */ /* 0x000ea80000300800 */
[----:B------:R-:W3:Y:S04]  /*2d2d0*/  LDL.LU R26, [R1+0xa8] ;  /* 0x0000a800011a7983 */ /* 0x000ee80000300800 */
[----:B------:R-:W3:Y:S01]  /*2d2e0*/  LDL.LU R27, [R1+0xac] ;  /* 0x0000ac00011b7983 */ /* 0x000ee20000300800 */
[----:B------:R-:W-:Y:S01]  /*2d2f0*/  MOV R20, R2 ;  /* 0x0000000200147202 */ /* 0x000fe20000000f00 */
[----:B------:R-:W-:Y:S01]  /*2d300*/  IMAD.MOV.U32 R22, RZ, RZ, R17 ;  /* 0x000000ffff167224 */ /* 0x000fe200078e0011 */
[----:B------:R-:W-:Y:S01]  /*2d310*/  MOV R23, R0 ;  /* 0x0000000000177202 */ /* 0x000fe20000000f00 */
[----:B------:R-:W4:Y:S01]  /*2d320*/  LDL.LU R2, [R1+0x68b8] ;  /* 0x0068b80001027983 */ /* 0x000f220000300800 */
[----:B------:R-:W-:-:S03]  /*2d330*/  MOV R21, R16 ;  /* 0x0000001000157202 */ /* 0x000fc60000000f00 */
[----:B------:R-:W4:Y:S04]  /*2d340*/  LDL.LU R16, [R1+0x68b4] ;  /* 0x0068b40001107983 */ /* 0x000f280000300800 */
[----:B------:R-:W4:Y:S04]  /*2d350*/  LDL.LU R17, [R1+0x68b0] ;  /* 0x0068b00001117983 */ /* 0x000f280000300800 */
[----:B------:R-:W4:Y:S04]  /*2d360*/  LDL.LU R0, [R1+0x68ac] ;  /* 0x0068ac0001007983 */ /* 0x000f280000300800 */
[----:B------:R-:W-:Y:S04]  /*2d370*/  STL.64 [R1+0x6828], R22 ;  /* 0x0068281601007387 */ /* 0x000fe80000100a00 */
[----:B------:R-:W-:Y:S04]  /*2d380*/  STL.64 [R1+0x6820], R20 ;  /* 0x0068201401007387 */ /* 0x000fe80000100a00 */
[----:B---3--:R-:W-:Y:S04]  /*2d390*/  STL.64 [R1+0x67e8], R26 ;  /* 0x0067e81a01007387 */ /* 0x008fe80000100a00 */
[----:B--2---:R0:W-:Y:S04]  /*2d3a0*/  STL.64 [R1+0x67e0], R24 ;  /* 0x0067e01801007387 */ /* 0x0041e80000100a00 */
[----:B0-----:R-:W2:Y:S04]  /*2d3b0*/  LDL.LU R24, [R1+0xe0] ;  /* 0x0000e00001187983 */ /* 0x001ea80000300800 */
[----:B------:R-:W2:Y:S04]  /*2d3c0*/  LDL.LU R25, [R1+0xe4] ;  /* 0x0000e40001197983 */ /* 0x000ea80000300800 */
[----:B------:R-:W3:Y:S04]  /*2d3d0*/  LDL.LU R26, [R1+0xe8] ;  /* 0x0000e800011a7983 */ /* 0x000ee80000300800 */
[----:B------:R-:W3:Y:S01]  /*2d3e0*/  LDL.LU R27, [R1+0xec] ;  /* 0x0000ec00011b7983 */ /* 0x000ee20000300800 */
[----:B------:R-:W-:Y:S01]  /*2d3f0*/  MOV R22, R28 ;  /* 0x0000001c00167202 */ /* 0x000fe20000000f00 */
[----:B------:R-:W-:Y:S01]  /*2d400*/  IMAD.MOV.U32 R21, RZ, RZ, R13 ;  /* 0x000000ffff157224 */ /* 0x000fe200078e000d */
[----:B------:R-:W-:-:S02]  /*2d410*/  MOV R23, R29 ;  /* 0x0000001d00177202 */ /* 0x000fc40000000f00 */
[----:B------:R-:W-:Y:S02]  /*2d420*/  MOV R20, R12 ;  /* 0x0000000c00147202 */ /* 0x000fe40000000f00 */
        /* <DEDUP_REMOVED lines=13> */
[----:B------:R-:W-:Y:S01]  /*2d500*/  MOV R21, R10 ;  /* 0x0000000a00157202 */ /* 0x000fe20000000f00 */
[----:B------:R-:W-:Y:S01]  /*2d510*/  IMAD.MOV.U32 R20, RZ, RZ, R11 ;  /* 0x000000ffff147224 */ /* 0x000fe200078e000b */
[----:B----4-:R-:W-:-:S02]  /*2d520*/  MOV R8, R0 ;  /* 0x0000000000087202 */ /* 0x010fc40000000f00 */
[----:B------:R-:W-:Y:S04]  /*2d530*/  STL.64 [R1+0x6888], R22 ;  /* 0x0068881601007387 */ /* 0x000fe80000100a00 */
[----:B------:R-:W-:Y:S04]  /*2d540*/  STL.64 [R1+0x6880], R20 ;  /* 0x0068801401007387 */ /* 0x000fe80000100a00 */
[----:B------:R-:W4:Y:S04]  /*2d550*/  LDL.LU R0, [R1+0x689c] ;  /* 0x00689c0001007983 */ /* 0x000f280000300800 */
[----:B------:R-:W4:Y:S04]  /*2d560*/  LDL.LU R4, [R1+0x180] ;  /* 0x0001800001047983 */ /* 0x000f280000300800 */
[----:B------:R-:W4:Y:S04]  /*2d570*/  LDL.LU R5, [R1+0x184] ;  /* 0x0001840001057983 */ /* 0x000f280000300800 */
[----:B------:R-:W4:Y:S04]  /*2d580*/  LDL.LU R6, [R1+0x188] ;  /* 0x0001880001067983 */ /* 0x000f280000300800 */
[----:B------:R-:W4:Y:S04]  /*2d590*/  LDL.LU R7, [R1+0x18c] ;  /* 0x00018c0001077983 */ /* 0x000f280000300800 */
[----:B---3--:R-:W-:Y:S04]  /*2d5a0*/  STL.64 [R1+0x6818], R26 ;  /* 0x0068181a01007387 */ /* 0x008fe80000100a00 */
[----:B--2---:R0:W-:Y:S04]  /*2d5b0*/  STL.64 [R1+0x6810], R24 ;  /* 0x0068101801007387 */ /* 0x0041e80000100a00 */
[----:B0-----:R-:W2:Y:S04]  /*2d5c0*/  LDL.LU R24, [R1+0x120] ;  /* 0x0001200001187983 */ /* 0x001ea80000300800 */
[----:B------:R-:W2:Y:S04]  /*2d5d0*/  LDL.LU R25, [R1+0x124] ;  /* 0x0001240001197983 */ /* 0x000ea80000300800 */
[----:B------:R-:W3:Y:S01]  /*2d5e0*/  LDL.LU R26, [R1+0x128] ;  /* 0x00012800011a7983 */ /* 0x000ee20000300800 */
[----:B----4-:R-:W-:-:S03]  /*2d5f0*/  MOV R27, R0 ;  /* 0x00000000001b7202 */ /* 0x010fc60000000f00 */
        /* <DEDUP_REMOVED lines=15> */
[----:B------:R-:W3:Y:S01]  /*2d6f0*/  LDL.LU R26, [R1+0x148] ;  /* 0x00014800011a7983 */ /* 0x000ee20000300800 */
[----:B----4-:R-:W-:-:S03]  /*2d700*/  IMAD.MOV.U32 R27, RZ, RZ, R0 ;  /* 0x000000ffff1b7224 */ /* 0x010fc600078e0000 */
[----:B------:R-:W4:Y:S04]  /*2d710*/  LDL.LU R0, [R1+0x6894] ;  /* 0x0068940001007983 */ /* 0x000f280000300800 */
        /* <DEDUP_REMOVED lines=8> */
[----:B------:R-:W-:-:S07]  /*2d7a0*/  MOV R11, R2 ;  /* 0x00000002000b7202 */ /* 0x000fce0000000f00 */
[----:B------:R-:W-:Y:S01]  /*2d7b0*/  HMMA.16816.F32 R4, R8, R14, R4 ;  /* 0x0000000e0804723c */ /* 0x000fe20000001804 */
[----:B---3--:R4:W-:Y:S04]  /*2d7c0*/  STL.64 [R1+0x6878], R26 ;  /* 0x0068781a01007387 */ /* 0x0089e80000100a00 */
[----:B--2---:R0:W-:Y:S01]  /*2d7d0*/  STL.64 [R1+0x6870], R24 ;  /* 0x0068701801007387 */ /* 0x0041e20000100a00 */
[----:B----4-:R-:W-:-:S03]  /*2d7e0*/  MOV R26, R0 ;  /* 0x00000000001a7202 */ /* 0x010fc60000000f00 */
[----:B0-----:R-:W2:Y:S04]  /*2d7f0*/  LDL.LU R24, [R1+0x150] ;  /* 0x0001500001187983 */ /* 0x001ea80000300800 */
[----:B------:R-:W2:Y:S04]  /*2d800*/  LDL.LU R25, [R1+0x154] ;  /* 0x0001540001197983 */ /* 0x000ea80000300800 */
[----:B------:R-:W3:Y:S04]  /*2d810*/  LDL.LU R0, [R1+0x6890] ;  /* 0x0068900001007983 */ /* 0x000ee80000300800 */
[----:B------:R-:W2:Y:S04]  /*2d820*/  LDL.LU R27, [R1+0x15c] ;  /* 0x00015c00011b7983 */ /* 0x000ea80000300800 */
[----:B------:R-:W-:Y:S04]  /*2d830*/  STL [R1+0x67cc], R3 ;  /* 0x0067cc0301007387 */ /* 0x000fe80000100800 */
[----:B------:R-:W-:Y:S04]  /*2d840*/  STL.64 [R1+0x160], R4 ;  /* 0x0001600401007387 */ /* 0x000fe80000100a00 */
[----:B------:R-:W-:Y:S04]  /*2d850*/  STL.64 [R1+0x168], R6 ;  /* 0x0001680601007387 */ /* 0x000fe80000100a00 */
[----:B------:R-:W0:Y:S02]  /*2d860*/  LDSM.16.MT88.4 R4, [R28+0x8000] ;  /* 0x008000001c04783b */ /* 0x000e240000004200 */
[----:B0-----:R-:W-:-:S02]  /*2d870*/  MOV R3, R6 ;  /* 0x0000000600037202 */ /* 0x001fc40000000f00 */
[----:B------:R-:W-:Y:S01]  /*2d880*/  STL.64 [R1+0x60], R4 ;  /* 0x0000600401007387 */ /* 0x000fe20000100a00 */
[----:B------:R-:W-:Y:S01]  /*2d890*/  IMAD.MOV.U32 R2, RZ, RZ, R7 ;  /* 0x000000ffff027224 */ /* 0x000fe200078e0007 */
[----:B------:R-:W-:Y:S02]  /*2d8a0*/  HMMA.16816.F32 R8, R8, R18, R20 ;  /* 0x000000120808723c */ /* 0x000fe40000001814 */
[----:B---3--:R-:W0:Y:S04]  /*2d8b0*/  LDSM.16.M88.4 R4, [R0+0x40080] ;  /* 0x040080000004783b */ /* 0x008e280000000200 */
[----:B0-----:R-:W-:Y:S04]  /*2d8c0*/  STL [R1+0x656c], R6 ;  /* 0x00656c0601007387 */ /* 0x001fe80000100800 */
[----:B------:R-:W-:Y:S04]  /*2d8d0*/  STL [R1+0x6568], R7 ;  /* 0x0065680701007387 */ /* 0x000fe80000100800 */
[----:B------:R-:W2:Y:S04]  /*2d8e0*/  LDL.LU.64 R22, [R1+0x6888] ;  /* 0x0068880001167983 */ /* 0x000ea80000300a00 */
[----:B------:R-:W2:Y:S05]  /*2d8f0*/  LDL.LU.64 R20, [R1+0x6880] ;  /* 0x0068800001147983 */ /* 0x000eaa0000300a00 */
[----:B------:R-:W-:Y:S04]  /*2d900*/  STL.64 [R1+0x1e0], R8 ;  /* 0x0001e00801007387 */ /* 0x000fe80000100a00 */
[----:B------:R-:W-:Y:S04]  /*2d910*/  STL.64 [R1+0x1e8], R10 ;  /* 0x0001e80a01007387 */ /* 0x000fe80000100a00 */
[----:B------:R-:W0:Y:S04]  /*2d920*/  LDSM.16.M88.4 R8, [R0+0x50080] ;  /* 0x050080000008783b */ /* 0x000e280000000200 */
[----:B0-----:R-:W-:Y:S04]  /*2d930*/  STL [R1+0x6570], R10 ;  /* 0x0065700a01007387 */ /* 0x001fe80000100800 */
[----:B------:R-:W-:Y:S04]  /*2d940*/  STL [R1+0x6540], R11 ;  /* 0x0065400b01007387 */ /* 0x000fe80000100800 */
[----:B------:R0:W-:Y:S01]  /*2d950*/  STL [R1+0x5f68], R0 ;  /* 0x005f680001007387 */ /* 0x0001e20000100800 */
[----:B--2---:R-:W-:Y:S11]  /*2d960*/  HMMA.16816.F32 R24, R20, R14, R24 ;  /* 0x0000000e1418723c */ /* 0x004ff60000001818 */
[----:B------:R-:W-:Y:S11]  /*2d970*/  @!UPT UIADD3 URZ, URZ, URZ, URZ ;  /* 0x0000003f3f3ff290 */ /* 0x000ff6000fffe03f */
[----:B------:R-:W-:Y:S01]  /*2d980*/  @!UPT UIADD3 URZ, URZ, URZ, URZ ;  /* 0x0000003f3f3ff290 */ /* 0x000fe2000fffe03f */
[----:B------:R-:W-:Y:S01]  /*2d990*/  STL.64 [R1+0x1d0], R24 ;  /* 0x0001d01801007387 */ /* 0x000fe20000100a00 */
[----:B0-----:R-:W-:-:S03]  /*2d9a0*/  MOV R0, R27 ;  /* 0x0000001b00007202 */ /* 0x001fc60000000f00 */
[----:B------:R0:W-:Y:S04]  /*2d9b0*/  STL [R1+0x1d8], R26 ;  /* 0x0001d81a01007387 */ /* 0x0001e80000100800 */
[----:B0-----:R-:W2:Y:S04]  /*2d9c0*/  LDL.LU.64 R26, [R1+0x6878] ;  /* 0x00687800011a7983 */ /* 0x001ea80000300a00 */
[----:B------:R-:W2:Y:S04]  /*2d9d0*/  LDL.LU.64 R24, [R1+0x6870] ;  /* 0x0068700001187983 */ /* 0x000ea80000300a00 */
[----:B------:R-:W-:Y:S01]  /*2d9e0*/  STL [R1+0x6718], R0 ;  /* 0x0067180001007387 */ /* 0x000fe20000100800 */
[----:B--2---:R-:W-:Y:S03]  /*2d9f0*/  HMMA.16816.F32 R20, R20, R18, R24 ;  /* 0x000000121414723c */ /* 0x004fe60000001818 */
[----:B------:R-:W2:Y:S04]  /*2da00*/  LDL.LU.64 R26, [R1+0x6868] ;  /* 0x00686800011a7983 */ /* 0x000ea80000300a00 */
[----:B------:R-:W2:Y:S11]  /*2da10*/  LDL.LU.64 R24, [R1+0x6860] ;  /* 0x0068600001187983 */ /* 0x000eb60000300a00 */
[----:B------:R-:W-:Y:S05]  /*2da20*/  @!UPT UIADD3 URZ, URZ, URZ, URZ ;  /* 0x0000003f3f3ff290 */ /* 0x000fea000fffe03f */
        /* <DEDUP_REMOVED lines=20> */
[----:B------:R-:W-:Y:S01]  /*2db70*/  STL.64 [R1+0x1a0], R20 ;  /* 0x0001a01401007387 */ /* 0x000fe20000100a00 */
[----:B------:R-:W-:-:S03]  /*2db80*/  IMAD.MOV.U32 R11, RZ, RZ, R23 ;  /* 0x000000ffff0b7224 */ /* 0x000fc600078e0017 */
[----:B------:R0:W-:Y:S04]  /*2db90*/  STL [R1+0x1a8], R22 ;  /* 0x0001a81601007387 */ /* 0x0001e80000100800 */
[----:B0-----:R-:W2:Y:S04]  /*2dba0*/  LDL.LU.64 R22, [R1+0x6828] ;  /* 0x0068280001167983 */ /* 0x001ea80000300a00 */
        /* <DEDUP_REMOVED lines=28> */
[----:B------:R0:W-:Y:S04]  /*2dd70*/  STL.64 [R1+0x2b0], R20 ;  /* 0x0002b01401007387 */ /* 0x0001e80000100a00 */
[----:B------:R1:W-:Y:S04]  /*2dd80*/  STL.64 [R1+0x2b8], R22 ;  /* 0x0002b81601007387 */ /* 0x0003e80000100a00 */
[----:B0-----:R-:W2:Y:S04]  /*2dd90*/  LDL.LU R20, [R1+0xd0] ;  /* 0x0000d00001147983 */ /* 0x001ea80000300800 */
[----:B------:R-:W2:Y:S04]  /*2dda0*/  LDL.LU R21, [R1+0xd4] ;  /* 0x0000d40001157983 */ /* 0x000ea80000300800 */
[----:B-1----:R-:W2:Y:S04]  /*2ddb0*/  LDL.LU R22, [R1+0xd8] ;  /* 0x0000d80001167983 */ /* 0x002ea80000300800 */
[----:B------:R-:W2:Y:S04]  /*2ddc0*/  LDL.LU R23, [R1+0xdc] ;  /* 0x0000dc0001177983 */ /* 0x000ea80000300800 */
[----:B------:R-:W-:Y:S04]  /*2ddd0*/  STL.64 [R1+0x67c0], R18 ;  /* 0x0067c01201007387 */ /* 0x000fe80000100a00 */
[----:B------:R-:W-:Y:S04]  /*2dde0*/  STL.64 [R1+0x67b8], R16 ;  /* 0x0067b81001007387 */ /* 0x000fe80000100a00 */
[----:B------:R-:W0:Y:S02]  /*2ddf0*/  LDSM.16.MT88.4 R16, [R28+0x8100] ;  /* 0x008100001c10783b */ /* 0x000e240000004200 */
[----:B0-----:R-:W-:Y:S01]  /*2de00*/  MOV R11, R16 ;  /* 0x00000010000b7202 */ /* 0x001fe20000000f00 */
[----:B------:R-:W-:Y:S01]  /*2de10*/  IMAD.MOV.U32 R7, RZ, RZ, R18 ;  /* 0x000000ffff077224 */ /* 0x000fe200078e0012 */
[----:B------:R-:W-:-:S02]  /*2de20*/  MOV R10, R17 ;  /* 0x00000011000a7202 */ /* 0x000fc40000000f00 */
[----:B------:R-:W-:-:S05]  /*2de30*/  MOV R6, R19 ;  /* 0x0000001300067202 */ /* 0x000fca0000000f00 */
        /* <DEDUP_REMOVED lines=8> */
[----:B0-----:R-:W4:Y:S04]  /*2dec0*/  LDL.LU R8, [R1+0xb0] ;  /* 0x0000b00001087983 */ /* 0x001f280000300800 */
[----:B------:R-:W4:Y:S04]  /*2ded0*/  LDL.LU R9, [R1+0xb4] ;  /* 0x0000b40001097983 */ /* 0x000f280000300800 */
[----:B------:R-:W4:Y:S04]  /*2dee0*/  LDL.LU R10, [R1+0xb8] ;  /* 0x0000b800010a7983 */ /* 0x000f280000300800 */
[----:B------:R-:W4:Y:S04]  /*2def0*/  LDL.LU R11, [R1+0xbc] ;  /* 0x0000bc00010b7983 */ /* 0x000f280000300800 */
[----:B------:R0:W-:Y:S04]  /*2df00*/  STL.64 [R1+0x6758], R12 ;  /* 0x0067580c01007387 */ /* 0x0001e80000100a00 */
[----:B0-----:R-:W3:Y:S01]  /*2df10*/  LDL.LU R12, [R1+0x270] ;  /* 0x00027000010c7983 */ /* 0x001ee20000300800 */
[----:B--2---:R-:W-:Y:S11]  /*2df20*/  HMMA.16816.F32 R16, R24, R14, R20 ;  /* 0x0000000e1810723c */ /* 0x004ff60000001814 */
[----:B------:R-:W-:Y:S11]  /*2df30*/  @!UPT UIADD3 URZ, URZ, URZ, URZ ;  /* 0x0000003f3f3ff290 */ /* 0x000ff6000fffe03f */
[----:B------:R-:W-:Y:S01]  /*2df40*/  @!UPT UIADD3 URZ, URZ, URZ, URZ ;  /* 0x0000003f3f3ff290 */ /* 0x000fe2000fffe03f */
[----:B------:R-:W-:Y:S04]  /*2df50*/  STL.64 [R1+0x2a0], R16 ;  /* 0x0002a01001007387 */ /* 0x000fe80000100a00 */
[----:B------:R-:W-:Y:S04]  /*2df60*/  STL.64 [R1+0x2a8], R18 ;  /* 0x0002a81201007387 */ /* 0x000fe80000100a00 */
[----:B------:R-:W3:Y:S04]  /*2df70*/  LDL.LU R13, [R1+0x274] ;  /* 0x00027400010d7983 */ /* 0x000ee80000300800 */
[----:B------:R-:W2:Y:S04]  /*2df80*/  LDL.LU R14, [R1+0x278] ;  /* 0x00027800010e7983 */ /* 0x000ea80000300800 */
[----:B------:R-:W2:Y:S04]  /*2df90*/  LDL.LU R15, [R1+0x27c] ;  /* 0x00027c00010f7983 */ /* 0x000ea80000300800 */
[----:B------:R-:W0:Y:S02]  /*2dfa0*/  LDSM.16.MT88.4 R16, [R28+0x8180] ;  /* 0x008180001c10783b */ /* 0x000e240000004200 */
[----:B0-----:R-:W-:Y:S01]  /*2dfb0*/  IMAD.MOV.U32 R21, RZ, RZ, R18 ;  /* 0x000000ffff157224 */ /* 0x001fe200078e0012 */
[----:B------:R-:W-:Y:S01]  /*2dfc0*/  MOV R20, R19 ;  /* 0x0000001300147202 */ /* 0x000fe20000000f00 */
[----:B--2---:R0:W-:Y:S04]  /*2dfd0*/  STL.64 [R1+0x6768], R14 ;  /* 0x0067680e01007387 */ /* 0x0041e80000100a00 */
[----:B---3--:R1:W-:Y:S01]  /*2dfe0*/  STL.64 [R1+0x6760], R12 ;  /* 0x0067600c01007387 */ /* 0x0083e20000100a00 */
[----:B0-----:R-:W-:Y:S01]  /*2dff0*/  MOV R14, R3 ;  /* 0x00000003000e7202 */ /* 0x001fe20000000f00 */
[----:B------:R-:W-:-:S02]  /*2e000*/  IMAD.MOV.U32 R15, RZ, RZ, R2 ;  /* 0x000000ffff0f7224 */ /* 0x000fc400078e0002 */
[----:B-1----:R-:W4:Y:S04]  /*2e010*/  LDL.LU R12, [R1+0x60] ;  /* 0x00006000010c7983 */ /* 0x002f280000300800 */
[----:B------:R-:W4:Y:S04]  /*2e020*/  LDL.LU R13, [R1+0x64] ;  /* 0x00006400010d7983 */ /* 0x000f280000300800 */
[----:B------:R-:W2:Y:S04]  /*2e030*/  LDL.LU R3, [R1+0x67cc] ;  /* 0x0067cc0001037983 */ /* 0x000ea80000300800 */
[----:B------:R-:W3:Y:S04]  /*2e040*/  LDL.LU R2, [R1+0x67c8] ;  /* 0x0067c80001027983 */ /* 0x000ee80000300800 */
[----:B------:R-:W2:Y:S01]  /*2e050*/  LDL.LU.64 R18, [R1+0x67c0] ;  /* 0x0067c00001127983 */ /* 0x000ea20000300a00 */
[----:B------:R-:W-:-:S02]  /*2e060*/  MOV R23, R16 ;  /* 0x0000001000177202 */ /* 0x000fc40000000f00 */
[----:B------:R-:W-:Y:S02]  /*2e070*/  MOV R22, R17 ;  /* 0x0000001100167202 */ /* 0x000fe40000000f00 */
[----:B------:R-:W4:Y:S04]  /*2e080*/  LDL.LU.64 R16, [R1+0x67b8] ;  /* 0x0067b80001107983 */ /* 0x000f280000300a00 */
[----:B------:R-:W-:Y:S04]  /*2e090*/  STL.64 [R1+0x6778], R22 ;  /* 0x0067781601007387 */ /* 0x000fe80000100a00 */
[----:B------:R0:W-:Y:S04]  /*2e0a0*/  STL.64 [R1+0x6770], R20 ;  /* 0x0067701401007387 */ /* 0x0001e80000100a00 */
[----:B0-----:R-:W4:Y:S04]  /*2e0b0*/  LDL.LU R20, [R1+0x230] ;  /* 0x0002300001147983 */ /* 0x001f280000300800 */
[----:B------:R-:W4:Y:S04]  /*2e0c0*/  LDL.LU R21, [R1+0x234] ;  /* 0x0002340001157983 */ /* 0x000f280000300800 */
[----:B------:R-:W4:Y:S01]  /*2e0d0*/  LDL.LU R22, [R1+0x238] ;  /* 0x0002380001167983 */ /* 0x000f220000300800 */
[----:B---3--:R-:W-:-:S03]  /*2e0e0*/  MOV R23, R2 ;  /* 0x0000000200177202 */ /* 0x008fc60000000f00 */
[----:B------:R-:W3:Y:S01]  /*2e0f0*/  LDL.LU R2, [R1+0x67b0] ;  /* 0x0067b00001027983 */ /* 0x000ee20000300800 */
[----:B--2---:R-:W-:Y:S03]  /*2e100*/  HMMA.16816.F32 R24, R24, R18, R4 ;  /* 0x000000121818723c */ /* 0x004fe60000001804 */
[----:B------:R-:W-:Y:S04]  /*2e110*/  STL [R1+0x65d0], R28 ;  /* 0x0065d01c01007387 */ /* 0x000fe80000100800 */
[----:B------:R-:W2:Y:S04]  /*2e120*/  LDL.LU.64 R6, [R1+0x67a8] ;  /* 0x0067a80001067983 */ /* 0x000ea80000300a00 */
[----:B------:R-:W2:Y:S11]  /*2e130*/  LDL.LU.64 R4, [R1+0x67a0] ;  /* 0x0067a00001047983 */ /* 0x000eb60000300a00 */
[----:B------:R-:W-:Y:S01]  /*2e140*/  @!UPT UIADD3 URZ, URZ, URZ, URZ ;  /* 0x0000003f3f3ff290 */ /* 0x000fe2000fffe03f */
[----:B------:R0:W-:Y:S04]  /*2e150*/  STL.64 [R1+0x260], R24 ;  /* 0x0002601801007387 */ /* 0x0001e80000100a00 */
[----:B------:R1:W-:Y:S01]  /*2e160*/  STL.64 [R1+0x268], R26 ;  /* 0x0002681a01007387 */ /* 0x0003e20000100a00 */
[----:B0-----:R-:W-:Y:S01]  /*2e170*/  IMAD.MOV.U32 R24, RZ, RZ, R29 ;  /* 0x000000ffff187224 */ /* 0x001fe200078e001d */
[----:B----4-:R-:W-:Y:S02]  /*2e180*/  MOV R25, R16 ;  /* 0x0000001000197202 */ /* 0x010fe40000000f00 */
[----:B------:R-:W4:Y:S01]  /*2e190*/  LDL.LU R29, [R1+0x6798] ;  /* 0x00679800011d7983 */ /* 0x000f220000300800 */
[----:B-1----:R-:W-:-:S03]  /*2e1a0*/  MOV R26, R17 ;  /* 0x00000011001a7202 */ /* 0x002fc60000000f00 */
[----:B------:R-:W3:Y:S04]  /*2e1b0*/  LDL.LU R16, [R1+0x6794] ;  /* 0x0067940001107983 */ /* 0x000ee80000300800 */
[----:B------:R-:W4:Y:S01]  /*2e1c0*/  LDL.LU R17, [R1+0x6790] ;  /* 0x0067900001117983 */ /* 0x000f220000300800 */
[----:B------:R-:W-:Y:S01]  /*2e1d0*/  IMAD.MOV.U32 R27, RZ, RZ, R0 ;  /* 0x000000ffff1b7224 */ /* 0x000fe200078e0000 */
[----:B--2---:R-:W-:Y:S11]  /*2e1e0*/  HMMA.16816.F32 R8, R12, R4, R8 ;  /* 0x000000040c08723c */ /* 0x004ff60000001808 */
[----:B------:R-:W-:Y:S11]  /*2e1f0*/  @!UPT UIADD3 URZ, URZ, URZ, URZ ;  /* 0x0000003f3f3ff290 */ /* 0x000ff6000fffe03f */
[----:B------:R-:W-:Y:S01]  /*2e200*/  @!UPT UIADD3 URZ, URZ, URZ, URZ ;  /* 0x0000003f3f3ff290 */ /* 0x000fe2000fffe03f */
[----:B------:R-:W-:Y:S04]  /*2e210*/  STL.64 [R1+0x290], R8 ;  /* 0x0002900801007387 */ /* 0x000fe80000100a00 */
[----:B------:R-:W-:Y:S04]  /*2e220*/  STL.64 [R1+0x298], R10 ;  /* 0x0002980a01007387 */ /* 0x000fe80000100a00 */
[----:B---3--:R-:W0:Y:S04]  /*2e230*/  LDSM.16.MT88.4 R8, [R2+0x8000] ;  /* 0x008000000208783b */ /* 0x008e280000004200 */
[----:B0-----:R-:W-:Y:S01]  /*2e240*/  STL.64 [R1+0x30], R8 ;  /* 0x0000300801007387 */ /* 0x001fe20000100a00 */
[----:B------:R-:W-:-:S03]  /*2e250*/  MOV R0, R11 ;  /* 0x0000000b00007202 */ /* 0x000fc60000000f00 */
[----:B------:R-:W-:Y:S04]  /*2e260*/  STL [R1+0x38], R10 ;  /* 0x0000380a01007387 */ /* 0x000fe80000100800 */
[----:B------:R-:W0:Y:S04]  /*2e270*/  LDSM.16.MT88.4 R8, [R2+0x8080] ;  /* 0x008080000208783b */ /* 0x000e280000004200 */
[----:B------:R-:W-:Y:S04]  /*2e280*/  STL [R1+0x671c], R0 ;  /* 0x00671c0001007387 */ /* 0x000fe80000100800 */
[----:B0-----:R-:W-:Y:S04]  /*2e290*/  STL.64 [R1+0x20], R8 ;  /* 0x0000200801007387 */ /* 0x001fe80000100a00 */
[----:B------:R-:W-:Y:S04]  /*2e2a0*/  STL.64 [R1+0x28], R10 ;  /* 0x0000280a01007387 */ /* 0x000fe80000100a00 */
[----:B------:R-:W0:Y:S04]  /*2e2b0*/  LDSM.16.MT88.4 R8, [R2+0x8100] ;  /* 0x008100000208783b */ /* 0x000e280000004200 */
[----:B0-----:R-:W-:Y:S01]  /*2e2c0*/  STL.64 [R1+0x10], R8 ;  /* 0x0000100801007387 */ /* 0x001fe20000100a00 */
[----:B------:R-:W-:-:S03]  /*2e2d0*/  MOV R0, R11 ;  /* 0x0000000b00007202 */ /* 0x000fc60000000f00 */
[----:B------:R0:W-:Y:S04]  /*2e2e0*/  STL [R1+0x18], R10 ;  /* 0x0000180a01007387 */ /* 0x0001e80000100800 */
[----:B0-----:R-:W2:Y:S04]  /*2e2f0*/  LDL.LU.64 R10, [R1+0x6788] ;  /* 0x00678800010a7983 */ /* 0x001ea80000300a00 */
[----:B------:R-:W3:Y:S04]  /*2e300*/  LDL.LU.64 R8, [R1+0x6780] ;  /* 0x0067800001087983 */ /* 0x000ee80000300a00 */
[----:B------:R-:W-:Y:S01]  /*2e310*/  STL [R1+0x6720], R0 ;  /* 0x0067200001007387 */ /* 0x000fe20000100800 */
[----:B---3--:R-:W-:Y:S03]  /*2e320*/  HMMA.16816.F32 R12, R12, R8, R20 ;  /* 0x000000080c0c723c */ /* 0x008fe60000001814 */
[----:B------:R-:W3:Y:S04]  /*2e330*/  LDL.LU.64 R22, [R1+0x6778] ;  /* 0x0067780001167983 */ /* 0x000ee80000300a00 */
[----:B------:R-:W2:Y:S11]  /*2e340*/  LDL.LU.64 R20, [R1+0x6770] ;  /* 0x0067700001147983 */ /* 0x000eb60000300a00 */
[----:B------:R-:W-:Y:S05]  /*2e350*/  @!UPT UIADD3 URZ, URZ, URZ, URZ ;  /* 0x0000003f3f3ff290 */ /* 0x000fea000fffe03f */
[----:B------:R-:W-:Y:S04]  /*2e360*/  STL.64 [R1+0x230], R12 ;  /* 0x0002300c01007387 */ /* 0x000fe80000100a00 */
[----:B------:R-:W-:Y:S04]  /*2e370*/  STL.64 [R1+0x238], R14 ;  /* 0x0002380e01007387 */ /* 0x000fe80000100a00 */
[----:B------:R-:W0:Y:S04]  /*2e380*/  LDSM.16.MT88.4 R12, [R2+0x8180] ;  /* 0x00818000020c783b */ /* 0x000e280000004200 */
[----:B0-----:R-:W-:Y:S01]  /*2e390*/  STL.64 [R1], R12 ;  /* 0x0000000c01007387 */ /* 0x001fe20000100a00 */
[----:B------:R-:W-:-:S03]  /*2e3a0*/  IMAD.MOV.U32 R0, RZ, RZ, R15 ;  /* 0x000000ffff007224 */ /* 0x000fc600078e000f */
[----:B------:R0:W-:Y:S04]  /*2e3b0*/  STL [R1+0x8], R14 ;  /* 0x0000080e01007387 */ /* 0x0001e80000100800 */
[----:B0-----:R-:W2:Y:S04]  /*2e3c0*/  LDL.LU.64 R14, [R1+0x6768] ;  /* 0x00676800010e7983 */ /* 0x001ea80000300a00 */
[----:B------:R-:W2:Y:S04]  /*2e3d0*/  LDL.LU.64 R12, [R1+0x6760] ;  /* 0x00676000010c7983 */ /* 0x000ea80000300a00 */
[----:B------:R-:W-:Y:S01]  /*2e3e0*/  STL [R1+0x65d8], R2 ;  /* 0x0065d80201007387 */ /* 0x000fe20000100800 */
[----:B--2---:R-:W-:Y:S11]  /*2e3f0*/  HMMA.16816.F32 R12, R24, R4, R12 ;  /* 0x00000004180c723c */ /* 0x004ff6000000180c */
[----:B------:R-:W-:Y:S11]  /*2e400*/  @!UPT UIADD3 URZ, URZ, URZ, URZ ;  /* 0x0000003f3f3ff290 */ /* 0x000ff6000fffe03f */
[----:B------:R-:W-:Y:S01]  /*2e410*/  @!UPT UIADD3 URZ, URZ, URZ, URZ ;  /* 0x0000003f3f3ff290 */ /* 0x000fe2000fffe03f */
[----:B------:R0:W-:Y:S04]  /*2e420*/  STL.64 [R1+0x270], R12 ;  /* 0x0002700c01007387 */ /* 0x0001e80000100a00 */
[----:B------:R-:W-:Y:S04]  /*2e430*/  STL.64 [R1+0x278], R14 ;  /* 0x0002780e01007387 */ /* 0x000fe80000100a00 */
[----:B0-----:R-:W2:Y:S04]  /*2e440*/  LDL.LU.64 R12, [R1+0x6758] ;  /* 0x00675800010c7983 */ /* 0x001ea80000300a00 */
[----:B------:R-:W-:Y:S04]  /*2e450*/  STL.64 [R1+0x6750], R6 ;  /* 0x0067500601007387 */ /* 0x000fe80000100a00 */
[----:B------:R0:W-:Y:S04]  /*2e460*/  STL.64 [R1+0x6748], R4 ;  /* 0x0067480401007387 */ /* 0x0001e80000100a00 */
[----:B0-----:R-:W3:Y:S04]  /*2e470*/  LDL.LU R4, [R1+0x250] ;  /* 0x0002500001047983 */ /* 0x001ee80000300800 */
[----:B------:R-:W3:Y:S01]  /*2e480*/  LDL.LU R5, [R1+0x254] ;  /* 0x0002540001057983 */ /* 0x000ee20000300800 */
[----:B--2---:R-:W-:-:S02]  /*2e490*/  MOV R6, R13 ;  /* 0x0000000d00067202 */ /* 0x004fc40000000f00 */
[----:B------:R-:W-:Y:S02]  /*2e4a0*/  MOV R7, R12 ;  /* 0x0000000c00077202 */ /* 0x000fe40000000f00 */
[----:B----4-:R-:W0:Y:S04]  /*2e4b0*/  LDSM.16.MT88.4 R12, [R29+0x8000] ;  /* 0x008000001d0c783b */ /* 0x010e280000004200 */
[----:B0-----:R0:W-:Y:S04]  /*2e4c0*/  STL.64 [R1+0x6658], R14 ;  /* 0x0066580e01007387 */ /* 0x0011e80000100a00 */
[----:B------:R3:W-:Y:S01]  /*2e4d0*/  STL.64 [R1+0x6650], R12 ;  /* 0x0066500c01007387 */ /* 0x0007e20000100a00 */
[----:B0-----:R-:W-:Y:S01]  /*2e4e0*/  MOV R14, R21 ;  /* 0x00000015000e7202 */ /* 0x001fe20000000f00 */
[----:B------:R-:W-:-:S02]  /*2e4f0*/  IMAD.MOV.U32 R15, RZ, RZ, R20 ;  /* 0x000000ffff0f7224 */ /* 0x000fc400078e0014 */
[----:B---3--:R-:W-:Y:S01]  /*2e500*/  IMAD.MOV.U32 R12, RZ, RZ, R23 ;  /* 0x000000ffff0c7224 */ /* 0x008fe200078e0017 */
[----:B------:R-:W-:Y:S02]  /*2e510*/  MOV R13, R22 ;  /* 0x00000016000d7202 */ /* 0x000fe40000000f00 */
[----:B------:R-:W-:Y:S04]  /*2e520*/  STL.64 [R1+0x6730], R14 ;  /* 0x0067300e01007387 */ /* 0x000fe80000100a00 */
[----:B------:R0:W-:Y:S04]  /*2e530*/  STL.64 [R1+0x6728], R12 ;  /* 0x0067280c01007387 */ /* 0x0001e80000100a00 */
[----:B------:R-:W-:Y:S04]  /*2e540*/  LDSM.16.MT88.4 R20, [R29+0x8100] ;  /* 0x008100001d14783b */ /* 0x000fe80000004200 */
[----:B0-----:R-:W2:Y:S04]  /*2e550*/  LDL.LU R12, [R1+0x300] ;  /* 0x00030000010c7983 */ /* 0x001ea80000300800 */
[----:B------:R-:W2:Y:S04]  /*2e560*/  LDL.LU R13, [R1+0x304] ;  /* 0x00030400010d7983 */ /* 0x000ea80000300800 */
[----:B------:R-:W3:Y:S04]  /*2e570*/  LDL.LU R14, [R1+0x308] ;  /* 0x00030800010e7983 */ /* 0x000ee80000300800 */
[----:B------:R-:W3:Y:S01]  /*2e580*/  LDL.LU R15, [R1+0x30c] ;  /* 0x00030c00010f7983 */ /* 0x000ee20000300800 */
[----:B------:R-:W-:Y:S03]  /*2e590*/  HMMA.16816.F32 R24, R24, R8, R4 ;  /* 0x000000081818723c */ /* 0x000fe60000001804 */
[----:B---3--:R0:W-:Y:S02]  /*2e5a0*/  STL.64 [R1+0x6740], R14 ;  /* 0x0067400e01007387 */ /* 0x0081e40000100a00 */
[----:B0-----:R-:W-:-:S02]  /*2e5b0*/  MOV R14, R17 ;  /* 0x00000011000e7202 */ /* 0x001fc40000000f00 */
[----:B------:R-:W-:Y:S02]  /*2e5c0*/  MOV R15, R16 ;  /* 0x00000010000f7202 */ /* 0x000fe40000000f00 */
[----:B------:R-:W0:Y:S04]  /*2e5d0*/  LDSM.16.MT88.4 R16, [R29+0x8080] ;  /* 0x008080001d10783b */ /* 0x000e280000004200 */
[----:B--2---:R1:W-:Y:S04]  /*2e5e0*/  STL.64 [R1+0x6738], R12 ;  /* 0x0067380c01007387 */ /* 0x0043e80000100a00 */
[----:B-1----:R-:W2:Y:S04]  /*2e5f0*/  LDL.LU R12, [R1+0x240] ;  /* 0x00024000010c7983 */ /* 0x002ea80000300800 */
[----:B------:R-:W2:Y:S04]  /*2e600*/  LDL.LU R13, [R1+0x244] ;  /* 0x00024400010d7983 */ /* 0x000ea80000300800 */
[----:B0-----:R-:W-:Y:S04]  /*2e610*/  STL.64 [R1+0x6648], R18 ;  /* 0x0066481201007387 */ /* 0x001fe80000100a00 */
[----:B------:R0:W-:Y:S04]  /*2e620*/  STL.64 [R1+0x6640], R16 ;  /* 0x0066401001007387 */ /* 0x0001e80000100a00 */
[----:B0-----:R-:W3:Y:S04]  /*2e630*/  LDL.LU R16, [R1+0x2e0] ;  /* 0x0002e00001107983 */ /* 0x001ee80000300800 */
[----:B------:R-:W3:Y:S04]  /*2e640*/  LDL.LU R17, [R1+0x2e4] ;  /* 0x0002e40001117983 */ /* 0x000ee80000300800 */
[----:B------:R-:W3:Y:S04]  /*2e650*/  LDL.LU R18, [R1+0x2e8] ;  /* 0x0002e80001127983 */ /* 0x000ee80000300800 */
[----:B------:R-:W3:Y:S04]  /*2e660*/  LDL.LU R19, [R1+0x2ec] ;  /* 0x0002ec0001137983 */ /* 0x000ee80000300800 */
[----:B------:R0:W-:Y:S04]  /*2e670*/  STL [R1+0x661c], R20 ;  /* 0x00661c1401007387 */ /* 0x0001e80000100800 */
[----:B------:R1:W-:Y:S04]  /*2e680*/  STL [R1+0x6618], R21 ;  /* 0x0066181501007387 */ /* 0x0003e80000100800 */
[----:B------:R4:W-:Y:S04]  /*2e690*/  STL [R1+0x6614], R22 ;  /* 0x0066141601007387 */ /* 0x0009e80000100800 */
[----:B------:R4:W-:Y:S04]  /*2e6a0*/  STL [R1+0x6610], R23 ;  /* 0x0066101701007387 */ /* 0x0009e80000100800 */
[----:B0-----:R-:W2:Y:S04]  /*2e6b0*/  LDL.LU R20, [R1+0x2f0] ;  /* 0x0002f00001147983 */ /* 0x001ea80000300800 */
[----:B-1----:R-:W2:Y:S04]  /*2e6c0*/  LDL.LU R21, [R1+0x2f4] ;  /* 0x0002f40001157983 */ /* 0x002ea80000300800 */
[----:B----4-:R-:W4:Y:S04]  /*2e6d0*/  LDL.LU R22, [R1+0x2f8] ;  /* 0x0002f80001167983 */ /* 0x010f280000300800 */
[----:B------:R-:W4:Y:S04]  /*2e6e0*/  LDL.LU R23, [R1+0x2fc] ;  /* 0x0002fc0001177983 */ /* 0x000f280000300800 */
[----:B------:R-:W2:Y:S04]  /*2e6f0*/  LDL.LU.64 R6, [R1+0x6750] ;  /* 0x0067500001067983 */ /* 0x000ea80000300a00 */
[----:B------:R-:W3:Y:S04]  /*2e700*/  LDL.LU.64 R4, [R1+0x6748] ;  /* 0x0067480001047983 */ /* 0x000ee80000300a00 */
[----:B------:R-:W-:Y:S04]  /*2e710*/  STL.64 [R1+0x250], R24 ;  /* 0x0002501801007387 */ /* 0x000fe80000100a00 */
[----:B------:R-:W-:Y:S04]  /*2e720*/  STL.64 [R1+0x258], R26 ;  /* 0x0002581a01007387 */ /* 0x000fe80000100a00 */
[----:B------:R-:W0:Y:S04]  /*2e730*/  LDSM.16.MT88.4 R24, [R29+0x8180] ;  /* 0x008180001d18783b */ /* 0x000e280000004200 */
[----:B0-----:R-:W-:Y:S04]  /*2e740*/  STL.64 [R1+0x6608], R26 ;  /* 0x0066081a01007387 */ /* 0x001fe80000100a00 */
[----:B------:R0:W-:Y:S02]  /*2e750*/  STL.64 [R1+0x6600], R24 ;  /* 0x0066001801007387 */ /* 0x0001e40000100a00 */
[----:B0-----:R-:W-:Y:S01]  /*2e760*/  IMAD.MOV.U32 R24, RZ, RZ, R11 ;  /* 0x000000ffff187224 */ /* 0x001fe200078e000b */
[----:B------:R-:W-:Y:S01]  /*2e770*/  MOV R25, R10 ;  /* 0x0000000a00197202 */ /* 0x000fe20000000f00 */
[----:B------:R-:W-:Y:S01]  /*2e780*/  STL [R1+0x6588], R29 ;  /* 0x0065881d01007387 */ /* 0x000fe20000100800 */
[----:B--2---:R-:W-:Y:S01]  /*2e790*/  MOV R26, R7 ;  /* 0x00000007001a7202 */ /* 0x004fe20000000f00 */
[----:B------:R-:W-:-:S07]  /*2e7a0*/  IMAD.MOV.U32 R27, RZ, RZ, R6 ;  /* 0x000000ffff1b7224 */ /* 0x000fce00078e0006 */
[C---:B---3--:R-:W-:Y:S11]  /*2e7b0*/  HMMA.16816.F32 R12, R24.reuse, R4, R12 ;  /* 0x00000004180c723c */ /* 0x048ff6000000180c */
[----:B------:R-:W-:Y:S11]  /*2e7c0*/  @!UPT UIADD3 URZ, URZ, URZ, URZ ;  /* 0x0000003f3f3ff290 */ /* 0x000ff6000fffe03f */
[----:B------:R-:W-:Y:S01]  /*2e7d0*/  @!UPT UIADD3 URZ, URZ, URZ, URZ ;  /* 0x0000003f3f3ff290 */ /* 0x000fe2000fffe03f */
[----:B------:R0:W-:Y:S01]  /*2e7e0*/  STL [R1+0x240], R12 ;  /* 0x0002400c01007387 */ /* 0x0001e20000100800 */
[----:B------:R-:W-:Y:S01]  /*2e7f0*/  MOV R6, R14 ;  /* 0x0000000e00067202 */ /* 0x000fe20000000f00 */
[----:B------:R-:W-:Y:S01]  /*2e800*/  IMAD.MOV.U32 R7, RZ, RZ, R15 ;  /* 0x000000ffff077224 */ /* 0x000fe200078e000f */
[----:B------:R-:W-:Y:S01]  /*2e810*/  MOV R10, R13 ;  /* 0x0000000d000a7202 */ /* 0x000fe20000000f00 */
[----:B------:R-:W2:Y:S04]  /*2e820*/  LDL.LU.64 R14, [R1+0x6740] ;  /* 0x00674000010e7983 */ /* 0x000ea80000300a00 */
[----:B0-----:R-:W2:Y:S04]  /*2e830*/  LDL.LU.64 R12, [R1+0x6738] ;  /* 0x00673800010c7983 */ /* 0x001ea80000300a00 */
[----:B------:R-:W-:Y:S04]  /*2e840*/  STL [R1+0x65e4], R7 ;  /* 0x0065e40701007387 */ /* 0x000fe80000100800 */
[----:B------:R-:W-:Y:S04]  /*2e850*/  STL [R1+0x65e0], R6 ;  /* 0x0065e00601007387 */ /* 0x000fe80000100800 */
[----:B------:R-:W-:Y:S01]  /*2e860*/  STL [R1+0x65dc], R10 ;  /* 0x0065dc0a01007387 */ /* 0x000fe20000100800 */
[----:B--2---:R-:W-:Y:S03]  /*2e870*/  HMMA.16816.F32 R24, R24, R8, R12 ;  /* 0x000000081818723c */ /* 0x004fe6000000180c */
[----:B------:R-:W4:Y:S04]  /*2e880*/  LDL.LU.64 R14, [R1+0x6730] ;  /* 0x00673000010e7983 */ /* 0x000f280000300a00 */
[----:B------:R-:W4:Y:S11]  /*2e890*/  LDL.LU.64 R12, [R1+0x6728] ;  /* 0x00672800010c7983 */ /* 0x000f360000300a00 */
[----:B------:R-:W-:Y:S05]  /*2e8a0*/  @!UPT UIADD3 URZ, URZ, URZ, URZ ;  /* 0x0000003f3f3ff290 */ /* 0x000fea000fffe03f */
[----:B------:R-:W-:Y:S01]  /*2e8b0*/  STL.64 [R1+0x130], R24 ;  /* 0x0001301801007387 */ /* 0x000fe20000100a00 */
[----:B------:R-:W-:-:S03]  /*2e8c0*/  MOV R29, R27 ;  /* 0x0000001b001d7202 */ /* 0x000fc60000000f00 */
[----:B------:R4:W-:Y:S04]  /*2e8d0*/  STL [R1+0x138], R26 ;  /* 0x0001381a01007387 */ /* 0x0009e80000100800 */
[----:B------:R-:W-:Y:S04]  /*2e8e0*/  STL [R1+0x65e8], R29 ;  /* 0x0065e81d01007387 */ /* 0x000fe80000100800 */
[----:B------:R0:W-:Y:S01]  /*2e8f0*/  STL.64 [R1+0x6710], R4 ;  /* 0x0067100401007387 */ /* 0x0001e20000100a00 */
[C---:B----4-:R-:W-:Y:S03]  /*2e900*/  HMMA.16816.F32 R24, R12.reuse, R4, R20 ;  /* 0x000000040c18723c */ /* 0x050fe60000001814 */
[----:B------:R-:W1:Y:S05]  /*2e910*/  LDSM.16.MT88.4 R20, [R3+0x8000] ;  /* 0x008000000314783b */ /* 0x000e6a0000004200 */
[----:B0-----:R-:W-:Y:S11]  /*2e920*/  HMMA.16816.F32 R4, R12, R8, R16 ;  /* 0x000000080c04723c */ /* 0x001ff60000001810 */
[----:B------:R-:W-:Y:S04]  /*2e930*/  @!UPT UIADD3 URZ, URZ, URZ, URZ ;  /* 0x0000003f3f3ff290 */ /* 0x000fe8000fffe03f */
[----:B------:R0:W-:Y:S04]  /*2e940*/  STL.64 [R1+0x120], R24 ;  /* 0x0001201801007387 */ /* 0x0001e80000100a00 */
[----:B------:R2:W-:Y:S01]  /*2e950*/  STL.64 [R1+0x128], R26 ;  /* 0x0001281a01007387 */ /* 0x0005e20000100a00 */
[----:B-1----:R-:W-:Y:S02]  /*2e960*/  MOV R10, R20 ;  /* 0x00000014000a7202 */ /* 0x002fe40000000f00 */
[----:B------:R-:W-:-:S03]  /*2e970*/  MOV R11, R22 ;  /* 0x00000016000b7202 */ /* 0x000fc60000000f00 */
[----:B------:R-:W-:Y:S04]  /*2e980*/  STL [R1+0x65ec], R10 ;  /* 0x0065ec0a01007387 */ /* 0x000fe80000100800 */
[----:B------:R-:W-:Y:S04]  /*2e990*/  STL [R1+0x6708], R11 ;  /* 0x0067080b01007387 */ /* 0x000fe80000100800 */
[----:B------:R-:W-:Y:S04]  /*2e9a0*/  STL.64 [R1+0x6700], R8 ;  /* 0x0067000801007387 */ /* 0x000fe80000100a00 */
[----:B------:R-:W-:Y:S04]  /*2e9b0*/  STL.64 [R1+0xf0], R4 ;  /* 0x0000f00401007387 */ /* 0x000fe80000100a00 */
[----:B------:R-:W-:Y:S04]  /*2e9c0*/  STL.64 [R1+0xf8], R6 ;  /* 0x0000f80601007387 */ /* 0x000fe80000100a00 */
[----:B------:R-:W3:Y:S04]  /*2e9d0*/  LDL.LU R12, [R1] ;  /* 0x00000000010c7983 */ /* 0x000ee80000300800 */
[----:B------:R-:W3:Y:S04]  /*2e9e0*/  LDL.LU R13, [R1+0x4] ;  /* 0x00000400010d7983 */ /* 0x000ee80000300800 */
[----:B------:R-:W4:Y:S01]  /*2e9f0*/  LDL.LU R14, [R1+0x8] ;  /* 0x00000800010e7983 */ /* 0x000f220000300800 */
[----:B------:R-:W-:-:S03]  /*2ea00*/  IMAD.MOV.U32 R15, RZ, RZ, R0 ;  /* 0x000000ffff0f7224 */ /* 0x000fc600078e0000 */
[----:B------:R-:W2:Y:S04]  /*2ea10*/  LDL.LU R0, [R1+0x6720] ;  /* 0x0067200001007983 */ /* 0x000ea80000300800 */
[----:B------:R-:W1:Y:S04]  /*2ea20*/  LDSM.16.MT88.4 R4, [R3+0x8080] ;  /* 0x008080000304783b */ /* 0x000e680000004200 */
[----:B----4-:R-:W-:Y:S04]  /*2ea30*/  STL.64 [R1+0x6688], R14 ;  /* 0x0066880e01007387 */ /* 0x010fe80000100a00 */
[----:B---3--:R-:W-:Y:S04]  /*2ea40*/  STL.64 [R1+0x6680], R12 ;  /* 0x0066800c01007387 */ /* 0x008fe80000100a00 */
[----:B0-----:R-:W3:Y:S04]  /*2ea50*/  LDL.LU R24, [R1+0x90] ;  /* 0x0000900001187983 */ /* 0x001ee80000300800 */
[----:B------:R-:W3:Y:S04]  /*2ea60*/  LDL.LU R25, [R1+0x94] ;  /* 0x0000940001197983 */ /* 0x000ee80000300800 */
[----:B--2---:R-:W2:Y:S04]  /*2ea70*/  LDL.LU R26, [R1+0x98] ;  /* 0x00009800011a7983 */ /* 0x004ea80000300800 */
[----:B------:R-:W2:Y:S04]  /*2ea80*/  LDL.LU R27, [R1+0x9c] ;  /* 0x00009c00011b7983 */ /* 0x000ea80000300800 */
[----:B--2---:R-:W-:Y:S04]  /*2ea90*/  STL.64 [R1+0x6668], R26 ;  /* 0x0066681a01007387 */ /* 0x004fe80000100a00 */
[----:B---3--:R0:W-:Y:S04]  /*2eaa0*/  STL.64 [R1+0x6660], R24 ;  /* 0x0066601801007387 */ /* 0x0081e80000100a00 */
[----:B0-----:R-:W2:Y:S04]  /*2eab0*/  LDL.LU R24, [R1+0x200] ;  /* 0x0002000001187983 */ /* 0x001ea80000300800 */
[----:B------:R-:W2:Y:S04]  /*2eac0*/  LDL.LU R25, [R1+0x204] ;  /* 0x0002040001197983 */ /* 0x000ea80000300800 */
[----:B------:R-:W3:Y:S04]  /*2ead0*/  LDL.LU R26, [R1+0x208] ;  /* 0x00020800011a7983 */ /* 0x000ee80000300800 */
[----:B------:R-:W3:Y:S04]  /*2eae0*/  LDL.LU R27, [R1+0x20c] ;  /* 0x00020c00011b7983 */ /* 0x000ee80000300800 */
[----:B------:R-:W4:Y:S04]  /*2eaf0*/  LDL.LU R12, [R1+0x10] ;  /* 0x00001000010c7983 */ /* 0x000f280000300800 */
[----:B------:R-:W4:Y:S04]  /*2eb00*/  LDL.LU R13, [R1+0x14] ;  /* 0x00001400010d7983 */ /* 0x000f280000300800 */
[----:B------:R-:W2:Y:S01]  /*2eb10*/  LDL.LU R14, [R1+0x18] ;  /* 0x00001800010e7983 */ /* 0x000ea20000300800 */
[----:B------:R-:W-:-:S03]  /*2eb20*/  MOV R15, R0 ;  /* 0x00000000000f7202 */ /* 0x000fc60000000f00 */
[----:B------:R-:W3:Y:S04]  /*2eb30*/  LDL.LU R0, [R1+0x671c] ;  /* 0x00671c0001007983 */ /* 0x000ee80000300800 */
[----:B--2---:R-:W-:Y:S04]  /*2eb40*/  STL.64 [R1+0x66b8], R14 ;  /* 0x0066b80e01007387 */ /* 0x004fe80000100a00 */
[----:B----4-:R-:W-:Y:S04]  /*2eb50*/  STL.64 [R1+0x66b0], R12 ;  /* 0x0066b00c01007387 */ /* 0x010fe80000100a00 */
[----:B---3--:R-:W-:Y:S04]  /*2eb60*/  STL.64 [R1+0x6678], R26 ;  /* 0x0066781a01007387 */ /* 0x008fe80000100a00 */
        /* <DEDUP_REMOVED lines=23> */
[----:B------:R-:W-:-:S03]  /*2ece0*/  MOV R15, R0 ;  /* 0x00000000000f7202 */ /* 0x000fc60000000f00 */
        /* <DEDUP_REMOVED lines=19> */
[----:B------:R-:W3:Y:S01]  /*2ee20*/  LDL.LU R27, [R1+0x31c] ;  /* 0x00031c00011b7983 */ /* 0x000ee20000300800 */
[----:B------:R-:W-:Y:S01]  /*2ee30*/  IMAD.MOV.U32 R2, RZ, RZ, R21 ;  /* 0x000000ffff027224 */ /* 0x000fe200078e0015 */
[----:B-1----:R-:W-:Y:S01]  /*2ee40*/  MOV R21, R5 ;  /* 0x0000000500157202 */ /* 0x002fe20000000f00 */
[----:B------:R-:W-:Y:S01]  /*2ee50*/  IMAD.MOV.U32 R20, RZ, RZ, R4 ;  /* 0x000000ffff147224 */ /* 0x000fe200078e0004 */
[----:B------:R-:W-:Y:S01]  /*2ee60*/  MOV R28, R23 ;  /* 0x00000017001c7202 */ /* 0x000fe20000000f00 */
[----:B------:R-:W-:Y:S01]  /*2ee70*/  IMAD.MOV.U32 R23, RZ, RZ, R7 ;  /* 0x000000ffff177224 */ /* 0x000fe200078e0007 */
[----:B------:R-:W-:Y:S01]  /*2ee80*/  MOV R22, R6 ;  /* 0x0000000600167202 */ /* 0x000fe20000000f00 */
[----:B---3--:R-:W-:Y:S04]  /*2ee90*/  STL.64 [R1+0x66f8], R26 ;  /* 0x0066f81a01007387 */ /* 0x008fe80000100a00 */
[----:B--2---:R0:W-:Y:S04]  /*2eea0*/  STL.64 [R1+0x66f0], R24 ;  /* 0x0066f01801007387 */ /* 0x0041e80000100a00 */
[----:B0-----:R-:W2:Y:S04]  /*2eeb0*/  LDL.LU R24, [R1+0x320] ;  /* 0x0003200001187983 */ /* 0x001ea80000300800 */
[----:B------:R-:W2:Y:S04]  /*2eec0*/  LDL.LU R25, [R1+0x324] ;  /* 0x0003240001197983 */ /* 0x000ea80000300800 */
[----:B------:R-:W2:Y:S04]  /*2eed0*/  LDL.LU R26, [R1+0x328] ;  /* 0x00032800011a7983 */ /* 0x000ea80000300800 */
[----:B------:R-:W2:Y:S04]  /*2eee0*/  LDL.LU R27, [R1+0x32c] ;  /* 0x00032c00011b7983 */ /* 0x000ea80000300800 */
[----:B------:R-:W3:Y:S04]  /*2eef0*/  LDL.LU R16, [R1+0x280] ;  /* 0x0002800001107983 */ /* 0x000ee80000300800 */
[----:B------:R-:W3:Y:S04]  /*2ef00*/  LDL.LU R17, [R1+0x284] ;  /* 0x0002840001117983 */ /* 0x000ee80000300800 */
[----:B------:R-:W3:Y:S04]  /*2ef10*/  LDL.LU R18, [R1+0x288] ;  /* 0x0002880001127983 */ /* 0x000ee80000300800 */
[----:B------:R-:W3:Y:S04]  /*2ef20*/  LDL.LU R19, [R1+0x28c] ;  /* 0x00028c0001137983 */ /* 0x000ee80000300800 */
[----:B------:R-:W4:Y:S04]  /*2ef30*/  LDL.LU.64 R4, [R1+0x6710] ;  /* 0x0067100001047983 */ /* 0x000f280000300a00 */
[----:B------:R-:W-:Y:S04]  /*2ef40*/  STL.64 [R1+0x6628], R22 ;  /* 0x0066281601007387 */ /* 0x000fe80000100a00 */
[----:B------:R0:W-:Y:S04]  /*2ef50*/  STL.64 [R1+0x6620], R20 ;  /* 0x0066201401007387 */ /* 0x0001e80000100a00 */
[----:B0-----:R-:W2:Y:S04]  /*2ef60*/  LDL.LU R20, [R1+0x1f0] ;  /* 0x0001f00001147983 */ /* 0x001ea80000300800 */
[----:B------:R-:W2:Y:S04]  /*2ef70*/  LDL.LU R21, [R1+0x1f4] ;  /* 0x0001f40001157983 */ /* 0x000ea80000300800 */
[----:B------:R-:W2:Y:S04]  /*2ef80*/  LDL.LU R22, [R1+0x1f8] ;  /* 0x0001f80001167983 */ /* 0x000ea80000300800 */
[----:B------:R-:W2:Y:S01]  /*2ef90*/  LDL.LU R23, [R1+0x1fc] ;  /* 0x0001fc0001177983 */ /* 0x000ea20000300800 */
[C---:B----4-:R-:W-:Y:S03]  /*2efa0*/  HMMA.16816.F32 R8, R12.reuse, R4, R8 ;  /* 0x000000040c08723c */ /* 0x050fe60000001808 */
        /* <DEDUP_REMOVED lines=8> */
[----:B0-----:R-:W4:Y:S04]  /*2f030*/  LDL.LU R11, [R1+0x6708] ;  /* 0x00670800010b7983 */ /* 0x001f280000300800 */
        /* <DEDUP_REMOVED lines=56> */
[----:B------:R-:W3:Y:S01]  /*2f3c0*/  LDL.LU.64 R14, [R1+0x6658] ;  /* 0x00665800010e7983 */ /* 0x000ee20000300a00 */
[----:B------:R-:W-:-:S03]  /*2f3d0*/  MOV R29, R13 ;  /* 0x0000000d001d7202 */ /* 0x000fc60000000f00 */
[----:B------:R-:W3:Y:S02]  /*2f3e0*/  LDL.LU.64 R12, [R1+0x6650] ;  /* 0x00665000010c7983 */ /* 0x000ee40000300a00 */
[C---:B---3--:R-:W-:Y:S08]  /*2f3f0*/  HMMA.16816.F32 R16, R12.reuse, R4, R16 ;  /* 0x000000040c10723c */ /* 0x048ff00000001810 */
[----:B--2---:R-:W-:Y:S11]  /*2f400*/  HMMA.16816.F32 R12, R12, R8, R24 ;  /* 0x000000080c0c723c */ /* 0x004ff60000001818 */
[----:B------:R-:W-:Y:S04]  /*2f410*/  @!UPT UIADD3 URZ, URZ, URZ, URZ ;  /* 0x0000003f3f3ff290 */ /* 0x000fe8000fffe03f */
[----:B------:R-:W-:Y:S04]  /*2f420*/  STL.64 [R1+0xc0], R16 ;  /* 0x0000c01001007387 */ /* 0x000fe80000100a00 */
[----:B------:R0:W-:Y:S04]  /*2f430*/  STL.64 [R1+0xc8], R18 ;  /* 0x0000c81201007387 */ /* 0x0001e80000100a00 */
[----:B0-----:R-:W2:Y:S04]  /*2f440*/  LDL.LU.64 R18, [R1+0x6648] ;  /* 0x0066480001127983 */ /* 0x001ea80000300a00 */
[----:B------:R-:W2:Y:S04]  /*2f450*/  LDL.LU.64 R16, [R1+0x6640] ;  /* 0x0066400001107983 */ /* 0x000ea80000300a00 */
[----:B------:R-:W3:Y:S04]  /*2f460*/  LDL.LU R24, [R1+0x160] ;  /* 0x0001600001187983 */ /* 0x000ee80000300800 */
[----:B------:R0:W-:Y:S04]  /*2f470*/  STL.64 [R1+0x90], R12 ;  /* 0x0000900c01007387 */ /* 0x0001e80000100a00 */
[----:B------:R1:W-:Y:S04]  /*2f480*/  STL.64 [R1+0x98], R14 ;  /* 0x0000980e01007387 */ /* 0x0003e80000100a00 */
[----:B------:R-:W3:Y:S04]  /*2f490*/  LDL.LU R25, [R1+0x164] ;  /* 0x0001640001197983 */ /* 0x000ee80000300800 */
[----:B------:R-:W3:Y:S04]  /*2f4a0*/  LDL.LU R26, [R1+0x168] ;  /* 0x00016800011a7983 */ /* 0x000ee80000300800 */
[----:B------:R-:W3:Y:S04]  /*2f4b0*/  LDL.LU R27, [R1+0x16c] ;  /* 0x00016c00011b7983 */ /* 0x000ee80000300800 */
[----:B0-----:R-:W3:Y:S04]  /*2f4c0*/  LDL.LU R12, [R1+0x1b0] ;  /* 0x0001b000010c7983 */ /* 0x001ee80000300800 */
[----:B------:R-:W3:Y:S04]  /*2f4d0*/  LDL.LU R13, [R1+0x1b4] ;  /* 0x0001b400010d7983 */ /* 0x000ee80000300800 */
[----:B-1----:R-:W3:Y:S04]  /*2f4e0*/  LDL.LU R14, [R1+0x1b8] ;  /* 0x0001b800010e7983 */ /* 0x002ee80000300800 */
[----:B------:R-:W3:Y:S01]  /*2f4f0*/  LDL.LU R15, [R1+0x1bc] ;  /* 0x0001bc00010f7983 */ /* 0x000ee20000300800 */
[C---:B--2---:R-:W-:Y:S03]  /*2f500*/  HMMA.16816.F32 R20, R16.reuse, R4, R20 ;  /* 0x000000041014723c */ /* 0x044fe60000001814 */
[----:B---3--:R-:W-:Y:S04]  /*2f510*/  STL.64 [R1+0x65f8], R14 ;  /* 0x0065f80e01007387 */ /* 0x008fe80000100a00 */
[----:B------:R0:W-:Y:S04]  /*2f520*/  STL.64 [R1+0x65f0], R12 ;  /* 0x0065f00c01007387 */ /* 0x0001e80000100a00 */
[----:B0-----:R-:W2:Y:S04]  /*2f530*/  LDL.LU R12, [R1+0x1d0] ;  /* 0x0001d000010c7983 */ /* 0x001ea80000300800 */
[----:B------:R-:W2:Y:S04]  /*2f540*/  LDL.LU R13, [R1+0x1d4] ;  /* 0x0001d400010d7983 */ /* 0x000ea80000300800 */
[----:B------:R-:W2:Y:S04]  /*2f550*/  LDL.LU R14, [R1+0x1d8] ;  /* 0x0001d800010e7983 */ /* 0x000ea80000300800 */
[----:B------:R-:W-:Y:S04]  /*2f560*/  STL.64 [R1+0x80], R20 ;  /* 0x0000801401007387 */ /* 0x000fe80000100a00 */
[----:B------:R0:W-:Y:S04]  /*2f570*/  STL.64 [R1+0x88], R22 ;  /* 0x0000881601007387 */ /* 0x0001e80000100a00 */
[----:B0-----:R-:W3:Y:S04]  /*2f580*/  LDL.LU.64 R22, [R1+0x6638] ;  /* 0x0066380001167983 */ /* 0x001ee80000300a00 */
[----:B------:R-:W3:Y:S01]  /*2f590*/  LDL.LU.64 R20, [R1+0x6630] ;  /* 0x0066300001147983 */ /* 0x000ee20000300a00 */
[----:B------:R-:W-:Y:S01]  /*2f5a0*/  MOV R15, R0 ;  /* 0x00000000000f7202 */ /* 0x000fe20000000f00 */
[----:B---3--:R-:W-:Y:S02]  /*2f5b0*/  HMMA.16816.F32 R16, R16, R8, R20 ;  /* 0x000000081010723c */ /* 0x008fe40000001814 */
[----:B------:R-:W3:Y:S04]  /*2f5c0*/  LDL.LU.64 R22, [R1+0x6628] ;  /* 0x0066280001167983 */ /* 0x000ee80000300a00 */
[----:B------:R-:W2:Y:S11]  /*2f5d0*/  LDL.LU.64 R20, [R1+0x6620] ;  /* 0x0066200001147983 */ /* 0x000eb60000300a00 */
[----:B------:R-:W-:Y:S06]  /*2f5e0*/  @!UPT UIADD3 URZ, URZ, URZ, URZ ;  /* 0x0000003f3f3ff290 */ /* 0x000fec000fffe03f */
[----:B------:R0:W-:Y:S01]  /*2f5f0*/  STL.64 [R1+0x150], R16 ;  /* 0x0001501001007387 */ /* 0x0001e20000100a00 */
[----:B------:R-:W-:-:S03]  /*2f600*/  IMAD.MOV.U32 R0, RZ, RZ, R19 ;  /* 0x000000ffff007224 */ /* 0x000fc600078e0013 */
[----:B------:R1:W-:Y:S04]  /*2f610*/  STL [R1+0x158], R18 ;  /* 0x0001581201007387 */ /* 0x0003e80000100800 */
[----:B0-----:R-:W2:Y:S04]  /*2f620*/  LDL.LU R16, [R1+0x180] ;  /* 0x0001800001107983 */ /* 0x001ea80000300800 */
[----:B------:R-:W2:Y:S04]  /*2f630*/  LDL.LU R17, [R1+0x184] ;  /* 0x0001840001117983 */ /* 0x000ea80000300800 */
[----:B-1----:R-:W2:Y:S04]  /*2f640*/  LDL.LU R18, [R1+0x188] ;  /* 0x0001880001127983 */ /* 0x002ea80000300800 */
[----:B------:R-:W2:Y:S04]  /*2f650*/  LDL.LU R19, [R1+0x18c] ;  /* 0x00018c0001137983 */ /* 0x000ea80000300800 */
[----:B--2---:R3:W-:Y:S04]  /*2f660*/  STL.64 [R1+0x6598], R18 ;  /* 0x0065981201007387 */ /* 0x0047e80000100a00 */
[----:B------:R0:W-:Y:S01]  /*2f670*/  STL.64 [R1+0x6590], R16 ;  /* 0x0065901001007387 */ /* 0x0001e20000100a00 */
[----:B---3--:R-:W-:Y:S01]  /*2f680*/  IMAD.MOV.U32 R18, RZ, RZ, R22 ;  /* 0x000000ffff127224 */ /* 0x008fe200078e0016 */
[----:B------:R-:W-:-:S02]  /*2f690*/  MOV R19, R23 ;  /* 0x0000001700137202 */ /* 0x000fc40000000f00 */
[----:B0-----:R-:W-:Y:S02]  /*2f6a0*/  MOV R16, R20 ;  /* 0x0000001400107202 */ /* 0x001fe40000000f00 */
[----:B------:R-:W2:Y:S01]  /*2f6b0*/  LDL.LU R20, [R1+0x661c] ;  /* 0x00661c0001147983 */ /* 0x000ea20000300800 */
[----:B------:R-:W-:-:S03]  /*2f6c0*/  MOV R17, R21 ;  /* 0x0000001500117202 */ /* 0x000fc60000000f00 */
        /* <DEDUP_REMOVED lines=9> */
[----:B------:R-:W-:Y:S01]  /*2f760*/  STL [R1+0x64e0], R0 ;  /* 0x0064e00001007387 */ /* 0x000fe20000100800 */
[C---:B--2---:R-:W-:Y:S11]  /*2f770*/  HMMA.16816.F32 R24, R20.reuse, R4, R24 ;  /* 0x000000041418723c */ /* 0x044ff60000001818 */
[----:B------:R-:W-:Y:S11]  /*2f780*/  @!UPT UIADD3 URZ, URZ, URZ, URZ ;  /* 0x0000003f3f3ff290 */ /* 0x000ff6000fffe03f */
[----:B------:R-:W-:Y:S01]  /*2f790*/  @!UPT UIADD3 URZ, URZ, URZ, URZ ;  /* 0x0000003f3f3ff290 */ /* 0x000fe2000fffe03f */
[----:B------:R-:W-:Y:S04]  /*2f7a0*/  STL.64 [R1+0x160], R24 ;  /* 0x0001601801007387 */ /* 0x000fe80000100a00 */
[----:B------:R0:W-:Y:S04]  /*2f7b0*/  STL.64 [R1+0x168], R26 ;  /* 0x0001681a01007387 */ /* 0x0001e80000100a00 */
[----:B0-----:R-:W2:Y:S04]  /*2f7c0*/  LDL.LU.64 R26, [R1+0x6608] ;  /* 0x00660800011a7983 */ /* 0x001ea80000300a00 */
[----:B------:R-:W2:Y:S01]  /*2f7d0*/  LDL.LU.64 R24, [R1+0x6600] ;  /* 0x0066000001187983 */ /* 0x000ea20000300a00 */
[----:B---3--:R-:W-:Y:S03]  /*2f7e0*/  HMMA.16816.F32 R20, R20, R8, R16 ;  /* 0x000000081414723c */ /* 0x008fe60000001810 */
[----:B------:R-:W3:Y:S11]  /*2f7f0*/  LDL.LU R16, [R1+0x1c0] ;  /* 0x0001c00001107983 */ /* 0x000ef60000300800 */
[----:B------:R-:W-:Y:S09]  /*2f800*/  @!UPT UIADD3 URZ, URZ, URZ, URZ ;  /* 0x0000003f3f3ff290 */ /* 0x000ff2000fffe03f */
        /* <DEDUP_REMOVED lines=9> */
[C---:B--2---:R-:W-:Y:S11]  /*2f8a0*/  HMMA.16816.F32 R12, R24.reuse, R4, R12 ;  /* 0x00000004180c723c */ /* 0x044ff6000000180c */
[----:B------:R-:W-:Y:S11]  /*2f8b0*/  @!UPT UIADD3 URZ, URZ, URZ, URZ ;  /* 0x0000003f3f3ff290 */ /* 0x000ff6000fffe03f */
[----:B------:R-:W-:Y:S01]  /*2f8c0*/  @!UPT UIADD3 URZ, URZ, URZ, URZ ;  /* 0x0000003f3f3ff290 */ /* 0x000fe2000fffe03f */
[----:B------:R-:W-:Y:S04]  /*2f8d0*/  STL.64 [R1+0x210], R12 ;  /* 0x0002100c01007387 */ /* 0x000fe80000100a00 */
[----:B------:R0:W-:Y:S04]  /*2f8e0*/  STL.64 [R1+0x218], R14 ;  /* 0x0002180e01007387 */ /* 0x0001e80000100a00 */
[----:B0-----:R-:W2:Y:S04]  /*2f8f0*/  LDL.LU.64 R14, [R1+0x65f8] ;  /* 0x0065f800010e7983 */ /* 0x001ea80000300a00 */
[----:B------:R-:W2:Y:S02]  /*2f900*/  LDL.LU.64 R12, [R1+0x65f0] ;  /* 0x0065f000010c7983 */ /* 0x000ea40000300a00 */
[----:B--2---:R-:W-:Y:S07]  /*2f910*/  HMMA.16816.F32 R12, R24, R8, R12 ;  /* 0x00000008180c723c */ /* 0x004fee000000180c */
[----:B------:R-:W-:-:S02]  /*2f920*/  MOV R24, R10 ;  /* 0x0000000a00187202 */ /* 0x000fc40000000f00 */
[----:B------:R-:W2:Y:S01]  /*2f930*/  LDL.LU R10, [R1+0x65ec] ;  /* 0x0065ec00010a7983 */ /* 0x000ea20000300800 */
[----:B------:R-:W-:Y:S01]  /*2f940*/  MOV R26, R7 ;  /* 0x00000007001a7202 */ /* 0x000fe20000000f00 */
[----:B------:R-:W-:Y:S01]  /*2f950*/  IMAD.MOV.U32 R25, RZ, RZ, R29 ;  /* 0x000000ffff197224 */ /* 0x000fe200078e001d */
[----:B------:R-:W-:-:S11]  /*2f960*/  MOV R27, R6 ;  /* 0x00000006001b7202 */ /* 0x000fd60000000f00 */
[----:B------:R-:W-:Y:S04]  /*2f970*/  STL.64 [R1+0x1d0], R12 ;  /* 0x0001d00c01007387 */ /* 0x000fe80000100a00 */
[----:B------:R-:W-:Y:S04]  /*2f980*/  STL.64 [R1+0x1d8], R14 ;  /* 0x0001d80e01007387 */ /* 0x000fe80000100a00 */
[----:B------:R-:W2:Y:S04]  /*2f990*/  LDL.LU R29, [R1+0x65e8] ;  /* 0x0065e800011d7983 */ /* 0x000ea80000300800 */
[----:B------:R-:W2:Y:S04]  /*2f9a0*/  LDL.LU R7, [R1+0x65e4] ;  /* 0x0065e40001077983 */ /* 0x000ea80000300800 */
[----:B------:R-:W2:Y:S04]  /*2f9b0*/  LDL.LU R6, [R1+0x65e0] ;  /* 0x0065e00001067983 */ /* 0x000ea80000300800 */
[----:B------:R-:W-:Y:S04]  /*2f9c0*/  STL.64 [R1+0x65a8], R26 ;  /* 0x0065a81a01007387 */ /* 0x000fe80000100a00 */
[----:B------:R0:W-:Y:S04]  /*2f9d0*/  STL.64 [R1+0x65a0], R24 ;  /* 0x0065a01801007387 */ /* 0x0001e80000100a00 */
[----:B------:R-:W1:Y:S04]  /*2f9e0*/  LDSM.16.MT88.4 R12, [R3+0x8180] ;  /* 0x00818000030c783b */ /* 0x000e680000004200 */
[----:B0-----:R-:W2:Y:S04]  /*2f9f0*/  LDL.LU R24, [R1+0x190] ;  /* 0x0001900001187983 */ /* 0x001ea80000300800 */
[----:B------:R-:W2:Y:S04]  /*2fa00*/  LDL.LU R25, [R1+0x194] ;  /* 0x0001940001197983 */ /* 0x000ea80000300800 */
[----:B------:R-:W2:Y:S04]  /*2fa10*/  LDL.LU R26, [R1+0x198] ;  /* 0x00019800011a7983 */ /* 0x000ea80000300800 */
[----:B------:R-:W2:Y:S04]  /*2fa20*/  LDL.LU R27, [R1+0x19c] ;  /* 0x00019c00011b7983 */ /* 0x000ea80000300800 */
[----:B--2---:R4:W-:Y:S04]  /*2fa30*/  STL.64 [R1+0x65b8], R26 ;  /* 0x0065b81a01007387 */ /* 0x0049e80000100a00 */
[----:B------:R0:W-:Y:S01]  /*2fa40*/  STL.64 [R1+0x65b0], R24 ;  /* 0x0065b01801007387 */ /* 0x0001e20000100a00 */
[----:B----4-:R-:W-:Y:S01]  /*2fa50*/  MOV R26, R11 ;  /* 0x0000000b001a7202 */ /* 0x010fe20000000f00 */
[----:B------:R-:W-:-:S02]  /*2fa60*/  IMAD.MOV.U32 R27, RZ, RZ, R28 ;  /* 0x000000ffff1b7224 */ /* 0x000fc400078e001c */
[----:B0-----:R-:W-:Y:S01]  /*2fa70*/  IMAD.MOV.U32 R24, RZ, RZ, R10 ;  /* 0x000000ffff187224 */ /* 0x001fe200078e000a */
[----:B------:R-:W-:Y:S01]  /*2fa80*/  MOV R25, R2 ;  /* 0x0000000200197202 */ /* 0x000fe20000000f00 */
[----:B------:R-:W2:Y:S04]  /*2fa90*/  LDL.LU R10, [R1+0x65dc] ;  /* 0x0065dc00010a7983 */ /* 0x000ea80000300800 */
[----:B------:R-:W4:Y:S02]  /*2faa0*/  LDL.LU R2, [R1+0x65d8] ;  /* 0x0065d80001027983 */ /* 0x000f240000300800 */
[----:B---3--:R-:W-:Y:S02]  /*2fab0*/  HMMA.16816.F32 R16, R24, R4, R16 ;  /* 0x000000041810723c */ /* 0x008fe40000001810 */
[----:B------:R-:W3:Y:S04]  /*2fac0*/  LDL.LU R11, [R1+0x65d4] ;  /* 0x0065d400010b7983 */ /* 0x000ee80000300800 */
[----:B------:R-:W2:Y:S04]  /*2fad0*/  LDL.LU R28, [R1+0x65d0] ;  /* 0x0065d000011c7983 */ /* 0x000ea80000300800 */
[----:B-1----:R-:W-:Y:S04]  /*2fae0*/  STL.64 [R1+0x6580], R14 ;  /* 0x0065800e01007387 */ /* 0x002fe80000100a00 */
[----:B------:R0:W-:Y:S04]  /*2faf0*/  STL.64 [R1+0x6578], R12 ;  /* 0x0065780c01007387 */ /* 0x0001e80000100a00 */
[----:B0-----:R-:W2:Y:S04]  /*2fb00*/  LDL.LU R12, [R1+0x1a0] ;  /* 0x0001a000010c7983 */ /* 0x001ea80000300800 */
[----:B------:R-:W2:Y:S04]  /*2fb10*/  LDL.LU R13, [R1+0x1a4] ;  /* 0x0001a400010d7983 */ /* 0x000ea80000300800 */
[----:B------:R-:W2:Y:S04]  /*2fb20*/  LDL.LU R14, [R1+0x1a8] ;  /* 0x0001a800010e7983 */ /* 0x000ea80000300800 */
[----:B------:R-:W-:Y:S04]  /*2fb30*/  STL [R1+0x64e4], R3 ;  /* 0x0064e40301007387 */ /* 0x000fe80000100800 */
[----:B------:R-:W-:Y:S04]  /*2fb40*/  STL.64 [R1+0x220], R16 ;  /* 0x0002201001007387 */ /* 0x000fe80000100a00 */
[----:B------:R0:W-:Y:S04]  /*2fb50*/  STL.64 [R1+0x228], R18 ;  /* 0x0002281201007387 */ /* 0x0001e80000100a00 */
[----:B0-----:R-:W4:Y:S04]  /*2fb60*/  LDL.LU.64 R18, [R1+0x65c8] ;  /* 0x0065c80001127983 */ /* 0x001f280000300a00 */
[----:B------:R-:W4:Y:S01]  /*2fb70*/  LDL.LU.64 R16, [R1+0x65c0] ;  /* 0x0065c00001107983 */ /* 0x000f220000300a00 */
[----:B---3--:R-:W-:-:S07]  /*2fb80*/  MOV R15, R11 ;  /* 0x0000000b000f7202 */ /* 0x008fce0000000f00 */
[----:B--2---:R-:W-:Y:S08]  /*2fb90*/  HMMA.16816.F32 R12, R24, R8, R12 ;  /* 0x00000008180c723c */ /* 0x004ff0000000180c */
[----:B----4-:R-:W-:Y:S01]  /*2fba0*/  HMMA.16816.F32 R24, R16, R4, R20 ;  /* 0x000000041018723c */ /* 0x010fe20000001814 */
[----:B------:R-:W0:Y:S11]  /*2fbb0*/  LDSM.16.MT88.4 R20, [R28+0xa000] ;  /* 0x00a000001c14783b */ /* 0x000e360000004200 */
[----:B------:R-:W-:Y:S03]  /*2fbc0*/  @!UPT UIADD3 URZ, URZ, URZ, URZ ;  /* 0x0000003f3f3ff290 */ /* 0x000fe6000fffe03f */
[----:B------:R0:W-:Y:S04]  /*2fbd0*/  STL.64 [R1+0x200], R12 ;  /* 0x0002000c01007387 */ /* 0x0001e80000100a00 */
[----:B------:R-:W-:Y:S04]  /*2fbe0*/  STL.64 [R1+0x208], R14 ;  /* 0x0002080e01007387 */ /* 0x000fe80000100a00 */
[----:B------:R-:W-:Y:S04]  /*2fbf0*/  STL.64 [R1+0x1f0], R24 ;  /* 0x0001f01801007387 */ /* 0x000fe80000100a00 */
[----:B------:R-:W-:Y:S04]  /*2fc00*/  STL.64 [R1+0x1f8], R26 ;  /* 0x0001f81a01007387 */ /* 0x000fe80000100a00 */
[----:B------:R-:W1:Y:S01]  /*2fc10*/  LDSM.16.MT88.4 R24, [R28+0xa100] ;  /* 0x00a100001c18783b */ /* 0x000e620000004200 */
[----:B0-----:R-:W-:Y:S01]  /*2fc20*/  MOV R13, R20 ;  /* 0x00000014000d7202 */ /* 0x001fe20000000f00 */
[----:B------:R-:W-:Y:S01]  /*2fc30*/  IMAD.MOV.U32 R12, RZ, RZ, R21 ;  /* 0x000000ffff0c7224 */ /* 0x000fe200078e0015 */
[----:B------:R-:W-:-:S02]  /*2fc40*/  MOV R3, R22 ;  /* 0x0000001600037202 */ /* 0x000fc40000000f00 */
[----:B------:R-:W-:Y:S02]  /*2fc50*/  MOV R0, R23 ;  /* 0x0000001700007202 */ /* 0x000fe40000000f00 */
[----:B------:R-:W0:Y:S01]  /*2fc60*/  LDSM.16.MT88.4 R20, [R28+0xa080] ;  /* 0x00a080001c14783b */ /* 0x000e220000004200 */
[----:B-1----:R-:W-:Y:S01]  /*2fc70*/  IMAD.MOV.U32 R15, RZ, RZ, R26 ;  /* 0x000000ffff0f7224 */ /* 0x002fe200078e001a */
[----:B------:R-:W-:Y:S02]  /*2fc80*/  MOV R14, R27 ;  /* 0x0000001b000e7202 */ /* 0x000fe40000000f00 */
[----:B0-----:R0:W-:Y:S01]  /*2fc90*/  STL [R1+0x34], R21 ;  /* 0x0000341501007387 */ /* 0x0011e20000100800 */
[----:B------:R-:W-:Y:S01]  /*2fca0*/  IMAD.MOV.U32 R11, RZ, RZ, R20 ;  /* 0x000000ffff0b7224 */ /* 0x000fe200078e0014 */
[----:B------:R-:W-:Y:S02]  /*2fcb0*/  MOV R20, R25 ;  /* 0x0000001900147202 */ /* 0x000fe40000000f00 */
        /* <DEDUP_REMOVED lines=27> */
[----:B0-----:R-:W-:-:S02]  /*2fe70*/  MOV R18, R15 ;  /* 0x0000000f00127202 */ /* 0x001fc40000000f00 */
[----:B------:R-:W-:Y:S02]  /*2fe80*/  MOV R19, R14 ;  /* 0x0000000e00137202 */ /* 0x000fe40000000f00 */
[----:B-1----:R-:W-:Y:S01]  /*2fe90*/  MOV R16, R21 ;  /* 0x0000001500107202 */ /* 0x002fe20000000f00 */
[----:B------:R-:W-:Y:S02]  /*2fea0*/  IMAD.MOV.U32 R17, RZ, RZ, R20 ;  /* 0x000000ffff117224 */ /* 0x000fe400078e0014 */
        /* <DEDUP_REMOVED lines=15> */
[----:B0-----:R-:W-:Y:S01]  /*2ffa0*/  MOV R18, R3 ;  /* 0x0000000300127202 */ /* 0x001fe20000000f00 */
[----:B------:R-:W-:Y:S01]  /*2ffb0*/  IMAD.MOV.U32 R19, RZ, RZ, R0 ;  /* 0x000000ffff137224 */ /* 0x000fe200078e0000 */
[----:B--2---:R-:W-:Y:S01]  /*2ffc0*/  MOV R17, R12 ;  /* 0x0000000c00117202 */ /* 0x004fe20000000f00 */
[----:B------:R-:W-:Y:S01]  /*2ffd0*/  IMAD.MOV.U32 R16, RZ, RZ, R13 ;  /* 0x000000ffff107224 */ /* 0x000fe200078e000d */
        /* <DEDUP_REMOVED lines=8> */
[----:B------:R-:W4:Y:S04]  /*30060*/  LDL.LU R18, [R1+0x268] ;  /* 0x0002680001127983 */ /* 0x000f280000300800 */
[----:B------:R-:W4:Y:S04]  /*30070*/  LDL.LU R19, [R1+0x26c] ;  /* 0x00026c0001137983 */ /* 0x000f280000300800 */
[----:B----4-:R-:W-:Y:S04]  /*30080*/  STL.64 [R1+0x6560], R18 ;  /* 0x0065601201007387 */ /* 0x010fe80000100a00 */
[----:B---3--:R0:W-:Y:S04]  /*30090*/  STL.64 [R1+0x6558], R16 ;  /* 0x0065581001007387 */ /* 0x0081e80000100a00 */
[----:B0-----:R-:W3:Y:S04]  /*300a0*/  LDL.LU R16, [R1+0x2a0] ;  /* 0x0002a00001107983 */ /* 0x001ee80000300800 */
[----:B------:R-:W3:Y:S04]  /*300b0*/  LDL.LU R17, [R1+0x2a4] ;  /* 0x0002a40001117983 */ /* 0x000ee80000300800 */
[----:B------:R-:W3:Y:S04]  /*300c0*/  LDL.LU R18, [R1+0x2a8] ;  /* 0x0002a80001127983 */ /* 0x000ee80000300800 */
[----:B------:R-:W3:Y:S04]  /*300d0*/  LDL.LU R19, [R1+0x2ac] ;  /* 0x0002ac0001137983 */ /* 0x000ee80000300800 */
[----:B-1----:R-:W-:Y:S04]  /*300e0*/  STL.64 [R1+0x6488], R22 ;  /* 0x0064881601007387 */ /* 0x002fe80000100a00 */
[----:B------:R0:W-:Y:S04]  /*300f0*/  STL.64 [R1+0x6480], R20 ;  /* 0x0064801401007387 */ /* 0x0001e80000100a00 */
[----:B0-----:R-:W4:Y:S04]  /*30100*/  LDL.LU R20, [R1+0x130] ;  /* 0x0001300001147983 */ /* 0x001f280000300800 */
[----:B------:R-:W4:Y:S04]  /*30110*/  LDL.LU R21, [R1+0x134] ;  /* 0x0001340001157983 */ /* 0x000f280000300800 */
[----:B------:R-:W2:Y:S01]  /*30120*/  LDL.LU R22, [R1+0x138] ;  /* 0x0001380001167983 */ /* 0x000ea20000300800 */
[----:B------:R-:W-:-:S03]  /*30130*/  MOV R23, R29 ;  /* 0x0000001d00177202 */ /* 0x000fc60000000f00 */
[----:B------:R-:W3:Y:S04]  /*30140*/  LDL.LU R29, [R1+0x6588] ;  /* 0x00658800011d7983 */ /* 0x000ee80000300800 */
[----:B--2---:R-:W-:Y:S04]  /*30150*/  STL.64 [R1+0x6528], R22 ;  /* 0x0065281601007387 */ /* 0x004fe80000100a00 */
[----:B----4-:R0:W-:Y:S04]  /*30160*/  STL.64 [R1+0x6520], R20 ;  /* 0x0065201401007387 */ /* 0x0101e80000100a00 */
[----:B0-----:R-:W2:Y:S04]  /*30170*/  LDL.LU R20, [R1+0x230] ;  /* 0x0002300001147983 */ /* 0x001ea80000300800 */
[----:B------:R-:W2:Y:S04]  /*30180*/  LDL.LU R21, [R1+0x234] ;  /* 0x0002340001157983 */ /* 0x000ea80000300800 */
[----:B------:R-:W4:Y:S04]  /*30190*/  LDL.LU R22, [R1+0x238] ;  /* 0x0002380001167983 */ /* 0x000f280000300800 */
[----:B------:R-:W4:Y:S01]  /*301a0*/  LDL.LU R23, [R1+0x23c] ;  /* 0x00023c0001177983 */ /* 0x000f220000300800 */
[----:B------:R-:W-:Y:S03]  /*301b0*/  HMMA.16816.F32 R24, R24, R8, R12 ;  /* 0x000000081818723c */ /* 0x000fe6000000180c */
[----:B----4-:R-:W-:Y:S04]  /*301c0*/  STL.64 [R1+0x6538], R22 ;  /* 0x0065381601007387 */ /* 0x010fe80000100a00 */
        /* <DEDUP_REMOVED lines=12> */
[----:B0-----:R-:W-:Y:S01]  /*30290*/  IMAD.MOV.U32 R26, RZ, RZ, R6 ;  /* 0x000000ffff1a7224 */ /* 0x001fe200078e0006 */
[----:B------:R-:W-:-:S02]  /*302a0*/  MOV R27, R7 ;  /* 0x00000007001b7202 */ /* 0x000fc40000000f00 */
[----:B-1----:R-:W4:Y:S01]  /*302b0*/  LDL.LU R24, [R1+0x240] ;  /* 0x0002400001187983 */ /* 0x002f220000300800 */
[----:B------:R-:W-:-:S03]  /*302c0*/  MOV R25, R10 ;  /* 0x0000000a00197202 */ /* 0x000fc60000000f00 */
        /* <DEDUP_REMOVED lines=10> */
[----:B0-----:R-:W-:-:S02]  /*30370*/  IMAD.MOV.U32 R0, RZ, RZ, R18 ;  /* 0x000000ffff007224 */ /* 0x001fc400078e0012 */
[----:B------:R0:W-:Y:S01]  /*30380*/  STL [R1+0x50], R16 ;  /* 0x0000501001007387 */ /* 0x0001e20000100800 */
[----:B------:R-:W-:Y:S02]  /*30390*/  MOV R28, R19 ;  /* 0x00000013001c7202 */ /* 0x000fe40000000f00 */
[----:B------:R-:W-:Y:S01]  /*303a0*/  MOV R3, R17 ;  /* 0x0000001100037202 */ /* 0x000fe20000000f00 */
        /* <DEDUP_REMOVED lines=11> */
[----:B0-----:R-:W-:-:S02]  /*30460*/  MOV R12, R11 ;  /* 0x0000000b000c7202 */ /* 0x001fc40000000f00 */
        /* <DEDUP_REMOVED lines=15> */
[----:B------:R-:W-:Y:S04]  /*30560*/  STL.64 [R1+0x230], R16 ;  /* 0x0002301001007387 */ /* 0x000fe80000100a00 */
[----:B------:R0:W-:Y:S04]  /*30570*/  STL.64 [R1+0x238], R18 ;  /* 0x0002381201007387 */ /* 0x0001e80000100a00 */
[----:B0-----:R-:W3:Y:S04]  /*30580*/  LDL.LU.64 R18, [R1+0x6518] ;  /* 0x0065180001127983 */ /* 0x001ee80000300a00 */
[----:B------:R-:W3:Y:S02]  /*30590*/  LDL.LU.64 R16, [R1+0x6510] ;  /* 0x0065100001107983 */ /* 0x000ee40000300a00 */
[----:B---3--:R-:W-:Y:S11]  /*305a0*/  HMMA.16816.F32 R16, R12, R6, R16 ;  /* 0x000000060c10723c */ /* 0x008ff60000001810 */
[----:B------:R-:W-:Y:S11]  /*305b0*/  @!UPT UIADD3 URZ, URZ, URZ, URZ ;  /* 0x0000003f3f3ff290 */ /* 0x000ff6000fffe03f */
[----:B------:R-:W-:Y:S01]  /*305c0*/  @!UPT UIADD3 URZ, URZ, URZ, URZ ;  /* 0x0000003f3f3ff290 */ /* 0x000fe2000fffe03f */
[----:B------:R-:W-:Y:S01]  /*305d0*/  STL [R1+0x260], R16 ;  /* 0x0002601001007387 */ /* 0x000fe20000100800 */
[----:B------:R-:W-:-:S03]  /*305e0*/  IMAD.MOV.U32 R2, RZ, RZ, R17 ;  /* 0x000000ffff027224 */ /* 0x000fc600078e0011 */
[----:B------:R0:W-:Y:S04]  /*305f0*/  STL.64 [R1+0x268], R18 ;  /* 0x0002681201007387 */ /* 0x0001e80000100a00 */
[----:B0-----:R-:W3:Y:S04]  /*30600*/  LDL.LU.64 R18, [R1+0x6508] ;  /* 0x0065080001127983 */ /* 0x001ee80000300a00 */
[----:B------:R-:W3:Y:S04]  /*30610*/  LDL.LU.64 R16, [R1+0x6500] ;  /* 0x0065000001107983 */ /* 0x000ee80000300a00 */
[----:B------:R-:W-:Y:S01]  /*30620*/  STL [R1+0x6320], R2 ;  /* 0x0063200201007387 */ /* 0x000fe20000100800 */
[----:B---3--:R-:W-:Y:S03]  /*30630*/  HMMA.16816.F32 R12, R12, R10, R16 ;  /* 0x0000000a0c0c723c */ /* 0x008fe60000001810 */
[----:B------:R-:W4:Y:S04]  /*30640*/  LDL.LU.64 R18, [R1+0x64f8] ;  /* 0x0064f80001127983 */ /* 0x000f280000300a00 */
[----:B------:R-:W4:Y:S11]  /*30650*/  LDL.LU.64 R16, [R1+0x64f0] ;  /* 0x0064f00001107983 */ /* 0x000f360000300a00 */
[----:B------:R-:W-:Y:S05]  /*30660*/  @!UPT UIADD3 URZ, URZ, URZ, URZ ;  /* 0x0000003f3f3ff290 */ /* 0x000fea000fffe03f */
[----:B------:R4:W-:Y:S01]  /*30670*/  STL.64 [R1+0x250], R12 ;  /* 0x0002500c01007387 */ /* 0x0009e20000100a00 */
[----:B------:R-:W-:Y:S02]  /*30680*/  MOV R5, R14 ;  /* 0x0000000e00057202 */ /* 0x000fe40000000f00 */
[----:B------:R-:W-:-:S05]  /*30690*/  MOV R4, R15 ;  /* 0x0000000f00047202 */ /* 0x000fca0000000f00 */
[----:B------:R-:W-:Y:S04]  /*306a0*/  STL [R1+0x6408], R4 ;  /* 0x0064080401007387 */ /* 0x000fe80000100800 */
[----:B------:R-:W-:Y:S01]  /*306b0*/  STL [R1+0x6404], R5 ;  /* 0x0064040501007387 */ /* 0x000fe20000100800 */
[C---:B----4-:R-:W-:Y:S11]  /*306c0*/  HMMA.16816.F32 R12, R16.reuse, R6, R24 ;  /* 0x00000006100c723c */ /* 0x050ff60000001818 */
[----:B------:R-:W-:Y:S11]  /*306d0*/  @!UPT UIADD3 URZ, URZ, URZ, URZ ;  /* 0x0000003f3f3ff290 */ /* 0x000ff6000fffe03f */
[----:B------:R-:W-:Y:S01]  /*306e0*/  @!UPT UIADD3 URZ, URZ, URZ, URZ ;  /* 0x0000003f3f3ff290 */ /* 0x000fe2000fffe03f */
[----:B------:R2:W-:Y:S01]  /*306f0*/  STL.64 [R1+0x350], R12 ;  /* 0x0003500c01007387 */ /* 0x0005e20000100a00 */
[----:B------:R-:W-:Y:S01]  /*30700*/  IMAD.MOV.U32 R9, RZ, RZ, R14 ;  /* 0x000000ffff097224 */ /* 0x000fe200078e000e */
        /* <DEDUP_REMOVED lines=67> */
[----:B------:R-:W-:Y:S01]  /*30b40*/  IMAD.MOV.U32 R14, RZ, RZ, R0 ;  /* 0x000000ffff0e7224 */ /* 0x000fe200078e0000 */
[----:B------:R-:W-:-:S02]  /*30b50*/  MOV R15, R28 ;  /* 0x0000001c000f7202 */ /* 0x000fc40000000f00 */
[----:B------:R-:W-:Y:S02]  /*30b60*/  MOV R13, R3 ;  /* 0x00000003000d7202 */ /* 0x000fe40000000f00 */
[----:B------:R-:W2:Y:S04]  /*30b70*/  LDL.LU R3, [R1+0x64e4] ;  /* 0x0064e40001037983 */ /* 0x000ea80000300800 */
[----:B------:R-:W2:Y:S04]  /*30b80*/  LDL.LU R0, [R1+0x64e0] ;  /* 0x0064e00001007983 */ /* 0x000ea80000300800 */
[----:B------:R-:W-:Y:S01]  /*30b90*/  STL.64 [R1+0x6458], R14 ;  /* 0x0064580e01007387 */ /* 0x000fe20000100a00 */
[----:B0-----:R-:W-:Y:S01]  /*30ba0*/  MOV R8, R18 ;  /* 0x0000001200087202 */ /* 0x001fe20000000f00 */
[----:B------:R-:W-:Y:S01]  /*30bb0*/  IMAD.MOV.U32 R9, RZ, RZ, R17 ;  /* 0x000000ffff097224 */ /* 0x000fe200078e0011 */
[----:B------:R-:W-:-:S02]  /*30bc0*/  MOV R2, R19 ;  /* 0x0000001300027202 */ /* 0x000fc40000000f00 */
[----:B------:R-:W-:Y:S01]  /*30bd0*/  MOV R28, R16 ;  /* 0x00000010001c7202 */ /* 0x000fe20000000f00 */
        /* <DEDUP_REMOVED lines=104> */
[----:B------:R-:W2:Y:S01]  /*31260*/  LDL.LU.64 R12, [R1+0x6420] ;  /* 0x00642000010c7983 */ /* 0x000ea20000300a00 */
[----:B------:R-:W-:Y:S01]  /*31270*/  IMAD.MOV.U32 R27, RZ, RZ, R0 ;  /* 0x000000ffff1b7224 */ /* 0x000fe200078e0000 */
[----:B--2---:R-:W-:Y:S11]  /*31280*/  HMMA.16816.F32 R20, R12, R6, R20 ;  /* 0x000000060c14723c */ /* 0x004ff60000001814 */
[----:B------:R-:W-:Y:S11]  /*31290*/  @!UPT UIADD3 URZ, URZ, URZ, URZ ;  /* 0x0000003f3f3ff290 */ /* 0x000ff6000fffe03f */
[----:B------:R-:W-:Y:S01]  /*312a0*/  @!UPT UIADD3 URZ, URZ, URZ, URZ ;  /* 0x0000003f3f3ff290 */ /* 0x000fe2000fffe03f */
[----:B------:R-:W-:Y:S01]  /*312b0*/  STL.64 [R1+0x100], R20 ;  /* 0x0001001401007387 */ /* 0x000fe20000100a00 */
[----:B------:R-:W-:-:S03]  /*312c0*/  MOV R0, R23 ;  /* 0x0000001700007202 */ /* 0x000fc60000000f00 */
[----:B------:R-:W-:Y:S04]  /*312d0*/  STL [R1+0x108], R22 ;  /* 0x0001081601007387 */ /* 0x000fe80000100800 */
[----:B------:R-:W0:Y:S02]  /*312e0*/  LDSM.16.MT88.4 R20, [R3+0xa000] ;  /* 0x00a000000314783b */ /* 0x000e240000004200 */
[----:B0-----:R-:W-:Y:S01]  /*312f0*/  IMAD.MOV.U32 R28, RZ, RZ, R20 ;  /* 0x000000ffff1c7224 */ /* 0x001fe200078e0014 */
[----:B------:R-:W-:Y:S01]  /*31300*/  MOV R4, R21 ;  /* 0x0000001500047202 */ /* 0x000fe20000000f00 */
[----:B------:R-:W-:Y:S01]  /*31310*/  IMAD.MOV.U32 R29, RZ, RZ, R23 ;  /* 0x000000ffff1d7224 */ /* 0x000fe200078e0017 */
[----:B------:R-:W-:Y:S02]  /*31320*/  MOV R5, R22 ;  /* 0x0000001600057202 */ /* 0x000fe40000000f00 */
[----:B------:R-:W0:Y:S01]  /*31330*/  LDSM.16.MT88.4 R20, [R3+0xa080] ;  /* 0x00a080000314783b */ /* 0x000e220000004200 */
[----:B---3--:R-:W-:Y:S03]  /*31340*/  HMMA.16816.F32 R12, R12, R10, R24 ;  /* 0x0000000a0c0c723c */ /* 0x008fe60000001818 */
[----:B------:R-:W-:Y:S01]  /*31350*/  LDSM.16.MT88.4 R24, [R3+0xa180] ;  /* 0x00a180000318783b */ /* 0x000fe20000004200 */
[----:B0-----:R-:W-:Y:S01]  /*31360*/  MOV R19, R20 ;  /* 0x0000001400137202 */ /* 0x001fe20000000f00 */
[----:B------:R-:W-:Y:S01]  /*31370*/  IMAD.MOV.U32 R8, RZ, RZ, R22 ;  /* 0x000000ffff087224 */ /* 0x000fe200078e0016 */
[----:B------:R-:W-:-:S02]  /*31380*/  MOV R2, R21 ;  /* 0x0000001500027202 */ /* 0x000fc40000000f00 */
[----:B------:R-:W-:Y:S02]  /*31390*/  MOV R9, R23 ;  /* 0x0000001700097202 */ /* 0x000fe40000000f00 */
[----:B------:R-:W0:Y:S04]  /*313a0*/  LDSM.16.MT88.4 R20, [R3+0xa100] ;  /* 0x00a100000314783b */ /* 0x000e280000004200 */
[----:B------:R1:W-:Y:S10]  /*313b0*/  STL [R1+0x62a8], R0 ;  /* 0x0062a80001007387 */ /* 0x0003f40000100800 */
[----:B-1----:R-:W-:Y:S01]  /*313c0*/  MOV R0, R15 ;  /* 0x0000000f00007202 */ /* 0x002fe20000000f00 */
[----:B0-----:R-:W-:Y:S04]  /*313d0*/  STL.64 [R1+0x6358], R22 ;  /* 0x0063581601007387 */ /* 0x001fe80000100a00 */
[----:B------:R-:W-:Y:S04]  /*313e0*/  STL.64 [R1+0x6350], R20 ;  /* 0x0063501401007387 */ /* 0x000fe80000100a00 */
[----:B------:R-:W-:Y:S04]  /*313f0*/  STL.64 [R1+0xf0], R12 ;  /* 0x0000f00c01007387 */ /* 0x000fe80000100a00 */
[----:B------:R-:W-:Y:S04]  /*31400*/  STL [R1+0xf8], R14 ;  /* 0x0000f80e01007387 */ /* 0x000fe80000100800 */
[----:B------:R-:W-:Y:S04]  /*31410*/  STL [R1+0x62ac], R0 ;  /* 0x0062ac0001007387 */ /* 0x000fe80000100800 */
[----:B------:R-:W-:Y:S04]  /*31420*/  STL.64 [R1+0x6338], R26 ;  /* 0x0063381a01007387 */ /* 0x000fe80000100a00 */
[----:B------:R0:W-:Y:S04]  /*31430*/  STL.64 [R1+0x6330], R24 ;  /* 0x0063301801007387 */ /* 0x0001e80000100a00 */
[----:B0-----:R-:W2:Y:S04]  /*31440*/  LDL.LU R24, [R1+0x170] ;  /* 0x0001700001187983 */ /* 0x001ea80000300800 */
[----:B------:R-:W2:Y:S04]  /*31450*/  LDL.LU R25, [R1+0x174] ;  /* 0x0001740001197983 */ /* 0x000ea80000300800 */
[----:B------:R-:W3:Y:S04]  /*31460*/  LDL.LU R26, [R1+0x178] ;  /* 0x00017800011a7983 */ /* 0x000ee80000300800 */
[----:B------:R-:W3:Y:S01]  /*31470*/  LDL.LU R27, [R1+0x17c] ;  /* 0x00017c00011b7983 */ /* 0x000ee20000300800 */
[----:B------:R-:W-:Y:S01]  /*31480*/  IMAD.MOV.U32 R20, RZ, RZ, R19 ;  /* 0x000000ffff147224 */ /* 0x000fe200078e0013 */
[----:B------:R-:W-:Y:S01]  /*31490*/  MOV R22, R8 ;  /* 0x0000000800167202 */ /* 0x000fe20000000f00 */
[----:B------:R-:W-:Y:S01]  /*314a0*/  IMAD.MOV.U32 R23, RZ, RZ, R9 ;  /* 0x000000ffff177224 */ /* 0x000fe200078e0009 */
        /* <DEDUP_REMOVED lines=19> */
[----:B------:R-:W3:Y:S04]  /*315e0*/  LDL.LU R26, [R1+0x1c8] ;  /* 0x0001c800011a7983 */ /* 0x000ee80000300800 */
[----:B------:R-:W3:Y:S01]  /*315f0*/  LDL.LU R27, [R1+0x1cc] ;  /* 0x0001cc00011b7983 */ /* 0x000ee20000300800 */
[----:B------:R-:W-:-:S02]  /*31600*/  MOV R20, R28 ;  /* 0x0000001c00147202 */ /* 0x000fc40000000f00 */
[----:B------:R-:W-:Y:S01]  /*31610*/  MOV R21, R4 ;  /* 0x0000000400157202 */ /* 0x000fe20000000f00 */
[----:B------:R-:W2:Y:S04]  /*31620*/  LDL.LU R28, [R1+0x640c] ;  /* 0x00640c00011c7983 */ /* 0x000ea80000300800 */
        /* <DEDUP_REMOVED lines=13> */
[----:B----4-:R-:W-:-:S03]  /*31700*/  MOV R20, R19 ;  /* 0x0000001300147202 */ /* 0x010fc60000000f00 */
[----:B------:R-:W-:Y:S04]  /*31710*/  STL.64 [R1+0x63e8], R22 ;  /* 0x0063e81601007387 */ /* 0x000fe80000100a00 */
[----:B------:R0:W-:Y:S02]  /*31720*/  STL.64 [R1+0x63e0], R20 ;  /* 0x0063e01401007387 */ /* 0x0001e40000100a00 */
[----:B0-----:R-:W-:Y:S02]  /*31730*/  IMAD.MOV.U32 R20, RZ, RZ, R28 ;  /* 0x000000ffff147224 */ /* 0x001fe400078e001c */
[----:B------:R-:W4:Y:S04]  /*31740*/  LDL.LU R28, [R1+0x6400] ;  /* 0x00640000011c7983 */ /* 0x000f280000300800 */
[----:B------:R-:W4:Y:S04]  /*31750*/  LDL.LU R12, [R1+0x160] ;  /* 0x00016000010c7983 */ /* 0x000f280000300800 */
[----:B------:R-:W4:Y:S04]  /*31760*/  LDL.LU R13, [R1+0x164] ;  /* 0x00016400010d7983 */ /* 0x000f280000300800 */
[----:B------:R-:W4:Y:S04]  /*31770*/  LDL.LU R14, [R1+0x168] ;  /* 0x00016800010e7983 */ /* 0x000f280000300800 */
[----:B------:R-:W4:Y:S04]  /*31780*/  LDL.LU R15, [R1+0x16c] ;  /* 0x00016c00010f7983 */ /* 0x000f280000300800 */
[----:B------:R-:W4:Y:S04]  /*31790*/  LDL R19, [R1+0x1a48] ;  /* 0x001a480001137983 */ /* 0x000f280000100800 */
        /* <DEDUP_REMOVED lines=27> */
[----:B----4-:R-:W-:Y:S01]  /*31950*/  HMMA.16816.F32 R12, R20, R6, R12 ;  /* 0x00000006140c723c */ /* 0x010fe2000000180c */
[----:B---3--:R-:W-:Y:S04]  /*31960*/  STL.64 [R1+0x63f8], R26 ;  /* 0x0063f81a01007387 */ /* 0x008fe80000100a00 */
[----:B--2---:R0:W-:Y:S04]  /*31970*/  STL.64 [R1+0x63f0], R24 ;  /* 0x0063f01801007387 */ /* 0x0041e80000100a00 */
[----:B0-----:R-:W2:Y:S04]  /*31980*/  LDL.LU R24, [R1+0x1e0] ;  /* 0x0001e00001187983 */ /* 0x001ea80000300800 */
[----:B------:R-:W2:Y:S04]  /*31990*/  LDL.LU R25, [R1+0x1e4] ;  /* 0x0001e40001197983 */ /* 0x000ea80000300800 */
[----:B------:R-:W2:Y:S04]  /*319a0*/  LDL.LU R26, [R1+0x1e8] ;  /* 0x0001e800011a7983 */ /* 0x000ea80000300800 */
[----:B------:R-:W2:Y:S04]  /*319b0*/  LDL.LU R27, [R1+0x1ec] ;  /* 0x0001ec00011b7983 */ /* 0x000ea80000300800 */
[----:B------:R-:W-:Y:S04]  /*319c0*/  STL [R1+0x62b0], R3 ;  /* 0x0062b00301007387 */ /* 0x000fe80000100800 */
[----:B------:R-:W-:Y:S04]  /*319d0*/  STL.64 [R1+0xe0], R12 ;  /* 0x0000e00c01007387 */ /* 0x000fe80000100a00 */
[----:B------:R-:W-:Y:S04]  /*319e0*/  STL.64 [R1+0xe8], R14 ;  /* 0x0000e80e01007387 */ /* 0x000fe80000100a00 */
[----:B------:R-:W0:Y:S02]  /*319f0*/  LDSM.16.MT88.4 R12, [R28+0xc000] ;  /* 0x00c000001c0c783b */ /* 0x000e240000004200 */
[----:B0-----:R-:W-:Y:S01]  /*31a00*/  MOV R8, R12 ;  /* 0x0000000c00087202 */ /* 0x001fe20000000f00 */
[----:B------:R-:W-:Y:S01]  /*31a10*/  IMAD.MOV.U32 R29, RZ, RZ, R14 ;  /* 0x000000ffff1d7224 */ /* 0x000fe200078e000e */
[----:B------:R-:W-:-:S02]  /*31a20*/  MOV R9, R13 ;  /* 0x0000000d00097202 */ /* 0x000fc40000000f00 */
[----:B------:R-:W-:Y:S02]  /*31a30*/  MOV R2, R15 ;  /* 0x0000000f00027202 */ /* 0x000fe40000000f00 */
[----:B------:R-:W0:Y:S04]  /*31a40*/  LDSM.16.M88.4 R12, [R19+0x40080] ;  /* 0x04008000130c783b */ /* 0x000e280000000200 */
[----:B------:R-:W1:Y:S04]  /*31a50*/  LDSM.16.M88.4 R16, [R19+0x50080] ;  /* 0x050080001310783b */ /* 0x000e680000000200 */
[----:B0-----:R-:W-:Y:S04]  /*31a60*/  STL [R1+0x60e4], R14 ;  /* 0x0060e40e01007387 */ /* 0x001fe80000100800 */
[----:B------:R-:W-:Y:S01]  /*31a70*/  STL [R1+0x60e0], R15 ;  /* 0x0060e00f01007387 */ /* 0x000fe20000100800 */
[----:B--2---:R-:W-:Y:S03]  /*31a80*/  HMMA.16816.F32 R20, R20, R10, R24 ;  /* 0x0000000a1414723c */ /* 0x004fe60000001818 */
[----:B------:R-:W2:Y:S01]  /*31a90*/  LDL.LU.64 R26, [R1+0x63f8] ;  /* 0x0063f800011a7983 */ /* 0x000ea20000300a00 */
[----:B------:R-:W2:Y:S11]  /*31aa0*/  LDL.LU.64 R24, [R1+0x63f0] ;  /* 0x0063f00001187983 */ /* 0x000eb60000300a00 */
[----:B------:R-:W-:Y:S08]  /*31ab0*/  @!UPT UIADD3 URZ, URZ, URZ, URZ ;  /* 0x0000003f3f3ff290 */ /* 0x000ff0000fffe03f */
[----:B------:R-:W-:Y:S01]  /*31ac0*/  STL.64 [R1+0xc0], R20 ;  /* 0x0000c01401007387 */ /* 0x000fe20000100a00 */
[----:B------:R0:W-:Y:S03]  /*31ad0*/  STL.64 [R1+0xc8], R22 ;  /* 0x0000c81601007387 */ /* 0x0001e60000100a00 */
[----:B0-----:R-:W2:Y:S01]  /*31ae0*/  LDL.LU.64 R22, [R1+0x63e8] ;  /* 0x0063e80001167983 */ /* 0x001ea20000300a00 */
[----:B------:R-:W2:Y:S02]  /*31af0*/  LDL.LU.64 R20, [R1+0x63e0] ;  /* 0x0063e00001147983 */ /* 0x000ea40000300a00 */
[----:B-1----:R-:W-:Y:S02]  /*31b00*/  STL [R1+0x60e8], R18 ;  /* 0x0060e81201007387 */ /* 0x002fe40000100800 */
[----:B------:R-:W-:Y:S01]  /*31b10*/  STL [R1+0x60b8], R19 ;  /* 0x0060b81301007387 */ /* 0x000fe20000100800 */
[----:B------:R0:W-:Y:S04]  /*31b20*/  STL.64 [R1+0x6318], R16 ;  /* 0x0063181001007387 */ /* 0x0001e80000100a00 */
[----:B0-----:R-:W3:Y:S01]  /*31b30*/  LDL.LU R16, [R1+0x1a0] ;  /* 0x0001a00001107983 */ /* 0x001ee20000300800 */
[----:B------:R-:W3:Y:S02]  /*31b40*/  LDL.LU R17, [R1+0x1a4] ;  /* 0x0001a40001117983 */ /* 0x000ee40000300800 */
[----:B------:R-:W3:Y:S02]  /*31b50*/  LDL.LU R18, [R1+0x1a8] ;  /* 0x0001a80001127983 */ /* 0x000ee40000300800 */
[----:B------:R-:W3:Y:S01]  /*31b60*/  LDL.LU R19, [R1+0x1ac] ;  /* 0x0001ac0001137983 */ /* 0x000ee20000300800 */
[C---:B--2---:R-:W-:Y:S11]  /*31b70*/  HMMA.16816.F32 R24, R20.reuse, R6, R24 ;  /* 0x000000061418723c */ /* 0x044ff60000001818 */
[----:B------:R-:W-:Y:S11]  /*31b80*/  @!UPT UIADD3 URZ, URZ, URZ, URZ ;  /* 0x0000003f3f3ff290 */ /* 0x000ff6000fffe03f */
[----:B------:R-:W-:Y:S01]  /*31b90*/  @!UPT UIADD3 URZ, URZ, URZ, URZ ;  /* 0x0000003f3f3ff290 */ /* 0x000fe2000fffe03f */
[----:B------:R-:W-:Y:S01]  /*31ba0*/  STL.64 [R1+0xb0], R24 ;  /* 0x0000b01801007387 */ /* 0x000fe20000100a00 */
[----:B------:R0:W-:Y:S03]  /*31bb0*/  STL.64 [R1+0xb8], R26 ;  /* 0x0000b81a01007387 */ /* 0x0001e60000100a00 */
[----:B0-----:R-:W2:Y:S01]  /*31bc0*/  LDL.LU.64 R26, [R1+0x63d8] ;  /* 0x0063d800011a7983 */ /* 0x001ea20000300a00 */
[----:B------:R-:W2:Y:S02]  /*31bd0*/  LDL.LU.64 R24, [R1+0x63d0] ;  /* 0x0063d00001187983 */ /* 0x000ea40000300a00 */
[----:B--2---:R-:W-:Y:S01]  /*31be0*/  HMMA.16816.F32 R20, R20, R10, R24 ;  /* 0x0000000a1414723c */ /* 0x004fe20000001818 */
[----:B------:R-:W2:Y:S01]  /*31bf0*/  LDL.LU.64 R26, [R1+0x63c8] ;  /* 0x0063c800011a7983 */ /* 0x000ea20000300a00 */
[----:B------:R-:W2:Y:S11]  /*31c00*/  LDL.LU.64 R24, [R1+0x63c0] ;  /* 0x0063c00001187983 */ /* 0x000eb60000300a00 */
[----:B------:R-:W-:Y:S10]  /*31c10*/  @!UPT UIADD3 URZ, URZ, URZ, URZ ;  /* 0x0000003f3f3ff290 */ /* 0x000ff4000fffe03f */
[----:B------:R-:W-:Y:S01]  /*31c20*/  STL.64 [R1+0x80], R20 ;  /* 0x0000801401007387 */ /* 0x000fe20000100a00 */
[----:B------:R-:W-:Y:S02]  /*31c30*/  STL.64 [R1+0x88], R22 ;  /* 0x0000881601007387 */ /* 0x000fe40000100a00 */
[----:B------:R-:W0:Y:S02]  /*31c40*/  LDSM.16.MT88.4 R20, [R28+0xc080] ;  /* 0x00c080001c14783b */ /* 0x000e240000004200 */
[----:B0-----:R-:W-:Y:S02]  /*31c50*/  MOV R3, R22 ;  /* 0x0000001600037202 */ /* 0x001fe40000000f00 */
[----:B------:R-:W-:Y:S02]  /*31c60*/  MOV R0, R23 ;  /* 0x0000001700007202 */ /* 0x000fe40000000f00 */
[----:B------:R-:W-:Y:S01]  /*31c70*/  MOV R15, R20 ;  /* 0x00000014000f7202 */ /* 0x000fe20000000f00 */
[----:B------:R-:W-:Y:S01]  /*31c80*/  IMAD.MOV.U32 R14, RZ, RZ, R21 ;  /* 0x000000ffff0e7224 */ /* 0x000fe200078e0015 */
[----:B------:R-:W2:Y:S01]  /*31c90*/  LDL.LU.64 R22, [R1+0x63b8] ;  /* 0x0063b80001167983 */ /* 0x000ea20000300a00 */
[----:B------:R-:W2:Y:S02]  /*31ca0*/  LDL.LU.64 R20, [R1+0x63b0] ;  /* 0x0063b00001147983 */ /* 0x000ea40000300a00 */
        /* <DEDUP_REMOVED lines=12> */
[----:B------:R0:W-:Y:S03]  /*31d70*/  STL.64 [R1+0xa8], R22 ;  /* 0x0000a81601007387 */ /* 0x0001e60000100a00 */
[----:B0-----:R-:W2:Y:S01]  /*31d80*/  LDL.LU.64 R22, [R1+0x6388] ;  /* 0x0063880001167983 */ /* 0x001ea20000300a00 */
        /* <DEDUP_REMOVED lines=24> */
[----:B------:R-:W2:Y:S11]  /*31f10*/  LDL.LU R20, [R1+0x190] ;  /* 0x0001900001147983 */ /* 0x000eb60000300800 */
[----:B------:R-:W-:Y:S11]  /*31f20*/  @!UPT UIADD3 URZ, URZ, URZ, URZ ;  /* 0x0000003f3f3ff290 */ /* 0x000ff6000fffe03f */
[----:B------:R-:W-:Y:S01]  /*31f30*/  STL.64 [R1+0x2d0], R24 ;  /* 0x0002d01801007387 */ /* 0x000fe20000100a00 */
[----:B------:R-:W-:Y:S02]  /*31f40*/  STL.64 [R1+0x2d8], R26 ;  /* 0x0002d81a01007387 */ /* 0x000fe40000100a00 */
[----:B------:R-:W0:Y:S04]  /*31f50*/  LDSM.16.MT88.4 R24, [R28+0xc100] ;  /* 0x00c100001c18783b */ /* 0x000e280000004200 */
[----:B------:R-:W2:Y:S01]  /*31f60*/  LDL.LU R21, [R1+0x194] ;  /* 0x0001940001157983 */ /* 0x000ea20000300800 */
[----:B------:R-:W2:Y:S01]  /*31f70*/  LDL.LU R22, [R1+0x198] ;  /* 0x0001980001167983 */ /* 0x000ea20000300800 */
[----:B------:R-:W2:Y:S03]  /*31f80*/  LDL.LU R23, [R1+0x19c] ;  /* 0x00019c0001177983 */ /* 0x000ea60000300800 */
[----:B0-----:R-:W-:Y:S01]  /*31f90*/  STL.64 [R1+0x40], R24 ;  /* 0x0000401801007387 */ /* 0x001fe20000100a00 */
[----:B------:R0:W-:Y:S03]  /*31fa0*/  STL.64 [R1+0x48], R26 ;  /* 0x0000481a01007387 */ /* 0x0001e60000100a00 */
[----:B0-----:R-:W3:Y:S01]  /*31fb0*/  LDL.LU.64 R26, [R1+0x6338] ;  /* 0x00633800011a7983 */ /* 0x001ee20000300a00 */
[----:B------:R-:W3:Y:S02]  /*31fc0*/  LDL.LU.64 R24, [R1+0x6330] ;  /* 0x0063300001187983 */ /* 0x000ee40000300a00 */
[----:B------:R0:W-:Y:S02]  /*31fd0*/  STL.64 [R1+0x62f0], R4 ;  /* 0x0062f00401007387 */ /* 0x0001e40000100a00 */
[----:B0-----:R-:W-:Y:S01]  /*31fe0*/  IMAD.MOV.U32 R4, RZ, RZ, R8 ;  /* 0x000000ffff047224 */ /* 0x001fe200078e0008 */
[----:B------:R-:W-:Y:S01]  /*31ff0*/  MOV R5, R9 ;  /* 0x0000000900057202 */ /* 0x000fe20000000f00 */
[C---:B---3--:R-:W-:Y:S11]  /*32000*/  HMMA.16816.F32 R16, R24.reuse, R6, R16 ;  /* 0x000000061810723c */ /* 0x048ff60000001810 */
[----:B------:R-:W-:Y:S11]  /*32010*/  @!UPT UIADD3 URZ, URZ, URZ, URZ ;  /* 0x0000003f3f3ff290 */ /* 0x000ff6000fffe03f */
[----:B------:R-:W-:Y:S01]  /*32020*/  @!UPT UIADD3 URZ, URZ, URZ, URZ ;  /* 0x0000003f3f3ff290 */ /* 0x000fe2000fffe03f */
[----:B------:R-:W-:Y:S01]  /*32030*/  STL.64 [R1+0x2c0], R16 ;  /* 0x0002c01001007387 */ /* 0x000fe20000100a00 */
[----:B------:R-:W-:Y:S02]  /*32040*/  STL.64 [R1+0x2c8], R18 ;  /* 0x0002c81201007387 */ /* 0x000fe40000100a00 */
[----:B------:R-:W3:Y:S02]  /*32050*/  LDL.LU R8, [R1+0x632c] ;  /* 0x00632c0001087983 */ /* 0x000ee40000300800 */
[----:B------:R-:W3:Y:S01]  /*32060*/  LDL.LU R9, [R1+0x6328] ;  /* 0x0063280001097983 */ /* 0x000ee20000300800 */
[----:B------:R-:W0:Y:S01]  /*32070*/  LDSM.16.MT88.4 R16, [R28+0xc180] ;  /* 0x00c180001c10783b */ /* 0x000e220000004200 */
[----:B--2---:R-:W-:Y:S01]  /*32080*/  HMMA.16816.F32 R20, R24, R10, R20 ;  /* 0x0000000a1814723c */ /* 0x004fe20000001814 */
[----:B------:R-:W-:Y:S01]  /*32090*/  MOV R6, R29 ;  /* 0x0000001d00067202 */ /* 0x000fe20000000f00 */
[----:B------:R-:W-:Y:S01]  /*320a0*/  IMAD.MOV.U32 R7, RZ, RZ, R2 ;  /* 0x000000ffff077224 */ /* 0x000fe200078e0002 */
[----:B------:R-:W2:Y:S01]  /*320b0*/  LDL.LU R29, [R1+0x6324] ;  /* 0x00632400011d7983 */ /* 0x000ea20000300800 */
[----:B------:R-:W4:Y:S03]  /*320c0*/  LDL.LU R2, [R1+0x6320] ;  /* 0x0063200001027983 */ /* 0x000f260000300800 */
[----:B0-----:R0:W-:Y:S01]  /*320d0*/  STL.64 [R1+0x50], R16 ;  /* 0x0000501001007387 */ /* 0x0011e20000100a00 */
[----:B------:R-:W-:Y:S03]  /*320e0*/  STL.64 [R1+0x58], R18 ;  /* 0x0000581201007387 */ /* 0x000fe60000100a00 */
[----:B0-----:R-:W2:Y:S01]  /*320f0*/  LDL.LU.64 R16, [R1+0x6318] ;  /* 0x0063180001107983 */ /* 0x001ea20000300a00 */
[----:B------:R-:W-:Y:S03]  /*32100*/  STL [R1+0x6140], R28 ;  /* 0x0061401c01007387 */ /* 0x000fe60000100800 */
[----:B---3--:R0:W-:Y:S04]  /*32110*/  STL.64 [R1+0x62f8], R8 ;  /* 0x0062f80801007387 */ /* 0x0081e80000100a00 */
[----:B0-----:R-:W3:Y:S04]  /*32120*/  LDL.LU R8, [R1+0x230] ;  /* 0x0002300001087983 */ /* 0x001ee80000300800 */
[----:B------:R4:W-:Y:S02]  /*32130*/  STL.64 [R1+0x280], R20 ;  /* 0x0002801401007387 */ /* 0x0009e40000100a00 */
[----:B------:R-:W-:Y:S02]  /*32140*/  STL.64 [R1+0x288], R22 ;  /* 0x0002881601007387 */ /* 0x000fe40000100a00 */
[----:B------:R-:W3:Y:S01]  /*32150*/  LDL.LU R9, [R1+0x234] ;  /* 0x0002340001097983 */ /* 0x000ee20000300800 */
[----:B------:R-:W2:Y:S01]  /*32160*/  LDL.LU R10, [R1+0x238] ;  /* 0x00023800010a7983 */ /* 0x000ea20000300800 */
[----:B------:R-:W2:Y:S01]  /*32170*/  LDL.LU R11, [R1+0x23c] ;  /* 0x00023c00010b7983 */ /* 0x000ea20000300800 */
[----:B----4-:R-:W-:-:S02]  /*32180*/  MOV R21, R2 ;  /* 0x0000000200157202 */ /* 0x010fc40000000f00 */
[----:B--2---:R-:W-:Y:S01]  /*32190*/  STL.64 [R1+0x6308], R10 ;  /* 0x0063080a01007387 */ /* 0x004fe20000100a00 */
[----:B---3--:R0:W-:Y:S03]  /*321a0*/  STL.64 [R1+0x6300], R8 ;  /* 0x0063000801007387 */ /* 0x0081e60000100a00 */
[----:B0-----:R-:W2:Y:S01]  /*321b0*/  LDL.LU R8, [R1+0x180] ;  /* 0x0001800001087983 */ /* 0x001ea20000300800 */
[----:B------:R-:W2:Y:S02]  /*321c0*/  LDL.LU R9, [R1+0x184] ;  /* 0x0001840001097983 */ /* 0x000ea40000300800 */
[----:B------:R-:W2:Y:S02]  /*321d0*/  LDL.LU R10, [R1+0x188] ;  /* 0x00018800010a7983 */ /* 0x000ea40000300800 */
[----:B------:R-:W2:Y:S01]  /*321e0*/  LDL.LU R11, [R1+0x18c] ;  /* 0x00018c00010b7983 */ /* 0x000ea20000300800 */
[----:B------:R-:W3:Y:S01]  /*321f0*/  LDL.LU R20, [R1+0x260] ;  /* 0x0002600001147983 */ /* 0x000ee20000300800 */
[----:B------:R-:W4:Y:S02]  /*32200*/  LDL.LU R2, [R1+0x6310] ;  /* 0x0063100001027983 */ /* 0x000f240000300800 */
[----:B------:R-:W3:Y:S02]  /*32210*/  LDL.LU R22, [R1+0x268] ;  /* 0x0002680001167983 */ /* 0x000ee40000300800 */
[----:B------:R-:W3:Y:S01]  /*32220*/  LDL.LU R23, [R1+0x26c] ;  /* 0x00026c0001177983 */ /* 0x000ee20000300800 */
[----:B------:R-:W-:-:S02]  /*32230*/  MOV R26, R3 ;  /* 0x00000003001a7202 */ /* 0x000fc40000000f00 */
[----:B------:R-:W-:Y:S01]  /*32240*/  MOV R27, R0 ;  /* 0x00000000001b7202 */ /* 0x000fe20000000f00 */
[----:B--2---:R-:W-:Y:S11]  /*32250*/  HMMA.16816.F32 R8, R4, R12, R8 ;  /* 0x0000000c0408723c */ /* 0x004ff60000001808 */
[----:B------:R-:W-:Y:S11]  /*32260*/  @!UPT UIADD3 URZ, URZ, URZ, URZ ;  /* 0x0000003f3f3ff290 */ /* 0x000ff6000fffe03f */
[----:B------:R-:W-:Y:S01]  /*32270*/  @!UPT UIADD3 URZ, URZ, URZ, URZ ;  /* 0x0000003f3f3ff290 */ /* 0x000fe2000fffe03f */
[----:B------:R-:W-:Y:S01]  /*32280*/  STL.64 [R1+0x2b0], R8 ;  /* 0x0002b00801007387 */ /* 0x000fe20000100a00 */
[----:B------:R-:W-:Y:S02]  /*32290*/  STL.64 [R1+0x2b8], R10 ;  /* 0x0002b80a01007387 */ /* 0x000fe40000100a00 */
[----:B----4-:R-:W0:Y:S04]  /*322a0*/  LDSM.16.MT88.4 R8, [R2+0xc000] ;  /* 0x00c000000208783b */ /* 0x010e280000004200 */
[----:B0-----:R-:W-:Y:S01]  /*322b0*/  IMAD.MOV.U32 R3, RZ, RZ, R8 ;  /* 0x000000ffff037224 */ /* 0x001fe200078e0008 */
[----:B------:R-:W-:Y:S02]  /*322c0*/  MOV R0, R9 ;  /* 0x0000000900007202 */ /* 0x000fe40000000f00 */
[----:B------:R-:W-:Y:S01]  /*322d0*/  MOV R28, R10 ;  /* 0x0000000a001c7202 */ /* 0x000fe20000000f00 */
[----:B------:R-:W-:-:S02]  /*322e0*/  IMAD.MOV.U32 R19, RZ, RZ, R11 ;  /* 0x000000ffff137224 */ /* 0x000fc400078e000b */
[----:B------:R-:W0:Y:S04]  /*322f0*/  LDSM.16.MT88.4 R8, [R2+0xc080] ;  /* 0x00c080000208783b */ /* 0x000e280000004200 */
[----:B------:R-:W-:Y:S01]  /*32300*/  STL [R1+0x62c0], R19 ;  /* 0x0062c01301007387 */ /* 0x000fe20000100800 */
[----:B------:R-:W-:Y:S02]  /*32310*/  STL [R1+0x62bc], R28 ;  /* 0x0062bc1c01007387 */ /* 0x000fe40000100800 */
[----:B------:R-:W-:Y:S02]  /*32320*/  STL [R1+0x62b8], R0 ;  /* 0x0062b80001007387 */ /* 0x000fe40000100800 */
[----:B------:R-:W-:Y:S01]  /*32330*/  STL [R1+0x62b4], R3 ;  /* 0x0062b40301007387 */ /* 0x000fe20000100800 */
[----:B0-----:R-:W-:Y:S01]  /*32340*/  STL.64 [R1+0x20], R8 ;  /* 0x0000200801007387 */ /* 0x001fe20000100a00 */
[----:B------:R-:W-:Y:S02]  /*32350*/  STL.64 [R1+0x28], R10 ;  /* 0x0000280a01007387 */ /* 0x000fe40000100a00 */
[----:B------:R-:W0:Y:S04]  /*32360*/  LDSM.16.MT88.4 R8, [R2+0xc100] ;  /* 0x00c100000208783b */ /* 0x000e280000004200 */
[----:B0-----:R-:W-:Y:S01]  /*32370*/  IMAD.MOV.U32 R0, RZ, RZ, R10 ;  /* 0x000000ffff007224 */ /* 0x001fe200078e000a */
[----:B------:R-:W-:-:S02]  /*32380*/  MOV R3, R11 ;  /* 0x0000000b00037202 */ /* 0x000fc40000000f00 */
[----:B------:R-:W-:Y:S02]  /*32390*/  MOV R19, R8 ;  /* 0x0000000800137202 */ /* 0x000fe40000000f00 */
[----:B------:R-:W-:Y:S01]  /*323a0*/  MOV R28, R9 ;  /* 0x00000009001c7202 */ /* 0x000fe20000000f00 */
[----:B------:R-:W2:Y:S01]  /*323b0*/  LDL.LU.64 R10, [R1+0x6308] ;  /* 0x00630800010a7983 */ /* 0x000ea20000300a00 */
[----:B------:R-:W2:Y:S02]  /*323c0*/  LDL.LU.64 R8, [R1+0x6300] ;  /* 0x0063000001087983 */ /* 0x000ea40000300a00 */
[----:B------:R-:W-:Y:S02]  /*323d0*/  STL [R1+0x62d0], R3 ;  /* 0x0062d00301007387 */ /* 0x000fe40000100800 */
[----:B------:R-:W-:Y:S01]  /*323e0*/  STL [R1+0x62cc], R0 ;  /* 0x0062cc0001007387 */ /* 0x000fe20000100800 */
[----:B------:R-:W-:Y:S01]  /*323f0*/  STL [R1+0x62c8], R28 ;  /* 0x0062c81c01007387 */ /* 0x000fe20000100800 */
[----:B------:R-:W-:Y:S01]  /*32400*/  STL [R1+0x62c4], R19 ;  /* 0x0062c41301007387 */ /* 0x000fe20000100800 */
[----:B--2---:R-:W-:Y:S02]  /*32410*/  HMMA.16816.F32 R4, R4, R16, R8 ;  /* 0x000000100404723c */ /* 0x004fe40000001808 */
[----:B------:R-:W2:Y:S11]  /*32420*/  LDL.LU.64 R8, [R1+0x62f8] ;  /* 0x0062f80001087983 */ /* 0x000eb60000300a00 */
[----:B------:R-:W-:Y:S10]  /*32430*/  @!UPT UIADD3 URZ, URZ, URZ, URZ ;  /* 0x0000003f3f3ff290 */ /* 0x000ff4000fffe03f */
[----:B------:R-:W-:Y:S01]  /*32440*/  STL.64 [R1+0x270], R4 ;  /* 0x0002700401007387 */ /* 0x000fe20000100a00 */
[----:B------:R-:W-:Y:S02]  /*32450*/  STL.64 [R1+0x278], R6 ;  /* 0x0002780601007387 */ /* 0x000fe40000100a00 */
[----:B------:R-:W0:Y:S02]  /*32460*/  LDSM.16.MT88.4 R4, [R2+0xc180] ;  /* 0x00c180000204783b */ /* 0x000e240000004200 */
[----:B0-----:R-:W-:Y:S02]  /*32470*/  MOV R3, R4 ;  /* 0x0000000400037202 */ /* 0x001fe40000000f00 */
[----:B------:R-:W-:Y:S02]  /*32480*/  IMAD.MOV.U32 R0, RZ, RZ, R5 ;  /* 0x000000ffff007224 */ /* 0x000fe400078e0005 */
[----:B------:R-:W4:Y:S01]  /*32490*/  LDL.LU.64 R4, [R1+0x62f0] ;  /* 0x0062f00001047983 */ /* 0x000f220000300a00 */
[----:B------:R-:W-:Y:S01]  /*324a0*/  MOV R24, R15 ;  /* 0x0000000f00187202 */ /* 0x000fe20000000f00 */
[----:B------:R-:W-:-:S07]  /*324b0*/  IMAD.MOV.U32 R25, RZ, RZ, R14 ;  /* 0x000000ffff197224 */ /* 0x000fce00078e000e */
[----:B---3--:R-:W-:Y:S01]  /*324c0*/  HMMA.16816.F32 R20, R24, R12, R20 ;  /* 0x0000000c1814723c */ /* 0x008fe20000001814 */
[----:B------:R-:W-:Y:S01]  /*324d0*/  STL [R1+0x6144], R2 ;  /* 0x0061440201007387 */ /* 0x000fe20000100800 */
[----:B------:R-:W-:Y:S02]  /*324e0*/  MOV R28, R6 ;  /* 0x00000006001c7202 */ /* 0x000fe40000000f00 */
[----:B------:R-:W-:Y:S11]  /*324f0*/  MOV R19, R7 ;  /* 0x0000000700137202 */ /* 0x000ff60000000f00 */
[----:B------:R-:W-:Y:S09]  /*32500*/  @!UPT UIADD3 URZ, URZ, URZ, URZ ;  /* 0x0000003f3f3ff290 */ /* 0x000ff2000fffe03f */
[----:B------:R-:W-:Y:S02]  /*32510*/  MOV R15, R23 ;  /* 0x00000017000f7202 */ /* 0x000fe40000000f00 */
[----:B------:R-:W-:Y:S01]  /*32520*/  MOV R14, R22 ;  /* 0x00000016000e7202 */ /* 0x000fe20000000f00 */
[----:B------:R-:W-:Y:S02]  /*32530*/  STL [R1+0x290], R20 ;  /* 0x0002901401007387 */ /* 0x000fe40000100800 */
[----:B------:R-:W-:Y:S02]  /*32540*/  STL [R1+0x6150], R15 ;  /* 0x0061500f01007387 */ /* 0x000fe40000100800 */
[----:B------:R-:W-:Y:S01]  /*32550*/  STL [R1+0x614c], R14 ;  /* 0x00614c0e01007387 */ /* 0x000fe20000100800 */
[----:B------:R-:W-:Y:S02]  /*32560*/  IMAD.MOV.U32 R18, RZ, RZ, R21 ;  /* 0x000000ffff127224 */ /* 0x000fe400078e0015 */
[----:B------:R0:W-:Y:S02]  /*32570*/  STL.64 [R1+0x62e8], R12 ;  /* 0x0062e80c01007387 */ /* 0x0001e40000100a00 */
[----:B------:R-:W-:Y:S01]  /*32580*/  LDSM.16.MT88.4 R20, [R29+0xc100] ;  /* 0x00c100001d14783b */ /* 0x000fe20000004200 */
[----:B0-----:R-:W3:Y:S03]  /*32590*/  LDL.LU R12, [R1+0x250] ;  /* 0x00025000010c7983 */ /* 0x001ee60000300800 */
[----:B------:R-:W3:Y:S02]  /*325a0*/  LDL.LU R13, [R1+0x254] ;  /* 0x00025400010d7983 */ /* 0x000ee40000300800 */
[----:B------:R-:W-:Y:S02]  /*325b0*/  STL [R1+0x6148], R18 ;  /* 0x0061481201007387 */ /* 0x000fe40000100800 */
[----:B----4-:R-:W-:Y:S01]  /*325c0*/  IMAD.MOV.U32 R14, RZ, RZ, R5 ;  /* 0x000000ffff0e7224 */ /* 0x010fe200078e0005 */
[----:B------:R-:W-:-:S02]  /*325d0*/  MOV R15, R4 ;  /* 0x00000004000f7202 */ /* 0x000fc40000000f00 */
[----:B------:R-:W0:Y:S04]  /*325e0*/  LDSM.16.MT88.4 R4, [R29+0xc000] ;  /* 0x00c000001d04783b */ /* 0x000e280000004200 */
[----:B0-----:R-:W-:Y:S01]  /*325f0*/  STL.64 [R1+0x61c8], R6 ;  /* 0x0061c80601007387 */ /* 0x001fe20000100a00 */
[----:B------:R0:W-:Y:S03]  /*32600*/  STL.64 [R1+0x61c0], R4 ;  /* 0x0061c00401007387 */ /* 0x0001e60000100a00 */
[----:B0-----:R-:W4:Y:S01]  /*32610*/  LDL.LU.64 R4, [R1+0x50] ;  /* 0x0000500001047983 */ /* 0x001f220000300a00 */
[----:B------:R-:W2:Y:S01]  /*32620*/  LDL.LU.64 R6, [R1+0x58] ;  /* 0x0000580001067983 */ /* 0x000ea20000300a00 */
[----:B---3--:R-:W-:Y:S02]  /*32630*/  HMMA.16816.F32 R24, R24, R16, R12 ;  /* 0x000000101818723c */ /* 0x008fe4000000180c */
[----:B--2---:R0:W-:Y:S02]  /*32640*/  STL.64 [R1+0x62e0], R6 ;  /* 0x0062e00601007387 */ /* 0x0041e40000100a00 */
[----:B0-----:R-:W-:Y:S01]  /*32650*/  MOV R6, R9 ;  /* 0x0000000900067202 */ /* 0x001fe20000000f00 */
[----:B------:R-:W-:-:S02]  /*32660*/  IMAD.MOV.U32 R7, RZ, RZ, R8 ;  /* 0x000000ffff077224 */ /* 0x000fc400078e0008 */
[----:B------:R-:W0:Y:S04]  /*32670*/  LDSM.16.MT88.4 R8, [R29+0xc080] ;  /* 0x00c080001d08783b */ /* 0x000e280000004200 */
[----:B----4-:R1:W-:Y:S04]  /*32680*/  STL.64 [R1+0x62d8], R4 ;  /* 0x0062d80401007387 */ /* 0x0103e80000100a00 */
[----:B-1----:R-:W2:Y:S01]  /*32690*/  LDL.LU R4, [R1+0x350] ;  /* 0x0003500001047983 */ /* 0x002ea20000300800 */
[----:B------:R-:W2:Y:S03]  /*326a0*/  LDL.LU R5, [R1+0x354] ;  /* 0x0003540001057983 */ /* 0x000ea60000300800 */
[----:B0-----:R-:W-:Y:S01]  /*326b0*/  STL.64 [R1+0x61a8], R10 ;  /* 0x0061a80a01007387 */ /* 0x001fe20000100a00 */
[----:B------:R0:W-:Y:S03]  /*326c0*/  STL.64 [R1+0x61a0], R8 ;  /* 0x0061a00801007387 */ /* 0x0001e60000100a00 */
[----:B0-----:R-:W3:Y:S01]  /*326d0*/  LDL.LU R8, [R1+0x310] ;  /* 0x0003100001087983 */ /* 0x001ee20000300800 */
[----:B------:R-:W3:Y:S02]  /*326e0*/  LDL.LU R9, [R1+0x314] ;  /* 0x0003140001097983 */ /* 0x000ee40000300800 */
[----:B------:R-:W3:Y:S02]  /*326f0*/  LDL.LU R10, [R1+0x318] ;  /* 0x00031800010a7983 */ /* 0x000ee40000300800 */
[----:B------:R-:W3:Y:S01]  /*32700*/  LDL.LU R11, [R1+0x31c] ;  /* 0x00031c00010b7983 */ /* 0x000ee20000300800 */
[----:B------:R-:W-:Y:S01]  /*32710*/  STL.64 [R1+0x61b8], R22 ;  /* 0x0061b81601007387 */ /* 0x000fe20000100a00 */
[----:B------:R0:W-:Y:S03]  /*32720*/  STL.64 [R1+0x61b0], R20 ;  /* 0x0061b01401007387 */ /* 0x0001e60000100a00 */
[----:B0-----:R-:W2:Y:S01]  /*32730*/  LDL.LU R20, [R1+0x40] ;  /* 0x0000400001147983 */ /* 0x001ea20000300800 */
[----:B------:R-:W2:Y:S02]  /*32740*/  LDL.LU R21, [R1+0x44] ;  /* 0x0000440001157983 */ /* 0x000ea40000300800 */
[----:B------:R-:W2:Y:S02]  /*32750*/  LDL.LU R22, [R1+0x48] ;  /* 0x0000480001167983 */ /* 0x000ea40000300800 */
[----:B------:R-:W2:Y:S01]  /*32760*/  LDL.LU R23, [R1+0x4c] ;  /* 0x00004c0001177983 */ /* 0x000ea20000300800 */
[----:B------:R-:W2:Y:S01]  /*32770*/  LDL.LU.64 R12, [R1+0x62e8] ;  /* 0x0062e800010c7983 */ /* 0x000ea20000300a00 */
[----:B------:R-:W-:Y:S02]  /*32780*/  STL.64 [R1+0x260], R24 ;  /* 0x0002601801007387 */ /* 0x000fe40000100a00 */
[----:B------:R-:W-:Y:S02]  /*32790*/  STL.64 [R1+0x268], R26 ;  /* 0x0002681a01007387 */ /* 0x000fe40000100a00 */
[----:B------:R-:W0:Y:S04]  /*327a0*/  LDSM.16.MT88.4 R24, [R29+0xc180] ;  /* 0x00c180001d18783b */ /* 0x000e280000004200 */
[----:B0-----:R-:W-:Y:S01]  /*327b0*/  STL.64 [R1+0x6188], R26 ;  /* 0x0061881a01007387 */ /* 0x001fe20000100a00 */
[----:B------:R0:W-:Y:S03]  /*327c0*/  STL.64 [R1+0x6180], R24 ;  /* 0x0061801801007387 */ /* 0x0001e60000100a00 */
[----:B0-----:R-:W4:Y:S01]  /*327d0*/  LDL.LU R24, [R1+0x320] ;  /* 0x0003200001187983 */ /* 0x001f220000300800 */
[----:B------:R-:W4:Y:S02]  /*327e0*/  LDL.LU R25, [R1+0x324] ;  /* 0x0003240001197983 */ /* 0x000f240000300800 */
[----:B------:R-:W4:Y:S02]  /*327f0*/  LDL.LU R26, [R1+0x328] ;  /* 0x00032800011a7983 */ /* 0x000f240000300800 */
[----:B------:R-:W4:Y:S01]  /*32800*/  LDL.LU R27, [R1+0x32c] ;  /* 0x00032c00011b7983 */ /* 0x000f220000300800 */
[----:B------:R-:W-:Y:S01]  /*32810*/  STL [R1+0x6154], R29 ;  /* 0x0061541d01007387 */ /* 0x000fe20000100800 */
[C---:B--2---:R-:W-:Y:S11]  /*32820*/  HMMA.16816.F32 R4, R20.reuse, R12, R4 ;  /* 0x0000000c1404723c */ /* 0x044ff60000001804 */
[----:B------:R-:W-:Y:S11]  /*32830*/  @!UPT UIADD3 URZ, URZ, URZ, URZ ;  /* 0x0000003f3f3ff290 */ /* 0x000ff6000fffe03f */
[----:B------:R-:W-:Y:S01]  /*32840*/  @!UPT UIADD3 URZ, URZ, URZ, URZ ;  /* 0x0000003f3f3ff290 */ /* 0x000fe2000fffe03f */
[----:B------:R-:W-:Y:S01]  /*32850*/  STL.64 [R1+0x250], R4 ;  /* 0x0002500401007387 */ /* 0x000fe20000100a00 */
[----:B------:R0:W-:Y:S03]  /*32860*/  STL.64 [R1+0x258], R6 ;  /* 0x0002580601007387 */ /* 0x0001e60000100a00 */
[----:B0-----:R-:W3:Y:S01]  /*32870*/  LDL.LU.64 R6, [R1+0x62e0] ;  /* 0x0062e00001067983 */ /* 0x001ee20000300a00 */
[----:B------:R-:W3:Y:S01]  /*32880*/  LDL.LU.64 R4, [R1+0x62d8] ;  /* 0x0062d80001047983 */ /* 0x000ee20000300a00 */
[----:B----4-:R-:W-:Y:S11]  /*32890*/  HMMA.16816.F32 R20, R20, R16, R24 ;  /* 0x000000101414723c */ /* 0x010ff60000001818 */
[----:B------:R-:W-:Y:S11]  /*328a0*/  @!UPT UIADD3 URZ, URZ, URZ, URZ ;  /* 0x0000003f3f3ff290 */ /* 0x000ff6000fffe03f */
[----:B------:R-:W-:Y:S01]  /*328b0*/  @!UPT UIADD3 URZ, URZ, URZ, URZ ;  /* 0x0000003f3f3ff290 */ /* 0x000fe2000fffe03f */
[----:B------:R-:W-:Y:S01]  /*328c0*/  STL.64 [R1+0x220], R20 ;  /* 0x0002201401007387 */ /* 0x000fe20000100a00 */
[----:B------:R-:W-:Y:S01]  /*328d0*/  STL.64 [R1+0x228], R22 ;  /* 0x0002281601007387 */ /* 0x000fe20000100a00 */
[----:B---3--:R-:W-:Y:S01]  /*328e0*/  HMMA.16816.F32 R8, R4, R12, R8 ;  /* 0x0000000c0408723c */ /* 0x008fe20000001808 */
[----:B------:R-:W-:Y:S01]  /*328f0*/  MOV R18, R4 ;  /* 0x0000000400127202 */ /* 0x000fe20000000f00 */
[----:B------:R-:W-:Y:S01]  /*32900*/  IMAD.MOV.U32 R14, RZ, RZ, R6 ;  /* 0x000000ffff0e7224 */ /* 0x000fe200078e0006 */
[----:B------:R-:W-:Y:S02]  /*32910*/  MOV R2, R7 ;  /* 0x0000000700027202 */ /* 0x000fe40000000f00 */
[----:B------:R-:W-:Y:S02]  /*32920*/  MOV R15, R5 ;  /* 0x00000005000f7202 */ /* 0x000fe40000000f00 */
[----:B------:R-:W-:Y:S02]  /*32930*/  MOV R4, R3 ;  /* 0x0000000300047202 */ /* 0x000fe40000000f00 */
[----:B------:R-:W-:-:S02]  /*32940*/  MOV R6, R28 ;  /* 0x0000001c00067202 */ /* 0x000fc40000000f00 */
[----:B------:R-:W-:Y:S01]  /*32950*/  MOV R7, R19 ;  /* 0x0000001300077202 */ /* 0x000fe20000000f00 */
[----:B------:R-:W-:-:S11]  /*32960*/  IMAD.MOV.U32 R5, RZ, RZ, R0 ;  /* 0x000000ffff057224 */ /* 0x000fd600078e0000 */
[----:B------:R0:W-:Y:S01]  /*32970*/  STL.64 [R1+0x210], R8 ;  /* 0x0002100801007387 */ /* 0x0001e20000100a00 */
[----:B------:R1:W-:Y:S02]  /*32980*/  STL.64 [R1+0x218], R10 ;  /* 0x0002180a01007387 */ /* 0x0003e40000100a00 */
[----:B------:R-:W-:Y:S02]  /*32990*/  STL.64 [R1+0x6280], R12 ;  /* 0x0062800c01007387 */ /* 0x000fe40000100a00 */
[----:B------:R-:W2:Y:S01]  /*329a0*/  LDL.LU R3, [R1+0x62d0] ;  /* 0x0062d00001037983 */ /* 0x000ea20000300800 */
[----:B------:R-:W3:Y:S01]  /*329b0*/  LDL.LU R0, [R1+0x62cc] ;  /* 0x0062cc0001007983 */ /* 0x000ee20000300800 */
[----:B------:R-:W4:Y:S02]  /*329c0*/  LDL.LU R28, [R1+0x62c8] ;  /* 0x0062c800011c7983 */ /* 0x000f240000300800 */
[----:B------:R-:W2:Y:S02]  /*329d0*/  LDL.LU R19, [R1+0x62c4] ;  /* 0x0062c40001137983 */ /* 0x000ea40000300800 */
[----:B------:R-:W-:Y:S01]  /*329e0*/  STL.64 [R1+0x61f8], R6 ;  /* 0x0061f80601007387 */ /* 0x000fe20000100a00 */
[----:B------:R-:W-:Y:S04]  /*329f0*/  STL.64 [R1+0x61f0], R4 ;  /* 0x0061f00401007387 */ /* 0x000fe80000100a00 */
[----:B0-----:R-:W2:Y:S01]  /*32a00*/  LDL.LU R8, [R1+0x110] ;  /* 0x0001100001087983 */ /* 0x001ea20000300800 */
[----:B------:R-:W2:Y:S02]  /*32a10*/  LDL.LU R9, [R1+0x114] ;  /* 0x0001140001097983 */ /* 0x000ea40000300800 */
[----:B-1----:R-:W2:Y:S02]  /*32a20*/  LDL.LU R10, [R1+0x118] ;  /* 0x00011800010a7983 */ /* 0x002ea40000300800 */
[----:B------:R-:W2:Y:S02]  /*32a30*/  LDL.LU R11, [R1+0x11c] ;  /* 0x00011c00010b7983 */ /* 0x000ea40000300800 */
[----:B--2---:R-:W-:Y:S01]  /*32a40*/  STL.64 [R1+0x61d8], R10 ;  /* 0x0061d80a01007387 */ /* 0x004fe20000100a00 */
[----:B------:R0:W-:Y:S03]  /*32a50*/  STL.64 [R1+0x61d0], R8 ;  /* 0x0061d00801007387 */ /* 0x0001e60000100a00 */
[----:B0-----:R-:W2:Y:S01]  /*32a60*/  LDL.LU R8, [R1+0x120] ;  /* 0x0001200001087983 */ /* 0x001ea20000300800 */
[----:B------:R-:W2:Y:S02]  /*32a70*/  LDL.LU R9, [R1+0x124] ;  /* 0x0001240001097983 */ /* 0x000ea40000300800 */
[----:B------:R-:W2:Y:S02]  /*32a80*/  LDL.LU R10, [R1+0x128] ;  /* 0x00012800010a7983 */ /* 0x000ea40000300800 */
[----:B------:R-:W2:Y:S02]  /*32a90*/  LDL.LU R11, [R1+0x12c] ;  /* 0x00012c00010b7983 */ /* 0x000ea40000300800 */
[----:B------:R-:W-:Y:S01]  /*32aa0*/  IMAD.MOV.U32 R4, RZ, RZ, R19 ;  /* 0x000000ffff047224 */ /* 0x000fe200078e0013 */
[----:B---3--:R-:W-:Y:S01]  /*32ab0*/  MOV R6, R0 ;  /* 0x0000000000067202 */ /* 0x008fe20000000f00 */
[----:B------:R-:W-:Y:S01]  /*32ac0*/  IMAD.MOV.U32 R7, RZ, RZ, R3 ;  /* 0x000000ffff077224 */ /* 0x000fe200078e0003 */
[----:B------:R-:W3:Y:S01]  /*32ad0*/  LDL.LU R19, [R1+0x62c0] ;  /* 0x0062c00001137983 */ /* 0x000ee20000300800 */
[----:B----4-:R-:W-:-:S02]  /*32ae0*/  MOV R5, R28 ;  /* 0x0000001c00057202 */ /* 0x010fc40000000f00 */
[----:B------:R-:W4:Y:S02]  /*32af0*/  LDL.LU R28, [R1+0x62bc] ;  /* 0x0062bc00011c7983 */ /* 0x000f240000300800 */
[----:B------:R-:W3:Y:S01]  /*32b00*/  LDL.LU R0, [R1+0x62b8] ;  /* 0x0062b80001007983 */ /* 0x000ee20000300800 */
[----:B------:R-:W3:Y:S01]  /*32b10*/  LDL.LU R3, [R1+0x62b4] ;  /* 0x0062b40001037983 */ /* 0x000ee20000300800 */
[----:B------:R-:W-:Y:S02]  /*32b20*/  STL.64 [R1+0x6228], R6 ;  /* 0x0062280601007387 */ /* 0x000fe40000100a00 */
[----:B------:R-:W-:Y:S01]  /*32b30*/  STL.64 [R1+0x6220], R4 ;  /* 0x0062200401007387 */ /* 0x000fe20000100a00 */
[----:B--2---:R-:W-:Y:S01]  /*32b40*/  STL.64 [R1+0x61e8], R10 ;  /* 0x0061e80a01007387 */ /* 0x004fe20000100a00 */
[----:B------:R0:W-:Y:S03]  /*32b50*/  STL.64 [R1+0x61e0], R8 ;  /* 0x0061e00801007387 */ /* 0x0001e60000100a00 */
[----:B0-----:R-:W2:Y:S01]  /*32b60*/  LDL.LU R8, [R1+0x130] ;  /* 0x0001300001087983 */ /* 0x001ea20000300800 */
[----:B------:R-:W2:Y:S02]  /*32b70*/  LDL.LU R9, [R1+0x134] ;  /* 0x0001340001097983 */ /* 0x000ea40000300800 */
[----:B------:R-:W2:Y:S02]  /*32b80*/  LDL.LU R10, [R1+0x138] ;  /* 0x00013800010a7983 */ /* 0x000ea40000300800 */
[----:B------:R-:W2:Y:S02]  /*32b90*/  LDL.LU R11, [R1+0x13c] ;  /* 0x00013c00010b7983 */ /* 0x000ea40000300800 */
[----:B--2---:R-:W-:Y:S01]  /*32ba0*/  STL.64 [R1+0x6208], R10 ;  /* 0x0062080a01007387 */ /* 0x004fe20000100a00 */
[----:B------:R0:W-:Y:S03]  /*32bb0*/  STL.64 [R1+0x6200], R8 ;  /* 0x0062000801007387 */ /* 0x0001e60000100a00 */
[----:B0-----:R-:W2:Y:S01]  /*32bc0*/  LDL.LU R8, [R1+0x140] ;  /* 0x0001400001087983 */ /* 0x001ea20000300800 */
[----:B------:R-:W2:Y:S02]  /*32bd0*/  LDL.LU R9, [R1+0x144] ;  /* 0x0001440001097983 */ /* 0x000ea40000300800 */
[----:B------:R-:W2:Y:S02]  /*32be0*/  LDL.LU R10, [R1+0x148] ;  /* 0x00014800010a7983 */ /* 0x000ea40000300800 */
[----:B------:R-:W2:Y:S01]  /*32bf0*/  LDL.LU R11, [R1+0x14c] ;  /* 0x00014c00010b7983 */ /* 0x000ea20000300800 */
[----:B------:R-:W2:Y:S01]  /*32c00*/  LDL.LU R4, [R1+0x20] ;  /* 0x0000200001047983 */ /* 0x000ea20000300800 */
[----:B------:R-:W2:Y:S02]  /*32c10*/  LDL.LU R5, [R1+0x24] ;  /* 0x0000240001057983 */ /* 0x000ea40000300800 */
[----:B------:R-:W2:Y:S02]  /*32c20*/  LDL.LU R6, [R1+0x28] ;  /* 0x0000280001067983 */ /* 0x000ea40000300800 */
[----:B------:R-:W2:Y:S02]  /*32c30*/  LDL.LU R7, [R1+0x2c] ;  /* 0x00002c0001077983 */ /* 0x000ea40000300800 */
[----:B--2---:R-:W-:Y:S01]  /*32c40*/  STL.64 [R1+0x6258], R6 ;  /* 0x0062580601007387 */ /* 0x004fe20000100a00 */
[----:B------:R-:W-:Y:S02]  /*32c50*/  STL.64 [R1+0x6250], R4 ;  /* 0x0062500401007387 */ /* 0x000fe40000100a00 */
[----:B------:R-:W-:Y:S02]  /*32c60*/  STL.64 [R1+0x6218], R10 ;  /* 0x0062180a01007387 */ /* 0x000fe40000100a00 */
[----:B------:R0:W-:Y:S02]  /*32c70*/  STL.64 [R1+0x6210], R8 ;  /* 0x0062100801007387 */ /* 0x0001e40000100a00 */
[----:B0-----:R-:W2:Y:S01]  /*32c80*/  LDL.LU R8, [R1+0x2e0] ;  /* 0x0002e00001087983 */ /* 0x001ea20000300800 */
[----:B------:R-:W2:Y:S02]  /*32c90*/  LDL.LU R9, [R1+0x2e4] ;  /* 0x0002e40001097983 */ /* 0x000ea40000300800 */
[----:B------:R-:W2:Y:S02]  /*32ca0*/  LDL.LU R10, [R1+0x2e8] ;  /* 0x0002e800010a7983 */ /* 0x000ea40000300800 */
[----:B------:R-:W2:Y:S02]  /*32cb0*/  LDL.LU R11, [R1+0x2ec] ;  /* 0x0002ec00010b7983 */ /* 0x000ea40000300800 */
[----:B----4-:R-:W-:Y:S01]  /*32cc0*/  IMAD.MOV.U32 R6, RZ, RZ, R28 ;  /* 0x000000ffff067224 */ /* 0x010fe200078e001c */
[----:B---3--:R-:W-:-:S02]  /*32cd0*/  MOV R7, R19 ;  /* 0x0000001300077202 */ /* 0x008fc40000000f00 */
[----:B------:R-:W-:Y:S02]  /*32ce0*/  MOV R4, R3 ;  /* 0x0000000300047202 */ /* 0x000fe40000000f00 */
[----:B------:R-:W-:Y:S01]  /*32cf0*/  MOV R5, R0 ;  /* 0x0000000000057202 */ /* 0x000fe20000000f00 */
[----:B------:R-:W3:Y:S01]  /*32d00*/  LDL.LU R3, [R1+0x62b0] ;  /* 0x0062b00001037983 */ /* 0x000ee20000300800 */
[----:B------:R-:W4:Y:S02]  /*32d10*/  LDL.LU R0, [R1+0x62ac] ;  /* 0x0062ac0001007983 */ /* 0x000f240000300800 */
[----:B------:R-:W-:Y:S01]  /*32d20*/  STL.64 [R1+0x6290], R6 ;  /* 0x0062900601007387 */ /* 0x000fe20000100a00 */
[----:B------:R-:W-:Y:S04]  /*32d30*/  STL.64 [R1+0x6288], R4 ;  /* 0x0062880401007387 */ /* 0x000fe80000100a00 */
[----:B--2---:R-:W-:Y:S01]  /*32d40*/  STL.64 [R1+0x6238], R10 ;  /* 0x0062380a01007387 */ /* 0x004fe20000100a00 */
[----:B------:R0:W-:Y:S03]  /*32d50*/  STL.64 [R1+0x6230], R8 ;  /* 0x0062300801007387 */ /* 0x0001e60000100a00 */
[----:B0-----:R-:W2:Y:S01]  /*32d60*/  LDL.LU R8, [R1+0x2f0] ;  /* 0x0002f00001087983 */ /* 0x001ea20000300800 */
[----:B------:R-:W2:Y:S02]  /*32d70*/  LDL.LU R9, [R1+0x2f4] ;  /* 0x0002f40001097983 */ /* 0x000ea40000300800 */
[----:B------:R-:W2:Y:S02]  /*32d80*/  LDL.LU R10, [R1+0x2f8] ;  /* 0x0002f800010a7983 */ /* 0x000ea40000300800 */
[----:B------:R-:W2:Y:S02]  /*32d90*/  LDL.LU R11, [R1+0x2fc] ;  /* 0x0002fc00010b7983 */ /* 0x000ea40000300800 */
[----:B------:R-:W-:Y:S01]  /*32da0*/  IMAD.MOV.U32 R13, RZ, RZ, R15 ;  /* 0x000000ffff0d7224 */ /* 0x000fe200078e000f */
[----:B------:R-:W-:-:S02]  /*32db0*/  MOV R15, R2 ;  /* 0x00000002000f7202 */ /* 0x000fc40000000f00 */
[----:B------:R-:W-:-:S03]  /*32dc0*/  MOV R12, R18 ;  /* 0x00000012000c7202 */ /* 0x000fc60000000f00 */
[----:B------:R-:W-:Y:S02]  /*32dd0*/  STL.64 [R1+0x62a0], R14 ;  /* 0x0062a00e01007387 */ /* 0x000fe40000100a00 */
[----:B------:R-:W-:Y:S02]  /*32de0*/  STL.64 [R1+0x6298], R12 ;  /* 0x0062980c01007387 */ /* 0x000fe40000100a00 */
[----:B------:R-:W4:Y:S02]  /*32df0*/  LDL.LU R4, [R1+0x300] ;  /* 0x0003000001047983 */ /* 0x000f240000300800 */
[----:B------:R-:W4:Y:S01]  /*32e00*/  LDL.LU R5, [R1+0x304] ;  /* 0x0003040001057983 */ /* 0x000f220000300800 */
[----:B------:R-:W4:Y:S01]  /*32e10*/  LDL.LU R6, [R1+0x308] ;  /* 0x0003080001067983 */ /* 0x000f220000300800 */
[----:B------:R-:W4:Y:S03]  /*32e20*/  LDL.LU R7, [R1+0x30c] ;  /* 0x00030c0001077983 */ /* 0x000f260000300800 */
[----:B---3--:R-:W0:Y:S04]  /*32e30*/  LDSM.16.MT88.4 R12, [R3+0xc000] ;  /* 0x00c00000030c783b */ /* 0x008e280000004200 */
[----:B--2---:R-:W-:Y:S01]  /*32e40*/  STL.64 [R1+0x6248], R10 ;  /* 0x0062480a01007387 */ /* 0x004fe20000100a00 */
[----:B------:R1:W-:Y:S03]  /*32e50*/  STL.64 [R1+0x6240], R8 ;  /* 0x0062400801007387 */ /* 0x0003e60000100a00 */
[----:B-1----:R-:W2:Y:S01]  /*32e60*/  LDL.LU R8, [R1+0x330] ;  /* 0x0003300001087983 */ /* 0x002ea20000300800 */
[----:B------:R-:W2:Y:S02]  /*32e70*/  LDL.LU R9, [R1+0x334] ;  /* 0x0003340001097983 */ /* 0x000ea40000300800 */
[----:B------:R-:W3:Y:S02]  /*32e80*/  LDL.LU R10, [R1+0x338] ;  /* 0x00033800010a7983 */ /* 0x000ee40000300800 */
[----:B------:R-:W3:Y:S02]  /*32e90*/  LDL.LU R11, [R1+0x33c] ;  /* 0x00033c00010b7983 */ /* 0x000ee40000300800 */
[----:B---3--:R-:W-:Y:S01]  /*32ea0*/  STL.64 [R1+0x6268], R10 ;  /* 0x0062680a01007387 */ /* 0x008fe20000100a00 */
[----:B--2---:R1:W-:Y:S03]  /*32eb0*/  STL.64 [R1+0x6260], R8 ;  /* 0x0062600801007387 */ /* 0x0043e60000100a00 */
[----:B-1----:R-:W2:Y:S01]  /*32ec0*/  LDL.LU R8, [R1+0x340] ;  /* 0x0003400001087983 */ /* 0x002ea20000300800 */
[----:B------:R-:W2:Y:S02]  /*32ed0*/  LDL.LU R9, [R1+0x344] ;  /* 0x0003440001097983 */ /* 0x000ea40000300800 */
[----:B------:R-:W3:Y:S02]  /*32ee0*/  LDL.LU R10, [R1+0x348] ;  /* 0x00034800010a7983 */ /* 0x000ee40000300800 */
[----:B------:R-:W3:Y:S01]  /*32ef0*/  LDL.LU R11, [R1+0x34c] ;  /* 0x00034c00010b7983 */ /* 0x000ee20000300800 */
[----:B----4-:R-:W-:-:S02]  /*32f00*/  MOV R27, R0 ;  /* 0x00000000001b7202 */ /* 0x010fc40000000f00 */
[----:B0-----:R-:W-:Y:S01]  /*32f10*/  MOV R28, R14 ;  /* 0x0000000e001c7202 */ /* 0x001fe20000000f00 */
[----:B------:R-:W-:Y:S02]  /*32f20*/  IMAD.MOV.U32 R19, RZ, RZ, R15 ;  /* 0x000000ffff137224 */ /* 0x000fe400078e000f */
[----:B------:R-:W-:Y:S01]  /*32f30*/  IMAD.MOV.U32 R18, RZ, RZ, R12 ;  /* 0x000000ffff127224 */ /* 0x000fe200078e000c */
[----:B------:R-:W-:Y:S01]  /*32f40*/  MOV R2, R13 ;  /* 0x0000000d00027202 */ /* 0x000fe20000000f00 */
[----:B---3--:R-:W-:Y:S01]  /*32f50*/  STL.64 [R1+0x6278], R10 ;  /* 0x0062780a01007387 */ /* 0x008fe20000100a00 */
[----:B--2---:R0:W-:Y:S03]  /*32f60*/  STL.64 [R1+0x6270], R8 ;  /* 0x0062700801007387 */ /* 0x0041e60000100a00 */
[----:B0-----:R-:W2:Y:S01]  /*32f70*/  LDL.LU R8, [R1+0x360] ;  /* 0x0003600001087983 */ /* 0x001ea20000300800 */
[----:B------:R-:W2:Y:S02]  /*32f80*/  LDL.LU R9, [R1+0x364] ;  /* 0x0003640001097983 */ /* 0x000ea40000300800 */
[----:B------:R-:W2:Y:S02]  /*32f90*/  LDL.LU R10, [R1+0x368] ;  /* 0x00036800010a7983 */ /* 0x000ea40000300800 */
[----:B------:R-:W2:Y:S01]  /*32fa0*/  LDL.LU R11, [R1+0x36c] ;  /* 0x00036c00010b7983 */ /* 0x000ea20000300800 */
[----:B------:R-:W3:Y:S01]  /*32fb0*/  LDL.LU R20, [R1+0x2a0] ;  /* 0x0002a00001147983 */ /* 0x000ee20000300800 */
[----:B------:R-:W3:Y:S02]  /*32fc0*/  LDL.LU R21, [R1+0x2a4] ;  /* 0x0002a40001157983 */ /* 0x000ee40000300800 */
[----:B------:R-:W3:Y:S02]  /*32fd0*/  LDL.LU R22, [R1+0x2a8] ;  /* 0x0002a80001167983 */ /* 0x000ee40000300800 */
[----:B------:R-:W3:Y:S01]  /*32fe0*/  LDL.LU R23, [R1+0x2ac] ;  /* 0x0002ac0001177983 */ /* 0x000ee20000300800 */
[----:B------:R-:W4:Y:S01]  /*32ff0*/  LDL.LU R24, [R1+0xf0] ;  /* 0x0000f00001187983 */ /* 0x000f220000300800 */
[----:B------:R-:W4:Y:S02]  /*33000*/  LDL.LU R25, [R1+0xf4] ;  /* 0x0000f40001197983 */ /* 0x000f240000300800 */
[----:B------:R-:W4:Y:S02]  /*33010*/  LDL.LU R26, [R1+0xf8] ;  /* 0x0000f800011a7983 */ /* 0x000f240000300800 */
[----:B------:R-:W2:Y:S01]  /*33020*/  LDL.LU R0, [R1+0x62a8] ;  /* 0x0062a80001007983 */ /* 0x000ea20000300800 */
[----:B------:R-:W2:Y:S01]  /*33030*/  LDL.LU.64 R14, [R1+0x62a0] ;  /* 0x0062a000010e7983 */ /* 0x000ea20000300a00 */
[----:B------:R-:W2:Y:S02]  /*33040*/  LDL.LU.64 R12, [R1+0x6298] ;  /* 0x00629800010c7983 */ /* 0x000ea40000300a00 */
[----:B------:R-:W-:Y:S02]  /*33050*/  STL [R1+0x6178], R19 ;  /* 0x0061781301007387 */ /* 0x000fe40000100800 */
[----:B------:R-:W-:Y:S01]  /*33060*/  STL [R1+0x6174], R28 ;  /* 0x0061741c01007387 */ /* 0x000fe20000100800 */
[----:B------:R-:W-:Y:S01]  /*33070*/  STL [R1+0x6170], R18 ;  /* 0x0061701201007387 */ /* 0x000fe20000100800 */
[----:B------:R-:W-:Y:S01]  /*33080*/  STL [R1+0x6158], R2 ;  /* 0x0061580201007387 */ /* 0x000fe20000100800 */
[----:B--2---:R-:W-:Y:S02]  /*33090*/  HMMA.16816.F32 R12, R12, R16, R4 ;  /* 0x000000100c0c723c */ /* 0x004fe40000001804 */
[----:B------:R-:W2:Y:S01]  /*330a0*/  LDL.LU.64 R6, [R1+0x6290] ;  /* 0x0062900001067983 */ /* 0x000ea20000300a00 */
[----:B------:R-:W2:Y:S11]  /*330b0*/  LDL.LU.64 R4, [R1+0x6288] ;  /* 0x0062880001047983 */ /* 0x000eb60000300a00 */
[----:B------:R-:W-:Y:S09]  /*330c0*/  @!UPT UIADD3 URZ, URZ, URZ, URZ ;  /* 0x0000003f3f3ff290 */ /* 0x000ff2000fffe03f */
[----:B------:R-:W-:Y:S01]  /*330d0*/  STL.64 [R1+0x1d0], R12 ;  /* 0x0001d00c01007387 */ /* 0x000fe20000100a00 */
[----:B------:R-:W-:Y:S02]  /*330e0*/  STL.64 [R1+0x1d8], R14 ;  /* 0x0001d80e01007387 */ /* 0x000fe40000100a00 */
[----:B------:R-:W0:Y:S02]  /*330f0*/  LDSM.16.MT88.4 R12, [R3+0xc080] ;  /* 0x00c08000030c783b */ /* 0x000e240000004200 */
[----:B0-----:R-:W-:Y:S01]  /*33100*/  MOV R19, R13 ;  /* 0x0000000d00137202 */ /* 0x001fe20000000f00 */
[----:B------:R0:W-:Y:S04]  /*33110*/  STL [R1+0x60], R12 ;  /* 0x0000600c01007387 */ /* 0x0001e80000100800 */
[----:B0-----:R-:W2:Y:S02]  /*33120*/  LDL.LU.64 R12, [R1+0x6280] ;  /* 0x00628000010c7983 */ /* 0x001ea40000300a00 */
        /* <DEDUP_REMOVED lines=51> */
[----:B------:R-:W2:Y:S01]  /*33460*/  LDL.LU.64 R8, [R1+0x61e0] ;  /* 0x0061e00001087983 */ /* 0x000ea20000300a00 */
[----:B------:R-:W-:Y:S01]  /*33470*/  MOV R28, R14 ;  /* 0x0000000e001c7202 */ /* 0x000fe20000000f00 */
[----:B------:R-:W-:Y:S01]  /*33480*/  IMAD.MOV.U32 R18, RZ, RZ, R15 ;  /* 0x000000ffff127224 */ /* 0x000fe200078e000f */
[----:B--2---:R-:W-:Y:S01]  /*33490*/  HMMA.16816.F32 R4, R4, R16, R8 ;  /* 0x000000100404723c */ /* 0x004fe20000001808 */
[----:B------:R-:W2:Y:S01]  /*334a0*/  LDL.LU.64 R10, [R1+0x61d8] ;  /* 0x0061d800010a7983 */ /* 0x000ea20000300a00 */
[----:B------:R-:W2:Y:S11]  /*334b0*/  LDL.LU.64 R8, [R1+0x61d0] ;  /* 0x0061d00001087983 */ /* 0x000eb60000300a00 */
[----:B------:R-:W-:Y:S10]  /*334c0*/  @!UPT UIADD3 URZ, URZ, URZ, URZ ;  /* 0x0000003f3f3ff290 */ /* 0x000ff4000fffe03f */
[----:B------:R-:W-:Y:S01]  /*334d0*/  STL.64 [R1+0x170], R4 ;  /* 0x0001700401007387 */ /* 0x000fe20000100a00 */
[----:B------:R-:W-:Y:S02]  /*334e0*/  STL.64 [R1+0x178], R6 ;  /* 0x0001780601007387 */ /* 0x000fe40000100a00 */
[----:B------:R-:W0:Y:S04]  /*334f0*/  LDSM.16.MT88.4 R4, [R3+0xc100] ;  /* 0x00c100000304783b */ /* 0x000e280000004200 */
[----:B0-----:R-:W-:Y:S01]  /*33500*/  IMAD.MOV.U32 R15, RZ, RZ, R6 ;  /* 0x000000ffff0f7224 */ /* 0x001fe200078e0006 */
[----:B------:R-:W-:Y:S02]  /*33510*/  MOV R14, R7 ;  /* 0x00000007000e7202 */ /* 0x000fe40000000f00 */
[----:B------:R-:W-:-:S02]  /*33520*/  MOV R2, R4 ;  /* 0x0000000400027202 */ /* 0x000fc40000000f00 */
[----:B------:R-:W-:Y:S01]  /*33530*/  MOV R29, R5 ;  /* 0x00000005001d7202 */ /* 0x000fe20000000f00 */
[----:B------:R-:W3:Y:S01]  /*33540*/  LDL.LU.64 R6, [R1+0x61c8] ;  /* 0x0061c80001067983 */ /* 0x000ee20000300a00 */
[----:B------:R-:W3:Y:S02]  /*33550*/  LDL.LU.64 R4, [R1+0x61c0] ;  /* 0x0061c00001047983 */ /* 0x000ee40000300a00 */
[C---:B---3--:R-:W-:Y:S08]  /*33560*/  HMMA.16816.F32 R20, R4.reuse, R12, R20 ;  /* 0x0000000c0414723c */ /* 0x048ff00000001814 */
[----:B--2---:R-:W-:Y:S11]  /*33570*/  HMMA.16816.F32 R4, R4, R16, R8 ;  /* 0x000000100404723c */ /* 0x004ff60000001808 */
[----:B------:R-:W-:Y:S04]  /*33580*/  @!UPT UIADD3 URZ, URZ, URZ, URZ ;  /* 0x0000003f3f3ff290 */ /* 0x000fe8000fffe03f */
[----:B------:R-:W-:Y:S01]  /*33590*/  STL.64 [R1+0x180], R20 ;  /* 0x0001801401007387 */ /* 0x000fe20000100a00 */
[----:B------:R0:W-:Y:S03]  /*335a0*/  STL.64 [R1+0x188], R22 ;  /* 0x0001881601007387 */ /* 0x0001e60000100a00 */
[----:B0-----:R-:W2:Y:S01]  /*335b0*/  LDL.LU.64 R22, [R1+0x61b8] ;  /* 0x0061b80001167983 */ /* 0x001ea20000300a00 */
[----:B------:R-:W2:Y:S02]  /*335c0*/  LDL.LU.64 R20, [R1+0x61b0] ;  /* 0x0061b00001147983 */ /* 0x000ea40000300a00 */
[----:B------:R-:W3:Y:S02]  /*335d0*/  LDL.LU.64 R10, [R1+0x61a8] ;  /* 0x0061a800010a7983 */ /* 0x000ee40000300a00 */
[----:B------:R-:W3:Y:S01]  /*335e0*/  LDL.LU.64 R8, [R1+0x61a0] ;  /* 0x0061a00001087983 */ /* 0x000ee20000300a00 */
[----:B------:R0:W-:Y:S01]  /*335f0*/  STL.64 [R1+0x160], R4 ;  /* 0x0001600401007387 */ /* 0x0001e20000100a00 */
[----:B------:R1:W-:Y:S03]  /*33600*/  STL.64 [R1+0x168], R6 ;  /* 0x0001680601007387 */ /* 0x0003e60000100a00 */
[----:B0-----:R-:W3:Y:S01]  /*33610*/  LDL.LU R4, [R1+0x100] ;  /* 0x0001000001047983 */ /* 0x001ee20000300800 */
[----:B------:R-:W3:Y:S02]  /*33620*/  LDL.LU R5, [R1+0x104] ;  /* 0x0001040001057983 */ /* 0x000ee40000300800 */
[----:B-1----:R-:W3:Y:S01]  /*33630*/  LDL.LU R6, [R1+0x108] ;  /* 0x0001080001067983 */ /* 0x002ee20000300800 */
[----:B------:R-:W-:-:S07]  /*33640*/  MOV R7, R0 ;  /* 0x0000000000077202 */ /* 0x000fce0000000f00 */
[C---:B---3--:R-:W-:Y:S11]  /*33650*/  HMMA.16816.F32 R4, R8.reuse, R12, R4 ;  /* 0x0000000c0804723c */ /* 0x048ff60000001804 */
[----:B------:R-:W-:Y:S11]  /*33660*/  @!UPT UIADD3 URZ, URZ, URZ, URZ ;  /* 0x0000003f3f3ff290 */ /* 0x000ff6000fffe03f */
[----:B------:R-:W-:Y:S01]  /*33670*/  @!UPT UIADD3 URZ, URZ, URZ, URZ ;  /* 0x0000003f3f3ff290 */ /* 0x000fe2000fffe03f */
[----:B------:R-:W-:Y:S01]  /*33680*/  STL.64 [R1+0x110], R4 ;  /* 0x0001100401007387 */ /* 0x000fe20000100a00 */
[----:B------:R4:W-:Y:S02]  /*33690*/  STL.64 [R1+0x118], R6 ;  /* 0x0001180601007387 */ /* 0x0009e40000100a00 */
[----:B----4-:R-:W-:Y:S11]  /*336a0*/  HMMA.16816.F32 R4, R8, R16, R24 ;  /* 0x000000100804723c */ /* 0x010ff60000001818 */
[----:B------:R-:W-:Y:S11]  /*336b0*/  @!UPT UIADD3 URZ, URZ, URZ, URZ ;  /* 0x0000003f3f3ff290 */ /* 0x000ff6000fffe03f */
[----:B------:R-:W-:Y:S01]  /*336c0*/  @!UPT UIADD3 URZ, URZ, URZ, URZ ;  /* 0x0000003f3f3ff290 */ /* 0x000fe2000fffe03f */
[----:B------:R0:W-:Y:S01]  /*336d0*/  STL.64 [R1+0x150], R4 ;  /* 0x0001500401007387 */ /* 0x0001e20000100a00 */
[----:B------:R1:W-:Y:S02]  /*336e0*/  STL [R1+0x158], R6 ;  /* 0x0001580601007387 */ /* 0x0003e40000100800 */
[----:B------:R-:W-:Y:S02]  /*336f0*/  STL.64 [R1+0x6198], R18 ;  /* 0x0061981201007387 */ /* 0x000fe40000100a00 */
[----:B------:R3:W-:Y:S01]  /*33700*/  STL.64 [R1+0x6190], R16 ;  /* 0x0061901001007387 */ /* 0x0007e20000100a00 */
[----:B------:R-:W4:Y:S01]  /*33710*/  LDL.LU R8, [R1+0x240] ;  /* 0x0002400001087983 */ /* 0x000f220000300800 */
[----:B------:R-:W4:Y:S02]  /*33720*/  LDL.LU R9, [R1+0x244] ;  /* 0x0002440001097983 */ /* 0x000f240000300800 */
[----:B------:R-:W2:Y:S02]  /*33730*/  LDL.LU R10, [R1+0x248] ;  /* 0x00024800010a7983 */ /* 0x000ea40000300800 */
[----:B------:R-:W2:Y:S02]  /*33740*/  LDL.LU R11, [R1+0x24c] ;  /* 0x00024c00010b7983 */ /* 0x000ea40000300800 */
[----:B------:R-:W-:Y:S01]  /*33750*/  IMAD.MOV.U32 R0, RZ, RZ, R7 ;  /* 0x000000ffff007224 */ /* 0x000fe200078e0007 */
[----:B0-----:R-:W2:Y:S01]  /*33760*/  LDL.LU R4, [R1+0x80] ;  /* 0x0000800001047983 */ /* 0x001ea20000300800 */
[----:B------:R-:W2:Y:S02]  /*33770*/  LDL.LU R5, [R1+0x84] ;  /* 0x0000840001057983 */ /* 0x000ea40000300800 */
[----:B-1----:R-:W2:Y:S02]  /*33780*/  LDL.LU R6, [R1+0x88] ;  /* 0x0000880001067983 */ /* 0x002ea40000300800 */
[----:B------:R-:W2:Y:S01]  /*33790*/  LDL.LU R7, [R1+0x8c] ;  /* 0x00008c0001077983 */ /* 0x000ea20000300800 */
[----:B------:R-:W4:Y:S01]  /*337a0*/  LDL.LU R24, [R1+0xc0] ;  /* 0x0000c00001187983 */ /* 0x000f220000300800 */
[----:B------:R-:W4:Y:S02]  /*337b0*/  LDL.LU R25, [R1+0xc4] ;  /* 0x0000c40001197983 */ /* 0x000f240000300800 */
[----:B------:R-:W4:Y:S02]  /*337c0*/  LDL.LU R26, [R1+0xc8] ;  /* 0x0000c800011a7983 */ /* 0x000f240000300800 */
[----:B------:R-:W4:Y:S01]  /*337d0*/  LDL.LU R27, [R1+0xcc] ;  /* 0x0000cc00011b7983 */ /* 0x000f220000300800 */
[----:B---3--:R-:W3:Y:S01]  /*337e0*/  LDL.LU R16, [R1+0xe0] ;  /* 0x0000e00001107983 */ /* 0x008ee20000300800 */
[----:B------:R-:W3:Y:S02]  /*337f0*/  LDL.LU R17, [R1+0xe4] ;  /* 0x0000e40001117983 */ /* 0x000ee40000300800 */
[----:B------:R-:W3:Y:S02]  /*33800*/  LDL.LU R18, [R1+0xe8] ;  /* 0x0000e80001127983 */ /* 0x000ee40000300800 */
[----:B------:R-:W3:Y:S01]  /*33810*/  LDL.LU R19, [R1+0xec] ;  /* 0x0000ec0001137983 */ /* 0x000ee20000300800 */
[----:B--2---:R-:W-:Y:S01]  /*33820*/  STL.64 [R1+0x6168], R6 ;  /* 0x0061680601007387 */ /* 0x004fe20000100a00 */
[----:B------:R0:W-:Y:S03]  /*33830*/  STL.64 [R1+0x6160], R4 ;  /* 0x0061600401007387 */ /* 0x0001e60000100a00 */
[----:B0-----:R-:W2:Y:S01]  /*33840*/  LDL.LU R4, [R1+0xb0] ;  /* 0x0000b00001047983 */ /* 0x001ea20000300800 */
[----:B------:R-:W2:Y:S02]  /*33850*/  LDL.LU R5, [R1+0xb4] ;  /* 0x0000b40001057983 */ /* 0x000ea40000300800 */
[----:B------:R-:W2:Y:S02]  /*33860*/  LDL.LU R6, [R1+0xb8] ;  /* 0x0000b80001067983 */ /* 0x000ea40000300800 */
[----:B------:R-:W2:Y:S01]  /*33870*/  LDL.LU R7, [R1+0xbc] ;  /* 0x0000bc0001077983 */ /* 0x000ea20000300800 */
[----:B------:R-:W-:Y:S01]  /*33880*/  STL.64 [R1+0x6108], R10 ;  /* 0x0061080a01007387 */ /* 0x000fe20000100a00 */
[----:B----4-:R0:W-:Y:S03]  /*33890*/  STL.64 [R1+0x6100], R8 ;  /* 0x0061000801007387 */ /* 0x0101e60000100a00 */
[----:B0-----:R-:W4:Y:S01]  /*338a0*/  LDL.LU R8, [R1+0x200] ;  /* 0x0002000001087983 */ /* 0x001f220000300800 */
[----:B------:R-:W4:Y:S02]  /*338b0*/  LDL.LU R9, [R1+0x204] ;  /* 0x0002040001097983 */ /* 0x000f240000300800 */
[----:B------:R-:W2:Y:S02]  /*338c0*/  LDL.LU R10, [R1+0x208] ;  /* 0x00020800010a7983 */ /* 0x000ea40000300800 */
[----:B------:R-:W2:Y:S02]  /*338d0*/  LDL.LU R11, [R1+0x20c] ;  /* 0x00020c00010b7983 */ /* 0x000ea40000300800 */
[----:B--2---:R-:W-:Y:S01]  /*338e0*/  STL.64 [R1+0x6118], R10 ;  /* 0x0061180a01007387 */ /* 0x004fe20000100a00 */
[----:B----4-:R0:W-:Y:S03]  /*338f0*/  STL.64 [R1+0x6110], R8 ;  /* 0x0061100801007387 */ /* 0x0101e60000100a00 */
[----:B0-----:R-:W2:Y:S01]  /*33900*/  LDL.LU R8, [R1+0x90] ;  /* 0x0000900001087983 */ /* 0x001ea20000300800 */
[----:B------:R-:W2:Y:S02]  /*33910*/  LDL.LU R9, [R1+0x94] ;  /* 0x0000940001097983 */ /* 0x000ea40000300800 */
[----:B------:R-:W4:Y:S02]  /*33920*/  LDL.LU R10, [R1+0x98] ;  /* 0x00009800010a7983 */ /* 0x000f240000300800 */
[----:B------:R-:W4:Y:S01]  /*33930*/  LDL.LU R11, [R1+0x9c] ;  /* 0x00009c00010b7983 */ /* 0x000f220000300800 */
[C---:B---3--:R-:W-:Y:S01]  /*33940*/  HMMA.16816.F32 R16, R20.reuse, R12, R16 ;  /* 0x0000000c1410723c */ /* 0x048fe20000001810 */
[----:B----4-:R-:W-:Y:S01]  /*33950*/  STL.64 [R1+0x6128], R10 ;  /* 0x0061280a01007387 */ /* 0x010fe20000100a00 */
[----:B--2---:R0:W-:Y:S03]  /*33960*/  STL.64 [R1+0x6120], R8 ;  /* 0x0061200801007387 */ /* 0x0041e60000100a00 */
[----:B0-----:R-:W2:Y:S01]  /*33970*/  LDL.LU R8, [R1+0xa0] ;  /* 0x0000a00001087983 */ /* 0x001ea20000300800 */
[----:B------:R-:W2:Y:S02]  /*33980*/  LDL.LU R9, [R1+0xa4] ;  /* 0x0000a40001097983 */ /* 0x000ea40000300800 */
[----:B------:R-:W3:Y:S02]  /*33990*/  LDL.LU R10, [R1+0xa8] ;  /* 0x0000a800010a7983 */ /* 0x000ee40000300800 */
[----:B------:R-:W3:Y:S02]  /*339a0*/  LDL.LU R11, [R1+0xac] ;  /* 0x0000ac00010b7983 */ /* 0x000ee40000300800 */
[----:B---3--:R-:W-:Y:S01]  /*339b0*/  STL.64 [R1+0x6138], R10 ;  /* 0x0061380a01007387 */ /* 0x008fe20000100a00 */
[----:B--2---:R0:W-:Y:S03]  /*339c0*/  STL.64 [R1+0x6130], R8 ;  /* 0x0061300801007387 */ /* 0x0041e60000100a00 */
[----:B0-----:R-:W2:Y:S01]  /*339d0*/  LDL.LU R8, [R1+0xd0] ;  /* 0x0000d00001087983 */ /* 0x001ea20000300800 */
[----:B------:R-:W2:Y:S02]  /*339e0*/  LDL.LU R9, [R1+0xd4] ;  /* 0x0000d40001097983 */ /* 0x000ea40000300800 */
[----:B------:R-:W2:Y:S02]  /*339f0*/  LDL.LU R10, [R1+0xd8] ;  /* 0x0000d800010a7983 */ /* 0x000ea40000300800 */
[----:B------:R-:W2:Y:S01]  /*33a00*/  LDL.LU R11, [R1+0xdc] ;  /* 0x0000dc00010b7983 */ /* 0x000ea20000300800 */
[----:B------:R-:W-:Y:S01]  /*33a10*/  STL [R1+0x6088], R0 ;  /* 0x0060880001007387 */ /* 0x000fe20000100800 */
[----:B------:R-:W-:Y:S02]  /*33a20*/  STL.64 [R1+0x140], R16 ;  /* 0x0001401001007387 */ /* 0x000fe40000100a00 */
[----:B------:R0:W-:Y:S02]  /*33a30*/  STL.64 [R1+0x148], R18 ;  /* 0x0001481201007387 */ /* 0x0001e40000100a00 */
[----:B0-----:R-:W3:Y:S01]  /*33a40*/  LDL.LU.64 R18, [R1+0x6198] ;  /* 0x0061980001127983 */ /* 0x001ee20000300a00 */
[----:B------:R-:W4:Y:S02]  /*33a50*/  LDL.LU.64 R16, [R1+0x6190] ;  /* 0x0061900001107983 */ /* 0x000f240000300a00 */
[----:B----4-:R-:W-:Y:S01]  /*33a60*/  HMMA.16816.F32 R20, R20, R16, R24 ;  /* 0x000000101414723c */ /* 0x010fe20000001818 */
[----:B------:R-:W4:Y:S01]  /*33a70*/  LDL.LU.64 R26, [R1+0x6188] ;  /* 0x00618800011a7983 */ /* 0x000f220000300a00 */
[----:B------:R-:W4:Y:S11]  /*33a80*/  LDL.LU.64 R24, [R1+0x6180] ;  /* 0x0061800001187983 */ /* 0x000f360000300a00 */
[----:B------:R-:W-:Y:S10]  /*33a90*/  @!UPT UIADD3 URZ, URZ, URZ, URZ ;  /* 0x0000003f3f3ff290 */ /* 0x000ff4000fffe03f */
[----:B------:R0:W-:Y:S01]  /*33aa0*/  STL.64 [R1+0x130], R20 ;  /* 0x0001301401007387 */ /* 0x0001e20000100a00 */
[----:B------:R1:W-:Y:S03]  /*33ab0*/  STL.64 [R1+0x138], R22 ;  /* 0x0001381601007387 */ /* 0x0003e60000100a00 */
[----:B0-----:R-:W2:Y:S01]  /*33ac0*/  LDL.LU R20, [R1+0x60] ;  /* 0x0000600001147983 */ /* 0x001ea20000300800 */
[----:B---3--:R-:W-:Y:S02]  /*33ad0*/  MOV R21, R19 ;  /* 0x0000001300157202 */ /* 0x008fe40000000f00 */
[----:B------:R-:W3:Y:S01]  /*33ae0*/  LDL.LU R19, [R1+0x6178] ;  /* 0x0061780001137983 */ /* 0x000ee20000300800 */
[----:B-1----:R-:W-:Y:S01]  /*33af0*/  MOV R22, R28 ;  /* 0x0000001c00167202 */ /* 0x002fe20000000f00 */
[----:B------:R-:W-:Y:S01]  /*33b00*/  IMAD.MOV.U32 R23, RZ, RZ, R18 ;  /* 0x000000ffff177224 */ /* 0x000fe200078e0012 */
[----:B------:R-:W2:Y:S01]  /*33b10*/  LDL.LU R28, [R1+0x6174] ;  /* 0x00617400011c7983 */ /* 0x000ea20000300800 */
[----:B------:R-:W2:Y:S01]  /*33b20*/  LDL.LU R18, [R1+0x6170] ;  /* 0x0061700001127983 */ /* 0x000ea20000300800 */
[C---:B----4-:R-:W-:Y:S11]  /*33b30*/  HMMA.16816.F32 R4, R24.reuse, R12, R4 ;  /* 0x0000000c1804723c */ /* 0x050ff60000001804 */
[----:B------:R-:W-:Y:S11]  /*33b40*/  @!UPT UIADD3 URZ, URZ, URZ, URZ ;  /* 0x0000003f3f3ff290 */ /* 0x000ff6000fffe03f */
[----:B------:R-:W-:Y:S01]  /*33b50*/  @!UPT UIADD3 URZ, URZ, URZ, URZ ;  /* 0x0000003f3f3ff290 */ /* 0x000fe2000fffe03f */
[----:B------:R-:W-:Y:S01]  /*33b60*/  STL.64 [R1+0x120], R4 ;  /* 0x0001200401007387 */ /* 0x000fe20000100a00 */
[----:B------:R0:W-:Y:S03]  /*33b70*/  STL.64 [R1+0x128], R6 ;  /* 0x0001280601007387 */ /* 0x0001e60000100a00 */
[----:B0-----:R-:W4:Y:S01]  /*33b80*/  LDL.LU.64 R6, [R1+0x6168] ;  /* 0x0061680001067983 */ /* 0x001f220000300a00 */
[----:B------:R-:W4:Y:S02]  /*33b90*/  LDL.LU.64 R4, [R1+0x6160] ;  /* 0x0061600001047983 */ /* 0x000f240000300a00 */
[----:B----4-:R-:W-:Y:S07]  /*33ba0*/  HMMA.16816.F32 R4, R24, R16, R4 ;  /* 0x000000101804723c */ /* 0x010fee0000001804 */
[----:B------:R-:W-:-:S02]  /*33bb0*/  MOV R24, R2 ;  /* 0x0000000200187202 */ /* 0x000fc40000000f00 */
[----:B------:R-:W4:Y:S11]  /*33bc0*/  LDL.LU R2, [R1+0x6158] ;  /* 0x0061580001027983 */ /* 0x000f360000300800 */
[----:B------:R-:W-:Y:S03]  /*33bd0*/  @!UPT UIADD3 URZ, URZ, URZ, URZ ;  /* 0x0000003f3f3ff290 */ /* 0x000fe6000fffe03f */
[----:B------:R-:W-:Y:S01]  /*33be0*/  STL.64 [R1+0x70], R4 ;  /* 0x0000700401007387 */ /* 0x000fe20000100a00 */
[----:B------:R-:W-:Y:S02]  /*33bf0*/  STL.64 [R1+0x78], R6 ;  /* 0x0000780601007387 */ /* 0x000fe40000100a00 */
[----:B------:R-:W0:Y:S01]  /*33c00*/  LDSM.16.MT88.4 R4, [R3+0xc180] ;  /* 0x00c180000304783b */ /* 0x000e220000004200 */
[----:B------:R-:W-:-:S03]  /*33c10*/  MOV R25, R29 ;  /* 0x0000001d00197202 */ /* 0x000fc60000000f00 */
[----:B------:R-:W-:Y:S01]  /*33c20*/  IMAD.MOV.U32 R26, RZ, RZ, R15 ;  /* 0x000000ffff1a7224 */ /* 0x000fe200078e000f */
[----:B------:R-:W4:Y:S01]  /*33c30*/  LDL.LU R29, [R1+0x6154] ;  /* 0x00615400011d7983 */ /* 0x000f220000300800 */
[----:B------:R-:W4:Y:S01]  /*33c40*/  LDL.LU R15, [R1+0x6150] ;  /* 0x00615000010f7983 */ /* 0x000f220000300800 */
[----:B------:R-:W-:Y:S02]  /*33c50*/  MOV R27, R14 ;  /* 0x0000000e001b7202 */ /* 0x000fe40000000f00 */
[----:B------:R-:W4:Y:S04]  /*33c60*/  LDL.LU R14, [R1+0x614c] ;  /* 0x00614c00010e7983 */ /* 0x000f280000300800 */
[----:B0-----:R2:W-:Y:S01]  /*33c70*/  STL.64 [R1+0x60f8], R6 ;  /* 0x0060f80601007387 */ /* 0x0015e20000100a00 */
[----:B------:R0:W-:Y:S01]  /*33c80*/  STL.64 [R1+0x60f0], R4 ;  /* 0x0060f00401007387 */ /* 0x0001e20000100a00 */
[----:B--2---:R-:W-:-:S02]  /*33c90*/  MOV R6, R28 ;  /* 0x0000001c00067202 */ /* 0x004fc40000000f00 */
[----:B0-----:R-:W-:Y:S02]  /*33ca0*/  MOV R4, R18 ;  /* 0x0000001200047202 */ /* 0x001fe40000000f00 */
[----:B---3--:R-:W-:Y:S01]  /*33cb0*/  MOV R7, R19 ;  /* 0x0000001300077202 */ /* 0x008fe20000000f00 */
[----:B------:R-:W2:Y:S01]  /*33cc0*/  LDL.LU R18, [R1+0x6148] ;  /* 0x0061480001127983 */ /* 0x000ea20000300800 */
[----:B----4-:R-:W-:-:S03]  /*33cd0*/  IMAD.MOV.U32 R5, RZ, RZ, R2 ;  /* 0x000000ffff057224 */ /* 0x010fc600078e0002 */
[----:B------:R-:W3:Y:S01]  /*33ce0*/  LDL.LU R2, [R1+0x6144] ;  /* 0x0061440001027983 */ /* 0x000ee20000300800 */
[----:B------:R-:W4:Y:S03]  /*33cf0*/  LDL.LU R28, [R1+0x6140] ;  /* 0x00614000011c7983 */ /* 0x000f260000300800 */
[C---:B------:R-:W-:Y:S01]  /*33d00*/  HMMA.16816.F32 R8, R4.reuse, R12, R8 ;  /* 0x0000000c0408723c */ /* 0x040fe20000001808 */
[----:B------:R-:W-:Y:S11]  /*33d10*/  STL [R1+0x608c], R3 ;  /* 0x00608c0301007387 */ /* 0x000ff60000100800 */
[----:B------:R-:W-:Y:S11]  /*33d20*/  @!UPT UIADD3 URZ, URZ, URZ, URZ ;  /* 0x0000003f3f3ff290 */ /* 0x000ff6000fffe03f */
        /* <DEDUP_REMOVED lines=10> */
[----:B----4-:R-:W0:Y:S02]  /*33dd0*/  LDSM.16.MT88.4 R4, [R28+0xe000] ;  /* 0x00e000001c04783b */ /* 0x010e240000004200 */
[----:B0-----:R-:W-:Y:S02]  /*33de0*/  STL [R1+0x44], R5 ;  /* 0x0000440501007387 */ /* 0x001fe40000100800 */
[----:B------:R-:W-:Y:S01]  /*33df0*/  IMAD.MOV.U32 R19, RZ, RZ, R4 ;  /* 0x000000ffff137224 */ /* 0x000fe200078e0004 */
[C---:B--2---:R-:W-:Y:S11]  /*33e00*/  HMMA.16816.F32 R8, R20.reuse, R12, R8 ;  /* 0x0000000c1408723c */ /* 0x044ff60000001808 */
[----:B------:R-:W-:Y:S11]  /*33e10*/  @!UPT UIADD3 URZ, URZ, URZ, URZ ;  /* 0x0000003f3f3ff290 */ /* 0x000ff6000fffe03f */
[----:B------:R-:W-:Y:S01]  /*33e20*/  @!UPT UIADD3 URZ, URZ, URZ, URZ ;  /* 0x0000003f3f3ff290 */ /* 0x000fe2000fffe03f */
[----:B------:R-:W-:Y:S01]  /*33e30*/  STL.64 [R1+0xe0], R8 ;  /* 0x0000e00801007387 */ /* 0x000fe20000100a00 */
[----:B------:R-:W-:Y:S02]  /*33e40*/  STL.64 [R1+0xe8], R10 ;  /* 0x0000e80a01007387 */ /* 0x000fe40000100a00 */
[----:B------:R-:W0:Y:S02]  /*33e50*/  LDSM.16.MT88.4 R8, [R28+0xe080] ;  /* 0x00e080001c08783b */ /* 0x000e240000004200 */
[----:B0-----:R-:W-:Y:S02]  /*33e60*/  MOV R5, R8 ;  /* 0x0000000800057202 */ /* 0x001fe40000000f00 */
[----:B------:R-:W-:Y:S01]  /*33e70*/  MOV R4, R9 ;  /* 0x0000000900047202 */ /* 0x000fe20000000f00 */
[----:B------:R-:W-:Y:S01]  /*33e80*/  IMAD.MOV.U32 R3, RZ, RZ, R10 ;  /* 0x000000ffff037224 */ /* 0x000fe200078e000a */
[----:B------:R-:W-:Y:S02]  /*33e90*/  MOV R0, R11 ;  /* 0x0000000b00007202 */ /* 0x000fe40000000f00 */
[----:B------:R-:W0:Y:S04]  /*33ea0*/  LDSM.16.MT88.4 R8, [R28+0xe100] ;  /* 0x00e100001c08783b */ /* 0x000e280000004200 */
[----:B------:R-:W-:Y:S04]  /*33eb0*/  STL.64 [R1+0x48], R6 ;  /* 0x0000480601007387 */ /* 0x000fe80000100a00 */
[----:B0-----:R-:W-:Y:S01]  /*33ec0*/  STL.64 [R1+0x20], R8 ;  /* 0x0000200801007387 */ /* 0x001fe20000100a00 */
        /* <DEDUP_REMOVED lines=9> */
[----:B------:R-:W0:Y:S04]  /*33f60*/  LDSM.16.MT88.4 R20, [R28+0xe180] ;  /* 0x00e180001c14783b */ /* 0x000e280000004200 */
[----:B------:R-:W-:Y:S01]  /*33f70*/  STL [R1+0x6090], R28 ;  /* 0x0060901c01007387 */ /* 0x000fe20000100800 */
[----:B0-----:R-:W-:Y:S01]  /*33f80*/  STL.64 [R1+0x10], R20 ;  /* 0x0000101401007387 */ /* 0x001fe20000100a00 */
[----:B------:R-:W-:Y:S02]  /*33f90*/  STL.64 [R1+0x18], R22 ;  /* 0x0000181601007387 */ /* 0x000fe40000100a00 */
[----:B---3--:R-:W-:Y:S01]  /*33fa0*/  LDSM.16.MT88.4 R20, [R2+0xe000] ;  /* 0x00e000000214783b */ /* 0x008fe20000004200 */
[----:B--2---:R-:W-:Y:S11]  /*33fb0*/  HMMA.16816.F32 R8, R24, R12, R8 ;  /* 0x0000000c1808723c */ /* 0x004ff60000001808 */
[----:B------:R-:W-:Y:S11]  /*33fc0*/  @!UPT UIADD3 URZ, URZ, URZ, URZ ;  /* 0x0000003f3f3ff290 */ /* 0x000ff6000fffe03f */
[----:B------:R-:W-:Y:S01]  /*33fd0*/  @!UPT UIADD3 URZ, URZ, URZ, URZ ;  /* 0x0000003f3f3ff290 */ /* 0x000fe2000fffe03f */
[----:B------:R-:W-:Y:S01]  /*33fe0*/  STL.64 [R1+0xc0], R8 ;  /* 0x0000c00801007387 */ /* 0x000fe20000100a00 */
[----:B------:R-:W-:Y:S02]  /*33ff0*/  STL.64 [R1+0xc8], R10 ;  /* 0x0000c80a01007387 */ /* 0x000fe40000100a00 */
[----:B------:R-:W0:Y:S02]  /*34000*/  LDSM.16.MT88.4 R8, [R2+0xe080] ;  /* 0x00e080000208783b */ /* 0x000e240000004200 */
[----:B0-----:R0:W-:Y:S02]  /*34010*/  STL.64 [R1+0x6000], R10 ;  /* 0x0060000a01007387 */ /* 0x0011e40000100a00 */
[----:B------:R-:W-:Y:S02]  /*34020*/  STL.64 [R1], R20 ;  /* 0x0000001401007387 */ /* 0x000fe40000100a00 */
[----:B------:R-:W-:Y:S02]  /*34030*/  STL.64 [R1+0x8], R22 ;  /* 0x0000081601007387 */ /* 0x000fe40000100a00 */
[----:B------:R1:W-:Y:S01]  /*34040*/  STL.64 [R1+0x5ff8], R8 ;  /* 0x005ff80801007387 */ /* 0x0003e20000100a00 */
[----:B------:R-:W2:Y:S01]  /*34050*/  LDSM.16.MT88.4 R20, [R2+0xe100] ;  /* 0x00e100000214783b */ /* 0x000ea20000004200 */
[----:B0-----:R-:W-:-:S02]  /*34060*/  MOV R10, R3 ;  /* 0x00000003000a7202 */ /* 0x001fc40000000f00 */
[----:B------:R-:W-:Y:S01]  /*34070*/  MOV R11, R0 ;  /* 0x00000000000b7202 */ /* 0x000fe20000000f00 */
[----:B-1----:R-:W-:Y:S01]  /*34080*/  IMAD.MOV.U32 R9, RZ, RZ, R4 ;  /* 0x000000ffff097224 */ /* 0x002fe200078e0004 */
[----:B------:R-:W-:Y:S01]  /*34090*/  MOV R8, R5 ;  /* 0x0000000500087202 */ /* 0x000fe20000000f00 */
[----:B------:R-:W3:Y:S01]  /*340a0*/  LDL.LU R4, [R1+0x2d0] ;  /* 0x0002d00001047983 */ /* 0x000ee20000300800 */
[----:B------:R-:W3:Y:S02]  /*340b0*/  LDL.LU R5, [R1+0x2d4] ;  /* 0x0002d40001057983 */ /* 0x000ee40000300800 */
[----:B------:R-:W3:Y:S02]  /*340c0*/  LDL.LU R6, [R1+0x2d8] ;  /* 0x0002d80001067983 */ /* 0x000ee40000300800 */
[----:B------:R-:W3:Y:S01]  /*340d0*/  LDL.LU R7, [R1+0x2dc] ;  /* 0x0002dc0001077983 */ /* 0x000ee20000300800 */
[----:B------:R-:W-:Y:S01]  /*340e0*/  STL.64 [R1+0x60a0], R10 ;  /* 0x0060a00a01007387 */ /* 0x000fe20000100a00 */
[----:B------:R0:W-:Y:S03]  /*340f0*/  STL.64 [R1+0x6098], R8 ;  /* 0x0060980801007387 */ /* 0x0001e60000100a00 */
        /* <DEDUP_REMOVED lines=9> */
[----:B------:R-:W4:Y:S02]  /*34190*/  LDL.LU R11, [R1+0x2bc] ;  /* 0x0002bc00010b7983 */ /* 0x000f240000300800 */
[----:B----4-:R-:W-:Y:S01]  /*341a0*/  STL.64 [R1+0x60c8], R10 ;  /* 0x0060c80a01007387 */ /* 0x010fe20000100a00 */
[----:B--2---:R0:W-:Y:S03]  /*341b0*/  STL.64 [R1+0x60c0], R8 ;  /* 0x0060c00801007387 */ /* 0x0041e60000100a00 */
[----:B0-----:R-:W2:Y:S01]  /*341c0*/  LDL.LU R8, [R1+0x280] ;  /* 0x0002800001087983 */ /* 0x001ea20000300800 */
[----:B------:R-:W2:Y:S02]  /*341d0*/  LDL.LU R9, [R1+0x284] ;  /* 0x0002840001097983 */ /* 0x000ea40000300800 */
[----:B------:R-:W4:Y:S02]  /*341e0*/  LDL.LU R10, [R1+0x288] ;  /* 0x00028800010a7983 */ /* 0x000f240000300800 */
[----:B------:R-:W4:Y:S01]  /*341f0*/  LDL.LU R11, [R1+0x28c] ;  /* 0x00028c00010b7983 */ /* 0x000f220000300800 */
[----:B---3--:R-:W-:Y:S01]  /*34200*/  HMMA.16816.F32 R24, R24, R16, R4 ;  /* 0x000000101818723c */ /* 0x008fe20000001804 */
[----:B----4-:R-:W-:Y:S01]  /*34210*/  STL.64 [R1+0x60d8], R10 ;  /* 0x0060d80a01007387 */ /* 0x010fe20000100a00 */
[----:B--2---:R0:W-:Y:S03]  /*34220*/  STL.64 [R1+0x60d0], R8 ;  /* 0x0060d00801007387 */ /* 0x0041e60000100a00 */
[----:B0-----:R-:W2:Y:S01]  /*34230*/  LDL.LU R8, [R1+0x2c0] ;  /* 0x0002c00001087983 */ /* 0x001ea20000300800 */
[----:B------:R-:W2:Y:S02]  /*34240*/  LDL.LU R9, [R1+0x2c4] ;  /* 0x0002c40001097983 */ /* 0x000ea40000300800 */
[----:B------:R-:W2:Y:S02]  /*34250*/  LDL.LU R10, [R1+0x2c8] ;  /* 0x0002c800010a7983 */ /* 0x000ea40000300800 */
[----:B------:R-:W2:Y:S01]  /*34260*/  LDL.LU R11, [R1+0x2cc] ;  /* 0x0002cc00010b7983 */ /* 0x000ea20000300800 */
[----:B------:R-:W-:Y:S01]  /*34270*/  STL.64 [R1+0x5fe0], R22 ;  /* 0x005fe01601007387 */ /* 0x000fe20000100a00 */
[----:B------:R0:W-:Y:S03]  /*34280*/  STL.64 [R1+0x5fd8], R20 ;  /* 0x005fd81401007387 */ /* 0x0001e60000100a00 */
[----:B0-----:R-:W3:Y:S01]  /*34290*/  LDL.LU R20, [R1+0x260] ;  /* 0x0002600001147983 */ /* 0x001ee20000300800 */
[----:B------:R-:W3:Y:S02]  /*342a0*/  LDL.LU R21, [R1+0x264] ;  /* 0x0002640001157983 */ /* 0x000ee40000300800 */
[----:B------:R-:W3:Y:S02]  /*342b0*/  LDL.LU R22, [R1+0x268] ;  /* 0x0002680001167983 */ /* 0x000ee40000300800 */
[----:B------:R-:W3:Y:S01]  /*342c0*/  LDL.LU R23, [R1+0x26c] ;  /* 0x00026c0001177983 */ /* 0x000ee20000300800 */
[----:B------:R-:W2:Y:S01]  /*342d0*/  LDL.LU.64 R6, [R1+0x60f8] ;  /* 0x0060f80001067983 */ /* 0x000ea20000300a00 */
[----:B------:R-:W2:Y:S02]  /*342e0*/  LDL.LU.64 R4, [R1+0x60f0] ;  /* 0x0060f00001047983 */ /* 0x000ea40000300a00 */
[----:B------:R-:W-:Y:S02]  /*342f0*/  STL.64 [R1+0x80], R24 ;  /* 0x0000801801007387 */ /* 0x000fe40000100a00 */
[----:B------:R-:W-:Y:S02]  /*34300*/  STL.64 [R1+0x88], R26 ;  /* 0x0000881a01007387 */ /* 0x000fe40000100a00 */
[----:B------:R-:W0:Y:S04]  /*34310*/  LDSM.16.MT88.4 R24, [R2+0xe180] ;  /* 0x00e180000218783b */ /* 0x000e280000004200 */
[----:B0-----:R0:W-:Y:S01]  /*34320*/  STL.64 [R1+0x5fc0], R26 ;  /* 0x005fc01a01007387 */ /* 0x0011e20000100a00 */
[----:B------:R1:W-:Y:S01]  /*34330*/  STL.64 [R1+0x5fb8], R24 ;  /* 0x005fb81801007387 */ /* 0x0003e20000100a00 */
[----:B0-----:R-:W-:-:S02]  /*34340*/  MOV R26, R14 ;  /* 0x0000000e001a7202 */ /* 0x001fc40000000f00 */
[----:B-1----:R-:W4:Y:S01]  /*34350*/  LDL.LU R24, [R1+0x290] ;  /* 0x0002900001187983 */ /* 0x002f220000300800 */
[----:B------:R-:W-:Y:S02]  /*34360*/  IMAD.MOV.U32 R25, RZ, RZ, R18 ;  /* 0x000000ffff197224 */ /* 0x000fe400078e0012 */
[----:B------:R-:W3:Y:S02]  /*34370*/  LDL.LU R18, [R1+0x60e8] ;  /* 0x0060e80001127983 */ /* 0x000ee40000300800 */
[----:B------:R-:W3:Y:S01]  /*34380*/  LDL.LU R14, [R1+0x60e4] ;  /* 0x0060e400010e7983 */ /* 0x000ee20000300800 */
[----:B------:R-:W-:Y:S02]  /*34390*/  MOV R27, R15 ;  /* 0x0000000f001b7202 */ /* 0x000fe40000000f00 */
[----:B------:R-:W3:Y:S01]  /*343a0*/  LDL.LU R15, [R1+0x60e0] ;  /* 0x0060e000010f7983 */ /* 0x000ee20000300800 */
[----:B------:R-:W-:Y:S01]  /*343b0*/  STL [R1+0x5eb8], R2 ;  /* 0x005eb80201007387 */ /* 0x000fe20000100800 */
[C---:B--2---:R-:W-:Y:S11]  /*343c0*/  HMMA.16816.F32 R8, R4.reuse, R12, R8 ;  /* 0x0000000c0408723c */ /* 0x044ff60000001808 */
[----:B------:R-:W-:Y:S11]  /*343d0*/  @!UPT UIADD3 URZ, URZ, URZ, URZ ;  /* 0x0000003f3f3ff290 */ /* 0x000ff6000fffe03f */
[----:B------:R-:W-:Y:S01]  /*343e0*/  @!UPT UIADD3 URZ, URZ, URZ, URZ ;  /* 0x0000003f3f3ff290 */ /* 0x000fe2000fffe03f */
[----:B------:R-:W-:Y:S01]  /*343f0*/  STL.64 [R1+0xb0], R8 ;  /* 0x0000b00801007387 */ /* 0x000fe20000100a00 */
[----:B------:R-:W-:Y:S02]  /*34400*/  STL.64 [R1+0xb8], R10 ;  /* 0x0000b80a01007387 */ /* 0x000fe40000100a00 */
[----:B------:R-:W0:Y:S02]  /*34410*/  LDSM.16.MT88.4 R8, [R29+0xe000] ;  /* 0x00e000001d08783b */ /* 0x000e240000004200 */
[----:B0-----:R-:W-:Y:S01]  /*34420*/  MOV R3, R10 ;  /* 0x0000000a00037202 */ /* 0x001fe20000000f00 */
[----:B------:R0:W-:Y:S01]  /*34430*/  STL [R1+0x50], R8 ;  /* 0x0000500801007387 */ /* 0x0001e20000100800 */
[----:B------:R-:W-:Y:S01]  /*34440*/  MOV R0, R11 ;  /* 0x0000000b00007202 */ /* 0x000fe20000000f00 */
[----:B------:R-:W-:Y:S02]  /*34450*/  IMAD.MOV.U32 R28, RZ, RZ, R9 ;  /* 0x000000ffff1c7224 */ /* 0x000fe400078e0009 */
[----:B------:R-:W2:Y:S01]  /*34460*/  LDL.LU.64 R10, [R1+0x60d8] ;  /* 0x0060d800010a7983 */ /* 0x000ea20000300a00 */
[----:B0-----:R-:W2:Y:S02]  /*34470*/  LDL.LU.64 R8, [R1+0x60d0] ;  /* 0x0060d00001087983 */ /* 0x001ea40000300a00 */
[----:B--2---:R-:W-:Y:S02]  /*34480*/  HMMA.16816.F32 R4, R4, R16, R8 ;  /* 0x000000100404723c */ /* 0x004fe40000001808 */
[----:B------:R-:W3:Y:S01]  /*34490*/  LDL.LU.64 R10, [R1+0x60c8] ;  /* 0x0060c800010a7983 */ /* 0x000ee20000300a00 */
[----:B------:R-:W3:Y:S11]  /*344a0*/  LDL.LU.64 R8, [R1+0x60c0] ;  /* 0x0060c00001087983 */ /* 0x000ef60000300a00 */
[----:B------:R-:W-:Y:S09]  /*344b0*/  @!UPT UIADD3 URZ, URZ, URZ, URZ ;  /* 0x0000003f3f3ff290 */ /* 0x000ff2000fffe03f */
[----:B------:R-:W-:Y:S01]  /*344c0*/  STL.64 [R1+0xa0], R4 ;  /* 0x0000a00401007387 */ /* 0x000fe20000100a00 */
[----:B------:R-:W-:Y:S02]  /*344d0*/  STL.64 [R1+0xa8], R6 ;  /* 0x0000a80601007387 */ /* 0x000fe40000100a00 */
[----:B------:R-:W0:Y:S02]  /*344e0*/  LDSM.16.MT88.4 R4, [R29+0xe080] ;  /* 0x00e080001d04783b */ /* 0x000e240000004200 */
[----:B0-----:R-:W-:Y:S02]  /*344f0*/  STL.64 [R1+0x5f80], R6 ;  /* 0x005f800601007387 */ /* 0x001fe40000100a00 */
[----:B------:R0:W-:Y:S02]  /*34500*/  STL.64 [R1+0x5f78], R4 ;  /* 0x005f780401007387 */ /* 0x0001e40000100a00 */
[----:B0-----:R-:W-:Y:S02]  /*34510*/  IMAD.MOV.U32 R4, RZ, RZ, R19 ;  /* 0x000000ffff047224 */ /* 0x001fe400078e0013 */
[----:B------:R-:W2:Y:S01]  /*34520*/  LDL.LU R19, [R1+0x60b8] ;  /* 0x0060b80001137983 */ /* 0x000ea20000300800 */
[----:B------:R-:W3:Y:S02]  /*34530*/  LDL.LU R5, [R1+0x44] ;  /* 0x0000440001057983 */ /* 0x000ee40000300800 */
[----:B------:R-:W3:Y:S02]  /*34540*/  LDL.LU R6, [R1+0x48] ;  /* 0x0000480001067983 */ /* 0x000ee40000300800 */
[----:B------:R-:W3:Y:S02]  /*34550*/  LDL.LU R7, [R1+0x4c] ;  /* 0x00004c0001077983 */ /* 0x000ee40000300800 */
[C---:B---3--:R-:W-:Y:S11]  /*34560*/  HMMA.16816.F32 R8, R4.reuse, R14, R8 ;  /* 0x0000000e0408723c */ /* 0x048ff60000001808 */
[----:B------:R-:W-:Y:S11]  /*34570*/  @!UPT UIADD3 URZ, URZ, URZ, URZ ;  /* 0x0000003f3f3ff290 */ /* 0x000ff6000fffe03f */
[----:B------:R-:W-:Y:S01]  /*34580*/  @!UPT UIADD3 URZ, URZ, URZ, URZ ;  /* 0x0000003f3f3ff290 */ /* 0x000fe2000fffe03f */
[----:B------:R-:W-:Y:S01]  /*34590*/  STL.64 [R1+0x90], R8 ;  /* 0x0000900801007387 */ /* 0x000fe20000100a00 */
[----:B------:R0:W-:Y:S03]  /*345a0*/  STL.64 [R1+0x98], R10 ;  /* 0x0000980a01007387 */ /* 0x0001e60000100a00 */
[----:B0-----:R-:W2:Y:S01]  /*345b0*/  LDL.LU.64 R10, [R1+0x60b0] ;  /* 0x0060b000010a7983 */ /* 0x001ea20000300a00 */
[----:B------:R-:W2:Y:S02]  /*345c0*/  LDL.LU.64 R8, [R1+0x60a8] ;  /* 0x0060a80001087983 */ /* 0x000ea40000300a00 */
[----:B--2---:R-:W-:Y:S01]  /*345d0*/  HMMA.16816.F32 R4, R4, R18, R8 ;  /* 0x000000120404723c */ /* 0x004fe20000001808 */
[----:B------:R-:W4:Y:S01]  /*345e0*/  LDL.LU.64 R10, [R1+0x60a0] ;  /* 0x0060a000010a7983 */ /* 0x000f220000300a00 */
[----:B------:R-:W4:Y:S11]  /*345f0*/  LDL.LU.64 R8, [R1+0x6098] ;  /* 0x0060980001087983 */ /* 0x000f360000300a00 */
[----:B------:R-:W-:Y:S10]  /*34600*/  @!UPT UIADD3 URZ, URZ, URZ, URZ ;  /* 0x0000003f3f3ff290 */ /* 0x000ff4000fffe03f */
[----:B------:R-:W-:Y:S01]  /*34610*/  STL.64 [R1+0x240], R4 ;  /* 0x0002400401007387 */ /* 0x000fe20000100a00 */
[----:B------:R0:W-:Y:S01]  /*34620*/  STL [R1+0x248], R6 ;  /* 0x0002480601007387 */ /* 0x0001e20000100800 */
[----:B------:R-:W-:-:S05]  /*34630*/  MOV R2, R7 ;  /* 0x0000000700027202 */ /* 0x000fca0000000f00 */
[----:B------:R-:W-:Y:S01]  /*34640*/  STL [R1+0x5f60], R2 ;  /* 0x005f600201007387 */ /* 0x000fe20000100800 */
[C---:B----4-:R-:W-:Y:S08]  /*34650*/  HMMA.16816.F32 R24, R8.reuse, R14, R24 ;  /* 0x0000000e0818723c */ /* 0x050ff00000001818 */
[----:B0-----:R-:W-:Y:S11]  /*34660*/  HMMA.16816.F32 R4, R8, R18, R20 ;  /* 0x000000120804723c */ /* 0x001ff60000001814 */
[----:B------:R-:W-:Y:S04]  /*34670*/  @!UPT UIADD3 URZ, URZ, URZ, URZ ;  /* 0x0000003f3f3ff290 */ /* 0x000fe8000fffe03f */
[----:B------:R0:W-:Y:S01]  /*34680*/  STL.64 [R1+0x280], R24 ;  /* 0x0002801801007387 */ /* 0x0001e20000100a00 */
[----:B------:R1:W-:Y:S07]  /*34690*/  STL.64 [R1+0x288], R26 ;  /* 0x0002881a01007387 */ /* 0x0003ee0000100a00 */
[----:B------:R-:W-:Y:S01]  /*346a0*/  STL.64 [R1+0x330], R4 ;  /* 0x0003300401007387 */ /* 0x000fe20000100a00 */
[----:B0-----:R-:W2:Y:S01]  /*346b0*/  LDL.LU R24, [R1+0x1a0] ;  /* 0x0001a00001187983 */ /* 0x001ea20000300800 */
[----:B------:R-:W2:Y:S02]  /*346c0*/  LDL.LU R25, [R1+0x1a4] ;  /* 0x0001a40001197983 */ /* 0x000ea40000300800 */
[----:B-1----:R-:W3:Y:S02]  /*346d0*/  LDL.LU R26, [R1+0x1a8] ;  /* 0x0001a800011a7983 */ /* 0x002ee40000300800 */
[----:B------:R-:W3:Y:S01]  /*346e0*/  LDL.LU R27, [R1+0x1ac] ;  /* 0x0001ac00011b7983 */ /* 0x000ee20000300800 */
[----:B------:R-:W4:Y:S01]  /*346f0*/  LDL.LU R20, [R1+0x1c0] ;  /* 0x0001c00001147983 */ /* 0x000f220000300800 */
[----:B------:R-:W4:Y:S02]  /*34700*/  LDL.LU R21, [R1+0x1c4] ;  /* 0x0001c40001157983 */ /* 0x000f240000300800 */
[----:B------:R-:W2:Y:S02]  /*34710*/  LDL.LU R22, [R1+0x1c8] ;  /* 0x0001c80001167983 */ /* 0x000ea40000300800 */
[----:B------:R-:W2:Y:S01]  /*34720*/  LDL.LU R23, [R1+0x1cc] ;  /* 0x0001cc0001177983 */ /* 0x000ea20000300800 */
[----:B------:R-:W2:Y:S01]  /*34730*/  LDL.LU R8, [R1] ;  /* 0x0000000001087983 */ /* 0x000ea20000300800 */
[----:B------:R-:W2:Y:S02]  /*34740*/  LDL.LU R9, [R1+0x4] ;  /* 0x0000040001097983 */ /* 0x000ea40000300800 */
[----:B------:R-:W2:Y:S02]  /*34750*/  LDL.LU R10, [R1+0x8] ;  /* 0x00000800010a7983 */ /* 0x000ea40000300800 */
[----:B------:R-:W2:Y:S02]  /*34760*/  LDL.LU R11, [R1+0xc] ;  /* 0x00000c00010b7983 */ /* 0x000ea40000300800 */
[----:B--2---:R-:W-:Y:S01]  /*34770*/  STL.64 [R1+0x6030], R10 ;  /* 0x0060300a01007387 */ /* 0x004fe20000100a00 */
[----:B------:R-:W-:Y:S02]  /*34780*/  STL.64 [R1+0x6028], R8 ;  /* 0x0060280801007387 */ /* 0x000fe40000100a00 */
[----:B------:R-:W-:Y:S02]  /*34790*/  STL.64 [R1+0x5ff0], R22 ;  /* 0x005ff01601007387 */ /* 0x000fe40000100a00 */
[----:B----4-:R0:W-:Y:S02]  /*347a0*/  STL.64 [R1+0x5fe8], R20 ;  /* 0x005fe81401007387 */ /* 0x0101e40000100a00 */
        /* <DEDUP_REMOVED lines=10> */
[----:B------:R-:W2:Y:S01]  /*34850*/  LDL.LU R8, [R1+0x10] ;  /* 0x0000100001087983 */ /* 0x000ea20000300800 */
[----:B------:R-:W2:Y:S02]  /*34860*/  LDL.LU R9, [R1+0x14] ;  /* 0x0000140001097983 */ /* 0x000ea40000300800 */
[----:B------:R-:W2:Y:S02]  /*34870*/  LDL.LU R10, [R1+0x18] ;  /* 0x00001800010a7983 */ /* 0x000ea40000300800 */
[----:B------:R-:W2:Y:S02]  /*34880*/  LDL.LU R11, [R1+0x1c] ;  /* 0x00001c00010b7983 */ /* 0x000ea40000300800 */
[----:B--2---:R-:W-:Y:S01]  /*34890*/  STL.64 [R1+0x6060], R10 ;  /* 0x0060600a01007387 */ /* 0x004fe20000100a00 */
[----:B------:R-:W-:Y:S02]  /*348a0*/  STL.64 [R1+0x6058], R8 ;  /* 0x0060580801007387 */ /* 0x000fe40000100a00 */
[----:B----4-:R-:W-:Y:S02]  /*348b0*/  STL.64 [R1+0x6020], R22 ;  /* 0x0060201601007387 */ /* 0x010fe40000100a00 */
[----:B------:R0:W-:Y:S02]  /*348c0*/  STL.64 [R1+0x6018], R20 ;  /* 0x0060181401007387 */ /* 0x0001e40000100a00 */
[----:B0-----:R-:W2:Y:S01]  /*348d0*/  LDL.LU R20, [R1+0x230] ;  /* 0x0002300001147983 */ /* 0x001ea20000300800 */
[----:B------:R-:W2:Y:S02]  /*348e0*/  LDL.LU R21, [R1+0x234] ;  /* 0x0002340001157983 */ /* 0x000ea40000300800 */
[----:B------:R-:W4:Y:S02]  /*348f0*/  LDL.LU R22, [R1+0x238] ;  /* 0x0002380001167983 */ /* 0x000f240000300800 */
[----:B------:R-:W4:Y:S01]  /*34900*/  LDL.LU R23, [R1+0x23c] ;  /* 0x00023c0001177983 */ /* 0x000f220000300800 */
[----:B------:R-:W2:Y:S01]  /*34910*/  LDL.LU R8, [R1+0x20] ;  /* 0x0000200001087983 */ /* 0x000ea20000300800 */
[----:B------:R-:W3:Y:S02]  /*34920*/  LDL.LU R9, [R1+0x24] ;  /* 0x0000240001097983 */ /* 0x000ee40000300800 */
[----:B------:R-:W3:Y:S02]  /*34930*/  LDL.LU R10, [R1+0x28] ;  /* 0x00002800010a7983 */ /* 0x000ee40000300800 */
[----:B------:R-:W3:Y:S01]  /*34940*/  LDL.LU R11, [R1+0x2c] ;  /* 0x00002c00010b7983 */ /* 0x000ee20000300800 */
[----:B----4-:R-:W-:Y:S01]  /*34950*/  STL.64 [R1+0x6040], R22 ;  /* 0x0060401601007387 */ /* 0x010fe20000100a00 */
[----:B--2---:R0:W-:Y:S03]  /*34960*/  STL.64 [R1+0x6038], R20 ;  /* 0x0060381401007387 */ /* 0x0041e60000100a00 */
        /* <DEDUP_REMOVED lines=20> */
[----:B------:R-:W2:Y:S02]  /*34ab0*/  LDL.LU R22, [R1+0x258] ;  /* 0x0002580001167983 */ /* 0x000ea40000300800 */
[----:B------:R-:W2:Y:S01]  /*34ac0*/  LDL.LU R23, [R1+0x25c] ;  /* 0x00025c0001177983 */ /* 0x000ea20000300800 */
[----:B---3--:R-:W-:Y:S01]  /*34ad0*/  STL.64 [R1+0x5fd0], R26 ;  /* 0x005fd01a01007387 */ /* 0x008fe20000100a00 */
[----:B------:R0:W-:Y:S03]  /*34ae0*/  STL.64 [R1+0x5fc8], R24 ;  /* 0x005fc81801007387 */ /* 0x0001e60000100a00 */
[----:B0-----:R-:W3:Y:S01]  /*34af0*/  LDL.LU R24, [R1+0x1b0] ;  /* 0x0001b00001187983 */ /* 0x001ee20000300800 */
[----:B------:R-:W3:Y:S02]  /*34b00*/  LDL.LU R25, [R1+0x1b4] ;  /* 0x0001b40001197983 */ /* 0x000ee40000300800 */
[----:B------:R-:W3:Y:S02]  /*34b10*/  LDL.LU R26, [R1+0x1b8] ;  /* 0x0001b800011a7983 */ /* 0x000ee40000300800 */
[----:B------:R-:W3:Y:S01]  /*34b20*/  LDL.LU R27, [R1+0x1bc] ;  /* 0x0001bc00011b7983 */ /* 0x000ee20000300800 */
[----:B------:R-:W4:Y:S01]  /*34b30*/  LDL.LU R4, [R1+0x50] ;  /* 0x0000500001047983 */ /* 0x000f220000300800 */
[----:B------:R-:W-:Y:S01]  /*34b40*/  MOV R13, R6 ;  /* 0x00000006000d7202 */ /* 0x000fe20000000f00 */
[----:B------:R-:W-:Y:S01]  /*34b50*/  IMAD.MOV.U32 R12, RZ, RZ, R7 ;  /* 0x000000ffff0c7224 */ /* 0x000fe200078e0007 */
[----:B------:R-:W-:Y:S01]  /*34b60*/  MOV R6, R3 ;  /* 0x0000000300067202 */ /* 0x000fe20000000f00 */
[----:B------:R-:W-:Y:S01]  /*34b70*/  IMAD.MOV.U32 R7, RZ, RZ, R0 ;  /* 0x000000ffff077224 */ /* 0x000fe200078e0000 */
[----:B------:R-:W-:-:S02]  /*34b80*/  MOV R5, R28 ;  /* 0x0000001c00057202 */ /* 0x000fc40000000f00 */
[----:B------:R-:W3:Y:S01]  /*34b90*/  LDL.LU R28, [R1+0x6090] ;  /* 0x00609000011c7983 */ /* 0x000ee20000300800 */
[----:B------:R-:W3:Y:S02]  /*34ba0*/  LDL.LU R3, [R1+0x608c] ;  /* 0x00608c0001037983 */ /* 0x000ee40000300800 */
[----:B------:R-:W3:Y:S02]  /*34bb0*/  LDL.LU R0, [R1+0x6088] ;  /* 0x0060880001007983 */ /* 0x000ee40000300800 */
[----:B------:R-:W-:Y:S01]  /*34bc0*/  STL.64 [R1+0x5fb0], R6 ;  /* 0x005fb00601007387 */ /* 0x000fe20000100a00 */
[----:B--2---:R-:W-:Y:S01]  /*34bd0*/  HMMA.16816.F32 R20, R8, R14, R20 ;  /* 0x0000000e0814723c */ /* 0x004fe20000001814 */
[----:B----4-:R0:W-:Y:S11]  /*34be0*/  STL.64 [R1+0x5fa8], R4 ;  /* 0x005fa80401007387 */ /* 0x0101f60000100a00 */
[----:B------:R-:W-:Y:S11]  /*34bf0*/  @!UPT UIADD3 URZ, URZ, URZ, URZ ;  /* 0x0000003f3f3ff290 */ /* 0x000ff6000fffe03f */
[----:B------:R-:W-:Y:S01]  /*34c00*/  @!UPT UIADD3 URZ, URZ, URZ, URZ ;  /* 0x0000003f3f3ff290 */ /* 0x000fe2000fffe03f */
[----:B------:R-:W-:Y:S01]  /*34c10*/  MOV R17, R22 ;  /* 0x0000001600117202 */ /* 0x000fe20000000f00 */
[----:B0-----:R-:W2:Y:S01]  /*34c20*/  LDL.LU R4, [R1+0x170] ;  /* 0x0001700001047983 */ /* 0x001ea20000300800 */
[----:B------:R-:W2:Y:S02]  /*34c30*/  LDL.LU R5, [R1+0x174] ;  /* 0x0001740001057983 */ /* 0x000ea40000300800 */
[----:B------:R-:W2:Y:S02]  /*34c40*/  LDL.LU R6, [R1+0x178] ;  /* 0x0001780001067983 */ /* 0x000ea40000300800 */
[----:B------:R-:W2:Y:S01]  /*34c50*/  LDL.LU R7, [R1+0x17c] ;  /* 0x00017c0001077983 */ /* 0x000ea20000300800 */
[----:B------:R-:W-:Y:S01]  /*34c60*/  STL [R1+0x5f6c], R12 ;  /* 0x005f6c0c01007387 */ /* 0x000fe20000100800 */
[----:B------:R-:W-:Y:S02]  /*34c70*/  STL [R1+0x5f64], R13 ;  /* 0x005f640d01007387 */ /* 0x000fe40000100800 */
[----:B------:R0:W-:Y:S01]  /*34c80*/  STL.64 [R1+0x350], R20 ;  /* 0x0003501401007387 */ /* 0x0001e20000100a00 */
[----:B------:R-:W-:-:S02]  /*34c90*/  MOV R16, R23 ;  /* 0x0000001700107202 */ /* 0x000fc40000000f00 */
[----:B------:R-:W4:Y:S04]  /*34ca0*/  LDL.LU.64 R22, [R1+0x6080] ;  /* 0x0060800001167983 */ /* 0x000f280000300a00 */
[----:B0-----:R-:W4:Y:S01]  /*34cb0*/  LDL.LU.64 R20, [R1+0x6078] ;  /* 0x0060780001147983 */ /* 0x001f220000300a00 */
[----:B------:R-:W-:Y:S02]  /*34cc0*/  STL [R1+0x5e94], R16 ;  /* 0x005e941001007387 */ /* 0x000fe40000100800 */
[----:B------:R-:W-:Y:S01]  /*34cd0*/  STL [R1+0x5e90], R17 ;  /* 0x005e901101007387 */ /* 0x000fe20000100800 */
[----:B----4-:R-:W-:Y:S01]  /*34ce0*/  HMMA.16816.F32 R8, R8, R18, R20 ;  /* 0x000000120808723c */ /* 0x010fe20000001814 */
[----:B------:R-:W4:Y:S01]  /*34cf0*/  LDL.LU.64 R22, [R1+0x6070] ;  /* 0x0060700001167983 */ /* 0x000f220000300a00 */
[----:B------:R-:W4:Y:S11]  /*34d00*/  LDL.LU.64 R20, [R1+0x6068] ;  /* 0x0060680001147983 */ /* 0x000f360000300a00 */
[----:B------:R-:W-:Y:S10]  /*34d10*/  @!UPT UIADD3 URZ, URZ, URZ, URZ ;  /* 0x0000003f3f3ff290 */ /* 0x000ff4000fffe03f */
[----:B------:R-:W-:Y:S01]  /*34d20*/  STL.64 [R1+0x310], R8 ;  /* 0x0003100801007387 */ /* 0x000fe20000100a00 */
[----:B------:R0:W-:Y:S03]  /*34d30*/  STL.64 [R1+0x318], R10 ;  /* 0x0003180a01007387 */ /* 0x0001e60000100a00 */
[----:B0-----:R-:W4:Y:S01]  /*34d40*/  LDL.LU.64 R10, [R1+0x6060] ;  /* 0x00606000010a7983 */ /* 0x001f220000300a00 */
[----:B------:R-:W4:Y:S02]  /*34d50*/  LDL.LU.64 R8, [R1+0x6058] ;  /* 0x0060580001087983 */ /* 0x000f240000300a00 */
[C---:B----4-:R-:W-:Y:S11]  /*34d60*/  HMMA.16816.F32 R20, R8.reuse, R14, R20 ;  /* 0x0000000e0814723c */ /* 0x050ff60000001814 */
[----:B------:R-:W-:Y:S11]  /*34d70*/  @!UPT UIADD3 URZ, URZ, URZ, URZ ;  /* 0x0000003f3f3ff290 */ /* 0x000ff6000fffe03f */
[----:B------:R-:W-:Y:S01]  /*34d80*/  @!UPT UIADD3 URZ, URZ, URZ, URZ ;  /* 0x0000003f3f3ff290 */ /* 0x000fe2000fffe03f */
[----:B------:R-:W-:Y:S01]  /*34d90*/  STL.64 [R1+0x300], R20 ;  /* 0x0003001401007387 */ /* 0x000fe20000100a00 */
[----:B------:R0:W-:Y:S03]  /*34da0*/  STL.64 [R1+0x308], R22 ;  /* 0x0003081601007387 */ /* 0x0001e60000100a00 */
[----:B0-----:R-:W4:Y:S01]  /*34db0*/  LDL.LU.64 R22, [R1+0x6050] ;  /* 0x0060500001167983 */ /* 0x001f220000300a00 */
[----:B------:R-:W4:Y:S02]  /*34dc0*/  LDL.LU.64 R20, [R1+0x6048] ;  /* 0x0060480001147983 */ /* 0x000f240000300a00 */
[----:B----4-:R-:W-:Y:S01]  /*34dd0*/  HMMA.16816.F32 R8, R8, R18, R20 ;  /* 0x000000120808723c */ /* 0x010fe20000001814 */
[----:B------:R-:W4:Y:S01]  /*34de0*/  LDL.LU.64 R22, [R1+0x6040] ;  /* 0x0060400001167983 */ /* 0x000f220000300a00 */
[----:B------:R-:W4:Y:S11]  /*34df0*/  LDL.LU.64 R20, [R1+0x6038] ;  /* 0x0060380001147983 */ /* 0x000f360000300a00 */
[----:B------:R-:W-:Y:S10]  /*34e00*/  @!UPT UIADD3 URZ, URZ, URZ, URZ ;  /* 0x0000003f3f3ff290 */ /* 0x000ff4000fffe03f */
[----:B------:R-:W-:Y:S01]  /*34e10*/  STL.64 [R1+0x2f0], R8 ;  /* 0x0002f00801007387 */ /* 0x000fe20000100a00 */
[----:B------:R-:W-:Y:S02]  /*34e20*/  STL.64 [R1+0x2f8], R10 ;  /* 0x0002f80a01007387 */ /* 0x000fe40000100a00 */
[----:B------:R-:W0:Y:S02]  /*34e30*/  LDSM.16.MT88.4 R8, [R29+0xe100] ;  /* 0x00e100001d08783b */ /* 0x000e240000004200 */
[----:B0-----:R-:W-:Y:S02]  /*34e40*/  STL.64 [R1+0x30], R8 ;  /* 0x0000300801007387 */ /* 0x001fe40000100a00 */
[----:B------:R0:W-:Y:S02]  /*34e50*/  STL.64 [R1+0x38], R10 ;  /* 0x0000380a01007387 */ /* 0x0001e40000100a00 */
        /* <DEDUP_REMOVED lines=25> */
[----:B------:R-:W3:Y:S01]  /*34ff0*/  LDL.LU.64 R22, [R1+0x5fe0] ;  /* 0x005fe00001167983 */ /* 0x000ee20000300a00 */
[----:B------:R-:W3:Y:S11]  /*35000*/  LDL.LU.64 R20, [R1+0x5fd8] ;  /* 0x005fd80001147983 */ /* 0x000ef60000300a00 */
[----:B------:R-:W-:Y:S10]  /*35010*/  @!UPT UIADD3 URZ, URZ, URZ, URZ ;  /* 0x0000003f3f3ff290 */ /* 0x000ff4000fffe03f */
[----:B------:R0:W-:Y:S01]  /*35020*/  STL.64 [R1+0x2e0], R8 ;  /* 0x0002e00801007387 */ /* 0x0001e20000100a00 */
[----:B------:R1:W-:Y:S03]  /*35030*/  STL.64 [R1+0x2e8], R10 ;  /* 0x0002e80a01007387 */ /* 0x0003e60000100a00 */
[----:B0-----:R-:W4:Y:S01]  /*35040*/  LDL.LU R8, [R1+0x190] ;  /* 0x0001900001087983 */ /* 0x001f220000300800 */
[----:B------:R-:W4:Y:S02]  /*35050*/  LDL.LU R9, [R1+0x194] ;  /* 0x0001940001097983 */ /* 0x000f240000300800 */
[----:B-1----:R-:W4:Y:S02]  /*35060*/  LDL.LU R10, [R1+0x198] ;  /* 0x00019800010a7983 */ /* 0x002f240000300800 */
[----:B------:R-:W4:Y:S01]  /*35070*/  LDL.LU R11, [R1+0x19c] ;  /* 0x00019c00010b7983 */ /* 0x000f220000300800 */
[C---:B---3--:R-:W-:Y:S11]  /*35080*/  HMMA.16816.F32 R24, R20.reuse, R14, R24 ;  /* 0x0000000e1418723c */ /* 0x048ff60000001818 */
[----:B------:R-:W-:Y:S11]  /*35090*/  @!UPT UIADD3 URZ, URZ, URZ, URZ ;  /* 0x0000003f3f3ff290 */ /* 0x000ff6000fffe03f */
[----:B------:R-:W-:Y:S01]  /*350a0*/  @!UPT UIADD3 URZ, URZ, URZ, URZ ;  /* 0x0000003f3f3ff290 */ /* 0x000fe2000fffe03f */
[----:B------:R-:W-:Y:S01]  /*350b0*/  STL.64 [R1+0x2d0], R24 ;  /* 0x0002d01801007387 */ /* 0x000fe20000100a00 */
[----:B------:R0:W-:Y:S03]  /*350c0*/  STL.64 [R1+0x2d8], R26 ;  /* 0x0002d81a01007387 */ /* 0x0001e60000100a00 */
[----:B0-----:R-:W3:Y:S01]  /*350d0*/  LDL.LU.64 R26, [R1+0x5fd0] ;  /* 0x005fd000011a7983 */ /* 0x001ee20000300a00 */
[----:B------:R-:W3:Y:S02]  /*350e0*/  LDL.LU.64 R24, [R1+0x5fc8] ;  /* 0x005fc80001187983 */ /* 0x000ee40000300a00 */
[----:B---3--:R-:W-:Y:S01]  /*350f0*/  HMMA.16816.F32 R20, R20, R18, R24 ;  /* 0x000000121414723c */ /* 0x008fe20000001818 */
[----:B------:R-:W4:Y:S01]  /*35100*/  LDL.LU.64 R26, [R1+0x5fc0] ;  /* 0x005fc000011a7983 */ /* 0x000f220000300a00 */
[----:B------:R-:W4:Y:S11]  /*35110*/  LDL.LU.64 R24, [R1+0x5fb8] ;  /* 0x005fb80001187983 */ /* 0x000f360000300a00 */
[----:B------:R-:W-:Y:S10]  /*35120*/  @!UPT UIADD3 URZ, URZ, URZ, URZ ;  /* 0x0000003f3f3ff290 */ /* 0x000ff4000fffe03f */
[----:B------:R0:W-:Y:S01]  /*35130*/  STL.64 [R1+0x270], R20 ;  /* 0x0002701401007387 */ /* 0x0001e20000100a00 */
[----:B------:R1:W-:Y:S03]  /*35140*/  STL.64 [R1+0x278], R22 ;  /* 0x0002781601007387 */ /* 0x0003e60000100a00 */
[----:B0-----:R-:W3:Y:S01]  /*35150*/  LDL.LU R20, [R1+0x110] ;  /* 0x0001100001147983 */ /* 0x001ee20000300800 */
[----:B------:R-:W3:Y:S02]  /*35160*/  LDL.LU R21, [R1+0x114] ;  /* 0x0001140001157983 */ /* 0x000ee40000300800 */
[----:B-1----:R-:W2:Y:S02]  /*35170*/  LDL.LU R22, [R1+0x118] ;  /* 0x0001180001167983 */ /* 0x002ea40000300800 */
[----:B------:R-:W2:Y:S02]  /*35180*/  LDL.LU R23, [R1+0x11c] ;  /* 0x00011c0001177983 */ /* 0x000ea40000300800 */
[----:B--2---:R-:W-:Y:S01]  /*35190*/  STL.64 [R1+0x5f90], R22 ;  /* 0x005f901601007387 */ /* 0x004fe20000100a00 */
[----:B---3--:R0:W-:Y:S03]  /*351a0*/  STL.64 [R1+0x5f88], R20 ;  /* 0x005f881401007387 */ /* 0x0081e60000100a00 */
[----:B0-----:R-:W2:Y:S01]  /*351b0*/  LDL.LU R20, [R1+0x160] ;  /* 0x0001600001147983 */ /* 0x001ea20000300800 */
[----:B------:R-:W2:Y:S02]  /*351c0*/  LDL.LU R21, [R1+0x164] ;  /* 0x0001640001157983 */ /* 0x000ea40000300800 */
[----:B------:R-:W3:Y:S02]  /*351d0*/  LDL.LU R22, [R1+0x168] ;  /* 0x0001680001167983 */ /* 0x000ee40000300800 */
[----:B------:R-:W3:Y:S01]  /*351e0*/  LDL.LU R23, [R1+0x16c] ;  /* 0x00016c0001177983 */ /* 0x000ee20000300800 */
[C---:B----4-:R-:W-:Y:S08]  /*351f0*/  HMMA.16816.F32 R8, R24.reuse, R14, R8 ;  /* 0x0000000e1808723c */ /* 0x050ff00000001808 */
[----:B------:R-:W-:Y:S01]  /*35200*/  HMMA.16816.F32 R4, R24, R18, R4 ;  /* 0x000000121804723c */ /* 0x000fe20000001804 */
[----:B---3--:R-:W-:Y:S01]  /*35210*/  STL.64 [R1+0x5fa0], R22 ;  /* 0x005fa01601007387 */ /* 0x008fe20000100a00 */
[----:B--2---:R0:W-:Y:S03]  /*35220*/  STL.64 [R1+0x5f98], R20 ;  /* 0x005f981401007387 */ /* 0x0041e60000100a00 */
[----:B0-----:R-:W2:Y:S01]  /*35230*/  LDL.LU R20, [R1+0x180] ;  /* 0x0001800001147983 */ /* 0x001ea20000300800 */
[----:B------:R-:W2:Y:S02]  /*35240*/  LDL.LU R21, [R1+0x184] ;  /* 0x0001840001157983 */ /* 0x000ea40000300800 */
[----:B------:R-:W2:Y:S02]  /*35250*/  LDL.LU R22, [R1+0x188] ;  /* 0x0001880001167983 */ /* 0x000ea40000300800 */
[----:B------:R-:W2:Y:S01]  /*35260*/  LDL.LU R23, [R1+0x18c] ;  /* 0x00018c0001177983 */ /* 0x000ea20000300800 */
[----:B------:R-:W3:Y:S04]  /*35270*/  LDL.LU R24, [R1+0x150] ;  /* 0x0001500001187983 */ /* 0x000ee80000300800 */
[----:B------:R-:W-:Y:S02]  /*35280*/  STL.64 [R1+0x220], R8 ;  /* 0x0002200801007387 */ /* 0x000fe40000100a00 */
[----:B------:R-:W-:Y:S06]  /*35290*/  STL.64 [R1+0x228], R10 ;  /* 0x0002280a01007387 */ /* 0x000fec0000100a00 */
[----:B------:R-:W-:Y:S01]  /*352a0*/  STL.64 [R1+0x1f0], R4 ;  /* 0x0001f00401007387 */ /* 0x000fe20000100a00 */
[----:B------:R-:W-:Y:S02]  /*352b0*/  STL.64 [R1+0x1f8], R6 ;  /* 0x0001f80601007387 */ /* 0x000fe40000100a00 */
[----:B------:R-:W0:Y:S04]  /*352c0*/  LDSM.16.MT88.4 R4, [R29+0xe180] ;  /* 0x00e180001d04783b */ /* 0x000e280000004200 */
[----:B------:R-:W3:Y:S02]  /*352d0*/  LDL.LU R25, [R1+0x154] ;  /* 0x0001540001197983 */ /* 0x000ee40000300800 */
[----:B------:R-:W3:Y:S02]  /*352e0*/  LDL.LU R26, [R1+0x158] ;  /* 0x00015800011a7983 */ /* 0x000ee40000300800 */
        /* <DEDUP_REMOVED lines=23> */
[----:B------:R-:W-:Y:S01]  /*35460*/  IMAD.MOV.U32 R27, RZ, RZ, R0 ;  /* 0x000000ffff1b7224 */ /* 0x000fe200078e0000 */
[----:B--2---:R-:W-:Y:S11]  /*35470*/  HMMA.16816.F32 R20, R4, R14, R20 ;  /* 0x0000000e0414723c */ /* 0x004ff60000001814 */
[----:B------:R-:W-:Y:S11]  /*35480*/  @!UPT UIADD3 URZ, URZ, URZ, URZ ;  /* 0x0000003f3f3ff290 */ /* 0x000ff6000fffe03f */
[----:B------:R-:W-:Y:S01]  /*35490*/  @!UPT UIADD3 URZ, URZ, URZ, URZ ;  /* 0x0000003f3f3ff290 */ /* 0x000fe2000fffe03f */
[----:B------:R-:W-:Y:S01]  /*354a0*/  STL.64 [R1+0x200], R20 ;  /* 0x0002001401007387 */ /* 0x000fe20000100a00 */
[----:B------:R-:W-:Y:S02]  /*354b0*/  STL.64 [R1+0x208], R22 ;  /* 0x0002081601007387 */ /* 0x000fe40000100a00 */
[----:B------:R-:W0:Y:S02]  /*354c0*/  LDSM.16.MT88.4 R20, [R3+0xe000] ;  /* 0x00e000000314783b */ /* 0x000e240000004200 */
[----:B0-----:R-:W-:Y:S02]  /*354d0*/  MOV R13, R20 ;  /* 0x00000014000d7202 */ /* 0x001fe40000000f00 */
[----:B------:R-:W-:Y:S01]  /*354e0*/  IMAD.MOV.U32 R2, RZ, RZ, R21 ;  /* 0x000000ffff027224 */ /* 0x000fe200078e0015 */
[----:B------:R-:W-:Y:S02]  /*354f0*/  MOV R17, R22 ;  /* 0x0000001600117202 */ /* 0x000fe40000000f00 */
[----:B------:R-:W-:-:S02]  /*35500*/  MOV R16, R23 ;  /* 0x0000001700107202 */ /* 0x000fc40000000f00 */
[----:B------:R-:W0:Y:S01]  /*35510*/  LDSM.16.MT88.4 R20, [R3+0xe080] ;  /* 0x00e080000314783b */ /* 0x000e220000004200 */
[----:B---3--:R-:W-:Y:S01]  /*35520*/  HMMA.16816.F32 R24, R4, R18, R24 ;  /* 0x000000120418723c */ /* 0x008fe20000001818 */
[----:B0-----:R-:W-:Y:S01]  /*35530*/  IMAD.MOV.U32 R11, RZ, RZ, R20 ;  /* 0x000000ffff0b7224 */ /* 0x001fe200078e0014 */
[----:B------:R-:W-:Y:S02]  /*35540*/  MOV R29, R21 ;  /* 0x00000015001d7202 */ /* 0x000fe40000000f00 */
[----:B------:R-:W-:Y:S01]  /*35550*/  MOV R12, R22 ;  /* 0x00000016000c7202 */ /* 0x000fe20000000f00 */
[----:B------:R-:W-:Y:S02]  /*35560*/  IMAD.MOV.U32 R0, RZ, RZ, R23 ;  /* 0x000000ffff007224 */ /* 0x000fe400078e0017 */
[----:B------:R-:W0:Y:S04]  /*35570*/  LDSM.16.MT88.4 R20, [R3+0xe100] ;  /* 0x00e100000314783b */ /* 0x000e280000004200 */
[----:B0-----:R-:W-:Y:S01]  /*35580*/  STL.64 [R1+0x5ee8], R22 ;  /* 0x005ee81601007387 */ /* 0x001fe20000100a00 */
[----:B------:R0:W-:Y:S03]  /*35590*/  STL.64 [R1+0x5ee0], R20 ;  /* 0x005ee01401007387 */ /* 0x0001e60000100a00 */
[----:B0-----:R-:W2:Y:S01]  /*355a0*/  LDL.LU.64 R20, [R1+0x30] ;  /* 0x0000300001147983 */ /* 0x001ea20000300a00 */
[----:B------:R-:W2:Y:S02]  /*355b0*/  LDL.LU.64 R22, [R1+0x38] ;  /* 0x0000380001167983 */ /* 0x000ea40000300a00 */
[----:B------:R-:W2:Y:S05]  /*355c0*/  LDL.LU R4, [R1+0x140] ;  /* 0x0001400001047983 */ /* 0x000eaa0000300800 */
[----:B------:R-:W-:Y:S01]  /*355d0*/  STL.64 [R1+0x150], R24 ;  /* 0x0001501801007387 */ /* 0x000fe20000100a00 */
[----:B------:R-:W-:Y:S01]  /*355e0*/  STL.64 [R1+0x158], R26 ;  /* 0x0001581a01007387 */ /* 0x000fe20000100a00 */
[----:B------:R-:W2:Y:S02]  /*355f0*/  LDL.LU R5, [R1+0x144] ;  /* 0x0001440001057983 */ /* 0x000ea40000300800 */
[----:B------:R-:W2:Y:S02]  /*35600*/  LDL.LU R6, [R1+0x148] ;  /* 0x0001480001067983 */ /* 0x000ea40000300800 */
[----:B------:R-:W2:Y:S01]  /*35610*/  LDL.LU R7, [R1+0x14c] ;  /* 0x00014c0001077983 */ /* 0x000ea20000300800 */
[----:B------:R-:W0:Y:S04]  /*35620*/  LDSM.16.MT88.4 R24, [R3+0xe180] ;  /* 0x00e180000318783b */ /* 0x000e280000004200 */
[----:B0-----:R-:W-:Y:S01]  /*35630*/  STL.64 [R1+0x5ec8], R26 ;  /* 0x005ec81a01007387 */ /* 0x001fe20000100a00 */
[----:B------:R2:W-:Y:S02]  /*35640*/  STL.64 [R1+0x5ec0], R24 ;  /* 0x005ec01801007387 */ /* 0x0005e40000100a00 */
[----:B------:R-:W-:Y:S01]  /*35650*/  STL [R1+0x5e60], R3 ;  /* 0x005e600301007387 */ /* 0x000fe20000100800 */
[----:B--2---:R-:W-:Y:S07]  /*35660*/  HMMA.16816.F32 R24, R20, R14, R4 ;  /* 0x0000000e1418723c */ /* 0x004fee0000001804 */
[----:B------:R-:W-:-:S02]  /*35670*/  MOV R7, R20 ;  /* 0x0000001400077202 */ /* 0x000fc40000000f00 */
[----:B------:R-:W-:Y:S01]  /*35680*/  MOV R6, R21 ;  /* 0x0000001500067202 */ /* 0x000fe20000000f00 */
[----:B------:R-:W-:Y:S01]  /*35690*/  IMAD.MOV.U32 R5, RZ, RZ, R22 ;  /* 0x000000ffff057224 */ /* 0x000fe200078e0016 */
[----:B------:R-:W-:Y:S02]  /*356a0*/  MOV R4, R23 ;  /* 0x0000001700047202 */ /* 0x000fe40000000f00 */
[----:B------:R-:W0:Y:S10]  /*356b0*/  LDSM.16.MT88.4 R20, [R28+0x10000] ;  /* 0x010000001c14783b */ /* 0x000e340000004200 */
[----:B------:R-:W-:Y:S01]  /*356c0*/  STL.64 [R1+0x160], R24 ;  /* 0x0001601801007387 */ /* 0x000fe20000100a00 */
[----:B------:R0:W-:Y:S02]  /*356d0*/  STL.64 [R1+0x168], R26 ;  /* 0x0001681a01007387 */ /* 0x0001e40000100a00 */
[----:B0-----:R-:W-:Y:S01]  /*356e0*/  MOV R26, R20 ;  /* 0x00000014001a7202 */ /* 0x001fe20000000f00 */
[----:B------:R-:W-:-:S02]  /*356f0*/  IMAD.MOV.U32 R25, RZ, RZ, R21 ;  /* 0x000000ffff197224 */ /* 0x000fc400078e0015 */
[----:B------:R-:W-:Y:S01]  /*35700*/  IMAD.MOV.U32 R20, RZ, RZ, R11 ;  /* 0x000000ffff147224 */ /* 0x000fe200078e000b */
[----:B------:R-:W-:Y:S01]  /*35710*/  MOV R24, R22 ;  /* 0x0000001600187202 */ /* 0x000fe20000000f00 */
[----:B------:R-:W2:Y:S01]  /*35720*/  LDL.LU R11, [R1+0x5f74] ;  /* 0x005f7400010b7983 */ /* 0x000ea20000300800 */
[----:B------:R-:W-:Y:S02]  /*35730*/  MOV R21, R29 ;  /* 0x0000001d00157202 */ /* 0x000fe40000000f00 */
[----:B------:R-:W-:Y:S01]  /*35740*/  MOV R3, R23 ;  /* 0x0000001700037202 */ /* 0x000fe20000000f00 */
[----:B------:R-:W3:Y:S01]  /*35750*/  LDL.LU R29, [R1+0x5f70] ;  /* 0x005f7000011d7983 */ /* 0x000ee20000300800 */
[----:B------:R-:W-:Y:S01]  /*35760*/  MOV R22, R12 ;  /* 0x0000000c00167202 */ /* 0x000fe20000000f00 */
[----:B------:R-:W-:Y:S01]  /*35770*/  IMAD.MOV.U32 R23, RZ, RZ, R0 ;  /* 0x000000ffff177224 */ /* 0x000fe200078e0000 */
[----:B------:R-:W4:Y:S01]  /*35780*/  LDL.LU R12, [R1+0x5f6c] ;  /* 0x005f6c00010c7983 */ /* 0x000f220000300800 */
[----:B------:R-:W2:Y:S03]  /*35790*/  LDL.LU R0, [R1+0x5f68] ;  /* 0x005f680001007983 */ /* 0x000ea60000300800 */
[----:B------:R-:W-:Y:S01]  /*357a0*/  STL.64 [R1+0x5f18], R22 ;  /* 0x005f181601007387 */ /* 0x000fe20000100a00 */
[----:B------:R-:W-:Y:S02]  /*357b0*/  STL.64 [R1+0x5f10], R20 ;  /* 0x005f101401007387 */ /* 0x000fe40000100a00 */
[----:B------:R-:W-:Y:S02]  /*357c0*/  STL [R1+0x5ed8], R26 ;  /* 0x005ed81a01007387 */ /* 0x000fe40000100800 */
[----:B------:R0:W-:Y:S02]  /*357d0*/  STL.64 [R1+0x5ed0], R24 ;  /* 0x005ed01801007387 */ /* 0x0001e40000100a00 */
[----:B0-----:R-:W3:Y:S01]  /*357e0*/  LDL.LU R24, [R1+0x130] ;  /* 0x0001300001187983 */ /* 0x001ee20000300800 */
[----:B------:R-:W3:Y:S02]  /*357f0*/  LDL.LU R25, [R1+0x134] ;  /* 0x0001340001197983 */ /* 0x000ee40000300800 */
[----:B------:R-:W3:Y:S02]  /*35800*/  LDL.LU R26, [R1+0x138] ;  /* 0x00013800011a7983 */ /* 0x000ee40000300800 */
[----:B------:R-:W3:Y:S01]  /*35810*/  LDL.LU R27, [R1+0x13c] ;  /* 0x00013c00011b7983 */ /* 0x000ee20000300800 */
[----:B------:R-:W-:-:S02]  /*35820*/  MOV R20, R7 ;  /* 0x0000000700147202 */ /* 0x000fc40000000f00 */
[----:B------:R-:W-:Y:S01]  /*35830*/  MOV R21, R6 ;  /* 0x0000000600157202 */ /* 0x000fe20000000f00 */
[----:B------:R-:W-:Y:S01]  /*35840*/  IMAD.MOV.U32 R22, RZ, RZ, R5 ;  /* 0x000000ffff167224 */ /* 0x000fe200078e0005 */
[----:B------:R-:W-:Y:S02]  /*35850*/  MOV R23, R4 ;  /* 0x0000000400177202 */ /* 0x000fe40000000f00 */
[----:B--2---:R-:W0:Y:S04]  /*35860*/  LDSM.16.M88.4 R4, [R0+0x40100] ;  /* 0x040100000004783b */ /* 0x004e280000000200 */
[----:B0-----:R-:W-:Y:S01]  /*35870*/  STL [R1+0x5c74], R6 ;  /* 0x005c740601007387 */ /* 0x001fe20000100800 */
[----:B------:R-:W-:Y:S02]  /*35880*/  STL [R1+0x5c70], R7 ;  /* 0x005c700701007387 */ /* 0x000fe40000100800 */
[----:B------:R3:W-:Y:S02]  /*35890*/  STL.64 [R1+0x5f50], R4 ;  /* 0x005f500401007387 */ /* 0x0007e40000100a00 */
[----:B---3--:R-:W-:Y:S01]  /*358a0*/  HMMA.16816.F32 R4, R20, R18, R24 ;  /* 0x000000121404723c */ /* 0x008fe20000001818 */
[----:B------:R-:W-:Y:S06]  /*358b0*/  STL.64 [R1+0x5f58], R18 ;  /* 0x005f581201007387 */ /* 0x000fec0000100a00 */
[----:B------:R-:W-:-:S02]  /*358c0*/  MOV R22, R17 ;  /* 0x0000001100167202 */ /* 0x000fc40000000f00 */
[----:B------:R-:W-:Y:S02]  /*358d0*/  MOV R23, R16 ;  /* 0x0000001000177202 */ /* 0x000fe40000000f00 */
[----:B------:R-:W-:Y:S01]  /*358e0*/  MOV R20, R13 ;  /* 0x0000000d00147202 */ /* 0x000fe20000000f00 */
[----:B------:R-:W-:-:S11]  /*358f0*/  IMAD.MOV.U32 R21, RZ, RZ, R2 ;  /* 0x000000ffff157224 */ /* 0x000fd600078e0002 */
[----:B------:R0:W-:Y:S01]  /*35900*/  STL.64 [R1+0x1e0], R4 ;  /* 0x0001e00401007387 */ /* 0x0001e20000100a00 */
[----:B------:R1:W-:Y:S02]  /*35910*/  STL.64 [R1+0x1e8], R6 ;  /* 0x0001e80601007387 */ /* 0x0003e40000100a00 */
[----:B------:R-:W4:Y:S02]  /*35920*/  LDL.LU R13, [R1+0x5f64] ;  /* 0x005f6400010d7983 */ /* 0x000f240000300800 */
[----:B------:R-:W2:Y:S01]  /*35930*/  LDL.LU R2, [R1+0x5f60] ;  /* 0x005f600001027983 */ /* 0x000ea20000300800 */
[----:B------:R-:W-:Y:S01]  /*35940*/  STL.64 [R1+0x5f48], R22 ;  /* 0x005f481601007387 */ /* 0x000fe20000100a00 */
[----:B------:R-:W-:Y:S03]  /*35950*/  STL.64 [R1+0x5f40], R20 ;  /* 0x005f401401007387 */ /* 0x000fe60000100a00 */
[----:B0-----:R-:W3:Y:S01]  /*35960*/  LDL.LU R4, [R1+0x70] ;  /* 0x0000700001047983 */ /* 0x001ee20000300800 */
[----:B------:R-:W3:Y:S02]  /*35970*/  LDL.LU R5, [R1+0x74] ;  /* 0x0000740001057983 */ /* 0x000ee40000300800 */
[----:B-1----:R-:W3:Y:S02]  /*35980*/  LDL.LU R6, [R1+0x78] ;  /* 0x0000780001067983 */ /* 0x002ee40000300800 */
[----:B------:R-:W3:Y:S01]  /*35990*/  LDL.LU R7, [R1+0x7c] ;  /* 0x00007c0001077983 */ /* 0x000ee20000300800 */
[----:B------:R-:W2:Y:S01]  /*359a0*/  LDL.LU R16, [R1+0x120] ;  /* 0x0001200001107983 */ /* 0x000ea20000300800 */
        /* <DEDUP_REMOVED lines=21> */
[----:B------:R-:W-:Y:S01]  /*35b00*/  MOV R22, R9 ;  /* 0x0000000900167202 */ /* 0x000fe20000000f00 */
[----:B------:R-:W-:Y:S02]  /*35b10*/  IMAD.MOV.U32 R23, RZ, RZ, R8 ;  /* 0x000000ffff177224 */ /* 0x000fe400078e0008 */
[----:B------:R-:W0:Y:S04]  /*35b20*/  LDSM.16.M88.4 R8, [R0+0x50100] ;  /* 0x050100000008783b */ /* 0x000e280000000200 */
[----:B--2---:R-:W-:Y:S01]  /*35b30*/  STL.64 [R1+0x5f28], R26 ;  /* 0x005f281a01007387 */ /* 0x004fe20000100a00 */
[----:B------:R1:W-:Y:S03]  /*35b40*/  STL.64 [R1+0x5f20], R24 ;  /* 0x005f201801007387 */ /* 0x0003e60000100a00 */
[----:B-1----:R-:W2:Y:S01]  /*35b50*/  LDL.LU R24, [R1+0xf0] ;  /* 0x0000f00001187983 */ /* 0x002ea20000300800 */
[----:B------:R-:W2:Y:S02]  /*35b60*/  LDL.LU R25, [R1+0xf4] ;  /* 0x0000f40001197983 */ /* 0x000ea40000300800 */
[----:B------:R-:W2:Y:S02]  /*35b70*/  LDL.LU R26, [R1+0xf8] ;  /* 0x0000f800011a7983 */ /* 0x000ea40000300800 */
[----:B------:R-:W2:Y:S01]  /*35b80*/  LDL.LU R27, [R1+0xfc] ;  /* 0x0000fc00011b7983 */ /* 0x000ea20000300800 */
[C---:B------:R-:W-:Y:S01]  /*35b90*/  HMMA.16816.F32 R16, R20.reuse, R14, R16 ;  /* 0x0000000e1410723c */ /* 0x040fe20000001810 */
[----:B--2---:R-:W-:Y:S01]  /*35ba0*/  STL.64 [R1+0x5f38], R26 ;  /* 0x005f381a01007387 */ /* 0x004fe20000100a00 */
[----:B------:R1:W-:Y:S03]  /*35bb0*/  STL.64 [R1+0x5f30], R24 ;  /* 0x005f301801007387 */ /* 0x0003e60000100a00 */
[----:B-1----:R-:W2:Y:S01]  /*35bc0*/  LDL.LU R24, [R1+0x100] ;  /* 0x0001000001187983 */ /* 0x002ea20000300800 */
[----:B------:R-:W2:Y:S02]  /*35bd0*/  LDL.LU R25, [R1+0x104] ;  /* 0x0001040001197983 */ /* 0x000ea40000300800 */
[----:B------:R-:W2:Y:S02]  /*35be0*/  LDL.LU R26, [R1+0x108] ;  /* 0x00010800011a7983 */ /* 0x000ea40000300800 */
[----:B------:R-:W2:Y:S01]  /*35bf0*/  LDL.LU R27, [R1+0x10c] ;  /* 0x00010c00011b7983 */ /* 0x000ea20000300800 */
[----:B0-----:R-:W-:Y:S01]  /*35c00*/  STL [R1+0x5c78], R10 ;  /* 0x005c780a01007387 */ /* 0x001fe20000100800 */
[----:B------:R-:W-:Y:S02]  /*35c10*/  STL [R1+0x5c48], R11 ;  /* 0x005c480b01007387 */ /* 0x000fe40000100800 */
[----:B------:R-:W-:Y:S09]  /*35c20*/  STL [R1+0x5668], R0 ;  /* 0x0056680001007387 */ /* 0x000ff20000100800 */
[----:B------:R-:W-:Y:S01]  /*35c30*/  STL.64 [R1+0x1d0], R16 ;  /* 0x0001d01001007387 */ /* 0x000fe20000100a00 */
[----:B------:R0:W-:Y:S04]  /*35c40*/  STL.64 [R1+0x1d8], R18 ;  /* 0x0001d81201007387 */ /* 0x0001e80000100a00 */
[----:B0-----:R-:W3:Y:S02]  /*35c50*/  LDL.LU.64 R18, [R1+0x5f58] ;  /* 0x005f580001127983 */ /* 0x001ee40000300a00 */
[----:B---3--:R-:W-:Y:S02]  /*35c60*/  HMMA.16816.F32 R20, R20, R18, R4 ;  /* 0x000000121414723c */ /* 0x008fe40000001804 */
[----:B------:R-:W3:Y:S11]  /*35c70*/  LDL.LU.64 R4, [R1+0x5f50] ;  /* 0x005f500001047983 */ /* 0x000ef60000300a00 */
        /* <DEDUP_REMOVED lines=8> */
[----:B------:R-:W2:Y:S01]  /*35d00*/  LDL.LU.64 R22, [R1+0x5f48] ;  /* 0x005f480001167983 */ /* 0x000ea20000300a00 */
[----:B------:R-:W2:Y:S02]  /*35d10*/  LDL.LU.64 R20, [R1+0x5f40] ;  /* 0x005f400001147983 */ /* 0x000ea40000300a00 */
[----:B------:R-:W-:Y:S01]  /*35d20*/  STL.64 [R1+0x5ea0], R6 ;  /* 0x005ea00601007387 */ /* 0x000fe20000100a00 */
[----:B---3--:R0:W-:Y:S04]  /*35d30*/  STL.64 [R1+0x5e98], R4 ;  /* 0x005e980401007387 */ /* 0x0081e80000100a00 */
        /* <DEDUP_REMOVED lines=8> */
[----:B------:R0:W-:Y:S01]  /*35dc0*/  STL [R1+0x1c8], R26 ;  /* 0x0001c81a01007387 */ /* 0x0001e20000100800 */
[----:B------:R-:W-:Y:S02]  /*35dd0*/  MOV R11, R27 ;  /* 0x0000001b000b7202 */ /* 0x000fe40000000f00 */
[----:B0-----:R-:W2:Y:S01]  /*35de0*/  LDL.LU.64 R26, [R1+0x5f38] ;  /* 0x005f3800011a7983 */ /* 0x001ea20000300a00 */
[----:B------:R-:W2:Y:S02]  /*35df0*/  LDL.LU.64 R24, [R1+0x5f30] ;  /* 0x005f300001187983 */ /* 0x000ea40000300a00 */
[----:B------:R-:W-:Y:S01]  /*35e00*/  STL [R1+0x5cfc], R11 ;  /* 0x005cfc0b01007387 */ /* 0x000fe20000100800 */
[----:B--2---:R-:W-:Y:S01]  /*35e10*/  HMMA.16816.F32 R20, R20, R18, R24 ;  /* 0x000000121414723c */ /* 0x004fe20000001818 */
[----:B------:R-:W2:Y:S01]  /*35e20*/  LDL.LU.64 R26, [R1+0x5f28] ;  /* 0x005f2800011a7983 */ /* 0x000ea20000300a00 */
[----:B------:R-:W2:Y:S11]  /*35e30*/  LDL.LU.64 R24, [R1+0x5f20] ;  /* 0x005f200001187983 */ /* 0x000eb60000300a00 */
[----:B------:R-:W-:Y:S10]  /*35e40*/  @!UPT UIADD3 URZ, URZ, URZ, URZ ;  /* 0x0000003f3f3ff290 */ /* 0x000ff4000fffe03f */
[----:B------:R-:W-:Y:S01]  /*35e50*/  STL.64 [R1+0x1a0], R20 ;  /* 0x0001a01401007387 */ /* 0x000fe20000100a00 */
[----:B------:R0:W-:Y:S02]  /*35e60*/  STL [R1+0x1a8], R22 ;  /* 0x0001a81601007387 */ /* 0x0001e40000100800 */
[----:B------:R-:W-:Y:S02]  /*35e70*/  IMAD.MOV.U32 R0, RZ, RZ, R23 ;  /* 0x000000ffff007224 */ /* 0x000fe400078e0017 */
[----:B0-----:R-:W2:Y:S01]  /*35e80*/  LDL.LU.64 R22, [R1+0x5f18] ;  /* 0x005f180001167983 */ /* 0x001ea20000300a00 */
[----:B------:R-:W2:Y:S02]  /*35e90*/  LDL.LU.64 R20, [R1+0x5f10] ;  /* 0x005f100001147983 */ /* 0x000ea40000300a00 */
        /* <DEDUP_REMOVED lines=14> */
[----:B0-----:R-:W3:Y:S01]  /*35f80*/  LDL.LU.64 R22, [R1+0x5ee8] ;  /* 0x005ee80001167983 */ /* 0x001ee20000300a00 */
[----:B------:R-:W3:Y:S02]  /*35f90*/  LDL.LU.64 R20, [R1+0x5ee0] ;  /* 0x005ee00001147983 */ /* 0x000ee40000300a00 */
[C---:B---3--:R-:W-:Y:S11]  /*35fa0*/  HMMA.16816.F32 R4, R20.reuse, R14, R4 ;  /* 0x0000000e1404723c */ /* 0x048ff60000001804 */
[----:B------:R-:W-:Y:S11]  /*35fb0*/  @!UPT UIADD3 URZ, URZ, URZ, URZ ;  /* 0x0000003f3f3ff290 */ /* 0x000ff6000fffe03f */
[----:B------:R-:W-:Y:S01]  /*35fc0*/  @!UPT UIADD3 URZ, URZ, URZ, URZ ;  /* 0x0000003f3f3ff290 */ /* 0x000fe2000fffe03f */
[----:B------:R0:W-:Y:S01]  /*35fd0*/  STL [R1+0x180], R4 ;  /* 0x0001800401007387 */ /* 0x0001e20000100800 */
[----:B------:R1:W-:Y:S01]  /*35fe0*/  STL.64 [R1+0x188], R6 ;  /* 0x0001880601007387 */ /* 0x0003e20000100a00 */
[----:B------:R-:W-:Y:S02]  /*35ff0*/  MOV R11, R5 ;  /* 0x00000005000b7202 */ /* 0x000fe40000000f00 */
[----:B0-----:R-:W3:Y:S01]  /*36000*/  LDL.LU R4, [R1+0xa0] ;  /* 0x0000a00001047983 */ /* 0x001ee20000300800 */
[----:B------:R-:W3:Y:S02]  /*36010*/  LDL.LU R5, [R1+0xa4] ;  /* 0x0000a40001057983 */ /* 0x000ee40000300800 */
[----:B-1----:R-:W3:Y:S02]  /*36020*/  LDL.LU R6, [R1+0xa8] ;  /* 0x0000a80001067983 */ /* 0x002ee40000300800 */
[----:B------:R-:W3:Y:S01]  /*36030*/  LDL.LU R7, [R1+0xac] ;  /* 0x0000ac0001077983 */ /* 0x000ee20000300800 */
[----:B--2---:R-:W-:Y:S01]  /*36040*/  HMMA.16816.F32 R20, R20, R18, R24 ;  /* 0x000000121414723c */ /* 0x004fe20000001818 */
[----:B---3--:R-:W-:Y:S01]  /*36050*/  STL.64 [R1+0x5eb0], R6 ;  /* 0x005eb00601007387 */ /* 0x008fe20000100a00 */
[----:B------:R0:W-:Y:S03]  /*36060*/  STL.64 [R1+0x5ea8], R4 ;  /* 0x005ea80401007387 */ /* 0x0001e60000100a00 */
[----:B0-----:R-:W2:Y:S01]  /*36070*/  LDL.LU R4, [R1+0xb0] ;  /* 0x0000b00001047983 */ /* 0x001ea20000300800 */
[----:B------:R-:W2:Y:S02]  /*36080*/  LDL.LU R5, [R1+0xb4] ;  /* 0x0000b40001057983 */ /* 0x000ea40000300800 */
[----:B------:R-:W2:Y:S02]  /*36090*/  LDL.LU R6, [R1+0xb8] ;  /* 0x0000b80001067983 */ /* 0x000ea40000300800 */
[----:B------:R-:W2:Y:S01]  /*360a0*/  LDL.LU R7, [R1+0xbc] ;  /* 0x0000bc0001077983 */ /* 0x000ea20000300800 */
[----:B------:R-:W-:Y:S01]  /*360b0*/  STL [R1+0x5e40], R11 ;  /* 0x005e400b01007387 */ /* 0x000fe20000100800 */
[----:B------:R-:W3:Y:S02]  /*360c0*/  LDL.LU R26, [R1+0x5ed8] ;  /* 0x005ed800011a7983 */ /* 0x000ee40000300800 */
[----:B------:R-:W2:Y:S09]  /*360d0*/  LDL.LU.64 R24, [R1+0x5ed0] ;  /* 0x005ed00001187983 */ /* 0x000eb20000300a00 */
[----:B------:R0:W-:Y:S01]  /*360e0*/  STL.64 [R1+0x2c0], R20 ;  /* 0x0002c01401007387 */ /* 0x0001e20000100a00 */
[----:B------:R1:W-:Y:S04]  /*360f0*/  STL.64 [R1+0x2c8], R22 ;  /* 0x0002c81601007387 */ /* 0x0003e80000100a00 */
[----:B0-----:R-:W2:Y:S01]  /*36100*/  LDL.LU R20, [R1+0x280] ;  /* 0x0002800001147983 */ /* 0x001ea20000300800 */
[----:B------:R-:W2:Y:S02]  /*36110*/  LDL.LU R21, [R1+0x284] ;  /* 0x0002840001157983 */ /* 0x000ea40000300800 */
[----:B-1----:R-:W2:Y:S02]  /*36120*/  LDL.LU R22, [R1+0x288] ;  /* 0x0002880001167983 */ /* 0x002ea40000300800 */
[----:B------:R-:W2:Y:S02]  /*36130*/  LDL.LU R23, [R1+0x28c] ;  /* 0x00028c0001177983 */ /* 0x000ea40000300800 */
[----:B--2---:R0:W-:Y:S01]  /*36140*/  STL.64 [R1+0x5e70], R22 ;  /* 0x005e701601007387 */ /* 0x0041e20000100a00 */
[----:B------:R3:W-:Y:S01]  /*36150*/  STL.64 [R1+0x5e68], R20 ;  /* 0x005e681401007387 */ /* 0x0007e20000100a00 */
[----:B0-----:R-:W-:-:S02]  /*36160*/  MOV R22, R24 ;  /* 0x0000001800167202 */ /* 0x001fc40000000f00 */
[----:B---3--:R-:W-:Y:S01]  /*36170*/  MOV R20, R26 ;  /* 0x0000001a00147202 */ /* 0x008fe20000000f00 */
[----:B------:R-:W-:Y:S02]  /*36180*/  IMAD.MOV.U32 R21, RZ, RZ, R25 ;  /* 0x000000ffff157224 */ /* 0x000fe400078e0019 */
[----:B------:R-:W0:Y:S01]  /*36190*/  LDSM.16.MT88.4 R24, [R28+0x10100] ;  /* 0x010100001c18783b */ /* 0x000e220000004200 */
[----:B------:R-:W-:Y:S02]  /*361a0*/  MOV R23, R3 ;  /* 0x0000000300177202 */ /* 0x000fe40000000f00 */
[----:B0-----:R-:W-:Y:S01]  /*361b0*/  MOV R10, R26 ;  /* 0x0000001a000a7202 */ /* 0x001fe20000000f00 */
[----:B------:R-:W-:Y:S02]  /*361c0*/  IMAD.MOV.U32 R0, RZ, RZ, R27 ;  /* 0x000000ffff007224 */ /* 0x000fe400078e001b */
[----:B------:R-:W-:Y:S01]  /*361d0*/  IMAD.MOV.U32 R3, RZ, RZ, R24 ;  /* 0x000000ffff037224 */ /* 0x000fe200078e0018 */
[----:B------:R-:W-:Y:S01]  /*361e0*/  MOV R11, R25 ;  /* 0x00000019000b7202 */ /* 0x000fe20000000f00 */
[----:B------:R-:W2:Y:S01]  /*361f0*/  LDL.LU.64 R26, [R1+0x5ec8] ;  /* 0x005ec800011a7983 */ /* 0x000ea20000300a00 */
[----:B------:R-:W2:Y:S03]  /*36200*/  LDL.LU.64 R24, [R1+0x5ec0] ;  /* 0x005ec00001187983 */ /* 0x000ea60000300a00 */
[----:B------:R-:W-:Y:S01]  /*36210*/  STL.64 [R1+0x5e88], R10 ;  /* 0x005e880a01007387 */ /* 0x000fe20000100a00 */
[----:B------:R0:W-:Y:S03]  /*36220*/  STL.64 [R1+0x5e80], R8 ;  /* 0x005e800801007387 */ /* 0x0001e60000100a00 */
[----:B0-----:R-:W3:Y:S01]  /*36230*/  LDL.LU R8, [R1+0x90] ;  /* 0x0000900001087983 */ /* 0x001ee20000300800 */
[----:B------:R-:W3:Y:S02]  /*36240*/  LDL.LU R9, [R1+0x94] ;  /* 0x0000940001097983 */ /* 0x000ee40000300800 */
[----:B------:R-:W3:Y:S02]  /*36250*/  LDL.LU R10, [R1+0x98] ;  /* 0x00009800010a7983 */ /* 0x000ee40000300800 */
[----:B------:R-:W3:Y:S01]  /*36260*/  LDL.LU R11, [R1+0x9c] ;  /* 0x00009c00010b7983 */ /* 0x000ee20000300800 */
[----:B----4-:R0:W-:Y:S04]  /*36270*/  STL.64 [R1+0x5e78], R12 ;  /* 0x005e780c01007387 */ /* 0x0101e80000100a00 */
[----:B0-----:R-:W4:Y:S01]  /*36280*/  LDL.LU R12, [R1+0x240] ;  /* 0x00024000010c7983 */ /* 0x001f220000300800 */
[C---:B--2---:R-:W-:Y:S11]  /*36290*/  HMMA.16816.F32 R4, R24.reuse, R14, R4 ;  /* 0x0000000e1804723c */ /* 0x044ff60000001804 */
[----:B------:R-:W-:Y:S11]  /*362a0*/  @!UPT UIADD3 URZ, URZ, URZ, URZ ;  /* 0x0000003f3f3ff290 */ /* 0x000ff6000fffe03f */
[----:B------:R-:W-:Y:S01]  /*362b0*/  @!UPT UIADD3 URZ, URZ, URZ, URZ ;  /* 0x0000003f3f3ff290 */ /* 0x000fe2000fffe03f */
[----:B------:R-:W-:Y:S01]  /*362c0*/  STL.64 [R1+0x2b0], R4 ;  /* 0x0002b00401007387 */ /* 0x000fe20000100a00 */
[----:B------:R-:W-:Y:S02]  /*362d0*/  STL.64 [R1+0x2b8], R6 ;  /* 0x0002b80601007387 */ /* 0x000fe40000100a00 */
[----:B------:R-:W0:Y:S04]  /*362e0*/  LDSM.16.MT88.4 R4, [R28+0x10180] ;  /* 0x010180001c04783b */ /* 0x000e280000004200 */
[----:B------:R-:W4:Y:S01]  /*362f0*/  LDL.LU R13, [R1+0x244] ;  /* 0x00024400010d7983 */ /* 0x000f220000300800 */
[----:B------:R-:W4:Y:S01]  /*36300*/  LDL.LU R14, [R1+0x248] ;  /* 0x00024800010e7983 */ /* 0x000f220000300800 */
[----:B------:R-:W-:Y:S02]  /*36310*/  MOV R15, R2 ;  /* 0x00000002000f7202 */ /* 0x000fe40000000f00 */
[----:B------:R-:W2:Y:S01]  /*36320*/  LDL.LU R2, [R1+0x5eb8] ;  /* 0x005eb80001027983 */ /* 0x000ea20000300800 */
[----:B0-----:R-:W-:Y:S01]  /*36330*/  STL.64 [R1+0x50], R4 ;  /* 0x0000500401007387 */ /* 0x001fe20000100a00 */
[----:B------:R0:W-:Y:S03]  /*36340*/  STL.64 [R1+0x58], R6 ;  /* 0x0000580601007387 */ /* 0x0001e60000100a00 */
[----:B0-----:R-:W2:Y:S01]  /*36350*/  LDL.LU.64 R6, [R1+0x5eb0] ;  /* 0x005eb00001067983 */ /* 0x001ea20000300a00 */
[----:B------:R-:W2:Y:S02]  /*36360*/  LDL.LU.64 R4, [R1+0x5ea8] ;  /* 0x005ea80001047983 */ /* 0x000ea40000300a00 */
[----:B------:R-:W-:Y:S01]  /*36370*/  STL [R1+0x5cd4], R28 ;  /* 0x005cd41c01007387 */ /* 0x000fe20000100800 */
[----:B--2---:R-:W-:Y:S01]  /*36380*/  HMMA.16816.F32 R24, R24, R18, R4 ;  /* 0x000000121818723c */ /* 0x004fe20000001804 */
[----:B------:R-:W2:Y:S01]  /*36390*/  LDL.LU.64 R6, [R1+0x5ea0] ;  /* 0x005ea00001067983 */ /* 0x000ea20000300a00 */
[----:B------:R-:W3:Y:S11]  /*363a0*/  LDL.LU.64 R4, [R1+0x5e98] ;  /* 0x005e980001047983 */ /* 0x000ef60000300a00 */
[----:B------:R-:W-:Y:S10]  /*363b0*/  @!UPT UIADD3 URZ, URZ, URZ, URZ ;  /* 0x0000003f3f3ff290 */ /* 0x000ff4000fffe03f */
[----:B------:R0:W-:Y:S01]  /*363c0*/  STL.64 [R1+0x260], R24 ;  /* 0x0002601801007387 */ /* 0x0001e20000100a00 */
[----:B------:R-:W-:Y:S01]  /*363d0*/  STL.64 [R1+0x268], R26 ;  /* 0x0002681a01007387 */ /* 0x000fe20000100a00 */
[----:B0-----:R-:W-:Y:S01]  /*363e0*/  MOV R24, R16 ;  /* 0x0000001000187202 */ /* 0x001fe20000000f00 */
[----:B------:R-:W-:Y:S01]  /*363f0*/  IMAD.MOV.U32 R25, RZ, RZ, R17 ;  /* 0x000000ffff197224 */ /* 0x000fe200078e0011 */
[----:B------:R-:W2:Y:S01]  /*36400*/  LDL.LU R16, [R1+0x5e94] ;  /* 0x005e940001107983 */ /* 0x000ea20000300800 */
[----:B------:R-:W2:Y:S01]  /*36410*/  LDL.LU R17, [R1+0x5e90] ;  /* 0x005e900001117983 */ /* 0x000ea20000300800 */
[C---:B---3--:R-:W-:Y:S11]  /*36420*/  HMMA.16816.F32 R8, R20.reuse, R4, R8 ;  /* 0x000000041408723c */ /* 0x048ff60000001808 */
[----:B------:R-:W-:Y:S11]  /*36430*/  @!UPT UIADD3 URZ, URZ, URZ, URZ ;  /* 0x0000003f3f3ff290 */ /* 0x000ff6000fffe03f */
[----:B------:R-:W-:Y:S01]  /*36440*/  @!UPT UIADD3 URZ, URZ, URZ, URZ ;  /* 0x0000003f3f3ff290 */ /* 0x000fe2000fffe03f */
[----:B------:R-:W-:Y:S01]  /*36450*/  STL.64 [R1+0x2a0], R8 ;  /* 0x0002a00801007387 */ /* 0x000fe20000100a00 */
[----:B------:R-:W-:Y:S02]  /*36460*/  STL.64 [R1+0x2a8], R10 ;  /* 0x0002a80a01007387 */ /* 0x000fe40000100a00 */
[----:B------:R-:W0:Y:S02]  /*36470*/  LDSM.16.MT88.4 R8, [R2+0x10000] ;  /* 0x010000000208783b */ /* 0x000e240000004200 */
[----:B0-----:R-:W-:Y:S02]  /*36480*/  STL.64 [R1+0x30], R8 ;  /* 0x0000300801007387 */ /* 0x001fe40000100a00 */
[----:B------:R-:W-:Y:S02]  /*36490*/  STL.64 [R1+0x38], R10 ;  /* 0x0000380a01007387 */ /* 0x000fe40000100a00 */
[----:B------:R-:W0:Y:S02]  /*364a0*/  LDSM.16.MT88.4 R8, [R2+0x10080] ;  /* 0x010080000208783b */ /* 0x000e240000004200 */
[----:B0-----:R-:W-:Y:S02]  /*364b0*/  STL.64 [R1+0x20], R8 ;  /* 0x0000200801007387 */ /* 0x001fe40000100a00 */
[----:B------:R-:W-:Y:S02]  /*364c0*/  STL.64 [R1+0x28], R10 ;  /* 0x0000280a01007387 */ /* 0x000fe40000100a00 */
[----:B------:R-:W0:Y:S02]  /*364d0*/  LDSM.16.MT88.4 R8, [R2+0x10100] ;  /* 0x010100000208783b */ /* 0x000e240000004200 */
[----:B0-----:R-:W-:Y:S02]  /*364e0*/  STL.64 [R1+0x10], R8 ;  /* 0x0000100801007387 */ /* 0x001fe40000100a00 */
[----:B------:R0:W-:Y:S02]  /*364f0*/  STL.64 [R1+0x18], R10 ;  /* 0x0000180a01007387 */ /* 0x0001e40000100a00 */
[----:B0-----:R-:W3:Y:S01]  /*36500*/  LDL.LU.64 R10, [R1+0x5e88] ;  /* 0x005e8800010a7983 */ /* 0x001ee20000300a00 */
[----:B------:R-:W4:Y:S02]  /*36510*/  LDL.LU.64 R8, [R1+0x5e80] ;  /* 0x005e800001087983 */ /* 0x000f240000300a00 */
[----:B----4-:R-:W-:Y:S01]  /*36520*/  HMMA.16816.F32 R20, R20, R8, R12 ;  /* 0x000000081414723c */ /* 0x010fe2000000180c */
[----:B------:R-:W4:Y:S11]  /*36530*/  LDL.LU.64 R12, [R1+0x5e78] ;  /* 0x005e7800010c7983 */ /* 0x000f360000300a00 */
[----:B------:R-:W-:Y:S11]  /*36540*/  @!UPT UIADD3 URZ, URZ, URZ, URZ ;  /* 0x0000003f3f3ff290 */ /* 0x000ff6000fffe03f */
[----:B------:R-:W-:Y:S01]  /*36550*/  STL.64 [R1+0x230], R20 ;  /* 0x0002301401007387 */ /* 0x000fe20000100a00 */
[----:B------:R-:W-:Y:S02]  /*36560*/  STL.64 [R1+0x238], R22 ;  /* 0x0002381601007387 */ /* 0x000fe40000100a00 */
[----:B------:R-:W0:Y:S02]  /*36570*/  LDSM.16.MT88.4 R20, [R2+0x10180] ;  /* 0x010180000214783b */ /* 0x000e240000004200 */
[----:B0-----:R-:W-:Y:S02]  /*36580*/  STL.64 [R1], R20 ;  /* 0x0000001401007387 */ /* 0x001fe40000100a00 */
[----:B------:R0:W-:Y:S02]  /*36590*/  STL.64 [R1+0x8], R22 ;  /* 0x0000081601007387 */ /* 0x0001e40000100a00 */
[----:B0-----:R-:W3:Y:S01]  /*365a0*/  LDL.LU.64 R22, [R1+0x5e70] ;  /* 0x005e700001167983 */ /* 0x001ee20000300a00 */
[----:B------:R-:W3:Y:S01]  /*365b0*/  LDL.LU.64 R20, [R1+0x5e68] ;  /* 0x005e680001147983 */ /* 0x000ee20000300a00 */
[----:B--2---:R-:W-:-:S02]  /*365c0*/  MOV R26, R7 ;  /* 0x00000007001a7202 */ /* 0x004fc40000000f00 */
[----:B------:R-:W-:Y:S01]  /*365d0*/  MOV R27, R6 ;  /* 0x00000006001b7202 */ /* 0x000fe20000000f00 */
[----:B------:R-:W-:Y:S01]  /*365e0*/  STL [R1+0x5cdc], R2 ;  /* 0x005cdc0201007387 */ /* 0x000fe20000100800 */
[----:B------:R0:W-:Y:S02]  /*365f0*/  STL.64 [R1+0x5e58], R4 ;  /* 0x005e580401007387 */ /* 0x0001e40000100a00 */
[----:B----4-:R-:W-:Y:S01]  /*36600*/  IMAD.MOV.U32 R6, RZ, RZ, R13 ;  /* 0x000000ffff067224 */ /* 0x010fe200078e000d */
[----:B------:R-:W-:Y:S02]  /*36610*/  MOV R7, R12 ;  /* 0x0000000c00077202 */ /* 0x000fe40000000f00 */
[----:B------:R-:W1:Y:S01]  /*36620*/  LDSM.16.MT88.4 R12, [R29+0x10000] ;  /* 0x010000001d0c783b */ /* 0x000e620000004200 */
[----:B---3--:R-:W-:Y:S03]  /*36630*/  HMMA.16816.F32 R20, R24, R4, R20 ;  /* 0x000000041814723c */ /* 0x008fe60000001814 */
[----:B0-----:R-:W2:Y:S11]  /*36640*/  LDL.LU R4, [R1+0x330] ;  /* 0x0003300001047983 */ /* 0x001eb60000300800 */
[----:B------:R-:W-:Y:S09]  /*36650*/  @!UPT UIADD3 URZ, URZ, URZ, URZ ;  /* 0x0000003f3f3ff290 */ /* 0x000ff2000fffe03f */
[----:B------:R-:W-:Y:S01]  /*36660*/  STL.64 [R1+0x280], R20 ;  /* 0x0002801401007387 */ /* 0x000fe20000100a00 */
[----:B------:R-:W-:Y:S02]  /*36670*/  STL.64 [R1+0x288], R22 ;  /* 0x0002881601007387 */ /* 0x000fe40000100a00 */
[----:B------:R-:W2:Y:S02]  /*36680*/  LDL.LU R5, [R1+0x334] ;  /* 0x0003340001057983 */ /* 0x000ea40000300800 */
[----:B-1----:R-:W-:Y:S01]  /*36690*/  STL.64 [R1+0x5d68], R14 ;  /* 0x005d680e01007387 */ /* 0x002fe20000100a00 */
[----:B------:R0:W-:Y:S04]  /*366a0*/  STL.64 [R1+0x5d60], R12 ;  /* 0x005d600c01007387 */ /* 0x0001e80000100a00 */
[----:B------:R-:W-:Y:S04]  /*366b0*/  LDSM.16.MT88.4 R20, [R29+0x10100] ;  /* 0x010100001d14783b */ /* 0x000fe80000004200 */
[----:B0-----:R-:W3:Y:S01]  /*366c0*/  LDL.LU.64 R12, [R1+0x50] ;  /* 0x00005000010c7983 */ /* 0x001ee20000300a00 */
[----:B------:R-:W4:Y:S03]  /*366d0*/  LDL.LU.64 R14, [R1+0x58] ;  /* 0x00005800010e7983 */ /* 0x000f260000300a00 */
[----:B----4-:R0:W-:Y:S02]  /*366e0*/  STL.64 [R1+0x5e50], R14 ;  /* 0x005e500e01007387 */ /* 0x0101e40000100a00 */
[----:B0-----:R-:W-:Y:S01]  /*366f0*/  MOV R14, R17 ;  /* 0x00000011000e7202 */ /* 0x001fe20000000f00 */
[----:B------:R-:W-:-:S02]  /*36700*/  IMAD.MOV.U32 R15, RZ, RZ, R16 ;  /* 0x000000ffff0f7224 */ /* 0x000fc400078e0010 */
[----:B------:R-:W0:Y:S04]  /*36710*/  LDSM.16.MT88.4 R16, [R29+0x10080] ;  /* 0x010080001d10783b */ /* 0x000e280000004200 */
[----:B---3--:R1:W-:Y:S01]  /*36720*/  STL.64 [R1+0x5e48], R12 ;  /* 0x005e480c01007387 */ /* 0x0083e20000100a00 */
[----:B--2---:R-:W-:Y:S03]  /*36730*/  HMMA.16816.F32 R24, R24, R8, R4 ;  /* 0x000000081818723c */ /* 0x004fe60000001804 */
        /* <DEDUP_REMOVED lines=9> */
[----:B------:R0:W-:Y:S02]  /*367d0*/  STL.64 [R1+0x5d20], R20 ;  /* 0x005d201401007387 */ /* 0x0001e40000100a00 */
[----:B0-----:R-:W-:-:S02]  /*367e0*/  MOV R20, R3 ;  /* 0x0000000300147202 */ /* 0x001fc40000000f00 */
[----:B------:R-:W4:Y:S01]  /*367f0*/  LDL.LU R3, [R1+0x5e60] ;  /* 0x005e600001037983 */ /* 0x000f220000300800 */
[----:B------:R-:W2:Y:S02]  /*36800*/  LDL.LU.64 R4, [R1+0x5e58] ;  /* 0x005e580001047983 */ /* 0x000ea40000300a00 */
[----:B------:R-:W-:Y:S02]  /*36810*/  STL.64 [R1+0x250], R24 ;  /* 0x0002501801007387 */ /* 0x000fe40000100a00 */
[----:B------:R-:W-:Y:S02]  /*36820*/  STL.64 [R1+0x258], R26 ;  /* 0x0002581a01007387 */ /* 0x000fe40000100a00 */
[----:B------:R-:W0:Y:S01]  /*36830*/  LDSM.16.MT88.4 R24, [R29+0x10180] ;  /* 0x010180001d18783b */ /* 0x000e220000004200 */
[----:B------:R-:W-:Y:S01]  /*36840*/  MOV R21, R11 ;  /* 0x0000000b00157202 */ /* 0x000fe20000000f00 */
[----:B------:R-:W-:Y:S01]  /*36850*/  IMAD.MOV.U32 R22, RZ, RZ, R10 ;  /* 0x000000ffff167224 */ /* 0x000fe200078e000a */
[----:B------:R-:W-:Y:S01]  /*36860*/  MOV R23, R0 ;  /* 0x0000000000177202 */ /* 0x000fe20000000f00 */
[----:B0-----:R-:W-:Y:S01]  /*36870*/  STL.64 [R1+0x5d08], R26 ;  /* 0x005d081a01007387 */ /* 0x001fe20000100a00 */
[----:B------:R0:W-:Y:S03]  /*36880*/  STL.64 [R1+0x5d00], R24 ;  /* 0x005d001801007387 */ /* 0x0001e60000100a00 */
[----:B0-----:R-:W3:Y:S01]  /*36890*/  LDL.LU R24, [R1+0x310] ;  /* 0x0003100001187983 */ /* 0x001ee20000300800 */
[----:B------:R-:W3:Y:S02]  /*368a0*/  LDL.LU R25, [R1+0x314] ;  /* 0x0003140001197983 */ /* 0x000ee40000300800 */
[----:B------:R-:W3:Y:S02]  /*368b0*/  LDL.LU R26, [R1+0x318] ;  /* 0x00031800011a7983 */ /* 0x000ee40000300800 */
[----:B------:R-:W3:Y:S01]  /*368c0*/  LDL.LU R27, [R1+0x31c] ;  /* 0x00031c00011b7983 */ /* 0x000ee20000300800 */
[----:B------:R-:W-:Y:S01]  /*368d0*/  STL [R1+0x5c90], R29 ;  /* 0x005c901d01007387 */ /* 0x000fe20000100800 */
[C---:B--2---:R-:W-:Y:S11]  /*368e0*/  HMMA.16816.F32 R12, R20.reuse, R4, R12 ;  /* 0x00000004140c723c */ /* 0x044ff6000000180c */
[----:B------:R-:W-:Y:S11]  /*368f0*/  @!UPT UIADD3 URZ, URZ, URZ, URZ ;  /* 0x0000003f3f3ff290 */ /* 0x000ff6000fffe03f */
[----:B------:R-:W-:Y:S01]  /*36900*/  @!UPT UIADD3 URZ, URZ, URZ, URZ ;  /* 0x0000003f3f3ff290 */ /* 0x000fe2000fffe03f */
[----:B------:R0:W-:Y:S01]  /*36910*/  STL [R1+0x240], R12 ;  /* 0x0002400c01007387 */ /* 0x0001e20000100800 */
[----:B------:R-:W-:Y:S01]  /*36920*/  IMAD.MOV.U32 R6, RZ, RZ, R14 ;  /* 0x000000ffff067224 */ /* 0x000fe200078e000e */
[----:B------:R-:W-:Y:S02]  /*36930*/  MOV R7, R15 ;  /* 0x0000000f00077202 */ /* 0x000fe40000000f00 */
[----:B------:R-:W-:Y:S01]  /*36940*/  MOV R10, R13 ;  /* 0x0000000d000a7202 */ /* 0x000fe20000000f00 */
[----:B------:R-:W2:Y:S04]  /*36950*/  LDL.LU.64 R14, [R1+0x5e50] ;  /* 0x005e5000010e7983 */ /* 0x000ea80000300a00 */
[----:B0-----:R-:W4:Y:S01]  /*36960*/  LDL.LU.64 R12, [R1+0x5e48] ;  /* 0x005e4800010c7983 */ /* 0x001f220000300a00 */
[----:B------:R-:W-:Y:S01]  /*36970*/  STL [R1+0x5e44], R10 ;  /* 0x005e440a01007387 */ /* 0x000fe20000100800 */
[----:B---3--:R-:W-:Y:S02]  /*36980*/  HMMA.16816.F32 R20, R20, R8, R24 ;  /* 0x000000081414723c */ /* 0x008fe40000001818 */
[----:B------:R-:W-:Y:S01]  /*36990*/  STL [R1+0x5ce4], R7 ;  /* 0x005ce40701007387 */ /* 0x000fe20000100800 */
[----:B------:R-:W-:Y:S11]  /*369a0*/  STL [R1+0x5ce0], R6 ;  /* 0x005ce00601007387 */ /* 0x000ff60000100800 */
[----:B------:R-:W-:Y:S10]  /*369b0*/  @!UPT UIADD3 URZ, URZ, URZ, URZ ;  /* 0x0000003f3f3ff290 */ /* 0x000ff4000fffe03f */
[----:B------:R-:W-:Y:S01]  /*369c0*/  MOV R29, R23 ;  /* 0x00000017001d7202 */ /* 0x000fe20000000f00 */
[----:B------:R-:W-:Y:S01]  /*369d0*/  STL.64 [R1+0x130], R20 ;  /* 0x0001301401007387 */ /* 0x000fe20000100a00 */
[----:B------:R-:W-:Y:S03]  /*369e0*/  STL [R1+0x138], R22 ;  /* 0x0001381601007387 */ /* 0x000fe60000100800 */
[----:B------:R2:W-:Y:S02]  /*369f0*/  STL [R1+0x5ce8], R29 ;  /* 0x005ce81d01007387 */ /* 0x0005e40000100800 */
[----:B--2---:R-:W-:Y:S01]  /*36a00*/  MOV R29, R14 ;  /* 0x0000000e001d7202 */ /* 0x004fe20000000f00 */
[----:B------:R-:W-:Y:S01]  /*36a10*/  IMAD.MOV.U32 R7, RZ, RZ, R15 ;  /* 0x000000ffff077224 */ /* 0x000fe200078e000f */
[----:B----4-:R-:W-:Y:S01]  /*36a20*/  HMMA.16816.F32 R16, R12, R4, R16 ;  /* 0x000000040c10723c */ /* 0x010fe20000001810 */
[----:B------:R-:W-:Y:S01]  /*36a30*/  IMAD.MOV.U32 R10, RZ, RZ, R12 ;  /* 0x000000ffff0a7224 */ /* 0x000fe200078e000c */
[----:B------:R-:W-:-:S02]  /*36a40*/  MOV R11, R13 ;  /* 0x0000000d000b7202 */ /* 0x000fc40000000f00 */
[----:B------:R-:W0:Y:S11]  /*36a50*/  LDSM.16.MT88.4 R12, [R3+0x10000] ;  /* 0x01000000030c783b */ /* 0x000e360000004200 */
[----:B------:R-:W-:Y:S08]  /*36a60*/  @!UPT UIADD3 URZ, URZ, URZ, URZ ;  /* 0x0000003f3f3ff290 */ /* 0x000ff0000fffe03f */
[----:B------:R1:W-:Y:S01]  /*36a70*/  STL.64 [R1+0x120], R16 ;  /* 0x0001201001007387 */ /* 0x0003e20000100a00 */
[----:B------:R2:W-:Y:S02]  /*36a80*/  STL.64 [R1+0x128], R18 ;  /* 0x0001281201007387 */ /* 0x0005e40000100a00 */
[----:B------:R-:W3:Y:S02]  /*36a90*/  LDL.LU R24, [R1+0x1e0] ;  /* 0x0001e00001187983 */ /* 0x000ee40000300800 */
[----:B------:R-:W3:Y:S01]  /*36aa0*/  LDL.LU R25, [R1+0x1e4] ;  /* 0x0001e40001197983 */ /* 0x000ee20000300800 */
[----:B------:R-:W4:Y:S01]  /*36ab0*/  LDL.LU R26, [R1+0x1e8] ;  /* 0x0001e800011a7983 */ /* 0x000f220000300800 */
[----:B------:R-:W4:Y:S02]  /*36ac0*/  LDL.LU R27, [R1+0x1ec] ;  /* 0x0001ec00011b7983 */ /* 0x000f240000300800 */
[----:B------:R-:W3:Y:S02]  /*36ad0*/  LDL.LU R20, [R1+0x150] ;  /* 0x0001500001147983 */ /* 0x000ee40000300800 */
[----:B------:R-:W3:Y:S01]  /*36ae0*/  LDL.LU R21, [R1+0x154] ;  /* 0x0001540001157983 */ /* 0x000ee20000300800 */
[----:B------:R-:W3:Y:S01]  /*36af0*/  LDL.LU R22, [R1+0x158] ;  /* 0x0001580001167983 */ /* 0x000ee20000300800 */
[----:B------:R-:W3:Y:S03]  /*36b00*/  LDL.LU R23, [R1+0x15c] ;  /* 0x00015c0001177983 */ /* 0x000ee60000300800 */
[----:B-1----:R-:W3:Y:S01]  /*36b10*/  LDL.LU R16, [R1+0x210] ;  /* 0x0002100001107983 */ /* 0x002ee20000300800 */
[----:B------:R-:W3:Y:S02]  /*36b20*/  LDL.LU R17, [R1+0x214] ;  /* 0x0002140001117983 */ /* 0x000ee40000300800 */
[----:B--2---:R-:W2:Y:S02]  /*36b30*/  LDL.LU R18, [R1+0x218] ;  /* 0x0002180001127983 */ /* 0x004ea40000300800 */
[----:B------:R-:W2:Y:S01]  /*36b40*/  LDL.LU R19, [R1+0x21c] ;  /* 0x00021c0001137983 */ /* 0x000ea20000300800 */
[----:B0-----:R-:W-:-:S02]  /*36b50*/  MOV R6, R12 ;  /* 0x0000000c00067202 */ /* 0x001fc40000000f00 */
[----:B------:R-:W-:Y:S01]  /*36b60*/  MOV R2, R13 ;  /* 0x0000000d00027202 */ /* 0x000fe20000000f00 */
[----:B------:R-:W2:Y:S01]  /*36b70*/  LDL.LU R12, [R1] ;  /* 0x00000000010c7983 */ /* 0x000ea20000300800 */
[----:B------:R-:W-:Y:S02]  /*36b80*/  IMAD.MOV.U32 R0, RZ, RZ, R14 ;  /* 0x000000ffff007224 */ /* 0x000fe400078e000e */
[----:B------:R-:W2:Y:S01]  /*36b90*/  LDL.LU R13, [R1+0x4] ;  /* 0x00000400010d7983 */ /* 0x000ea20000300800 */
[----:B------:R-:W-:Y:S01]  /*36ba0*/  MOV R28, R15 ;  /* 0x0000000f001c7202 */ /* 0x000fe20000000f00 */
[----:B------:R-:W2:Y:S01]  /*36bb0*/  LDL.LU R14, [R1+0x8] ;  /* 0x00000800010e7983 */ /* 0x000ea20000300800 */
[----:B------:R-:W2:Y:S03]  /*36bc0*/  LDL.LU R15, [R1+0xc] ;  /* 0x00000c00010f7983 */ /* 0x000ea60000300800 */
[----:B--2---:R-:W-:Y:S01]  /*36bd0*/  STL.64 [R1+0x5d98], R14 ;  /* 0x005d980e01007387 */ /* 0x004fe20000100a00 */
[----:B------:R-:W-:Y:S02]  /*36be0*/  STL.64 [R1+0x5d90], R12 ;  /* 0x005d900c01007387 */ /* 0x000fe40000100a00 */
[----:B------:R-:W-:Y:S02]  /*36bf0*/  STL.64 [R1+0x5d58], R18 ;  /* 0x005d581201007387 */ /* 0x000fe40000100a00 */
[----:B---3--:R0:W-:Y:S02]  /*36c00*/  STL.64 [R1+0x5d50], R16 ;  /* 0x005d501001007387 */ /* 0x0081e40000100a00 */
        /* <DEDUP_REMOVED lines=8> */
[----:B------:R-:W3:Y:S02]  /*36c90*/  LDL.LU R18, [R1+0x1f8] ;  /* 0x0001f80001127983 */ /* 0x000ee40000300800 */
[----:B------:R-:W3:Y:S01]  /*36ca0*/  LDL.LU R19, [R1+0x1fc] ;  /* 0x0001fc0001137983 */ /* 0x000ee20000300800 */
[----:B------:R-:W2:Y:S01]  /*36cb0*/  LDL.LU R12, [R1+0x10] ;  /* 0x00001000010c7983 */ /* 0x000ea20000300800 */
[----:B------:R-:W2:Y:S02]  /*36cc0*/  LDL.LU R13, [R1+0x14] ;  /* 0x00001400010d7983 */ /* 0x000ea40000300800 */
[----:B------:R-:W2:Y:S02]  /*36cd0*/  LDL.LU R14, [R1+0x18] ;  /* 0x00001800010e7983 */ /* 0x000ea40000300800 */
[----:B------:R-:W2:Y:S02]  /*36ce0*/  LDL.LU R15, [R1+0x1c] ;  /* 0x00001c00010f7983 */ /* 0x000ea40000300800 */
[----:B--2---:R-:W-:Y:S01]  /*36cf0*/  STL.64 [R1+0x5dc8], R14 ;  /* 0x005dc80e01007387 */ /* 0x004fe20000100a00 */
[----:B------:R-:W-:Y:S02]  /*36d00*/  STL.64 [R1+0x5dc0], R12 ;  /* 0x005dc00c01007387 */ /* 0x000fe40000100a00 */
[----:B---3--:R-:W-:Y:S02]  /*36d10*/  STL.64 [R1+0x5d88], R18 ;  /* 0x005d881201007387 */ /* 0x008fe40000100a00 */
[----:B------:R0:W-:Y:S02]  /*36d20*/  STL.64 [R1+0x5d80], R16 ;  /* 0x005d801001007387 */ /* 0x0001e40000100a00 */
        /* <DEDUP_REMOVED lines=34> */
[----:B------:R-:W-:Y:S01]  /*36f50*/  MOV R12, R10 ;  /* 0x0000000a000c7202 */ /* 0x000fe20000000f00 */
[----:B------:R-:W-:Y:S01]  /*36f60*/  IMAD.MOV.U32 R13, RZ, RZ, R11 ;  /* 0x000000ffff0d7224 */ /* 0x000fe200078e000b */
[----:B------:R-:W4:Y:S01]  /*36f70*/  LDL.LU R10, [R1+0x5e44] ;  /* 0x005e4400010a7983 */ /* 0x000f220000300800 */
[----:B------:R-:W4:Y:S03]  /*36f80*/  LDL.LU R11, [R1+0x5e40] ;  /* 0x005e4000010b7983 */ /* 0x000f260000300800 */
[----:B---3--:R-:W-:Y:S01]  /*36f90*/  STL.64 [R1+0x5de8], R18 ;  /* 0x005de81201007387 */ /* 0x008fe20000100a00 */
        /* <DEDUP_REMOVED lines=17> */
[----:B------:R-:W-:-:S02]  /*370b0*/  MOV R14, R29 ;  /* 0x0000001d000e7202 */ /* 0x000fc40000000f00 */
[----:B------:R-:W-:Y:S01]  /*370c0*/  MOV R15, R7 ;  /* 0x00000007000f7202 */ /* 0x000fe20000000f00 */
[----:B---3--:R-:W-:Y:S01]  /*370d0*/  STL.64 [R1+0x5e38], R18 ;  /* 0x005e381201007387 */ /* 0x008fe20000100a00 */
        /* <DEDUP_REMOVED lines=11> */
[----:B----4-:R-:W-:Y:S01]  /*37190*/  STL.64 [R1+0x5d18], R26 ;  /* 0x005d181a01007387 */ /* 0x010fe20000100a00 */
[----:B------:R0:W-:Y:S03]  /*371a0*/  STL.64 [R1+0x5d10], R24 ;  /* 0x005d101801007387 */ /* 0x0001e60000100a00 */
[----:B0-----:R-:W4:Y:S01]  /*371b0*/  LDL.LU R24, [R1+0x160] ;  /* 0x0001600001187983 */ /* 0x001f220000300800 */
[----:B------:R-:W4:Y:S02]  /*371c0*/  LDL.LU R25, [R1+0x164] ;  /* 0x0001640001197983 */ /* 0x000f240000300800 */
[----:B------:R-:W4:Y:S02]  /*371d0*/  LDL.LU R26, [R1+0x168] ;  /* 0x00016800011a7983 */ /* 0x000f240000300800 */
[----:B------:R-:W4:Y:S01]  /*371e0*/  LDL.LU R27, [R1+0x16c] ;  /* 0x00016c00011b7983 */ /* 0x000f220000300800 */
[----:B------:R-:W-:Y:S01]  /*371f0*/  STL [R1+0x5cf8], R28 ;  /* 0x005cf81c01007387 */ /* 0x000fe20000100800 */
[----:B------:R-:W-:Y:S02]  /*37200*/  STL [R1+0x5cf4], R0 ;  /* 0x005cf40001007387 */ /* 0x000fe40000100800 */
[----:B------:R-:W-:Y:S02]  /*37210*/  STL [R1+0x5cf0], R2 ;  /* 0x005cf00201007387 */ /* 0x000fe40000100800 */
[----:B------:R-:W-:Y:S01]  /*37220*/  STL [R1+0x5cec], R6 ;  /* 0x005cec0601007387 */ /* 0x000fe20000100800 */
        /* <DEDUP_REMOVED lines=8> */
[----:B------:R0:W-:Y:S01]  /*372b0*/  STL.64 [R1+0x60], R12 ;  /* 0x0000600c01007387 */ /* 0x0001e20000100a00 */
[----:B------:R-:W-:Y:S02]  /*372c0*/  MOV R0, R15 ;  /* 0x0000000f00007202 */ /* 0x000fe40000000f00 */
[----:B------:R-:W2:Y:S01]  /*372d0*/  LDL.LU.64 R14, [R1+0x5e28] ;  /* 0x005e2800010e7983 */ /* 0x000ea20000300a00 */
        /* <DEDUP_REMOVED lines=74> */
[----:B------:R-:W3:Y:S01]  /*37780*/  LDL.LU.64 R18, [R1+0x5d48] ;  /* 0x005d480001127983 */ /* 0x000ee20000300a00 */
[----:B------:R-:W3:Y:S11]  /*37790*/  LDL.LU.64 R16, [R1+0x5d40] ;  /* 0x005d400001107983 */ /* 0x000ef60000300a00 */
[----:B------:R-:W-:Y:S10]  /*377a0*/  @!UPT UIADD3 URZ, URZ, URZ, URZ ;  /* 0x0000003f3f3ff290 */ /* 0x000ff4000fffe03f */
[----:B------:R0:W-:Y:S01]  /*377b0*/  STL.64 [R1+0x90], R12 ;  /* 0x0000900c01007387 */ /* 0x0001e20000100a00 */
[----:B------:R1:W-:Y:S03]  /*377c0*/  STL.64 [R1+0x98], R14 ;  /* 0x0000980e01007387 */ /* 0x0003e60000100a00 */
[----:B0-----:R-:W2:Y:S01]  /*377d0*/  LDL.LU R12, [R1+0x1b0] ;  /* 0x0001b000010c7983 */ /* 0x001ea20000300800 */
[----:B------:R-:W2:Y:S02]  /*377e0*/  LDL.LU R13, [R1+0x1b4] ;  /* 0x0001b400010d7983 */ /* 0x000ea40000300800 */
[----:B-1----:R-:W2:Y:S02]  /*377f0*/  LDL.LU R14, [R1+0x1b8] ;  /* 0x0001b800010e7983 */ /* 0x002ea40000300800 */
[----:B------:R-:W2:Y:S01]  /*37800*/  LDL.LU R15, [R1+0x1bc] ;  /* 0x0001bc00010f7983 */ /* 0x000ea20000300800 */
        /* <DEDUP_REMOVED lines=15> */
[----:B-1----:R-:W3:Y:S02]  /*37900*/  LDL.LU R18, [R1+0x1d8] ;  /* 0x0001d80001127983 */ /* 0x002ee40000300800 */
[----:B------:R-:W3:Y:S01]  /*37910*/  LDL.LU R19, [R1+0x1dc] ;  /* 0x0001dc0001137983 */ /* 0x000ee20000300800 */
        /* <DEDUP_REMOVED lines=12> */
[----:B------:R1:W-:Y:S02]  /*379e0*/  STL.64 [R1+0x1e8], R22 ;  /* 0x0001e81601007387 */ /* 0x0003e40000100a00 */
[----:B------:R-:W-:Y:S01]  /*379f0*/  STL [R1+0x5cd0], R10 ;  /* 0x005cd00a01007387 */ /* 0x000fe20000100800 */
[C---:B---3--:R-:W-:Y:S08]  /*37a00*/  HMMA.16816.F32 R16, R24.reuse, R4, R16 ;  /* 0x000000041810723c */ /* 0x048ff00000001810 */
[----:B--2---:R-:W-:Y:S11]  /*37a10*/  HMMA.16816.F32 R12, R24, R8, R12 ;  /* 0x00000008180c723c */ /* 0x004ff6000000180c */
[----:B------:R-:W-:Y:S04]  /*37a20*/  @!UPT UIADD3 URZ, URZ, URZ, URZ ;  /* 0x0000003f3f3ff290 */ /* 0x000fe8000fffe03f */
[----:B------:R2:W-:Y:S01]  /*37a30*/  STL.64 [R1+0x210], R16 ;  /* 0x0002101001007387 */ /* 0x0005e20000100a00 */
[----:B------:R3:W-:Y:S02]  /*37a40*/  STL.64 [R1+0x218], R18 ;  /* 0x0002181201007387 */ /* 0x0007e40000100a00 */
[----:B------:R3:W-:Y:S05]  /*37a50*/  STL.64 [R1+0x5cc8], R8 ;  /* 0x005cc80801007387 */ /* 0x0007ea0000100a00 */
[----:B------:R-:W-:Y:S01]  /*37a60*/  STL.64 [R1+0x1d0], R12 ;  /* 0x0001d00c01007387 */ /* 0x000fe20000100a00 */
[----:B------:R-:W-:Y:S01]  /*37a70*/  STL.64 [R1+0x1d8], R14 ;  /* 0x0001d80e01007387 */ /* 0x000fe20000100a00 */
[----:B0-----:R-:W4:Y:S02]  /*37a80*/  LDL.LU R20, [R1+0x170] ;  /* 0x0001700001147983 */ /* 0x001f240000300800 */
[----:B------:R-:W4:Y:S02]  /*37a90*/  LDL.LU R21, [R1+0x174] ;  /* 0x0001740001157983 */ /* 0x000f240000300800 */
[----:B-1----:R-:W4:Y:S01]  /*37aa0*/  LDL.LU R22, [R1+0x178] ;  /* 0x0001780001167983 */ /* 0x002f220000300800 */
[----:B------:R-:W4:Y:S01]  /*37ab0*/  LDL.LU R23, [R1+0x17c] ;  /* 0x00017c0001177983 */ /* 0x000f220000300800 */
[----:B------:R-:W-:Y:S01]  /*37ac0*/  IMAD.MOV.U32 R24, RZ, RZ, R2 ;  /* 0x000000ffff187224 */ /* 0x000fe200078e0002 */
[----:B------:R-:W-:Y:S01]  /*37ad0*/  MOV R26, R29 ;  /* 0x0000001d001a7202 */ /* 0x000fe20000000f00 */
[----:B------:R-:W-:Y:S01]  /*37ae0*/  IMAD.MOV.U32 R27, RZ, RZ, R7 ;  /* 0x000000ffff1b7224 */ /* 0x000fe200078e0007 */
[----:B--2---:R-:W2:Y:S01]  /*37af0*/  LDL.LU R16, [R1+0x180] ;  /* 0x0001800001107983 */ /* 0x004ea20000300800 */
[----:B------:R-:W-:-:S02]  /*37b00*/  IMAD.MOV.U32 R17, RZ, RZ, R11 ;  /* 0x000000ffff117224 */ /* 0x000fc400078e000b */
[----:B------:R-:W2:Y:S02]  /*37b10*/  LDL.LU R11, [R1+0x5cfc] ;  /* 0x005cfc00010b7983 */ /* 0x000ea40000300800 */
[----:B---3--:R-:W3:Y:S01]  /*37b20*/  LDL.LU R18, [R1+0x188] ;  /* 0x0001880001127983 */ /* 0x008ee20000300800 */
[----:B------:R-:W3:Y:S01]  /*37b30*/  LDL.LU R19, [R1+0x18c] ;  /* 0x00018c0001137983 */ /* 0x000ee20000300800 */
[----:B------:R-:W2:Y:S02]  /*37b40*/  LDL.LU R8, [R1+0x1c0] ;  /* 0x0001c00001087983 */ /* 0x000ea40000300800 */
[----:B------:R-:W4:Y:S02]  /*37b50*/  LDL.LU R9, [R1+0x1c4] ;  /* 0x0001c40001097983 */ /* 0x000f240000300800 */
[----:B------:R-:W4:Y:S01]  /*37b60*/  LDL.LU R10, [R1+0x1c8] ;  /* 0x0001c800010a7983 */ /* 0x000f220000300800 */
[----:B------:R-:W-:Y:S01]  /*37b70*/  MOV R25, R6 ;  /* 0x0000000600197202 */ /* 0x000fe20000000f00 */
[----:B------:R-:W0:Y:S04]  /*37b80*/  LDSM.16.MT88.4 R12, [R3+0x10180] ;  /* 0x01018000030c783b */ /* 0x000e280000004200 */
[----:B---3--:R1:W-:Y:S01]  /*37b90*/  STL.64 [R1+0x5ca0], R18 ;  /* 0x005ca01201007387 */ /* 0x0083e20000100a00 */
[----:B--2---:R2:W-:Y:S01]  /*37ba0*/  STL.64 [R1+0x5c98], R16 ;  /* 0x005c981001007387 */ /* 0x0045e20000100a00 */
[----:B-1----:R-:W-:-:S02]  /*37bb0*/  MOV R18, R28 ;  /* 0x0000001c00127202 */ /* 0x002fc40000000f00 */
[----:B--2---:R-:W2:Y:S01]  /*37bc0*/  LDL.LU R16, [R1+0x60] ;  /* 0x0000600001107983 */ /* 0x004ea20000300800 */
[----:B------:R-:W2:Y:S02]  /*37bd0*/  LDL.LU R17, [R1+0x64] ;  /* 0x0000640001117983 */ /* 0x000ea40000300800 */
[----:B------:R-:W3:Y:S01]  /*37be0*/  LDL.LU R28, [R1+0x5cf8] ;  /* 0x005cf800011c7983 */ /* 0x000ee20000300800 */
[----:B------:R-:W-:Y:S02]  /*37bf0*/  MOV R19, R0 ;  /* 0x0000000000137202 */ /* 0x000fe40000000f00 */
[----:B------:R-:W2:Y:S01]  /*37c00*/  LDL.LU R0, [R1+0x5cf4] ;  /* 0x005cf40001007983 */ /* 0x000ea20000300800 */
[----:B------:R-:W2:Y:S02]  /*37c10*/  LDL.LU R2, [R1+0x5cf0] ;  /* 0x005cf00001027983 */ /* 0x000ea40000300800 */
[----:B------:R-:W2:Y:S02]  /*37c20*/  LDL.LU R6, [R1+0x5cec] ;  /* 0x005cec0001067983 */ /* 0x000ea40000300800 */
[----:B------:R-:W2:Y:S01]  /*37c30*/  LDL.LU R29, [R1+0x5ce8] ;  /* 0x005ce800011d7983 */ /* 0x000ea20000300800 */
[----:B------:R-:W2:Y:S01]  /*37c40*/  LDL.LU R7, [R1+0x5ce4] ;  /* 0x005ce40001077983 */ /* 0x000ea20000300800 */
[----:B------:R-:W-:Y:S02]  /*37c50*/  STL.64 [R1+0x5cb0], R26 ;  /* 0x005cb01a01007387 */ /* 0x000fe40000100a00 */
[----:B------:R1:W-:Y:S02]  /*37c60*/  STL.64 [R1+0x5ca8], R24 ;  /* 0x005ca81801007387 */ /* 0x0003e40000100a00 */
[----:B-1----:R-:W2:Y:S01]  /*37c70*/  LDL.LU R24, [R1+0x190] ;  /* 0x0001900001187983 */ /* 0x002ea20000300800 */
[----:B------:R-:W2:Y:S02]  /*37c80*/  LDL.LU R25, [R1+0x194] ;  /* 0x0001940001197983 */ /* 0x000ea40000300800 */
[----:B------:R-:W2:Y:S02]  /*37c90*/  LDL.LU R26, [R1+0x198] ;  /* 0x00019800011a7983 */ /* 0x000ea40000300800 */
[----:B------:R-:W2:Y:S02]  /*37ca0*/  LDL.LU R27, [R1+0x19c] ;  /* 0x00019c00011b7983 */ /* 0x000ea40000300800 */
[----:B--2---:R1:W-:Y:S01]  /*37cb0*/  STL.64 [R1+0x5cc0], R26 ;  /* 0x005cc01a01007387 */ /* 0x0043e20000100a00 */
[----:B------:R2:W-:Y:S02]  /*37cc0*/  STL.64 [R1+0x5cb8], R24 ;  /* 0x005cb81801007387 */ /* 0x0005e40000100a00 */
[----:B-1----:R-:W-:Y:S01]  /*37cd0*/  IMAD.MOV.U32 R26, RZ, RZ, R0 ;  /* 0x000000ffff1a7224 */ /* 0x002fe200078e0000 */
[----:B--2---:R-:W-:-:S02]  /*37ce0*/  MOV R24, R6 ;  /* 0x0000000600187202 */ /* 0x004fc40000000f00 */
[----:B------:R-:W-:Y:S02]  /*37cf0*/  MOV R25, R2 ;  /* 0x0000000200197202 */ /* 0x000fe40000000f00 */
[----:B---3--:R-:W-:Y:S01]  /*37d00*/  MOV R27, R28 ;  /* 0x0000001c001b7202 */ /* 0x008fe20000000f00 */
[----:B------:R-:W2:Y:S01]  /*37d10*/  LDL.LU R6, [R1+0x5ce0] ;  /* 0x005ce00001067983 */ /* 0x000ea20000300800 */
[----:B------:R-:W3:Y:S02]  /*37d20*/  LDL.LU R2, [R1+0x5cdc] ;  /* 0x005cdc0001027983 */ /* 0x000ee40000300800 */
[----:B------:R-:W2:Y:S02]  /*37d30*/  LDL.LU R0, [R1+0x5cd8] ;  /* 0x005cd80001007983 */ /* 0x000ea40000300800 */
[----:B------:R-:W3:Y:S01]  /*37d40*/  LDL.LU R28, [R1+0x5cd4] ;  /* 0x005cd400011c7983 */ /* 0x000ee20000300800 */
[----:B----4-:R-:W-:Y:S01]  /*37d50*/  HMMA.16816.F32 R8, R24, R4, R8 ;  /* 0x000000041808723c */ /* 0x010fe20000001808 */
[----:B0-----:R-:W-:Y:S01]  /*37d60*/  STL.64 [R1+0x5c88], R14 ;  /* 0x005c880e01007387 */ /* 0x001fe20000100a00 */
[----:B------:R0:W-:Y:S03]  /*37d70*/  STL.64 [R1+0x5c80], R12 ;  /* 0x005c800c01007387 */ /* 0x0001e60000100a00 */
[----:B0-----:R-:W4:Y:S01]  /*37d80*/  LDL.LU R12, [R1+0x1a0] ;  /* 0x0001a000010c7983 */ /* 0x001f220000300800 */
[----:B------:R-:W4:Y:S02]  /*37d90*/  LDL.LU R13, [R1+0x1a4] ;  /* 0x0001a400010d7983 */ /* 0x000f240000300800 */
[----:B------:R-:W4:Y:S02]  /*37da0*/  LDL.LU R14, [R1+0x1a8] ;  /* 0x0001a800010e7983 */ /* 0x000f240000300800 */
[----:B------:R-:W-:Y:S11]  /*37db0*/  STL [R1+0x5bf0], R3 ;  /* 0x005bf00301007387 */ /* 0x000ff60000100800 */
[----:B------:R-:W-:Y:S02]  /*37dc0*/  @!UPT UIADD3 URZ, URZ, URZ, URZ ;  /* 0x0000003f3f3ff290 */ /* 0x000fe4000fffe03f */
[----:B------:R-:W-:Y:S01]  /*37dd0*/  STL.64 [R1+0x220], R8 ;  /* 0x0002200801007387 */ /* 0x000fe20000100a00 */
[----:B------:R0:W-:Y:S03]  /*37de0*/  STL [R1+0x228], R10 ;  /* 0x0002280a01007387 */ /* 0x0001e60000100800 */
[----:B0-----:R-:W3:Y:S01]  /*37df0*/  LDL.LU R10, [R1+0x5cd0] ;  /* 0x005cd000010a7983 */ /* 0x001ee20000300800 */
[----:B------:R-:W4:Y:S01]  /*37e00*/  LDL.LU.64 R8, [R1+0x5cc8] ;  /* 0x005cc80001087983 */ /* 0x000f220000300a00 */
[----:B--2---:R-:W-:Y:S01]  /*37e10*/  MOV R15, R0 ;  /* 0x00000000000f7202 */ /* 0x004fe20000000f00 */
[----:B------:R-:W-:-:S06]  /*37e20*/  IMAD.MOV.U32 R0, RZ, RZ, R11 ;  /* 0x000000ffff007224 */ /* 0x000fcc00078e000b */
[----:B----4-:R-:W-:Y:S08]  /*37e30*/  HMMA.16816.F32 R24, R24, R8, R12 ;  /* 0x000000081818723c */ /* 0x010ff0000000180c */
[----:B------:R-:W-:Y:S01]  /*37e40*/  HMMA.16816.F32 R12, R16, R4, R20 ;  /* 0x00000004100c723c */ /* 0x000fe20000001814 */
[----:B---3--:R-:W0:Y:S04]  /*37e50*/  LDSM.16.MT88.4 R20, [R28+0x12000] ;  /* 0x012000001c14783b */ /* 0x008e280000004200 */
[----:B------:R-:W-:Y:S11]  /*37e60*/  STL [R1+0x5ae8], R0 ;  /* 0x005ae80001007387 */ /* 0x000ff60000100800 */
[----:B------:R-:W-:Y:S07]  /*37e70*/  @!UPT UIADD3 URZ, URZ, URZ, URZ ;  /* 0x0000003f3f3ff290 */ /* 0x000fee000fffe03f */
[----:B------:R-:W-:Y:S01]  /*37e80*/  STL.64 [R1+0x1f0], R12 ;  /* 0x0001f00c01007387 */ /* 0x000fe20000100a00 */
[----:B------:R-:W-:Y:S02]  /*37e90*/  STL.64 [R1+0x200], R24 ;  /* 0x0002001801007387 */ /* 0x000fe40000100a00 */
[----:B------:R-:W-:Y:S02]  /*37ea0*/  STL.64 [R1+0x208], R26 ;  /* 0x0002081a01007387 */ /* 0x000fe40000100a00 */
[----:B------:R0:W-:Y:S01]  /*37eb0*/  STL [R1+0x1f8], R14 ;  /* 0x0001f80e01007387 */ /* 0x0001e20000100800 */
[----:B------:R-:W1:Y:S01]  /*37ec0*/  LDSM.16.MT88.4 R24, [R28+0x12100] ;  /* 0x012100001c18783b */ /* 0x000e620000004200 */
[----:B0-----:R-:W-:Y:S01]  /*37ed0*/  MOV R14, R20 ;  /* 0x00000014000e7202 */ /* 0x001fe20000000f00 */
[----:B------:R-:W-:Y:S01]  /*37ee0*/  IMAD.MOV.U32 R13, RZ, RZ, R21 ;  /* 0x000000ffff0d7224 */ /* 0x000fe200078e0015 */
[----:B------:R-:W-:Y:S02]  /*37ef0*/  MOV R12, R22 ;  /* 0x00000016000c7202 */ /* 0x000fe40000000f00 */
[----:B------:R-:W-:-:S02]  /*37f00*/  MOV R3, R23 ;  /* 0x0000001700037202 */ /* 0x000fc40000000f00 */
[----:B------:R-:W0:Y:S01]  /*37f10*/  LDSM.16.MT88.4 R20, [R28+0x12080] ;  /* 0x012080001c14783b */ /* 0x000e220000004200 */
[----:B------:R-:W-:-:S05]  /*37f20*/  MOV R0, R15 ;  /* 0x0000000f00007202 */ /* 0x000fca0000000f00 */
[----:B------:R-:W-:Y:S01]  /*37f30*/  STL [R1+0x5aec], R0 ;  /* 0x005aec0001007387 */ /* 0x000fe20000100800 */
[----:B-1----:R-:W-:-:S03]  /*37f40*/  MOV R15, R27 ;  /* 0x0000001b000f7202 */ /* 0x002fc60000000f00 */
[----:B0-----:R0:W-:Y:S01]  /*37f50*/  STL [R1+0x34], R21 ;  /* 0x0000341501007387 */ /* 0x0011e20000100800 */
[----:B------:R-:W-:Y:S02]  /*37f60*/  IMAD.MOV.U32 R11, RZ, RZ, R20 ;  /* 0x000000ffff0b7224 */ /* 0x000fe400078e0014 */
[----:B------:R1:W-:Y:S02]  /*37f70*/  STL.64 [R1+0x38], R22 ;  /* 0x0000381601007387 */ /* 0x0003e40000100a00 */
[----:B------:R-:W-:Y:S02]  /*37f80*/  IMAD.MOV.U32 R20, RZ, RZ, R26 ;  /* 0x000000ffff147224 */ /* 0x000fe400078e001a */
[----:B------:R-:W2:Y:S01]  /*37f90*/  LDL.LU.64 R26, [R1+0x5cc0] ;  /* 0x005cc000011a7983 */ /* 0x000ea20000300a00 */
[----:B0-----:R-:W-:Y:S02]  /*37fa0*/  MOV R21, R25 ;  /* 0x0000001900157202 */ /* 0x001fe40000000f00 */
[----:B-1----:R-:W-:-:S02]  /*37fb0*/  MOV R22, R24 ;  /* 0x0000001800167202 */ /* 0x002fc40000000f00 */
[----:B------:R-:W2:Y:S02]  /*37fc0*/  LDL.LU.64 R24, [R1+0x5cb8] ;  /* 0x005cb80001187983 */ /* 0x000ea40000300a00 */
[----:B--2---:R-:W-:Y:S02]  /*37fd0*/  HMMA.16816.F32 R16, R16, R8, R24 ;  /* 0x000000081010723c */ /* 0x004fe40000001818 */
[----:B------:R-:W2:Y:S01]  /*37fe0*/  LDL.LU.64 R26, [R1+0x5cb0] ;  /* 0x005cb000011a7983 */ /* 0x000ea20000300a00 */
[----:B------:R-:W2:Y:S11]  /*37ff0*/  LDL.LU.64 R24, [R1+0x5ca8] ;  /* 0x005ca80001187983 */ /* 0x000eb60000300a00 */
[----:B------:R-:W-:Y:S09]  /*38000*/  @!UPT UIADD3 URZ, URZ, URZ, URZ ;  /* 0x0000003f3f3ff290 */ /* 0x000ff2000fffe03f */
[----:B------:R-:W-:Y:S01]  /*38010*/  STL.64 [R1+0x1c0], R16 ;  /* 0x0001c01001007387 */ /* 0x000fe20000100a00 */
[----:B------:R-:W-:Y:S01]  /*38020*/  STL [R1+0x1cc], R19 ;  /* 0x0001cc1301007387 */ /* 0x000fe20000100800 */
[----:B------:R-:W-:Y:S02]  /*38030*/  MOV R0, R18 ;  /* 0x0000001200007202 */ /* 0x000fe40000000f00 */
[----:B------:R-:W0:Y:S04]  /*38040*/  LDSM.16.MT88.4 R16, [R28+0x12180] ;  /* 0x012180001c10783b */ /* 0x000e280000004200 */
[----:B------:R-:W-:Y:S04]  /*38050*/  STL [R1+0x5af0], R0 ;  /* 0x005af00001007387 */ /* 0x000fe80000100800 */
[----:B0-----:R-:W-:Y:S01]  /*38060*/  STL.64 [R1+0x10], R16 ;  /* 0x0000101001007387 */ /* 0x001fe20000100a00 */
[----:B------:R0:W-:Y:S03]  /*38070*/  STL.64 [R1+0x18], R18 ;  /* 0x0000181201007387 */ /* 0x0001e60000100a00 */
[----:B0-----:R-:W2:Y:S01]  /*38080*/  LDL.LU.64 R18, [R1+0x5ca0] ;  /* 0x005ca00001127983 */ /* 0x001ea20000300a00 */
[----:B------:R-:W2:Y:S02]  /*38090*/  LDL.LU.64 R16, [R1+0x5c98] ;  /* 0x005c980001107983 */ /* 0x000ea40000300a00 */
[----:B------:R-:W-:Y:S01]  /*380a0*/  STL [R1+0x5bf4], R28 ;  /* 0x005bf41c01007387 */ /* 0x000fe20000100800 */
[----:B--2---:R-:W-:Y:S11]  /*380b0*/  HMMA.16816.F32 R16, R24, R4, R16 ;  /* 0x000000041810723c */ /* 0x004ff60000001810 */
[----:B------:R-:W-:Y:S11]  /*380c0*/  @!UPT UIADD3 URZ, URZ, URZ, URZ ;  /* 0x0000003f3f3ff290 */ /* 0x000ff6000fffe03f */
[----:B------:R-:W-:Y:S01]  /*380d0*/  @!UPT UIADD3 URZ, URZ, URZ, URZ ;  /* 0x0000003f3f3ff290 */ /* 0x000fe2000fffe03f */
[----:B------:R-:W-:Y:S01]  /*380e0*/  STL.64 [R1+0x1b0], R16 ;  /* 0x0001b01001007387 */ /* 0x000fe20000100a00 */
[----:B------:R-:W-:Y:S02]  /*380f0*/  STL.64 [R1+0x1b8], R18 ;  /* 0x0001b81201007387 */ /* 0x000fe40000100a00 */
[----:B------:R-:W0:Y:S02]  /*38100*/  LDSM.16.MT88.4 R16, [R2+0x12000] ;  /* 0x012000000210783b */ /* 0x000e240000004200 */
[----:B0-----:R-:W-:Y:S02]  /*38110*/  STL.64 [R1], R16 ;  /* 0x0000001001007387 */ /* 0x001fe40000100a00 */
[----:B------:R-:W-:Y:S02]  /*38120*/  STL.64 [R1+0x8], R18 ;  /* 0x0000081201007387 */ /* 0x000fe40000100a00 */
[----:B------:R-:W0:Y:S02]  /*38130*/  LDSM.16.MT88.4 R16, [R2+0x12080] ;  /* 0x012080000210783b */ /* 0x000e240000004200 */
[----:B0-----:R0:W-:Y:S02]  /*38140*/  STL.64 [R1+0x5b98], R18 ;  /* 0x005b981201007387 */ /* 0x0011e40000100a00 */
[----:B------:R1:W-:Y:S01]  /*38150*/  STL.64 [R1+0x5b90], R16 ;  /* 0x005b901001007387 */ /* 0x0003e20000100a00 */
[----:B0-----:R-:W-:Y:S01]  /*38160*/  MOV R18, R20 ;  /* 0x0000001400127202 */ /* 0x001fe20000000f00 */
[----:B------:R-:W-:-:S02]  /*38170*/  IMAD.MOV.U32 R19, RZ, RZ, R15 ;  /* 0x000000ffff137224 */ /* 0x000fc400078e000f */
[----:B-1----:R-:W-:Y:S01]  /*38180*/  IMAD.MOV.U32 R16, RZ, RZ, R22 ;  /* 0x000000ffff107224 */ /* 0x002fe200078e0016 */
[----:B------:R-:W-:Y:S02]  /*38190*/  MOV R17, R21 ;  /* 0x0000001500117202 */ /* 0x000fe40000000f00 */
[----:B------:R-:W0:Y:S04]  /*381a0*/  LDSM.16.MT88.4 R20, [R2+0x12100] ;  /* 0x012100000214783b */ /* 0x000e280000004200 */
[----:B------:R-:W-:Y:S01]  /*381b0*/  STL.64 [R1+0x5c00], R18 ;  /* 0x005c001201007387 */ /* 0x000fe20000100a00 */
        /* <DEDUP_REMOVED lines=10> */
[----:B------:R-:W3:Y:S02]  /*38260*/  LDL.LU R19, [R1+0x28c] ;  /* 0x00028c0001137983 */ /* 0x000ee40000300800 */
[----:B---3--:R1:W-:Y:S01]  /*38270*/  STL.64 [R1+0x5c20], R18 ;  /* 0x005c201201007387 */ /* 0x0083e20000100a00 */
[----:B--2---:R2:W-:Y:S02]  /*38280*/  STL.64 [R1+0x5c18], R16 ;  /* 0x005c181001007387 */ /* 0x0045e40000100a00 */
[----:B-1----:R-:W-:Y:S01]  /*38290*/  IMAD.MOV.U32 R18, RZ, RZ, R12 ;  /* 0x000000ffff127224 */ /* 0x002fe200078e000c */
[----:B------:R-:W-:-:S02]  /*382a0*/  MOV R19, R3 ;  /* 0x0000000300137202 */ /* 0x000fc40000000f00 */
[----:B--2---:R-:W-:Y:S02]  /*382b0*/  MOV R16, R14 ;  /* 0x0000000e00107202 */ /* 0x004fe40000000f00 */
[----:B------:R-:W-:Y:S01]  /*382c0*/  MOV R17, R13 ;  /* 0x0000000d00117202 */ /* 0x000fe20000000f00 */
[----:B------:R-:W2:Y:S01]  /*382d0*/  LDL.LU R12, [R1+0x2c0] ;  /* 0x0002c000010c7983 */ /* 0x000ea20000300800 */
[----:B------:R-:W2:Y:S02]  /*382e0*/  LDL.LU R13, [R1+0x2c4] ;  /* 0x0002c400010d7983 */ /* 0x000ea40000300800 */
[----:B------:R-:W2:Y:S02]  /*382f0*/  LDL.LU R14, [R1+0x2c8] ;  /* 0x0002c800010e7983 */ /* 0x000ea40000300800 */
[----:B------:R-:W2:Y:S01]  /*38300*/  LDL.LU R15, [R1+0x2cc] ;  /* 0x0002cc00010f7983 */ /* 0x000ea20000300800 */
[----:B------:R-:W-:Y:S01]  /*38310*/  STL.64 [R1+0x5c58], R18 ;  /* 0x005c581201007387 */ /* 0x000fe20000100a00 */
[----:B------:R1:W-:Y:S03]  /*38320*/  STL.64 [R1+0x5c50], R16 ;  /* 0x005c501001007387 */ /* 0x0003e60000100a00 */
[----:B-1----:R-:W3:Y:S01]  /*38330*/  LDL.LU R16, [R1+0x260] ;  /* 0x0002600001107983 */ /* 0x002ee20000300800 */
[----:B------:R-:W3:Y:S02]  /*38340*/  LDL.LU R17, [R1+0x264] ;  /* 0x0002640001117983 */ /* 0x000ee40000300800 */
[----:B------:R-:W4:Y:S02]  /*38350*/  LDL.LU R18, [R1+0x268] ;  /* 0x0002680001127983 */ /* 0x000f240000300800 */
[----:B------:R-:W4:Y:S02]  /*38360*/  LDL.LU R19, [R1+0x26c] ;  /* 0x00026c0001137983 */ /* 0x000f240000300800 */
[----:B----4-:R-:W-:Y:S01]  /*38370*/  STL.64 [R1+0x5c68], R18 ;  /* 0x005c681201007387 */ /* 0x010fe20000100a00 */
[----:B---3--:R1:W-:Y:S03]  /*38380*/  STL.64 [R1+0x5c60], R16 ;  /* 0x005c601001007387 */ /* 0x0083e60000100a00 */
[----:B-1----:R-:W3:Y:S01]  /*38390*/  LDL.LU R16, [R1+0x2b0] ;  /* 0x0002b00001107983 */ /* 0x002ee20000300800 */
[----:B------:R-:W3:Y:S02]  /*383a0*/  LDL.LU R17, [R1+0x2b4] ;  /* 0x0002b40001117983 */ /* 0x000ee40000300800 */
[----:B------:R-:W3:Y:S02]  /*383b0*/  LDL.LU R18, [R1+0x2b8] ;  /* 0x0002b80001127983 */ /* 0x000ee40000300800 */
[----:B------:R-:W3:Y:S01]  /*383c0*/  LDL.LU R19, [R1+0x2bc] ;  /* 0x0002bc0001137983 */ /* 0x000ee20000300800 */
[----:B0-----:R-:W-:Y:S01]  /*383d0*/  STL.64 [R1+0x5b78], R22 ;  /* 0x005b781601007387 */ /* 0x001fe20000100a00 */
[----:B------:R0:W-:Y:S03]  /*383e0*/  STL.64 [R1+0x5b70], R20 ;  /* 0x005b701401007387 */ /* 0x0001e60000100a00 */
[----:B0-----:R-:W4:Y:S01]  /*383f0*/  LDL.LU R20, [R1+0x130] ;  /* 0x0001300001147983 */ /* 0x001f220000300800 */
[----:B------:R-:W4:Y:S02]  /*38400*/  LDL.LU R21, [R1+0x134] ;  /* 0x0001340001157983 */ /* 0x000f240000300800 */
[----:B------:R-:W2:Y:S01]  /*38410*/  LDL.LU R22, [R1+0x138] ;  /* 0x0001380001167983 */ /* 0x000ea20000300800 */
[----:B------:R-:W-:-:S02]  /*38420*/  MOV R23, R29 ;  /* 0x0000001d00177202 */ /* 0x000fc40000000f00 */
[----:B------:R-:W3:Y:S04]  /*38430*/  LDL.LU R29, [R1+0x5c90] ;  /* 0x005c9000011d7983 */ /* 0x000ee80000300800 */
[----:B--2---:R-:W-:Y:S01]  /*38440*/  STL.64 [R1+0x5c30], R22 ;  /* 0x005c301601007387 */ /* 0x004fe20000100a00 */
[----:B----4-:R0:W-:Y:S03]  /*38450*/  STL.64 [R1+0x5c28], R20 ;  /* 0x005c281401007387 */ /* 0x0101e60000100a00 */
[----:B0-----:R-:W2:Y:S01]  /*38460*/  LDL.LU R20, [R1+0x230] ;  /* 0x0002300001147983 */ /* 0x001ea20000300800 */
[----:B------:R-:W2:Y:S02]  /*38470*/  LDL.LU R21, [R1+0x234] ;  /* 0x0002340001157983 */ /* 0x000ea40000300800 */
[----:B------:R-:W4:Y:S02]  /*38480*/  LDL.LU R22, [R1+0x238] ;  /* 0x0002380001167983 */ /* 0x000f240000300800 */
[----:B------:R-:W4:Y:S01]  /*38490*/  LDL.LU R23, [R1+0x23c] ;  /* 0x00023c0001177983 */ /* 0x000f220000300800 */
[----:B------:R-:W-:Y:S01]  /*384a0*/  HMMA.16816.F32 R24, R24, R8, R12 ;  /* 0x000000081818723c */ /* 0x000fe2000000180c */
[----:B----4-:R-:W-:Y:S01]  /*384b0*/  STL.64 [R1+0x5c40], R22 ;  /* 0x005c401601007387 */ /* 0x010fe20000100a00 */
[----:B--2---:R0:W-:Y:S03]  /*384c0*/  STL.64 [R1+0x5c38], R20 ;  /* 0x005c381401007387 */ /* 0x0041e60000100a00 */
[----:B0-----:R-:W2:Y:S01]  /*384d0*/  LDL.LU R20, [R1+0x2a0] ;  /* 0x0002a00001147983 */ /* 0x001ea20000300800 */
[----:B------:R-:W2:Y:S02]  /*384e0*/  LDL.LU R21, [R1+0x2a4] ;  /* 0x0002a40001157983 */ /* 0x000ea40000300800 */
[----:B------:R-:W2:Y:S02]  /*384f0*/  LDL.LU R22, [R1+0x2a8] ;  /* 0x0002a80001167983 */ /* 0x000ea40000300800 */
[----:B------:R-:W2:Y:S01]  /*38500*/  LDL.LU R23, [R1+0x2ac] ;  /* 0x0002ac0001177983 */ /* 0x000ea20000300800 */
[----:B------:R-:W3:Y:S01]  /*38510*/  LDL.LU.64 R14, [R1+0x5c88] ;  /* 0x005c8800010e7983 */ /* 0x000ee20000300a00 */
[----:B------:R-:W3:Y:S11]  /*38520*/  LDL.LU.64 R12, [R1+0x5c80] ;  /* 0x005c8000010c7983 */ /* 0x000ef60000300a00 */
[----:B------:R-:W-:Y:S02]  /*38530*/  STL [R1+0x170], R24 ;  /* 0x0001701801007387 */ /* 0x000fe40000100800 */
[----:B------:R-:W-:Y:S02]  /*38540*/  STL.64 [R1+0x178], R26 ;  /* 0x0001781a01007387 */ /* 0x000fe40000100a00 */
[----:B------:R-:W-:-:S02]  /*38550*/  IMAD.MOV.U32 R0, RZ, RZ, R25 ;  /* 0x000000ffff007224 */ /* 0x000fc400078e0019 */
[----:B------:R-:W0:Y:S04]  /*38560*/  LDSM.16.MT88.4 R24, [R2+0x12180] ;  /* 0x012180000218783b */ /* 0x000e280000004200 */
[----:B------:R-:W-:Y:S04]  /*38570*/  STL [R1+0x5af4], R0 ;  /* 0x005af40001007387 */ /* 0x000fe80000100800 */
[----:B0-----:R0:W-:Y:S01]  /*38580*/  STL.64 [R1+0x5b58], R26 ;  /* 0x005b581a01007387 */ /* 0x0011e20000100a00 */
[----:B------:R1:W-:Y:S01]  /*38590*/  STL.64 [R1+0x5b50], R24 ;  /* 0x005b501801007387 */ /* 0x0003e20000100a00 */
[----:B0-----:R-:W-:-:S02]  /*385a0*/  MOV R26, R6 ;  /* 0x00000006001a7202 */ /* 0x001fc40000000f00 */
[----:B-1----:R-:W4:Y:S01]  /*385b0*/  LDL.LU R24, [R1+0x240] ;  /* 0x0002400001187983 */ /* 0x002f220000300800 */
[----:B------:R-:W-:Y:S02]  /*385c0*/  MOV R25, R10 ;  /* 0x0000000a00197202 */ /* 0x000fe40000000f00 */
[----:B------:R-:W2:Y:S02]  /*385d0*/  LDL.LU R10, [R1+0x5c78] ;  /* 0x005c7800010a7983 */ /* 0x000ea40000300800 */
[----:B------:R-:W2:Y:S02]  /*385e0*/  LDL.LU R6, [R1+0x5c74] ;  /* 0x005c740001067983 */ /* 0x000ea40000300800 */
[----:B------:R-:W-:Y:S02]  /*385f0*/  IMAD.MOV.U32 R27, RZ, RZ, R7 ;  /* 0x000000ffff1b7224 */ /* 0x000fe400078e0007 */
[----:B------:R-:W2:Y:S01]  /*38600*/  LDL.LU R7, [R1+0x5c70] ;  /* 0x005c700001077983 */ /* 0x000ea20000300800 */
[----:B------:R-:W-:Y:S01]  /*38610*/  STL [R1+0x5a40], R2 ;  /* 0x005a400201007387 */ /* 0x000fe20000100800 */
[C---:B---3--:R-:W-:Y:S11]  /*38620*/  HMMA.16816.F32 R16, R12.reuse, R4, R16 ;  /* 0x000000040c10723c */ /* 0x048ff60000001810 */
[----:B------:R-:W-:Y:S11]  /*38630*/  @!UPT UIADD3 URZ, URZ, URZ, URZ ;  /* 0x0000003f3f3ff290 */ /* 0x000ff6000fffe03f */
[----:B------:R-:W-:Y:S01]  /*38640*/  @!UPT UIADD3 URZ, URZ, URZ, URZ ;  /* 0x0000003f3f3ff290 */ /* 0x000fe2000fffe03f */
[----:B------:R-:W-:Y:S01]  /*38650*/  STL.64 [R1+0x1a0], R16 ;  /* 0x0001a01001007387 */ /* 0x000fe20000100a00 */
[----:B------:R-:W-:Y:S02]  /*38660*/  STL.64 [R1+0x1a8], R18 ;  /* 0x0001a81201007387 */ /* 0x000fe40000100a00 */
[----:B------:R-:W0:Y:S02]  /*38670*/  LDSM.16.MT88.4 R16, [R29+0x12000] ;  /* 0x012000001d10783b */ /* 0x000e240000004200 */
[----:B0-----:R-:W-:Y:S01]  /*38680*/  MOV R3, R18 ;  /* 0x0000001200037202 */ /* 0x001fe20000000f00 */
[----:B------:R0:W-:Y:S01]  /*38690*/  STL [R1+0x50], R16 ;  /* 0x0000501001007387 */ /* 0x0001e20000100800 */
[----:B------:R-:W-:Y:S01]  /*386a0*/  IMAD.MOV.U32 R0, RZ, RZ, R19 ;  /* 0x000000ffff007224 */ /* 0x000fe200078e0013 */
[----:B------:R-:W-:Y:S01]  /*386b0*/  MOV R28, R17 ;  /* 0x00000011001c7202 */ /* 0x000fe20000000f00 */
[----:B------:R-:W3:Y:S01]  /*386c0*/  LDL.LU.64 R18, [R1+0x5c68] ;  /* 0x005c680001127983 */ /* 0x000ee20000300a00 */
[----:B0-----:R-:W3:Y:S02]  /*386d0*/  LDL.LU.64 R16, [R1+0x5c60] ;  /* 0x005c600001107983 */ /* 0x001ee40000300a00 */
[----:B---3--:R-:W-:Y:S02]  /*386e0*/  HMMA.16816.F32 R12, R12, R8, R16 ;  /* 0x000000080c0c723c */ /* 0x008fe40000001810 */
[----:B------:R-:W2:Y:S01]  /*386f0*/  LDL.LU.64 R18, [R1+0x5c58] ;  /* 0x005c580001127983 */ /* 0x000ea20000300a00 */
[----:B------:R-:W2:Y:S11]  /*38700*/  LDL.LU.64 R16, [R1+0x5c50] ;  /* 0x005c500001107983 */ /* 0x000eb60000300a00 */
[----:B------:R-:W-:Y:S09]  /*38710*/  @!UPT UIADD3 URZ, URZ, URZ, URZ ;  /* 0x0000003f3f3ff290 */ /* 0x000ff2000fffe03f */
[----:B------:R-:W-:Y:S01]  /*38720*/  STL.64 [R1+0x190], R12 ;  /* 0x0001900c01007387 */ /* 0x000fe20000100a00 */
[----:B------:R-:W-:Y:S02]  /*38730*/  STL.64 [R1+0x198], R14 ;  /* 0x0001980e01007387 */ /* 0x000fe40000100a00 */
[----:B------:R-:W0:Y:S02]  /*38740*/  LDSM.16.MT88.4 R12, [R29+0x12080] ;  /* 0x012080001d0c783b */ /* 0x000e240000004200 */
[----:B0-----:R-:W-:Y:S02]  /*38750*/  STL.64 [R1+0x5b18], R14 ;  /* 0x005b180e01007387 */ /* 0x001fe40000100a00 */
[----:B------:R0:W-:Y:S02]  /*38760*/  STL.64 [R1+0x5b10], R12 ;  /* 0x005b100c01007387 */ /* 0x0001e40000100a00 */
[----:B0-----:R-:W-:Y:S02]  /*38770*/  MOV R12, R11 ;  /* 0x0000000b000c7202 */ /* 0x001fe40000000f00 */
[----:B------:R-:W3:Y:S01]  /*38780*/  LDL.LU R11, [R1+0x5c48] ;  /* 0x005c4800010b7983 */ /* 0x000ee20000300800 */
        /* <DEDUP_REMOVED lines=8> */
[----:B0-----:R-:W3:Y:S01]  /*38810*/  LDL.LU.64 R22, [R1+0x5c40] ;  /* 0x005c400001167983 */ /* 0x001ee20000300a00 */
[----:B------:R-:W3:Y:S02]  /*38820*/  LDL.LU.64 R20, [R1+0x5c38] ;  /* 0x005c380001147983 */ /* 0x000ee40000300a00 */
[----:B---3--:R-:W-:Y:S01]  /*38830*/  HMMA.16816.F32 R16, R16, R10, R20 ;  /* 0x0000000a1010723c */ /* 0x008fe20000001814 */
[----:B------:R-:W2:Y:S01]  /*38840*/  LDL.LU.64 R22, [R1+0x5c30] ;  /* 0x005c300001167983 */ /* 0x000ea20000300a00 */
[----:B------:R-:W2:Y:S11]  /*38850*/  LDL.LU.64 R20, [R1+0x5c28] ;  /* 0x005c280001147983 */ /* 0x000eb60000300a00 */
[----:B------:R-:W-:Y:S10]  /*38860*/  @!UPT UIADD3 URZ, URZ, URZ, URZ ;  /* 0x0000003f3f3ff290 */ /* 0x000ff4000fffe03f */
[----:B------:R-:W-:Y:S01]  /*38870*/  STL.64 [R1+0x230], R16 ;  /* 0x0002301001007387 */ /* 0x000fe20000100a00 */
[----:B------:R0:W-:Y:S01]  /*38880*/  STL [R1+0x238], R18 ;  /* 0x0002381201007387 */ /* 0x0001e20000100800 */
[----:B------:R-:W-:Y:S02]  /*38890*/  MOV R2, R19 ;  /* 0x0000001300027202 */ /* 0x000fe40000000f00 */
[----:B0-----:R-:W3:Y:S01]  /*388a0*/  LDL.LU.64 R18, [R1+0x5c20] ;  /* 0x005c200001127983 */ /* 0x001ee20000300a00 */
[----:B------:R-:W3:Y:S02]  /*388b0*/  LDL.LU.64 R16, [R1+0x5c18] ;  /* 0x005c180001107983 */ /* 0x000ee40000300a00 */
[----:B------:R-:W-:Y:S01]  /*388c0*/  STL [R1+0x5af8], R2 ;  /* 0x005af80201007387 */ /* 0x000fe20000100800 */
        /* <DEDUP_REMOVED lines=12> */
[----:B------:R-:W-:Y:S01]  /*38990*/  IMAD.MOV.U32 R5, RZ, RZ, R14 ;  /* 0x000000ffff057224 */ /* 0x000fe200078e000e */
[----:B------:R-:W-:-:S05]  /*389a0*/  MOV R4, R15 ;  /* 0x0000000f00047202 */ /* 0x000fca0000000f00 */
[----:B------:R-:W-:Y:S01]  /*389b0*/  STL [R1+0x5b00], R4 ;  /* 0x005b000401007387 */ /* 0x000fe20000100800 */
[----:B------:R-:W-:Y:S01]  /*389c0*/  STL [R1+0x5afc], R5 ;  /* 0x005afc0501007387 */ /* 0x000fe20000100800 */
[C---:B----4-:R-:W-:Y:S11]  /*389d0*/  HMMA.16816.F32 R12, R16.reuse, R6, R24 ;  /* 0x00000006100c723c */ /* 0x050ff60000001818 */
[----:B------:R-:W-:Y:S11]  /*389e0*/  @!UPT UIADD3 URZ, URZ, URZ, URZ ;  /* 0x0000003f3f3ff290 */ /* 0x000ff6000fffe03f */
[----:B------:R-:W-:Y:S01]  /*389f0*/  @!UPT UIADD3 URZ, URZ, URZ, URZ ;  /* 0x0000003f3f3ff290 */ /* 0x000fe2000fffe03f */
[----:B------:R2:W-:Y:S01]  /*38a00*/  STL.64 [R1+0x350], R12 ;  /* 0x0003500c01007387 */ /* 0x0005e20000100a00 */
[----:B------:R-:W-:Y:S01]  /*38a10*/  MOV R9, R14 ;  /* 0x0000000e00097202 */ /* 0x000fe20000000f00 */
[----:B------:R-:W-:Y:S02]  /*38a20*/  IMAD.MOV.U32 R8, RZ, RZ, R15 ;  /* 0x000000ffff087224 */ /* 0x000fe400078e000f */
[----:B--2---:R-:W-:Y:S03]  /*38a30*/  HMMA.16816.F32 R12, R16, R10, R20 ;  /* 0x0000000a100c723c */ /* 0x004fe60000001814 */
[----:B------:R-:W-:Y:S01]  /*38a40*/  STL [R1+0x59e8], R8 ;  /* 0x0059e80801007387 */ /* 0x000fe20000100800 */
[----:B------:R-:W-:Y:S02]  /*38a50*/  STL [R1+0x59e4], R9 ;  /* 0x0059e40901007387 */ /* 0x000fe40000100800 */
[----:B------:R-:W2:Y:S11]  /*38a60*/  LDL.LU R24, [R1+0xb0] ;  /* 0x0000b00001187983 */ /* 0x000eb60000300800 */
[----:B------:R-:W-:Y:S06]  /*38a70*/  @!UPT UIADD3 URZ, URZ, URZ, URZ ;  /* 0x0000003f3f3ff290 */ /* 0x000fec000fffe03f */
[----:B------:R-:W-:Y:S01]  /*38a80*/  STL.64 [R1+0x320], R12 ;  /* 0x0003200c01007387 */ /* 0x000fe20000100a00 */
[----:B------:R-:W-:Y:S02]  /*38a90*/  STL.64 [R1+0x328], R14 ;  /* 0x0003280e01007387 */ /* 0x000fe40000100a00 */
[----:B------:R-:W2:Y:S02]  /*38aa0*/  LDL.LU R25, [R1+0xb4] ;  /* 0x0000b40001197983 */ /* 0x000ea40000300800 */
[----:B------:R-:W3:Y:S01]  /*38ab0*/  LDL.LU R26, [R1+0xb8] ;  /* 0x0000b800011a7983 */ /* 0x000ee20000300800 */
[----:B------:R-:W3:Y:S01]  /*38ac0*/  LDL.LU R27, [R1+0xbc] ;  /* 0x0000bc00011b7983 */ /* 0x000ee20000300800 */
[----:B------:R-:W4:Y:S02]  /*38ad0*/  LDL.LU R20, [R1+0xe0] ;  /* 0x0000e00001147983 */ /* 0x000f240000300800 */
[----:B------:R-:W4:Y:S02]  /*38ae0*/  LDL.LU R21, [R1+0xe4] ;  /* 0x0000e40001157983 */ /* 0x000f240000300800 */
[----:B------:R-:W2:Y:S01]  /*38af0*/  LDL.LU R22, [R1+0xe8] ;  /* 0x0000e80001167983 */ /* 0x000ea20000300800 */
[----:B------:R-:W2:Y:S01]  /*38b00*/  LDL.LU R23, [R1+0xec] ;  /* 0x0000ec0001177983 */ /* 0x000ea20000300800 */
[----:B------:R-:W2:Y:S02]  /*38b10*/  LDL.LU R16, [R1] ;  /* 0x0000000001107983 */ /* 0x000ea40000300800 */
[----:B------:R-:W2:Y:S02]  /*38b20*/  LDL.LU R17, [R1+0x4] ;  /* 0x0000040001117983 */ /* 0x000ea40000300800 */
[----:B------:R-:W2:Y:S01]  /*38b30*/  LDL.LU R18, [R1+0x8] ;  /* 0x0000080001127983 */ /* 0x000ea20000300800 */
[----:B------:R-:W2:Y:S04]  /*38b40*/  LDL.LU R19, [R1+0xc] ;  /* 0x00000c0001137983 */ /* 0x000ea80000300800 */
[----:B--2---:R-:W-:Y:S01]  /*38b50*/  STL.64 [R1+0x5bc8], R18 ;  /* 0x005bc81201007387 */ /* 0x004fe20000100a00 */
[----:B------:R-:W-:Y:S02]  /*38b60*/  STL.64 [R1+0x5bc0], R16 ;  /* 0x005bc01001007387 */ /* 0x000fe40000100a00 */
[----:B------:R-:W-:Y:S02]  /*38b70*/  STL.64 [R1+0x5b88], R22 ;  /* 0x005b881601007387 */ /* 0x000fe40000100a00 */
[----:B----4-:R0:W-:Y:S02]  /*38b80*/  STL.64 [R1+0x5b80], R20 ;  /* 0x005b801401007387 */ /* 0x0101e40000100a00 */
        /* <DEDUP_REMOVED lines=41> */
[----:B------:R-:W-:-:S02]  /*38e20*/  MOV R13, R28 ;  /* 0x0000001c000d7202 */ /* 0x000fc40000000f00 */
[----:B------:R-:W2:Y:S01]  /*38e30*/  LDL.LU R28, [R1+0x5bf4] ;  /* 0x005bf400011c7983 */ /* 0x000ea20000300800 */
[----:B------:R-:W2:Y:S02]  /*38e40*/  LDL.LU R3, [R1+0x5bf0] ;  /* 0x005bf00001037983 */ /* 0x000ea40000300800 */
[----:B------:R-:W-:Y:S01]  /*38e50*/  STL.64 [R1+0x5b38], R14 ;  /* 0x005b380e01007387 */ /* 0x000fe20000100a00 */
[----:B----4-:R0:W-:Y:S04]  /*38e60*/  STL.64 [R1+0x5b30], R12 ;  /* 0x005b300c01007387 */ /* 0x0101e80000100a00 */
[----:B0-----:R-:W4:Y:S01]  /*38e70*/  LDL.LU R12, [R1+0x70] ;  /* 0x00007000010c7983 */ /* 0x001f220000300800 */
[----:B------:R-:W4:Y:S02]  /*38e80*/  LDL.LU R13, [R1+0x74] ;  /* 0x00007400010d7983 */ /* 0x000f240000300800 */
[----:B------:R-:W3:Y:S02]  /*38e90*/  LDL.LU R14, [R1+0x78] ;  /* 0x00007800010e7983 */ /* 0x000ee40000300800 */
[----:B------:R-:W3:Y:S01]  /*38ea0*/  LDL.LU R15, [R1+0x7c] ;  /* 0x00007c00010f7983 */ /* 0x000ee20000300800 */
[C---:B--2---:R-:W-:Y:S11]  /*38eb0*/  HMMA.16816.F32 R20, R16.reuse, R6, R20 ;  /* 0x000000061014723c */ /* 0x044ff60000001814 */
[----:B------:R-:W-:Y:S11]  /*38ec0*/  @!UPT UIADD3 URZ, URZ, URZ, URZ ;  /* 0x0000003f3f3ff290 */ /* 0x000ff6000fffe03f */
[----:B------:R-:W-:Y:S02]  /*38ed0*/  @!UPT UIADD3 URZ, URZ, URZ, URZ ;  /* 0x0000003f3f3ff290 */ /* 0x000fe4000fffe03f */
[----:B------:R-:W-:Y:S02]  /*38ee0*/  MOV R8, R20 ;  /* 0x0000001400087202 */ /* 0x000fe40000000f00 */
[----:B------:R-:W-:Y:S01]  /*38ef0*/  MOV R9, R21 ;  /* 0x0000001500097202 */ /* 0x000fe20000000f00 */
[----:B---3--:R-:W-:Y:S01]  /*38f00*/  STL.64 [R1+0x5b48], R14 ;  /* 0x005b480e01007387 */ /* 0x008fe20000100a00 */
[----:B----4-:R0:W-:Y:S03]  /*38f10*/  STL.64 [R1+0x5b40], R12 ;  /* 0x005b400c01007387 */ /* 0x0101e60000100a00 */
[----:B0-----:R-:W2:Y:S01]  /*38f20*/  LDL.LU R12, [R1+0xa0] ;  /* 0x0000a000010c7983 */ /* 0x001ea20000300800 */
[----:B------:R-:W2:Y:S02]  /*38f30*/  LDL.LU R13, [R1+0xa4] ;  /* 0x0000a400010d7983 */ /* 0x000ea40000300800 */
[----:B------:R-:W2:Y:S02]  /*38f40*/  LDL.LU R14, [R1+0xa8] ;  /* 0x0000a800010e7983 */ /* 0x000ea40000300800 */
[----:B------:R-:W2:Y:S01]  /*38f50*/  LDL.LU R15, [R1+0xac] ;  /* 0x0000ac00010f7983 */ /* 0x000ea20000300800 */
[----:B------:R0:W-:Y:S04]  /*38f60*/  STL.64 [R1+0x318], R22 ;  /* 0x0003181601007387 */ /* 0x0001e80000100a00 */
[----:B0-----:R-:W3:Y:S01]  /*38f70*/  LDL.LU.64 R22, [R1+0x5be8] ;  /* 0x005be80001167983 */ /* 0x001ee20000300a00 */
[----:B------:R-:W3:Y:S02]  /*38f80*/  LDL.LU.64 R20, [R1+0x5be0] ;  /* 0x005be00001147983 */ /* 0x000ee40000300a00 */
[----:B------:R-:W-:Y:S02]  /*38f90*/  STL [R1+0x5a1c], R9 ;  /* 0x005a1c0901007387 */ /* 0x000fe40000100800 */
[----:B------:R-:W-:Y:S01]  /*38fa0*/  STL [R1+0x5a18], R8 ;  /* 0x005a180801007387 */ /* 0x000fe20000100800 */
[----:B---3--:R-:W-:Y:S01]  /*38fb0*/  HMMA.16816.F32 R16, R16, R10, R20 ;  /* 0x0000000a1010723c */ /* 0x008fe20000001814 */
[----:B------:R-:W3:Y:S01]  /*38fc0*/  LDL.LU.64 R22, [R1+0x5bd8] ;  /* 0x005bd80001167983 */ /* 0x000ee20000300a00 */
[----:B------:R-:W3:Y:S11]  /*38fd0*/  LDL.LU.64 R20, [R1+0x5bd0] ;  /* 0x005bd00001147983 */ /* 0x000ef60000300a00 */
[----:B------:R-:W-:Y:S10]  /*38fe0*/  @!UPT UIADD3 URZ, URZ, URZ, URZ ;  /* 0x0000003f3f3ff290 */ /* 0x000ff4000fffe03f */
[----:B------:R-:W-:Y:S01]  /*38ff0*/  STL.64 [R1+0x300], R16 ;  /* 0x0003001001007387 */ /* 0x000fe20000100a00 */
[----:B------:R-:W-:Y:S02]  /*39000*/  STL.64 [R1+0x308], R18 ;  /* 0x0003081201007387 */ /* 0x000fe40000100a00 */
[----:B------:R-:W0:Y:S02]  /*39010*/  LDSM.16.MT88.4 R16, [R29+0x12100] ;  /* 0x012100001d10783b */ /* 0x000e240000004200 */
[----:B0-----:R-:W-:Y:S02]  /*39020*/  STL.64 [R1+0x30], R16 ;  /* 0x0000301001007387 */ /* 0x001fe40000100a00 */
[----:B------:R0:W-:Y:S02]  /*39030*/  STL.64 [R1+0x38], R18 ;  /* 0x0000381201007387 */ /* 0x0001e40000100a00 */
[----:B0-----:R-:W3:Y:S01]  /*39040*/  LDL.LU.64 R18, [R1+0x5bc8] ;  /* 0x005bc80001127983 */ /* 0x001ee20000300a00 */
[----:B------:R-:W3:Y:S02]  /*39050*/  LDL.LU.64 R16, [R1+0x5bc0] ;  /* 0x005bc00001107983 */ /* 0x000ee40000300a00 */
        /* <DEDUP_REMOVED lines=8> */
[----:B------:R-:W3:Y:S01]  /*390e0*/  LDL.LU.64 R22, [R1+0x5ba8] ;  /* 0x005ba80001167983 */ /* 0x000ee20000300a00 */
[----:B------:R-:W3:Y:S11]  /*390f0*/  LDL.LU.64 R20, [R1+0x5ba0] ;  /* 0x005ba00001147983 */ /* 0x000ef60000300a00 */
        /* <DEDUP_REMOVED lines=33> */
[----:B------:R0:W-:Y:S01]  /*39310*/  STL.64 [R1+0x140], R20 ;  /* 0x0001401401007387 */ /* 0x0001e20000100a00 */
[----:B------:R1:W-:Y:S03]  /*39320*/  STL.64 [R1+0x148], R22 ;  /* 0x0001481601007387 */ /* 0x0003e60000100a00 */
[----:B0-----:R-:W3:Y:S01]  /*39330*/  LDL.LU R20, [R1+0x80] ;  /* 0x0000800001147983 */ /* 0x001ee20000300800 */
[----:B------:R-:W3:Y:S02]  /*39340*/  LDL.LU R21, [R1+0x84] ;  /* 0x0000840001157983 */ /* 0x000ee40000300800 */
[----:B-1----:R-:W3:Y:S02]  /*39350*/  LDL.LU R22, [R1+0x88] ;  /* 0x0000880001167983 */ /* 0x002ee40000300800 */
[----:B------:R-:W3:Y:S01]  /*39360*/  LDL.LU R23, [R1+0x8c] ;  /* 0x00008c0001177983 */ /* 0x000ee20000300800 */
[C---:B--2---:R-:W-:Y:S01]  /*39370*/  HMMA.16816.F32 R12, R24.reuse, R6, R12 ;  /* 0x00000006180c723c */ /* 0x044fe2000000180c */
[----:B---3--:R-:W-:Y:S01]  /*39380*/  STL.64 [R1+0x5b28], R22 ;  /* 0x005b281601007387 */ /* 0x008fe20000100a00 */
[----:B------:R0:W-:Y:S03]  /*39390*/  STL.64 [R1+0x5b20], R20 ;  /* 0x005b201401007387 */ /* 0x0001e60000100a00 */
[----:B0-----:R-:W2:Y:S01]  /*393a0*/  LDL.LU R20, [R1+0x90] ;  /* 0x0000900001147983 */ /* 0x001ea20000300800 */
[----:B------:R-:W2:Y:S02]  /*393b0*/  LDL.LU R21, [R1+0x94] ;  /* 0x0000940001157983 */ /* 0x000ea40000300800 */
[----:B------:R-:W2:Y:S02]  /*393c0*/  LDL.LU R22, [R1+0x98] ;  /* 0x0000980001167983 */ /* 0x000ea40000300800 */
[----:B------:R-:W2:Y:S11]  /*393d0*/  LDL.LU R23, [R1+0x9c] ;  /* 0x00009c0001177983 */ /* 0x000eb60000300800 */
[----:B------:R-:W-:Y:S02]  /*393e0*/  @!UPT UIADD3 URZ, URZ, URZ, URZ ;  /* 0x0000003f3f3ff290 */ /* 0x000fe4000fffe03f */
[----:B------:R-:W-:Y:S01]  /*393f0*/  STL.64 [R1+0x130], R12 ;  /* 0x0001300c01007387 */ /* 0x000fe20000100a00 */
[----:B------:R0:W-:Y:S03]  /*39400*/  STL.64 [R1+0x138], R14 ;  /* 0x0001380e01007387 */ /* 0x0001e60000100a00 */
[----:B0-----:R-:W3:Y:S01]  /*39410*/  LDL.LU.64 R14, [R1+0x5b48] ;  /* 0x005b4800010e7983 */ /* 0x001ee20000300a00 */
[----:B------:R-:W3:Y:S02]  /*39420*/  LDL.LU.64 R12, [R1+0x5b40] ;  /* 0x005b4000010c7983 */ /* 0x000ee40000300a00 */
[----:B---3--:R-:W-:Y:S01]  /*39430*/  HMMA.16816.F32 R12, R24, R10, R12 ;  /* 0x0000000a180c723c */ /* 0x008fe2000000180c */
[----:B------:R-:W3:Y:S11]  /*39440*/  LDL.LU R24, [R1+0x150] ;  /* 0x0001500001187983 */ /* 0x000ef60000300800 */
[----:B------:R-:W-:Y:S11]  /*39450*/  @!UPT UIADD3 URZ, URZ, URZ, URZ ;  /* 0x0000003f3f3ff290 */ /* 0x000ff6000fffe03f */
[----:B------:R-:W-:Y:S01]  /*39460*/  STL.64 [R1+0x120], R12 ;  /* 0x0001200c01007387 */ /* 0x000fe20000100a00 */
[----:B------:R-:W-:Y:S02]  /*39470*/  STL.64 [R1+0x128], R14 ;  /* 0x0001280e01007387 */ /* 0x000fe40000100a00 */
[----:B------:R-:W0:Y:S04]  /*39480*/  LDSM.16.MT88.4 R12, [R29+0x12180] ;  /* 0x012180001d0c783b */ /* 0x000e280000004200 */
[----:B------:R-:W3:Y:S01]  /*39490*/  LDL.LU R25, [R1+0x154] ;  /* 0x0001540001197983 */ /* 0x000ee20000300800 */
[----:B------:R-:W3:Y:S01]  /*394a0*/  LDL.LU R26, [R1+0x158] ;  /* 0x00015800011a7983 */ /* 0x000ee20000300800 */
[----:B------:R-:W3:Y:S01]  /*394b0*/  LDL.LU R27, [R1+0x15c] ;  /* 0x00015c00011b7983 */ /* 0x000ee20000300800 */
[----:B0-----:R-:W-:Y:S01]  /*394c0*/  MOV R9, R14 ;  /* 0x0000000e00097202 */ /* 0x001fe20000000f00 */
[----:B------:R-:W-:-:S02]  /*394d0*/  IMAD.MOV.U32 R8, RZ, RZ, R15 ;  /* 0x000000ffff087224 */ /* 0x000fc400078e000f */
[----:B------:R-:W-:Y:S01]  /*394e0*/  IMAD.MOV.U32 R2, RZ, RZ, R12 ;  /* 0x000000ffff027224 */ /* 0x000fe200078e000c */
[----:B------:R-:W-:Y:S01]  /*394f0*/  MOV R0, R13 ;  /* 0x0000000d00007202 */ /* 0x000fe20000000f00 */
[----:B------:R-:W4:Y:S01]  /*39500*/  LDL.LU.64 R14, [R1+0x5b38] ;  /* 0x005b3800010e7983 */ /* 0x000f220000300a00 */
[----:B------:R-:W4:Y:S02]  /*39510*/  LDL.LU.64 R12, [R1+0x5b30] ;  /* 0x005b3000010c7983 */ /* 0x000f240000300a00 */
[----:B------:R-:W-:Y:S01]  /*39520*/  STL [R1+0x5b0c], R2 ;  /* 0x005b0c0201007387 */ /* 0x000fe20000100800 */
[----:B------:R-:W-:Y:S01]  /*39530*/  STL [R1+0x5b08], R0 ;  /* 0x005b080001007387 */ /* 0x000fe20000100800 */
[----:B------:R-:W-:Y:S01]  /*39540*/  STL [R1+0x5b04], R29 ;  /* 0x005b041d01007387 */ /* 0x000fe20000100800 */
[C---:B----4-:R-:W-:Y:S08]  /*39550*/  HMMA.16816.F32 R16, R12.reuse, R6, R16 ;  /* 0x000000060c10723c */ /* 0x050ff00000001810 */
[----:B--2---:R-:W-:Y:S11]  /*39560*/  HMMA.16816.F32 R12, R12, R10, R20 ;  /* 0x0000000a0c0c723c */ /* 0x004ff60000001814 */
[----:B------:R-:W-:Y:S04]  /*39570*/  @!UPT UIADD3 URZ, URZ, URZ, URZ ;  /* 0x0000003f3f3ff290 */ /* 0x000fe8000fffe03f */
[----:B------:R-:W-:Y:S01]  /*39580*/  STL.64 [R1+0x2a0], R16 ;  /* 0x0002a01001007387 */ /* 0x000fe20000100a00 */
[----:B------:R0:W-:Y:S03]  /*39590*/  STL.64 [R1+0x2a8], R18 ;  /* 0x0002a81201007387 */ /* 0x0001e60000100a00 */
[----:B0-----:R-:W2:Y:S01]  /*395a0*/  LDL R19, [R1+0x1a48] ;  /* 0x001a480001137983 */ /* 0x001ea20000100800 */
[----:B------:R-:W4:Y:S02]  /*395b0*/  LDL.LU.64 R22, [R1+0x5b28] ;  /* 0x005b280001167983 */ /* 0x000f240000300a00 */
[----:B------:R-:W4:Y:S02]  /*395c0*/  LDL.LU.64 R20, [R1+0x5b20] ;  /* 0x005b200001147983 */ /* 0x000f240000300a00 */
[----:B------:R-:W-:Y:S01]  /*395d0*/  STL.64 [R1+0x110], R12 ;  /* 0x0001100c01007387 */ /* 0x000fe20000100a00 */
[----:B------:R0:W-:Y:S04]  /*395e0*/  STL.64 [R1+0x118], R14 ;  /* 0x0001180e01007387 */ /* 0x0001e80000100a00 */
[----:B0-----:R-:W4:Y:S01]  /*395f0*/  LDL.LU.64 R14, [R1+0x5b18] ;  /* 0x005b1800010e7983 */ /* 0x001f220000300a00 */
[----:B------:R-:W4:Y:S02]  /*39600*/  LDL.LU.64 R12, [R1+0x5b10] ;  /* 0x005b1000010c7983 */ /* 0x000f240000300a00 */
[C---:B----4-:R-:W-:Y:S11]  /*39610*/  HMMA.16816.F32 R20, R12.reuse, R6, R20 ;  /* 0x000000060c14723c */ /* 0x050ff60000001814 */
        /* <DEDUP_REMOVED lines=9> */
[----:B------:R-:W0:Y:S01]  /*396b0*/  LDSM.16.MT88.4 R20, [R3+0x12080] ;  /* 0x012080000314783b */ /* 0x000e220000004200 */
[----:B---3--:R-:W-:Y:S01]  /*396c0*/  HMMA.16816.F32 R24, R12, R10, R24 ;  /* 0x0000000a0c18723c */ /* 0x008fe20000001818 */
[----:B0-----:R-:W-:Y:S01]  /*396d0*/  MOV R2, R20 ;  /* 0x0000001400027202 */ /* 0x001fe20000000f00 */
[----:B------:R-:W-:Y:S01]  /*396e0*/  IMAD.MOV.U32 R18, RZ, RZ, R21 ;  /* 0x000000ffff127224 */ /* 0x000fe200078e0015 */
[----:B------:R-:W-:-:S02]  /*396f0*/  MOV R17, R22 ;  /* 0x0000001600117202 */ /* 0x000fc40000000f00 */
[----:B------:R-:W-:Y:S02]  /*39700*/  MOV R16, R23 ;  /* 0x0000001700107202 */ /* 0x000fe40000000f00 */
[----:B------:R-:W0:Y:S04]  /*39710*/  LDSM.16.MT88.4 R20, [R3+0x12100] ;  /* 0x012100000314783b */ /* 0x000e280000004200 */
[----:B0-----:R-:W-:Y:S01]  /*39720*/  STL.64 [R1+0x5a70], R22 ;  /* 0x005a701601007387 */ /* 0x001fe20000100a00 */
[----:B------:R0:W-:Y:S03]  /*39730*/  STL.64 [R1+0x5a68], R20 ;  /* 0x005a681401007387 */ /* 0x0001e60000100a00 */
[----:B0-----:R-:W3:Y:S01]  /*39740*/  LDL.LU.64 R20, [R1+0x30] ;  /* 0x0000300001147983 */ /* 0x001ee20000300a00 */
[----:B------:R-:W3:Y:S02]  /*39750*/  LDL.LU.64 R22, [R1+0x38] ;  /* 0x0000380001167983 */ /* 0x000ee40000300a00 */
[----:B------:R-:W3:Y:S05]  /*39760*/  LDL.LU R12, [R1+0x160] ;  /* 0x00016000010c7983 */ /* 0x000eea0000300800 */
[----:B------:R-:W-:Y:S01]  /*39770*/  STL.64 [R1+0xf0], R24 ;  /* 0x0000f01801007387 */ /* 0x000fe20000100a00 */
[----:B------:R-:W-:Y:S01]  /*39780*/  STL.64 [R1+0xf8], R26 ;  /* 0x0000f81a01007387 */ /* 0x000fe20000100a00 */
[----:B------:R-:W3:Y:S02]  /*39790*/  LDL.LU R13, [R1+0x164] ;  /* 0x00016400010d7983 */ /* 0x000ee40000300800 */
[----:B------:R-:W3:Y:S02]  /*397a0*/  LDL.LU R14, [R1+0x168] ;  /* 0x00016800010e7983 */ /* 0x000ee40000300800 */
[----:B------:R-:W3:Y:S01]  /*397b0*/  LDL.LU R15, [R1+0x16c] ;  /* 0x00016c00010f7983 */ /* 0x000ee20000300800 */
[----:B------:R-:W0:Y:S04]  /*397c0*/  LDSM.16.MT88.4 R24, [R3+0x12180] ;  /* 0x012180000318783b */ /* 0x000e280000004200 */
[----:B0-----:R-:W-:Y:S01]  /*397d0*/  STL.64 [R1+0x5a50], R26 ;  /* 0x005a501a01007387 */ /* 0x001fe20000100a00 */
[----:B------:R3:W-:Y:S02]  /*397e0*/  STL.64 [R1+0x5a48], R24 ;  /* 0x005a481801007387 */ /* 0x0007e40000100a00 */
[----:B------:R-:W-:Y:S01]  /*397f0*/  STL [R1+0x59e0], R3 ;  /* 0x0059e00301007387 */ /* 0x000fe20000100800 */
[----:B---3--:R-:W-:Y:S07]  /*39800*/  HMMA.16816.F32 R24, R20, R6, R12 ;  /* 0x000000061418723c */ /* 0x008fee000000180c */
[----:B------:R-:W-:Y:S01]  /*39810*/  IMAD.MOV.U32 R15, RZ, RZ, R20 ;  /* 0x000000ffff0f7224 */ /* 0x000fe200078e0014 */
[----:B------:R-:W-:-:S02]  /*39820*/  MOV R14, R21 ;  /* 0x00000015000e7202 */ /* 0x000fc40000000f00 */
[----:B------:R-:W-:Y:S01]  /*39830*/  MOV R13, R22 ;  /* 0x00000016000d7202 */ /* 0x000fe20000000f00 */
[----:B------:R-:W-:Y:S02]  /*39840*/  IMAD.MOV.U32 R12, RZ, RZ, R23 ;  /* 0x000000ffff0c7224 */ /* 0x000fe400078e0017 */
[----:B------:R-:W0:Y:S10]  /*39850*/  LDSM.16.MT88.4 R20, [R28+0x14000] ;  /* 0x014000001c14783b */ /* 0x000e340000004200 */
[----:B------:R0:W-:Y:S01]  /*39860*/  STL.64 [R1+0xe0], R24 ;  /* 0x0000e01801007387 */ /* 0x0001e20000100a00 */
[----:B------:R1:W-:Y:S02]  /*39870*/  STL.64 [R1+0xe8], R26 ;  /* 0x0000e81a01007387 */ /* 0x0003e40000100a00 */
[----:B0-----:R-:W-:Y:S01]  /*39880*/  IMAD.MOV.U32 R24, RZ, RZ, R22 ;  /* 0x000000ffff187224 */ /* 0x001fe200078e0016 */
[----:B------:R-:W-:-:S02]  /*39890*/  MOV R3, R23 ;  /* 0x0000001700037202 */ /* 0x000fc40000000f00 */
[----:B-1----:R-:W-:Y:S02]  /*398a0*/  MOV R26, R20 ;  /* 0x00000014001a7202 */ /* 0x002fe40000000f00 */
[----:B------:R-:W-:Y:S02]  /*398b0*/  MOV R25, R21 ;  /* 0x0000001500197202 */ /* 0x000fe40000000f00 */
[----:B------:R-:W-:Y:S01]  /*398c0*/  MOV R22, R17 ;  /* 0x0000001100167202 */ /* 0x000fe20000000f00 */
[----:B------:R-:W-:Y:S01]  /*398d0*/  MOV R23, R16 ;  /* 0x0000001000177202 */ /* 0x000fe20000000f00 */
[----:B------:R-:W-:Y:S01]  /*398e0*/  MOV R20, R2 ;  /* 0x0000000200147202 */ /* 0x000fe20000000f00 */
[----:B------:R-:W-:Y:S01]  /*398f0*/  IMAD.MOV.U32 R21, RZ, RZ, R18 ;  /* 0x000000ffff157224 */ /* 0x000fe200078e0012 */
[----:B------:R-:W3:Y:S02]  /*39900*/  LDL.LU R2, [R1+0x5b0c] ;  /* 0x005b0c0001027983 */ /* 0x000ee40000300800 */
[----:B------:R-:W-:Y:S02]  /*39910*/  STL.64 [R1+0x5aa0], R22 ;  /* 0x005aa01601007387 */ /* 0x000fe40000100a00 */
[----:B------:R-:W-:Y:S01]  /*39920*/  STL.64 [R1+0x5a98], R20 ;  /* 0x005a981401007387 */ /* 0x000fe20000100a00 */
[----:B------:R-:W-:Y:S02]  /*39930*/  STL [R1+0x5a60], R26 ;  /* 0x005a601a01007387 */ /* 0x000fe40000100800 */
[----:B------:R0:W-:Y:S02]  /*39940*/  STL.64 [R1+0x5a58], R24 ;  /* 0x005a581801007387 */ /* 0x0001e40000100a00 */
[----:B0-----:R-:W4:Y:S01]  /*39950*/  LDL.LU R24, [R1+0x1e0] ;  /* 0x0001e00001187983 */ /* 0x001f220000300800 */
[----:B------:R-:W4:Y:S02]  /*39960*/  LDL.LU R25, [R1+0x1e4] ;  /* 0x0001e40001197983 */ /* 0x000f240000300800 */
[----:B------:R-:W4:Y:S02]  /*39970*/  LDL.LU R26, [R1+0x1e8] ;  /* 0x0001e800011a7983 */ /* 0x000f240000300800 */
[----:B------:R-:W4:Y:S02]  /*39980*/  LDL.LU R27, [R1+0x1ec] ;  /* 0x0001ec00011b7983 */ /* 0x000f240000300800 */
[----:B------:R-:W-:Y:S01]  /*39990*/  IMAD.MOV.U32 R20, RZ, RZ, R15 ;  /* 0x000000ffff147224 */ /* 0x000fe200078e000f */
[----:B------:R-:W-:-:S02]  /*399a0*/  MOV R21, R14 ;  /* 0x0000000e00157202 */ /* 0x000fc40000000f00 */
[----:B------:R-:W-:Y:S01]  /*399b0*/  MOV R22, R13 ;  /* 0x0000000d00167202 */ /* 0x000fe20000000f00 */
[----:B------:R-:W-:Y:S02]  /*399c0*/  IMAD.MOV.U32 R23, RZ, RZ, R12 ;  /* 0x000000ffff177224 */ /* 0x000fe400078e000c */
[----:B--2---:R-:W0:Y:S02]  /*399d0*/  LDSM.16.M88.4 R12, [R19+0x40100] ;  /* 0x04010000130c783b */ /* 0x004e240000000200 */
[----:B------:R-:W1:Y:S02]  /*399e0*/  LDSM.16.M88.4 R16, [R19+0x50100] ;  /* 0x050100001310783b */ /* 0x000e640000000200 */
[----:B0-----:R-:W-:Y:S02]  /*399f0*/  STL [R1+0x57f4], R14 ;  /* 0x0057f40e01007387 */ /* 0x001fe40000100800 */
[----:B------:R-:W-:Y:S02]  /*39a00*/  STL [R1+0x57f0], R15 ;  /* 0x0057f00f01007387 */ /* 0x000fe40000100800 */
[----:B------:R4:W-:Y:S02]  /*39a10*/  STL.64 [R1+0x5ad8], R12 ;  /* 0x005ad80c01007387 */ /* 0x0009e40000100a00 */
[----:B------:R-:W-:Y:S01]  /*39a20*/  STL.64 [R1+0x5ae0], R10 ;  /* 0x005ae00a01007387 */ /* 0x000fe20000100a00 */
[----:B----4-:R-:W-:Y:S07]  /*39a30*/  HMMA.16816.F32 R12, R20, R10, R24 ;  /* 0x0000000a140c723c */ /* 0x010fee0000001818 */
[----:B------:R-:W-:Y:S11]  /*39a40*/  MOV R20, R0 ;  /* 0x0000000000147202 */ /* 0x000ff60000000f00 */
[----:B------:R-:W-:Y:S05]  /*39a50*/  @!UPT UIADD3 URZ, URZ, URZ, URZ ;  /* 0x0000003f3f3ff290 */ /* 0x000fea000fffe03f */
[----:B------:R-:W-:Y:S01]  /*39a60*/  STL.64 [R1+0xc0], R12 ;  /* 0x0000c00c01007387 */ /* 0x000fe20000100a00 */
[----:B------:R-:W-:Y:S02]  /*39a70*/  STL.64 [R1+0xc8], R14 ;  /* 0x0000c80e01007387 */ /* 0x000fe40000100a00 */
[----:B------:R-:W2:Y:S02]  /*39a80*/  LDL.LU R0, [R1+0x5b08] ;  /* 0x005b080001007983 */ /* 0x000ea40000300800 */
[----:B------:R-:W-:Y:S01]  /*39a90*/  IMAD.MOV.U32 R22, RZ, RZ, R4 ;  /* 0x000000ffff167224 */ /* 0x000fe200078e0004 */
[----:B------:R-:W-:Y:S02]  /*39aa0*/  MOV R23, R5 ;  /* 0x0000000500177202 */ /* 0x000fe40000000f00 */
[----:B------:R-:W-:Y:S02]  /*39ab0*/  MOV R21, R29 ;  /* 0x0000001d00157202 */ /* 0x000fe40000000f00 */
[----:B------:R-:W4:Y:S01]  /*39ac0*/  LDL.LU R29, [R1+0x5b04] ;  /* 0x005b0400011d7983 */ /* 0x000f220000300800 */
[----:B------:R-:W4:Y:S02]  /*39ad0*/  LDL.LU R4, [R1+0x5b00] ;  /* 0x005b000001047983 */ /* 0x000f240000300800 */
[----:B------:R-:W4:Y:S02]  /*39ae0*/  LDL.LU R5, [R1+0x5afc] ;  /* 0x005afc0001057983 */ /* 0x000f240000300800 */
[----:B------:R-:W-:Y:S01]  /*39af0*/  STL.64 [R1+0x5ad0], R22 ;  /* 0x005ad01601007387 */ /* 0x000fe20000100a00 */
[----:B------:R3:W-:Y:S02]  /*39b00*/  STL.64 [R1+0x5ac8], R20 ;  /* 0x005ac81401007387 */ /* 0x0007e40000100a00 */
[----:B---3--:R-:W-:-:S02]  /*39b10*/  MOV R20, R2 ;  /* 0x0000000200147202 */ /* 0x008fc40000000f00 */
[----:B------:R-:W3:Y:S01]  /*39b20*/  LDL.LU R2, [R1+0x5af8] ;  /* 0x005af80001027983 */ /* 0x000ee20000300800 */
[----:B--2---:R-:W-:-:S03]  /*39b30*/  IMAD.MOV.U32 R21, RZ, RZ, R0 ;  /* 0x000000ffff157224 */ /* 0x004fc600078e0000 */
[----:B------:R-:W2:Y:S01]  /*39b40*/  LDL.LU R0, [R1+0x5af4] ;  /* 0x005af40001007983 */ /* 0x000ea20000300800 */
[----:B------:R-:W3:Y:S02]  /*39b50*/  LDL.LU R12, [R1+0x1d0] ;  /* 0x0001d000010c7983 */ /* 0x000ee40000300800 */
[----:B------:R-:W3:Y:S02]  /*39b60*/  LDL.LU R13, [R1+0x1d4] ;  /* 0x0001d400010d7983 */ /* 0x000ee40000300800 */
[----:B------:R-:W3:Y:S01]  /*39b70*/  LDL.LU R14, [R1+0x1d8] ;  /* 0x0001d800010e7983 */ /* 0x000ee20000300800 */
[----:B------:R-:W-:Y:S01]  /*39b80*/  MOV R23, R8 ;  /* 0x0000000800177202 */ /* 0x000fe20000000f00 */
[----:B------:R-:W3:Y:S01]  /*39b90*/  LDL.LU R15, [R1+0x1dc] ;  /* 0x0001dc00010f7983 */ /* 0x000ee20000300800 */
[----:B------:R-:W-:Y:S01]  /*39ba0*/  MOV R22, R9 ;  /* 0x0000000900167202 */ /* 0x000fe20000000f00 */
[----:B------:R-:W3:Y:S02]  /*39bb0*/  LDL.LU R8, [R1+0x210] ;  /* 0x0002100001087983 */ /* 0x000ee40000300800 */
[----:B------:R-:W3:Y:S01]  /*39bc0*/  LDL.LU R9, [R1+0x214] ;  /* 0x0002140001097983 */ /* 0x000ee20000300800 */
[----:B------:R-:W3:Y:S01]  /*39bd0*/  LDL.LU R10, [R1+0x218] ;  /* 0x00021800010a7983 */ /* 0x000ee20000300800 */
[----:B------:R-:W3:Y:S02]  /*39be0*/  LDL.LU R11, [R1+0x21c] ;  /* 0x00021c00010b7983 */ /* 0x000ee40000300800 */
[----:B------:R-:W3:Y:S02]  /*39bf0*/  LDL.LU R24, [R1+0x170] ;  /* 0x0001700001187983 */ /* 0x000ee40000300800 */
[----:B--2---:R-:W-:-:S02]  /*39c00*/  IMAD.MOV.U32 R25, RZ, RZ, R0 ;  /* 0x000000ffff197224 */ /* 0x004fc400078e0000 */
[----:B------:R-:W2:Y:S01]  /*39c10*/  LDL.LU R0, [R1+0x5af0] ;  /* 0x005af00001007983 */ /* 0x000ea20000300800 */
[----:B------:R-:W2:Y:S02]  /*39c20*/  LDL.LU R26, [R1+0x178] ;  /* 0x00017800011a7983 */ /* 0x000ea40000300800 */
[----:B------:R-:W2:Y:S02]  /*39c30*/  LDL.LU R27, [R1+0x17c] ;  /* 0x00017c00011b7983 */ /* 0x000ea40000300800 */
[----:B--2---:R0:W-:Y:S01]  /*39c40*/  STL.64 [R1+0x5a80], R26 ;  /* 0x005a801a01007387 */ /* 0x0041e20000100a00 */
[----:B---3--:R2:W-:Y:S01]  /*39c50*/  STL.64 [R1+0x5a78], R24 ;  /* 0x005a781801007387 */ /* 0x0085e20000100a00 */
[----:B0-----:R-:W-:Y:S02]  /*39c60*/  MOV R26, R0 ;  /* 0x00000000001a7202 */ /* 0x001fe40000000f00 */
[----:B--2---:R-:W2:Y:S01]  /*39c70*/  LDL.LU R24, [R1+0x1c0] ;  /* 0x0001c00001187983 */ /* 0x004ea20000300800 */
[----:B------:R-:W2:Y:S02]  /*39c80*/  LDL.LU R25, [R1+0x1c4] ;  /* 0x0001c40001197983 */ /* 0x000ea40000300800 */
[----:B------:R-:W3:Y:S02]  /*39c90*/  LDL.LU R0, [R1+0x5aec] ;  /* 0x005aec0001007983 */ /* 0x000ee40000300800 */
[----:B------:R-:W2:Y:S02]  /*39ca0*/  LDL.LU R27, [R1+0x1cc] ;  /* 0x0001cc00011b7983 */ /* 0x000ea40000300800 */
[----:B--2---:R-:W-:Y:S01]  /*39cb0*/  STL.64 [R1+0x5a90], R26 ;  /* 0x005a901a01007387 */ /* 0x004fe20000100a00 */
[----:B------:R0:W-:Y:S03]  /*39cc0*/  STL.64 [R1+0x5a88], R24 ;  /* 0x005a881801007387 */ /* 0x0001e60000100a00 */
[----:B0-----:R-:W2:Y:S01]  /*39cd0*/  LDL.LU R24, [R1+0x1f0] ;  /* 0x0001f00001187983 */ /* 0x001ea20000300800 */
[----:B------:R-:W2:Y:S02]  /*39ce0*/  LDL.LU R25, [R1+0x1f4] ;  /* 0x0001f40001197983 */ /* 0x000ea40000300800 */
[----:B------:R-:W2:Y:S01]  /*39cf0*/  LDL.LU R26, [R1+0x1f8] ;  /* 0x0001f800011a7983 */ /* 0x000ea20000300800 */
[----:B---3--:R-:W-:-:S02]  /*39d00*/  MOV R27, R0 ;  /* 0x00000000001b7202 */ /* 0x008fc40000000f00 */
[----:B------:R-:W3:Y:S01]  /*39d10*/  LDL.LU R0, [R1+0x5ae8] ;  /* 0x005ae80001007983 */ /* 0x000ee20000300800 */
[----:B------:R-:W-:Y:S03]  /*39d20*/  HMMA.16816.F32 R8, R20, R6, R8 ;  /* 0x000000061408723c */ /* 0x000fe60000001808 */
        /* <DEDUP_REMOVED lines=11> */
[----:B-1----:R-:W-:Y:S01]  /*39de0*/  STL [R1+0x5804], R18 ;  /* 0x0058041201007387 */ /* 0x002fe20000100800 */
[----:B------:R-:W-:Y:S01]  /*39df0*/  STL [R1+0x57c8], R19 ;  /* 0x0057c81301007387 */ /* 0x000fe20000100800 */
[----:B---3--:R-:W-:-:S02]  /*39e00*/  IMAD.MOV.U32 R27, RZ, RZ, R0 ;  /* 0x000000ffff1b7224 */ /* 0x008fc400078e0000 */
[----:B------:R-:W-:Y:S02]  /*39e10*/  STL.64 [R1+0xb0], R8 ;  /* 0x0000b00801007387 */ /* 0x000fe40000100a00 */
[----:B------:R0:W-:Y:S01]  /*39e20*/  STL [R1+0xb8], R10 ;  /* 0x0000b80a01007387 */ /* 0x0001e20000100800 */
[----:B------:R-:W-:Y:S02]  /*39e30*/  MOV R0, R11 ;  /* 0x0000000b00007202 */ /* 0x000fe40000000f00 */
[----:B0-----:R-:W3:Y:S03]  /*39e40*/  LDL.LU.64 R10, [R1+0x5ae0] ;  /* 0x005ae000010a7983 */ /* 0x001ee60000300a00 */
[----:B------:R-:W-:Y:S01]  /*39e50*/  STL [R1+0x59bc], R0 ;  /* 0x0059bc0001007387 */ /* 0x000fe20000100800 */
[----:B---3--:R-:W-:Y:S01]  /*39e60*/  HMMA.16816.F32 R20, R20, R10, R12 ;  /* 0x0000000a1414723c */ /* 0x008fe2000000180c */
[----:B------:R-:W3:Y:S11]  /*39e70*/  LDL.LU.64 R12, [R1+0x5ad8] ;  /* 0x005ad800010c7983 */ /* 0x000ef60000300a00 */
[----:B------:R-:W-:Y:S11]  /*39e80*/  @!UPT UIADD3 URZ, URZ, URZ, URZ ;  /* 0x0000003f3f3ff290 */ /* 0x000ff6000fffe03f */
        /* <DEDUP_REMOVED lines=19> */
[----:B------:R0:W-:Y:S02]  /*39fc0*/  STL [R1+0xd8], R26 ;  /* 0x0000d81a01007387 */ /* 0x0001e40000100800 */
[----:B------:R-:W-:Y:S02]  /*39fd0*/  IMAD.MOV.U32 R19, RZ, RZ, R27 ;  /* 0x000000ffff137224 */ /* 0x000fe400078e001b */
        /* <DEDUP_REMOVED lines=14> */
[----:B------:R-:W-:Y:S01]  /*3a0c0*/  STL [R1+0x90], R24 ;  /* 0x0000901801007387 */ /* 0x000fe20000100800 */
[----:B------:R0:W-:Y:S01]  /*3a0d0*/  STL.64 [R1+0x98], R26 ;  /* 0x0000981a01007387 */ /* 0x0001e20000100a00 */
        /* <DEDUP_REMOVED lines=15> */
[----:B------:R0:W-:Y:S01]  /*3a1d0*/  STL.64 [R1+0x240], R12 ;  /* 0x0002400c01007387 */ /* 0x0001e20000100a00 */
[----:B------:R1:W-:Y:S03]  /*3a1e0*/  STL.64 [R1+0x248], R14 ;  /* 0x0002480e01007387 */ /* 0x0003e60000100a00 */
        /* <DEDUP_REMOVED lines=11> */
[----:B------:R-:W3:Y:S01]  /*3a2a0*/  LDL.LU R26, [R1+0x5a60] ;  /* 0x005a6000011a7983 */ /* 0x000ee20000300800 */
[----:B------:R-:W2:Y:S11]  /*3a2b0*/  LDL.LU.64 R24, [R1+0x5a58] ;  /* 0x005a580001187983 */ /* 0x000eb60000300a00 */
[----:B------:R0:W-:Y:S02]  /*3a2c0*/  STL.64 [R1+0x2d0], R20 ;  /* 0x0002d01401007387 */ /* 0x0001e40000100a00 */
[----:B------:R1:W-:Y:S01]  /*3a2d0*/  STL.64 [R1+0x2d8], R22 ;  /* 0x0002d81601007387 */ /* 0x0003e20000100a00 */
        /* <DEDUP_REMOVED lines=91> */
[----:B------:R-:W-:Y:S01]  /*3a890*/  LDSM.16.MT88.4 R20, [R29+0x14100] ;  /* 0x014100001d14783b */ /* 0x000fe20000004200 */
[----:B0-----:R-:W-:Y:S01]  /*3a8a0*/  MOV R4, R8 ;  /* 0x0000000800047202 */ /* 0x001fe20000000f00 */
[----:B------:R-:W-:-:S02]  /*3a8b0*/  IMAD.MOV.U32 R5, RZ, RZ, R9 ;  /* 0x000000ffff057224 */ /* 0x000fc400078e0009 */
[----:B------:R-:W3:Y:S01]  /*3a8c0*/  LDL.LU R8, [R1+0x59e8] ;  /* 0x0059e80001087983 */ /* 0x000ee20000300800 */
[----:B------:R-:W4:Y:S02]  /*3a8d0*/  LDL.LU R9, [R1+0x59e4] ;  /* 0x0059e40001097983 */ /* 0x000f240000300800 */
[----:B------:R-:W2:Y:S02]  /*3a8e0*/  LDL.LU R6, [R1+0x318] ;  /* 0x0003180001067983 */ /* 0x000ea40000300800 */
[----:B------:R-:W2:Y:S02]  /*3a8f0*/  LDL.LU R7, [R1+0x31c] ;  /* 0x00031c0001077983 */ /* 0x000ea40000300800 */
[----:B--2---:R4:W-:Y:S02]  /*3a900*/  STL.64 [R1+0x59d0], R6 ;  /* 0x0059d00601007387 */ /* 0x0049e40000100a00 */
[----:B----4-:R-:W-:Y:S02]  /*3a910*/  MOV R6, R9 ;  /* 0x0000000900067202 */ /* 0x010fe40000000f00 */
[----:B---3--:R-:W-:-:S02]  /*3a920*/  MOV R7, R8 ;  /* 0x0000000800077202 */ /* 0x008fc40000000f00 */
[----:B------:R-:W0:Y:S04]  /*3a930*/  LDSM.16.MT88.4 R8, [R29+0x14080] ;  /* 0x014080001d08783b */ /* 0x000e280000004200 */
[----:B------:R1:W-:Y:S01]  /*3a940*/  STL.64 [R1+0x59c8], R4 ;  /* 0x0059c80401007387 */ /* 0x0003e20000100a00 */
[----:B------:R-:W-:Y:S03]  /*3a950*/  HMMA.16816.F32 R24, R24, R16, R12 ;  /* 0x000000101818723c */ /* 0x000fe6000000180c */
[----:B-1----:R-:W2:Y:S01]  /*3a960*/  LDL.LU R4, [R1+0x350] ;  /* 0x0003500001047983 */ /* 0x002ea20000300800 */
[----:B------:R-:W2:Y:S03]  /*3a970*/  LDL.LU R5, [R1+0x354] ;  /* 0x0003540001057983 */ /* 0x000ea60000300800 */
[----:B0-----:R-:W-:Y:S01]  /*3a980*/  STL.64 [R1+0x58c8], R10 ;  /* 0x0058c80a01007387 */ /* 0x001fe20000100a00 */
[----:B------:R0:W-:Y:S03]  /*3a990*/  STL.64 [R1+0x58c0], R8 ;  /* 0x0058c00801007387 */ /* 0x0001e60000100a00 */
[----:B0-----:R-:W3:Y:S01]  /*3a9a0*/  LDL.64 R8, [R1+0x50] ;  /* 0x0000500001087983 */ /* 0x001ee20000100a00 */
[----:B------:R-:W4:Y:S02]  /*3a9b0*/  LDL.LU.64 R10, [R1+0x58] ;  /* 0x00005800010a7983 */ /* 0x000f240000300a00 */
[----:B------:R-:W-:Y:S02]  /*3a9c0*/  STL.64 [R1+0x58a8], R22 ;  /* 0x0058a81601007387 */ /* 0x000fe40000100a00 */
[----:B------:R0:W-:Y:S02]  /*3a9d0*/  STL.64 [R1+0x58a0], R20 ;  /* 0x0058a01401007387 */ /* 0x0001e40000100a00 */
[----:B0-----:R-:W-:-:S02]  /*3a9e0*/  IMAD.MOV.U32 R20, RZ, RZ, R3 ;  /* 0x000000ffff147224 */ /* 0x001fc400078e0003 */
[----:B------:R-:W2:Y:S01]  /*3a9f0*/  LDL.LU R3, [R1+0x59e0] ;  /* 0x0059e00001037983 */ /* 0x000ea20000300800 */
[----:B------:R-:W2:Y:S02]  /*3aa00*/  LDL.LU.64 R12, [R1+0x59d8] ;  /* 0x0059d800010c7983 */ /* 0x000ea40000300a00 */
[----:B------:R-:W-:Y:S02]  /*3aa10*/  STL.64 [R1+0x260], R24 ;  /* 0x0002601801007387 */ /* 0x000fe40000100a00 */
[----:B------:R-:W-:Y:S02]  /*3aa20*/  STL.64 [R1+0x268], R26 ;  /* 0x0002681a01007387 */ /* 0x000fe40000100a00 */
[----:B------:R-:W0:Y:S01]  /*3aa30*/  LDSM.16.MT88.4 R24, [R29+0x14180] ;  /* 0x014180001d18783b */ /* 0x000e220000004200 */
[----:B------:R-:W-:Y:S02]  /*3aa40*/  MOV R21, R19 ;  /* 0x0000001300157202 */ /* 0x000fe40000000f00 */
[----:B------:R-:W-:Y:S01]  /*3aa50*/  MOV R22, R18 ;  /* 0x0000001200167202 */ /* 0x000fe20000000f00 */
[----:B------:R-:W-:Y:S01]  /*3aa60*/  IMAD.MOV.U32 R23, RZ, RZ, R0 ;  /* 0x000000ffff177224 */ /* 0x000fe200078e0000 */
        /* <DEDUP_REMOVED lines=10> */
[----:B------:R-:W-:Y:S01]  /*3ab10*/  STL.64 [R1+0x250], R4 ;  /* 0x0002500401007387 */ /* 0x000fe20000100a00 */
[----:B------:R0:W-:Y:S03]  /*3ab20*/  STL.64 [R1+0x258], R6 ;  /* 0x0002580601007387 */ /* 0x0001e60000100a00 */
[----:B0-----:R-:W2:Y:S01]  /*3ab30*/  LDL.LU.64 R6, [R1+0x59d0] ;  /* 0x0059d00001067983 */ /* 0x001ea20000300a00 */
[----:B------:R-:W2:Y:S01]  /*3ab40*/  LDL.LU.64 R4, [R1+0x59c8] ;  /* 0x0059c80001047983 */ /* 0x000ea20000300a00 */
[----:B---3--:R-:W-:Y:S11]  /*3ab50*/  HMMA.16816.F32 R20, R20, R16, R24 ;  /* 0x000000101414723c */ /* 0x008ff60000001818 */
[----:B------:R-:W-:Y:S11]  /*3ab60*/  @!UPT UIADD3 URZ, URZ, URZ, URZ ;  /* 0x0000003f3f3ff290 */ /* 0x000ff6000fffe03f */
[----:B------:R-:W-:Y:S01]  /*3ab70*/  @!UPT UIADD3 URZ, URZ, URZ, URZ ;  /* 0x0000003f3f3ff290 */ /* 0x000fe2000fffe03f */
[----:B------:R-:W-:Y:S01]  /*3ab80*/  STL.64 [R1+0x220], R20 ;  /* 0x0002201401007387 */ /* 0x000fe20000100a00 */
[----:B------:R-:W-:Y:S01]  /*3ab90*/  STL.64 [R1+0x228], R22 ;  /* 0x0002281601007387 */ /* 0x000fe20000100a00 */
[----:B------:R-:W-:Y:S02]  /*3aba0*/  MOV R19, R9 ;  /* 0x0000000900137202 */ /* 0x000fe40000000f00 */
[----:B----4-:R-:W-:Y:S01]  /*3abb0*/  MOV R0, R10 ;  /* 0x0000000a00007202 */ /* 0x010fe20000000f00 */
[----:B------:R-:W-:Y:S01]  /*3abc0*/  IMAD.MOV.U32 R18, RZ, RZ, R11 ;  /* 0x000000ffff127224 */ /* 0x000fe200078e000b */
[----:B--2---:R-:W-:Y:S11]  /*3abd0*/  HMMA.16816.F32 R4, R8, R12, R4 ;  /* 0x0000000c0804723c */ /* 0x004ff60000001804 */
[----:B------:R-:W-:Y:S11]  /*3abe0*/  @!UPT UIADD3 URZ, URZ, URZ, URZ ;  /* 0x0000003f3f3ff290 */ /* 0x000ff6000fffe03f */
[----:B------:R-:W-:Y:S01]  /*3abf0*/  @!UPT UIADD3 URZ, URZ, URZ, URZ ;  /* 0x0000003f3f3ff290 */ /* 0x000fe2000fffe03f */
[----:B------:R-:W-:Y:S01]  /*3ac00*/  STL [R1+0x214], R5 ;  /* 0x0002140501007387 */ /* 0x000fe20000100800 */
[----:B------:R-:W-:Y:S02]  /*3ac10*/  MOV R29, R4 ;  /* 0x00000004001d7202 */ /* 0x000fe40000000f00 */
[----:B------:R-:W-:Y:S01]  /*3ac20*/  MOV R14, R6 ;  /* 0x00000006000e7202 */ /* 0x000fe20000000f00 */
[----:B------:R-:W-:Y:S02]  /*3ac30*/  IMAD.MOV.U32 R15, RZ, RZ, R7 ;  /* 0x000000ffff0f7224 */ /* 0x000fe400078e0007 */
[----:B------:R-:W0:Y:S04]  /*3ac40*/  LDSM.16.MT88.4 R4, [R3+0x14000] ;  /* 0x014000000304783b */ /* 0x000e280000004200 */
[----:B------:R-:W-:Y:S01]  /*3ac50*/  STL [R1+0x5808], R15 ;  /* 0x0058080f01007387 */ /* 0x000fe20000100800 */
[----:B------:R0:W-:Y:S02]  /*3ac60*/  STL [R1+0x5800], R14 ;  /* 0x0058000e01007387 */ /* 0x0001e40000100800 */
[----:B------:R-:W-:Y:S01]  /*3ac70*/  STL [R1+0x57fc], R29 ;  /* 0x0057fc1d01007387 */ /* 0x000fe20000100800 */
[----:B0-----:R-:W-:-:S05]  /*3ac80*/  MOV R14, R7 ;  /* 0x00000007000e7202 */ /* 0x001fca0000000f00 */
[----:B------:R-:W-:Y:S01]  /*3ac90*/  STL [R1+0x59b8], R14 ;  /* 0x0059b80e01007387 */ /* 0x000fe20000100800 */
[----:B------:R-:W-:Y:S02]  /*3aca0*/  STL.64 [R1+0x59b0], R12 ;  /* 0x0059b00c01007387 */ /* 0x000fe40000100a00 */
[----:B------:R-:W2:Y:S02]  /*3acb0*/  LDL.LU R24, [R1+0xc0] ;  /* 0x0000c00001187983 */ /* 0x000ea40000300800 */
[----:B------:R-:W2:Y:S01]  /*3acc0*/  LDL.LU R25, [R1+0xc4] ;  /* 0x0000c40001197983 */ /* 0x000ea20000300800 */
[----:B------:R-:W3:Y:S01]  /*3acd0*/  LDL.LU R26, [R1+0xc8] ;  /* 0x0000c800011a7983 */ /* 0x000ee20000300800 */
[----:B------:R-:W3:Y:S02]  /*3ace0*/  LDL.LU R27, [R1+0xcc] ;  /* 0x0000cc00011b7983 */ /* 0x000ee40000300800 */
[----:B------:R-:W4:Y:S02]  /*3acf0*/  LDL.LU R20, [R1+0xf0] ;  /* 0x0000f00001147983 */ /* 0x000f240000300800 */
[----:B------:R-:W4:Y:S01]  /*3ad00*/  LDL.LU R21, [R1+0xf4] ;  /* 0x0000f40001157983 */ /* 0x000f220000300800 */
[----:B------:R-:W2:Y:S01]  /*3ad10*/  LDL.LU R22, [R1+0xf8] ;  /* 0x0000f80001167983 */ /* 0x000ea20000300800 */
[----:B------:R-:W2:Y:S02]  /*3ad20*/  LDL.LU R23, [R1+0xfc] ;  /* 0x0000fc0001177983 */ /* 0x000ea40000300800 */
[----:B------:R-:W2:Y:S02]  /*3ad30*/  LDL.LU R8, [R1+0x110] ;  /* 0x0001100001087983 */ /* 0x000ea40000300800 */
[----:B------:R-:W2:Y:S01]  /*3ad40*/  LDL.LU R9, [R1+0x114] ;  /* 0x0001140001097983 */ /* 0x000ea20000300800 */
[----:B------:R-:W2:Y:S01]  /*3ad50*/  LDL.LU R10, [R1+0x118] ;  /* 0x00011800010a7983 */ /* 0x000ea20000300800 */
[----:B------:R-:W2:Y:S03]  /*3ad60*/  LDL.LU R11, [R1+0x11c] ;  /* 0x00011c00010b7983 */ /* 0x000ea60000300800 */
[----:B--2---:R-:W-:Y:S01]  /*3ad70*/  STL.64 [R1+0x58d8], R10 ;  /* 0x0058d80a01007387 */ /* 0x004fe20000100a00 */
[----:B------:R0:W-:Y:S03]  /*3ad80*/  STL.64 [R1+0x58d0], R8 ;  /* 0x0058d00801007387 */ /* 0x0001e60000100a00 */
[----:B0-----:R-:W2:Y:S01]  /*3ad90*/  LDL.LU R8, [R1+0x2a0] ;  /* 0x0002a00001087983 */ /* 0x001ea20000300800 */
[----:B------:R-:W2:Y:S02]  /*3ada0*/  LDL.LU R9, [R1+0x2a4] ;  /* 0x0002a40001097983 */ /* 0x000ea40000300800 */
[----:B------:R-:W2:Y:S02]  /*3adb0*/  LDL.LU R10, [R1+0x2a8] ;  /* 0x0002a800010a7983 */ /* 0x000ea40000300800 */
[----:B------:R-:W2:Y:S01]  /*3adc0*/  LDL.LU R11, [R1+0x2ac] ;  /* 0x0002ac00010b7983 */ /* 0x000ea20000300800 */
[----:B------:R-:W-:-:S02]  /*3add0*/  MOV R2, R4 ;  /* 0x0000000400027202 */ /* 0x000fc40000000f00 */
[----:B------:R-:W-:Y:S01]  /*3ade0*/  MOV R28, R5 ;  /* 0x00000005001c7202 */ /* 0x000fe20000000f00 */
[----:B------:R-:W-:Y:S01]  /*3adf0*/  IMAD.MOV.U32 R29, RZ, RZ, R6 ;  /* 0x000000ffff1d7224 */ /* 0x000fe200078e0006 */
[----:B--2---:R-:W-:Y:S01]  /*3ae00*/  STL.64 [R1+0x58f8], R10 ;  /* 0x0058f80a01007387 */ /* 0x004fe20000100a00 */
[----:B------:R0:W-:Y:S02]  /*3ae10*/  STL.64 [R1+0x58f0], R8 ;  /* 0x0058f00801007387 */ /* 0x0001e40000100a00 */
[----:B------:R-:W2:Y:S02]  /*3ae20*/  LDL.LU R4, [R1] ;  /* 0x0000000001047983 */ /* 0x000ea40000300800 */
[----:B------:R-:W2:Y:S01]  /*3ae30*/  LDL.LU R5, [R1+0x4] ;  /* 0x0000040001057983 */ /* 0x000ea20000300800 */
[----:B------:R-:W2:Y:S01]  /*3ae40*/  LDL.LU R6, [R1+0x8] ;  /* 0x0000080001067983 */ /* 0x000ea20000300800 */
[----:B------:R-:W2:Y:S03]  /*3ae50*/  LDL.LU R7, [R1+0xc] ;  /* 0x00000c0001077983 */ /* 0x000ea60000300800 */
[----:B--2---:R-:W-:Y:S01]  /*3ae60*/  STL.64 [R1+0x5918], R6 ;  /* 0x0059180601007387 */ /* 0x004fe20000100a00 */
[----:B------:R1:W-:Y:S02]  /*3ae70*/  STL.64 [R1+0x5910], R4 ;  /* 0x0059100401007387 */ /* 0x0003e40000100a00 */
[----:B0-----:R-:W2:Y:S02]  /*3ae80*/  LDL.LU R8, [R1+0x120] ;  /* 0x0001200001087983 */ /* 0x001ea40000300800 */
[----:B------:R-:W2:Y:S01]  /*3ae90*/  LDL.LU R9, [R1+0x124] ;  /* 0x0001240001097983 */ /* 0x000ea20000300800 */
[----:B------:R-:W2:Y:S01]  /*3aea0*/  LDL.LU R10, [R1+0x128] ;  /* 0x00012800010a7983 */ /* 0x000ea20000300800 */
[----:B------:R-:W2:Y:S03]  /*3aeb0*/  LDL.LU R11, [R1+0x12c] ;  /* 0x00012c00010b7983 */ /* 0x000ea60000300800 */
[----:B-1----:R-:W2:Y:S01]  /*3aec0*/  LDL.LU R4, [R1+0x10] ;  /* 0x0000100001047983 */ /* 0x002ea20000300800 */
        /* <DEDUP_REMOVED lines=39> */
[----:B--2---:R0:W-:Y:S01]  /*3b140*/  STL.64 [R1+0x59a8], R6 ;  /* 0x0059a80601007387 */ /* 0x0041e20000100a00 */
[----:B------:R1:W-:Y:S02]  /*3b150*/  STL.64 [R1+0x59a0], R4 ;  /* 0x0059a00401007387 */ /* 0x0003e40000100a00 */
[----:B0-----:R-:W-:Y:S01]  /*3b160*/  IMAD.MOV.U32 R6, RZ, RZ, R0 ;  /* 0x000000ffff067224 */ /* 0x001fe200078e0000 */
[----:B-1----:R-:W2:Y:S01]  /*3b170*/  LDL.LU R4, [R1+0x50] ;  /* 0x0000500001047983 */ /* 0x002ea20000300800 */
[----:B------:R-:W-:-:S02]  /*3b180*/  MOV R5, R19 ;  /* 0x0000001300057202 */ /* 0x000fc40000000f00 */
[----:B------:R-:W2:Y:S02]  /*3b190*/  LDL.LU R19, [R1+0x59c0] ;  /* 0x0059c00001137983 */ /* 0x000ea40000300800 */
[----:B------:R-:W2:Y:S01]  /*3b1a0*/  LDL.LU R0, [R1+0x59bc] ;  /* 0x0059bc0001007983 */ /* 0x000ea20000300800 */
[----:B------:R-:W2:Y:S01]  /*3b1b0*/  LDL.LU R12, [R1+0x300] ;  /* 0x00030000010c7983 */ /* 0x000ea20000300800 */
[----:B------:R-:W2:Y:S02]  /*3b1c0*/  LDL.LU R13, [R1+0x304] ;  /* 0x00030400010d7983 */ /* 0x000ea40000300800 */
[----:B------:R-:W2:Y:S02]  /*3b1d0*/  LDL.LU R14, [R1+0x308] ;  /* 0x00030800010e7983 */ /* 0x000ea40000300800 */
[----:B------:R-:W2:Y:S01]  /*3b1e0*/  LDL.LU R15, [R1+0x30c] ;  /* 0x00030c00010f7983 */ /* 0x000ea20000300800 */
[----:B------:R-:W-:Y:S01]  /*3b1f0*/  STL.64 [R1+0x5968], R10 ;  /* 0x0059680a01007387 */ /* 0x000fe20000100a00 */
[----:B------:R0:W-:Y:S03]  /*3b200*/  STL.64 [R1+0x5960], R8 ;  /* 0x0059600801007387 */ /* 0x0001e60000100a00 */
[----:B0-----:R-:W2:Y:S01]  /*3b210*/  LDL.LU R8, [R1+0x330] ;  /* 0x0003300001087983 */ /* 0x001ea20000300800 */
[----:B------:R-:W2:Y:S02]  /*3b220*/  LDL.LU R9, [R1+0x334] ;  /* 0x0003340001097983 */ /* 0x000ea40000300800 */
[----:B------:R-:W2:Y:S02]  /*3b230*/  LDL.LU R10, [R1+0x338] ;  /* 0x00033800010a7983 */ /* 0x000ea40000300800 */
[----:B------:R-:W2:Y:S01]  /*3b240*/  LDL.LU R11, [R1+0x33c] ;  /* 0x00033c00010b7983 */ /* 0x000ea20000300800 */
[----:B------:R-:W-:Y:S01]  /*3b250*/  MOV R7, R18 ;  /* 0x0000001200077202 */ /* 0x000fe20000000f00 */
[----:B--2---:R-:W-:Y:S01]  /*3b260*/  STL.64 [R1+0x5988], R10 ;  /* 0x0059880a01007387 */ /* 0x004fe20000100a00 */
[----:B------:R0:W-:Y:S03]  /*3b270*/  STL.64 [R1+0x5980], R8 ;  /* 0x0059800801007387 */ /* 0x0001e60000100a00 */
[----:B0-----:R-:W2:Y:S01]  /*3b280*/  LDL.LU R8, [R1+0x340] ;  /* 0x0003400001087983 */ /* 0x001ea20000300800 */
[----:B------:R-:W2:Y:S02]  /*3b290*/  LDL.LU R9, [R1+0x344] ;  /* 0x0003440001097983 */ /* 0x000ea40000300800 */
[----:B------:R-:W2:Y:S02]  /*3b2a0*/  LDL.LU R10, [R1+0x348] ;  /* 0x00034800010a7983 */ /* 0x000ea40000300800 */
[----:B------:R-:W2:Y:S01]  /*3b2b0*/  LDL.LU R11, [R1+0x34c] ;  /* 0x00034c00010b7983 */ /* 0x000ea20000300800 */
[----:B------:R-:W-:Y:S11]  /*3b2c0*/  HMMA.16816.F32 R4, R4, R16, R12 ;  /* 0x000000100404723c */ /* 0x000ff6000000180c */
[----:B------:R-:W-:Y:S11]  /*3b2d0*/  @!UPT UIADD3 URZ, URZ, URZ, URZ ;  /* 0x0000003f3f3ff290 */ /* 0x000ff6000fffe03f */
[----:B------:R-:W-:Y:S02]  /*3b2e0*/  @!UPT UIADD3 URZ, URZ, URZ, URZ ;  /* 0x0000003f3f3ff290 */ /* 0x000fe4000fffe03f */
[----:B------:R-:W-:Y:S01]  /*3b2f0*/  MOV R15, R6 ;  /* 0x00000006000f7202 */ /* 0x000fe20000000f00 */
[----:B------:R-:W-:Y:S01]  /*3b300*/  IMAD.MOV.U32 R18, RZ, RZ, R7 ;  /* 0x000000ffff127224 */ /* 0x000fe200078e0007 */
        /* <DEDUP_REMOVED lines=10> */
[----:B------:R-:W4:Y:S02]  /*3b3b0*/  LDL.LU R22, [R1+0x108] ;  /* 0x0001080001167983 */ /* 0x000f240000300800 */
[----:B------:R-:W4:Y:S01]  /*3b3c0*/  LDL.LU R23, [R1+0x10c] ;  /* 0x00010c0001177983 */ /* 0x000f220000300800 */
[----:B---3--:R-:W-:Y:S01]  /*3b3d0*/  STL.64 [R1+0x5898], R26 ;  /* 0x0058981a01007387 */ /* 0x008fe20000100a00 */
[----:B------:R0:W-:Y:S03]  /*3b3e0*/  STL.64 [R1+0x5890], R24 ;  /* 0x0058901801007387 */ /* 0x0001e60000100a00 */
[----:B0-----:R-:W3:Y:S01]  /*3b3f0*/  LDL.LU R24, [R1+0xe0] ;  /* 0x0000e00001187983 */ /* 0x001ee20000300800 */
[----:B------:R-:W3:Y:S02]  /*3b400*/  LDL.LU R25, [R1+0xe4] ;  /* 0x0000e40001197983 */ /* 0x000ee40000300800 */
[----:B------:R-:W3:Y:S02]  /*3b410*/  LDL.LU R26, [R1+0xe8] ;  /* 0x0000e800011a7983 */ /* 0x000ee40000300800 */
[----:B------:R-:W3:Y:S01]  /*3b420*/  LDL.LU R27, [R1+0xec] ;  /* 0x0000ec00011b7983 */ /* 0x000ee20000300800 */
[----:B------:R-:W-:Y:S01]  /*3b430*/  STL [R1+0x5878], R29 ;  /* 0x0058781d01007387 */ /* 0x000fe20000100800 */
[----:B------:R-:W-:Y:S02]  /*3b440*/  STL [R1+0x5874], R28 ;  /* 0x0058741c01007387 */ /* 0x000fe40000100800 */
[----:B------:R-:W-:Y:S02]  /*3b450*/  STL [R1+0x5870], R2 ;  /* 0x0058700201007387 */ /* 0x000fe40000100800 */
[----:B------:R-:W2:Y:S01]  /*3b460*/  LDL.LU R14, [R1+0x59b8] ;  /* 0x0059b800010e7983 */ /* 0x000ea20000300800 */
[----:B------:R-:W2:Y:S01]  /*3b470*/  LDL.LU.64 R12, [R1+0x59b0] ;  /* 0x0059b000010c7983 */ /* 0x000ea20000300a00 */
[----:B------:R-:W-:Y:S02]  /*3b480*/  STL.64 [R1+0x1d0], R4 ;  /* 0x0001d00401007387 */ /* 0x000fe40000100a00 */
[----:B------:R-:W0:Y:S04]  /*3b490*/  LDSM.16.MT88.4 R4, [R3+0x14080] ;  /* 0x014080000304783b */ /* 0x000e280000004200 */
[----:B------:R-:W-:Y:S01]  /*3b4a0*/  STL [R1+0x5810], R18 ;  /* 0x0058101201007387 */ /* 0x000fe20000100800 */
[----:B------:R1:W-:Y:S01]  /*3b4b0*/  STL [R1+0x580c], R15 ;  /* 0x00580c0f01007387 */ /* 0x0003e20000100800 */
[----:B0-----:R-:W-:Y:S01]  /*3b4c0*/  IMAD.MOV.U32 R2, RZ, RZ, R6 ;  /* 0x000000ffff027224 */ /* 0x001fe200078e0006 */
[----:B-1----:R-:W-:-:S02]  /*3b4d0*/  MOV R15, R7 ;  /* 0x00000007000f7202 */ /* 0x002fc40000000f00 */
[----:B------:R-:W-:Y:S02]  /*3b4e0*/  MOV R29, R4 ;  /* 0x00000004001d7202 */ /* 0x000fe40000000f00 */
[----:B------:R-:W-:Y:S01]  /*3b4f0*/  MOV R28, R5 ;  /* 0x00000005001c7202 */ /* 0x000fe20000000f00 */
        /* <DEDUP_REMOVED lines=61> */
[----:B0-----:R-:W-:Y:S02]  /*3b8d0*/  STL.64 [R1+0x50], R4 ;  /* 0x0000500401007387 */ /* 0x001fe40000100a00 */
[----:B------:R0:W-:Y:S02]  /*3b8e0*/  STL.64 [R1+0x58], R6 ;  /* 0x0000580601007387 */ /* 0x0001e40000100a00 */
        /* <DEDUP_REMOVED lines=13> */
[----:B------:R0:W-:Y:S01]  /*3b9c0*/  STL.64 [R1+0x160], R4 ;  /* 0x0001600401007387 */ /* 0x0001e20000100a00 */
[----:B------:R1:W-:Y:S03]  /*3b9d0*/  STL.64 [R1+0x168], R6 ;  /* 0x0001680601007387 */ /* 0x0003e60000100a00 */
[----:B0-----:R-:W2:Y:S01]  /*3b9e0*/  LDL.LU R4, [R1+0x80] ;  /* 0x0000800001047983 */ /* 0x001ea20000300800 */
[----:B------:R-:W2:Y:S02]  /*3b9f0*/  LDL.LU R5, [R1+0x84] ;  /* 0x0000840001057983 */ /* 0x000ea40000300800 */
[----:B-1----:R-:W2:Y:S02]  /*3ba00*/  LDL.LU R6, [R1+0x88] ;  /* 0x0000880001067983 */ /* 0x002ea40000300800 */
        /* <DEDUP_REMOVED lines=16> */
[----:B-1----:R-:W4:Y:S01]  /*3bb10*/  LDL.LU R10, [R1+0xb8] ;  /* 0x0000b800010a7983 */ /* 0x002f220000300800 */
[C---:B---3--:R-:W-:Y:S11]  /*3bb20*/  HMMA.16816.F32 R24, R20.reuse, R12, R24 ;  /* 0x0000000c1418723c */ /* 0x048ff60000001818 */
[----:B------:R-:W-:Y:S11]  /*3bb30*/  @!UPT UIADD3 URZ, URZ, URZ, URZ ;  /* 0x0000003f3f3ff290 */ /* 0x000ff6000fffe03f */
[----:B------:R-:W-:Y:S01]  /*3bb40*/  @!UPT UIADD3 URZ, URZ, URZ, URZ ;  /* 0x0000003f3f3ff290 */ /* 0x000fe2000fffe03f */
[----:B------:R-:W-:Y:S01]  /*3bb50*/  STL.64 [R1+0x140], R24 ;  /* 0x0001401801007387 */ /* 0x000fe20000100a00 */
[----:B------:R0:W-:Y:S03]  /*3bb60*/  STL.64 [R1+0x148], R26 ;  /* 0x0001481a01007387 */ /* 0x0001e60000100a00 */
[----:B0-----:R-:W3:Y:S01]  /*3bb70*/  LDL.LU.64 R26, [R1+0x5898] ;  /* 0x00589800011a7983 */ /* 0x001ee20000300a00 */
[----:B------:R-:W3:Y:S01]  /*3bb80*/  LDL.LU.64 R24, [R1+0x5890] ;  /* 0x0058900001187983 */ /* 0x000ee20000300a00 */
[----:B------:R-:W-:Y:S01]  /*3bb90*/  MOV R11, R0 ;  /* 0x00000000000b7202 */ /* 0x000fe20000000f00 */
[----:B---3--:R-:W-:Y:S01]  /*3bba0*/  HMMA.16816.F32 R20, R20, R16, R24 ;  /* 0x000000101414723c */ /* 0x008fe20000001818 */
[----:B------:R-:W4:Y:S01]  /*3bbb0*/  LDL.LU.64 R26, [R1+0x5888] ;  /* 0x00588800011a7983 */ /* 0x000f220000300a00 */
[----:B------:R-:W4:Y:S06]  /*3bbc0*/  LDL.LU.64 R24, [R1+0x5880] ;  /* 0x0058800001187983 */ /* 0x000f2c0000300a00 */
[C---:B----4-:R-:W-:Y:S08]  /*3bbd0*/  HMMA.16816.F32 R8, R24.reuse, R12, R8 ;  /* 0x0000000c1808723c */ /* 0x050ff00000001808 */
[----:B--2---:R-:W-:Y:S07]  /*3bbe0*/  HMMA.16816.F32 R4, R24, R16, R4 ;  /* 0x000000101804723c */ /* 0x004fee0000001804 */
[----:B------:R-:W-:-:S08]  /*3bbf0*/  MOV R25, R19 ;  /* 0x0000001300197202 */ /* 0x000fd00000000f00 */
[----:B------:R-:W-:Y:S01]  /*3bc00*/  STL.64 [R1+0x120], R8 ;  /* 0x0001200801007387 */ /* 0x000fe20000100a00 */
[----:B------:R-:W-:Y:S02]  /*3bc10*/  IMAD.MOV.U32 R0, RZ, RZ, R10 ;  /* 0x000000ffff007224 */ /* 0x000fe400078e000a */
[----:B------:R-:W-:Y:S02]  /*3bc20*/  STL.64 [R1+0x130], R20 ;  /* 0x0001301401007387 */ /* 0x000fe40000100a00 */
[----:B------:R-:W-:Y:S01]  /*3bc30*/  STL.64 [R1+0x138], R22 ;  /* 0x0001381601007387 */ /* 0x000fe20000100a00 */
[----:B------:R-:W-:Y:S01]  /*3bc40*/  STL [R1+0x12c], R11 ;  /* 0x00012c0b01007387 */ /* 0x000fe20000100800 */
[----:B------:R-:W-:Y:S02]  /*3bc50*/  STL [R1+0x566c], R0 ;  /* 0x00566c0001007387 */ /* 0x000fe40000100800 */
[----:B------:R0:W-:Y:S02]  /*3bc60*/  STL.64 [R1+0x5860], R16 ;  /* 0x0058601001007387 */ /* 0x0001e40000100a00 */
[----:B------:R-:W2:Y:S01]  /*3bc70*/  LDL.LU R24, [R1+0x90] ;  /* 0x0000900001187983 */ /* 0x000ea20000300800 */
[----:B------:R-:W-:Y:S01]  /*3bc80*/  STL.64 [R1+0x70], R4 ;  /* 0x0000700401007387 */ /* 0x000fe20000100a00 */
[----:B------:R-:W-:Y:S02]  /*3bc90*/  STL.64 [R1+0x78], R6 ;  /* 0x0000780601007387 */ /* 0x000fe40000100a00 */
[----:B------:R-:W3:Y:S02]  /*3bca0*/  LDL.LU R19, [R1+0x587c] ;  /* 0x00587c0001137983 */ /* 0x000ee40000300800 */
[----:B------:R-:W4:Y:S01]  /*3bcb0*/  LDL.LU R26, [R1+0x98] ;  /* 0x00009800011a7983 */ /* 0x000f220000300800 */
[----:B------:R-:W4:Y:S04]  /*3bcc0*/  LDL.LU R27, [R1+0x9c] ;  /* 0x00009c00011b7983 */ /* 0x000f280000300800 */
[----:B------:R-:W1:Y:S04]  /*3bcd0*/  LDSM.16.MT88.4 R4, [R3+0x14180] ;  /* 0x014180000304783b */ /* 0x000e680000004200 */
[----:B0-----:R-:W3:Y:S01]  /*3bce0*/  LDL.LU R16, [R1+0xd0] ;  /* 0x0000d00001107983 */ /* 0x001ee20000300800 */
[----:B------:R-:W3:Y:S02]  /*3bcf0*/  LDL.LU R17, [R1+0xd4] ;  /* 0x0000d40001117983 */ /* 0x000ee40000300800 */
[----:B------:R-:W3:Y:S01]  /*3bd00*/  LDL.LU R18, [R1+0xd8] ;  /* 0x0000d80001127983 */ /* 0x000ee20000300800 */
[----:B----4-:R-:W-:Y:S01]  /*3bd10*/  STL.64 [R1+0x5858], R26 ;  /* 0x0058581a01007387 */ /* 0x010fe20000100a00 */
[----:B--2---:R0:W-:Y:S03]  /*3bd20*/  STL.64 [R1+0x5850], R24 ;  /* 0x0058501801007387 */ /* 0x0041e60000100a00 */
[----:B0-----:R-:W2:Y:S01]  /*3bd30*/  LDL.LU R24, [R1+0xa0] ;  /* 0x0000a00001187983 */ /* 0x001ea20000300800 */
[----:B------:R-:W2:Y:S02]  /*3bd40*/  LDL.LU R25, [R1+0xa4] ;  /* 0x0000a40001197983 */ /* 0x000ea40000300800 */
[----:B------:R-:W2:Y:S02]  /*3bd50*/  LDL.LU R26, [R1+0xa8] ;  /* 0x0000a800011a7983 */ /* 0x000ea40000300800 */
[----:B------:R-:W2:Y:S01]  /*3bd60*/  LDL.LU R27, [R1+0xac] ;  /* 0x0000ac00011b7983 */ /* 0x000ea20000300800 */
[----:B------:R-:W4:Y:S01]  /*3bd70*/  LDL.LU R20, [R1+0x240] ;  /* 0x0002400001147983 */ /* 0x000f220000300800 */
[----:B------:R-:W4:Y:S02]  /*3bd80*/  LDL.LU R21, [R1+0x244] ;  /* 0x0002440001157983 */ /* 0x000f240000300800 */
[----:B------:R-:W2:Y:S02]  /*3bd90*/  LDL.LU R22, [R1+0x248] ;  /* 0x0002480001167983 */ /* 0x000ea40000300800 */
[----:B------:R-:W2:Y:S02]  /*3bda0*/  LDL.LU R23, [R1+0x24c] ;  /* 0x00024c0001177983 */ /* 0x000ea40000300800 */
[----:B--2---:R-:W-:Y:S01]  /*3bdb0*/  STL.64 [R1+0x5828], R22 ;  /* 0x0058281601007387 */ /* 0x004fe20000100a00 */
[----:B----4-:R0:W-:Y:S02]  /*3bdc0*/  STL.64 [R1+0x5820], R20 ;  /* 0x0058201401007387 */ /* 0x0101e40000100a00 */
[----:B0-----:R-:W-:Y:S01]  /*3bdd0*/  MOV R20, R29 ;  /* 0x0000001d00147202 */ /* 0x001fe20000000f00 */
[----:B------:R-:W-:Y:S01]  /*3bde0*/  IMAD.MOV.U32 R21, RZ, RZ, R28 ;  /* 0x000000ffff157224 */ /* 0x000fe200078e001c */
[----:B------:R-:W2:Y:S01]  /*3bdf0*/  LDL.LU R29, [R1+0x5878] ;  /* 0x00587800011d7983 */ /* 0x000ea20000300800 */
[----:B------:R-:W4:Y:S01]  /*3be00*/  LDL.LU R28, [R1+0x5874] ;  /* 0x00587400011c7983 */ /* 0x000f220000300800 */
[----:B------:R-:W-:-:S02]  /*3be10*/  MOV R22, R2 ;  /* 0x0000000200167202 */ /* 0x000fc40000000f00 */
[----:B------:R-:W2:Y:S01]  /*3be20*/  LDL.LU R2, [R1+0x5870] ;  /* 0x0058700001027983 */ /* 0x000ea20000300800 */
[----:B------:R-:W2:Y:S02]  /*3be30*/  LDL.LU.64 R8, [R1+0x50] ;  /* 0x0000500001087983 */ /* 0x000ea40000300a00 */
[----:B------:R-:W2:Y:S02]  /*3be40*/  LDL.LU.64 R10, [R1+0x58] ;  /* 0x00005800010a7983 */ /* 0x000ea40000300a00 */
[----:B--2---:R-:W-:Y:S01]  /*3be50*/  STL.64 [R1+0x5838], R10 ;  /* 0x0058380a01007387 */ /* 0x004fe20000100a00 */
[----:B------:R0:W-:Y:S03]  /*3be60*/  STL.64 [R1+0x5830], R8 ;  /* 0x0058300801007387 */ /* 0x0001e60000100a00 */
[----:B0-----:R-:W2:Y:S01]  /*3be70*/  LDL.LU R8, [R1+0x200] ;  /* 0x0002000001087983 */ /* 0x001ea20000300800 */
[----:B------:R-:W2:Y:S02]  /*3be80*/  LDL.LU R9, [R1+0x204] ;  /* 0x0002040001097983 */ /* 0x000ea40000300800 */
[----:B------:R-:W2:Y:S02]  /*3be90*/  LDL.LU R10, [R1+0x208] ;  /* 0x00020800010a7983 */ /* 0x000ea40000300800 */
[----:B------:R-:W2:Y:S02]  /*3bea0*/  LDL.LU R11, [R1+0x20c] ;  /* 0x00020c00010b7983 */ /* 0x000ea40000300800 */
[----:B--2---:R0:W-:Y:S01]  /*3beb0*/  STL.64 [R1+0x5848], R10 ;  /* 0x0058480a01007387 */ /* 0x0041e20000100a00 */
[----:B------:R2:W-:Y:S01]  /*3bec0*/  STL.64 [R1+0x5840], R8 ;  /* 0x0058400801007387 */ /* 0x0005e20000100a00 */
[----:B0-----:R-:W-:Y:S01]  /*3bed0*/  MOV R10, R29 ;  /* 0x0000001d000a7202 */ /* 0x001fe20000000f00 */
[----:B--2---:R-:W-:Y:S01]  /*3bee0*/  IMAD.MOV.U32 R8, RZ, RZ, R2 ;  /* 0x000000ffff087224 */ /* 0x004fe200078e0002 */
[----:B----4-:R-:W-:Y:S01]  /*3bef0*/  MOV R9, R28 ;  /* 0x0000001c00097202 */ /* 0x010fe20000000f00 */
[----:B------:R-:W-:Y:S01]  /*3bf00*/  IMAD.MOV.U32 R11, RZ, RZ, R14 ;  /* 0x000000ffff0b7224 */ /* 0x000fe200078e000e */
[----:B------:R-:W2:Y:S01]  /*3bf10*/  LDL.LU R2, [R1+0x586c] ;  /* 0x00586c0001027983 */ /* 0x000ea20000300800 */
[----:B------:R-:W4:Y:S05]  /*3bf20*/  LDL.LU R28, [R1+0x5868] ;  /* 0x00586800011c7983 */ /* 0x000f2a0000300800 */
[C---:B---3--:R-:W-:Y:S01]  /*3bf30*/  HMMA.16816.F32 R16, R8.reuse, R12, R16 ;  /* 0x0000000c0810723c */ /* 0x048fe20000001810 */
[----:B-1----:R-:W-:Y:S01]  /*3bf40*/  STL [R1+0x5818], R6 ;  /* 0x0058180601007387 */ /* 0x002fe20000100800 */
[----:B------:R-:W-:Y:S02]  /*3bf50*/  STL [R1+0x5814], R7 ;  /* 0x0058140701007387 */ /* 0x000fe40000100800 */
[----:B------:R-:W-:Y:S11]  /*3bf60*/  STL [R1+0x56d0], R3 ;  /* 0x0056d00301007387 */ /* 0x000ff60000100800 */
[----:B------:R-:W-:Y:S08]  /*3bf70*/  @!UPT UIADD3 URZ, URZ, URZ, URZ ;  /* 0x0000003f3f3ff290 */ /* 0x000ff0000fffe03f */
[----:B------:R0:W-:Y:S01]  /*3bf80*/  STL [R1+0x100], R16 ;  /* 0x0001001001007387 */ /* 0x0001e20000100800 */
[----:B------:R-:W-:Y:S01]  /*3bf90*/  STL.64 [R1+0x108], R18 ;  /* 0x0001081201007387 */ /* 0x000fe20000100a00 */
[----:B------:R-:W-:Y:S02]  /*3bfa0*/  MOV R0, R17 ;  /* 0x0000001100007202 */ /* 0x000fe40000000f00 */
[----:B0-----:R-:W3:Y:S03]  /*3bfb0*/  LDL.LU.64 R16, [R1+0x5860] ;  /* 0x0058600001107983 */ /* 0x001ee60000300a00 */
[----:B------:R-:W-:Y:S01]  /*3bfc0*/  STL [R1+0x5670], R0 ;  /* 0x0056700001007387 */ /* 0x000fe20000100800 */
[----:B------:R-:W-:Y:S01]  /*3bfd0*/  MOV R23, R15 ;  /* 0x0000000f00177202 */ /* 0x000fe20000000f00 */
[----:B---3--:R-:W-:Y:S01]  /*3bfe0*/  HMMA.16816.F32 R8, R8, R16, R24 ;  /* 0x000000100808723c */ /* 0x008fe20000001818 */
[----:B------:R-:W3:Y:S01]  /*3bff0*/  LDL.LU.64 R26, [R1+0x5858] ;  /* 0x00585800011a7983 */ /* 0x000ee20000300a00 */
[----:B------:R-:W3:Y:S11]  /*3c000*/  LDL.LU.64 R24, [R1+0x5850] ;  /* 0x0058500001187983 */ /* 0x000ef60000300a00 */
[----:B------:R-:W-:Y:S10]  /*3c010*/  @!UPT UIADD3 URZ, URZ, URZ, URZ ;  /* 0x0000003f3f3ff290 */ /* 0x000ff4000fffe03f */
[----:B------:R-:W-:Y:S01]  /*3c020*/  STL.64 [R1+0xf0], R8 ;  /* 0x0000f00801007387 */ /* 0x000fe20000100a00 */
[----:B------:R3:W-:Y:S02]  /*3c030*/  STL.64 [R1+0xf8], R10 ;  /* 0x0000f80a01007387 */ /* 0x0007e40000100a00 */
[----:B---3--:R-:W-:Y:S11]  /*3c040*/  HMMA.16816.F32 R8, R20, R12, R24 ;  /* 0x0000000c1408723c */ /* 0x008ff60000001818 */
[----:B------:R-:W-:Y:S11]  /*3c050*/  @!UPT UIADD3 URZ, URZ, URZ, URZ ;  /* 0x0000003f3f3ff290 */ /* 0x000ff6000fffe03f */
[----:B------:R-:W-:Y:S01]  /*3c060*/  @!UPT UIADD3 URZ, URZ, URZ, URZ ;  /* 0x0000003f3f3ff290 */ /* 0x000fe2000fffe03f */
[----:B------:R-:W-:Y:S01]  /*3c070*/  STL.64 [R1+0xe0], R8 ;  /* 0x0000e00801007387 */ /* 0x000fe20000100a00 */
[----:B------:R-:W-:Y:S01]  /*3c080*/  STL [R1+0xe8], R10 ;  /* 0x0000e80a01007387 */ /* 0x000fe20000100800 */
[----:B------:R-:W-:Y:S02]  /*3c090*/  MOV R0, R11 ;  /* 0x0000000b00007202 */ /* 0x000fe40000000f00 */
[----:B----4-:R-:W0:Y:S04]  /*3c0a0*/  LDSM.16.MT88.4 R8, [R28+0x16000] ;  /* 0x016000001c08783b */ /* 0x010e280000004200 */
[----:B------:R1:W-:Y:S01]  /*3c0b0*/  STL [R1+0x5674], R0 ;  /* 0x0056740001007387 */ /* 0x0003e20000100800 */
[----:B0-----:R-:W-:Y:S01]  /*3c0c0*/  IMAD.MOV.U32 R25, RZ, RZ, R8 ;  /* 0x000000ffff197224 */ /* 0x001fe200078e0008 */
[----:B------:R-:W-:-:S02]  /*3c0d0*/  MOV R24, R9 ;  /* 0x0000000900187202 */ /* 0x000fc40000000f00 */
[----:B------:R-:W-:Y:S01]  /*3c0e0*/  MOV R3, R10 ;  /* 0x0000000a00037202 */ /* 0x000fe20000000f00 */
[----:B-1----:R-:W-:Y:S02]  /*3c0f0*/  IMAD.MOV.U32 R0, RZ, RZ, R11 ;  /* 0x000000ffff007224 */ /* 0x002fe400078e000b */
[----:B------:R-:W0:Y:S02]  /*3c100*/  LDSM.16.MT88.4 R8, [R28+0x16080] ;  /* 0x016080001c08783b */ /* 0x000e240000004200 */
[----:B0-----:R-:W-:Y:S02]  /*3c110*/  MOV R14, R8 ;  /* 0x00000008000e7202 */ /* 0x001fe40000000f00 */
[----:B------:R-:W-:Y:S01]  /*3c120*/  MOV R29, R9 ;  /* 0x00000009001d7202 */ /* 0x000fe20000000f00 */
[----:B------:R-:W-:Y:S01]  /*3c130*/  IMAD.MOV.U32 R27, RZ, RZ, R10 ;  /* 0x000000ffff1b7224 */ /* 0x000fe200078e000a */
[----:B------:R-:W-:Y:S02]  /*3c140*/  MOV R26, R11 ;  /* 0x0000000b001a7202 */ /* 0x000fe40000000f00 */
[----:B------:R-:W0:Y:S04]  /*3c150*/  LDSM.16.MT88.4 R8, [R28+0x16100] ;  /* 0x016100001c08783b */ /* 0x000e280000004200 */
[----:B0-----:R-:W-:Y:S01]  /*3c160*/  STL [R1+0x24], R9 ;  /* 0x0000240901007387 */ /* 0x001fe20000100800 */
[----:B------:R0:W-:Y:S01]  /*3c170*/  STL.64 [R1+0x28], R10 ;  /* 0x0000280a01007387 */ /* 0x0001e20000100a00 */
[----:B------:R-:W-:-:S02]  /*3c180*/  MOV R19, R8 ;  /* 0x0000000800137202 */ /* 0x000fc40000000f00 */
[----:B0-----:R-:W3:Y:S01]  /*3c190*/  LDL.LU.64 R10, [R1+0x5848] ;  /* 0x00584800010a7983 */ /* 0x001ee20000300a00 */
[----:B------:R-:W3:Y:S02]  /*3c1a0*/  LDL.LU.64 R8, [R1+0x5840] ;  /* 0x0058400001087983 */ /* 0x000ee40000300a00 */
[----:B---3--:R-:W-:Y:S01]  /*3c1b0*/  HMMA.16816.F32 R20, R20, R16, R8 ;  /* 0x000000101414723c */ /* 0x008fe20000001808 */
[----:B------:R-:W3:Y:S01]  /*3c1c0*/  LDL.LU.64 R10, [R1+0x5838] ;  /* 0x00583800010a7983 */ /* 0x000ee20000300a00 */
[----:B------:R-:W3:Y:S11]  /*3c1d0*/  LDL.LU.64 R8, [R1+0x5830] ;  /* 0x0058300001087983 */ /* 0x000ef60000300a00 */
[----:B------:R-:W-:Y:S10]  /*3c1e0*/  @!UPT UIADD3 URZ, URZ, URZ, URZ ;  /* 0x0000003f3f3ff290 */ /* 0x000ff4000fffe03f */
[----:B------:R-:W-:Y:S01]  /*3c1f0*/  STL.64 [R1+0xd0], R20 ;  /* 0x0000d01401007387 */ /* 0x000fe20000100a00 */
[----:B------:R-:W-:Y:S02]  /*3c200*/  STL.64 [R1+0xd8], R22 ;  /* 0x0000d81601007387 */ /* 0x000fe40000100a00 */
[----:B------:R-:W0:Y:S02]  /*3c210*/  LDSM.16.MT88.4 R20, [R28+0x16180] ;  /* 0x016180001c14783b */ /* 0x000e240000004200 */
[----:B0-----:R-:W-:Y:S02]  /*3c220*/  MOV R18, R22 ;  /* 0x0000001600127202 */ /* 0x001fe40000000f00 */
[----:B------:R-:W-:Y:S02]  /*3c230*/  IMAD.MOV.U32 R15, RZ, RZ, R23 ;  /* 0x000000ffff0f7224 */ /* 0x000fe400078e0017 */
[----:B------:R-:W-:Y:S01]  /*3c240*/  IMAD.MOV.U32 R6, RZ, RZ, R20 ;  /* 0x000000ffff067224 */ /* 0x000fe200078e0014 */
[----:B------:R-:W-:Y:S01]  /*3c250*/  MOV R7, R21 ;  /* 0x0000001500077202 */ /* 0x000fe20000000f00 */
[----:B------:R-:W3:Y:S01]  /*3c260*/  LDL.LU.64 R22, [R1+0x5828] ;  /* 0x0058280001167983 */ /* 0x000ee20000300a00 */
[----:B------:R-:W3:Y:S02]  /*3c270*/  LDL.LU.64 R20, [R1+0x5820] ;  /* 0x0058200001147983 */ /* 0x000ee40000300a00 */
[----:B------:R-:W-:Y:S01]  /*3c280*/  STL [R1+0x5678], R28 ;  /* 0x0056781c01007387 */ /* 0x000fe20000100800 */
[----:B---3--:R-:W-:Y:S11]  /*3c290*/  HMMA.16816.F32 R20, R8, R12, R20 ;  /* 0x0000000c0814723c */ /* 0x008ff60000001814 */
[----:B------:R-:W-:Y:S11]  /*3c2a0*/  @!UPT UIADD3 URZ, URZ, URZ, URZ ;  /* 0x0000003f3f3ff290 */ /* 0x000ff6000fffe03f */
[----:B------:R-:W-:Y:S01]  /*3c2b0*/  @!UPT UIADD3 URZ, URZ, URZ, URZ ;  /* 0x0000003f3f3ff290 */ /* 0x000fe2000fffe03f */
[----:B------:R0:W-:Y:S01]  /*3c2c0*/  STL.64 [R1+0xc0], R20 ;  /* 0x0000c01401007387 */ /* 0x0001e20000100a00 */
[----:B------:R1:W-:Y:S02]  /*3c2d0*/  STL.64 [R1+0xc8], R22 ;  /* 0x0000c81601007387 */ /* 0x0003e40000100a00 */
[----:B0-----:R-:W-:Y:S01]  /*3c2e0*/  IMAD.MOV.U32 R21, RZ, RZ, R10 ;  /* 0x000000ffff157224 */ /* 0x001fe200078e000a */
[----:B-1----:R-:W-:Y:S02]  /*3c2f0*/  MOV R23, R8 ;  /* 0x0000000800177202 */ /* 0x002fe40000000f00 */
[----:B------:R-:W-:Y:S02]  /*3c300*/  MOV R22, R9 ;  /* 0x0000000900167202 */ /* 0x000fe40000000f00 */
[----:B------:R-:W-:Y:S02]  /*3c310*/  MOV R20, R11 ;  /* 0x0000000b00147202 */ /* 0x000fe40000000f00 */
[----:B--2---:R-:W0:Y:S04]  /*3c320*/  LDSM.16.MT88.4 R8, [R2+0x16000] ;  /* 0x016000000208783b */ /* 0x004e280000004200 */
[----:B0-----:R-:W-:Y:S01]  /*3c330*/  STL.64 [R1], R8 ;  /* 0x0000000801007387 */ /* 0x001fe20000100a00 */
[----:B------:R-:W-:Y:S02]  /*3c340*/  STL.64 [R1+0x8], R10 ;  /* 0x0000080a01007387 */ /* 0x000fe40000100a00 */
[----:B------:R-:W0:Y:S02]  /*3c350*/  LDSM.16.MT88.4 R8, [R2+0x16080] ;  /* 0x016080000208783b */ /* 0x000e240000004200 */
[----:B0-----:R0:W-:Y:S02]  /*3c360*/  STL.64 [R1+0x5720], R10 ;  /* 0x0057200a01007387 */ /* 0x0011e40000100a00 */
[----:B------:R1:W-:Y:S01]  /*3c370*/  STL.64 [R1+0x5718], R8 ;  /* 0x0057180801007387 */ /* 0x0003e20000100a00 */
[----:B0-----:R-:W-:-:S02]  /*3c380*/  MOV R10, R18 ;  /* 0x00000012000a7202 */ /* 0x001fc40000000f00 */
[----:B-1----:R-:W-:Y:S02]  /*3c390*/  MOV R8, R6 ;  /* 0x0000000600087202 */ /* 0x002fe40000000f00 */
[----:B------:R-:W-:Y:S01]  /*3c3a0*/  MOV R11, R15 ;  /* 0x0000000f000b7202 */ /* 0x000fe20000000f00 */
[----:B------:R-:W2:Y:S01]  /*3c3b0*/  LDL.LU R6, [R1+0x5818] ;  /* 0x0058180001067983 */ /* 0x000ea20000300800 */
[----:B------:R-:W-:Y:S02]  /*3c3c0*/  IMAD.MOV.U32 R9, RZ, RZ, R7 ;  /* 0x000000ffff097224 */ /* 0x000fe400078e0007 */
[----:B------:R-:W2:Y:S02]  /*3c3d0*/  LDL.LU R7, [R1+0x5814] ;  /* 0x0058140001077983 */ /* 0x000ea40000300800 */
[----:B------:R-:W3:Y:S01]  /*3c3e0*/  LDL.LU R18, [R1+0x5810] ;  /* 0x0058100001127983 */ /* 0x000ee20000300800 */
[----:B------:R-:W4:Y:S01]  /*3c3f0*/  LDL.LU R15, [R1+0x580c] ;  /* 0x00580c00010f7983 */ /* 0x000f220000300800 */
[----:B------:R0:W-:Y:S02]  /*3c400*/  STL.64 [R1+0x5750], R10 ;  /* 0x0057500a01007387 */ /* 0x0001e40000100a00 */
[----:B------:R1:W-:Y:S01]  /*3c410*/  STL.64 [R1+0x5748], R8 ;  /* 0x0057480801007387 */ /* 0x0003e20000100a00 */
[----:B0-----:R-:W-:Y:S01]  /*3c420*/  MOV R10, R21 ;  /* 0x00000015000a7202 */ /* 0x001fe20000000f00 */
[----:B-1----:R-:W-:Y:S01]  /*3c430*/  IMAD.MOV.U32 R8, RZ, RZ, R23 ;  /* 0x000000ffff087224 */ /* 0x002fe200078e0017 */
[----:B------:R-:W-:Y:S01]  /*3c440*/  MOV R9, R22 ;  /* 0x0000001600097202 */ /* 0x000fe20000000f00 */
[----:B------:R-:W-:-:S02]  /*3c450*/  IMAD.MOV.U32 R11, RZ, RZ, R20 ;  /* 0x000000ffff0b7224 */ /* 0x000fc400078e0014 */
[----:B------:R-:W0:Y:S04]  /*3c460*/  LDSM.16.MT88.4 R20, [R2+0x16100] ;  /* 0x016100000214783b */ /* 0x000e280000004200 */
[----:B0-----:R-:W-:Y:S01]  /*3c470*/  STL.64 [R1+0x5700], R22 ;  /* 0x0057001601007387 */ /* 0x001fe20000100a00 */
[----:B------:R0:W-:Y:S03]  /*3c480*/  STL.64 [R1+0x56f8], R20 ;  /* 0x0056f81401007387 */ /* 0x0001e60000100a00 */
[----:B0-----:R-:W2:Y:S01]  /*3c490*/  LDL.LU R20, [R1+0x1d0] ;  /* 0x0001d00001147983 */ /* 0x001ea20000300800 */
[----:B------:R-:W2:Y:S01]  /*3c4a0*/  LDL.LU R21, [R1+0x1d4] ;  /* 0x0001d40001157983 */ /* 0x000ea20000300800 */
[----:B---3--:R-:W-:-:S02]  /*3c4b0*/  MOV R23, R18 ;  /* 0x0000001200177202 */ /* 0x008fc40000000f00 */
[----:B----4-:R-:W-:Y:S02]  /*3c4c0*/  MOV R22, R15 ;  /* 0x0000000f00167202 */ /* 0x010fe40000000f00 */
[----:B------:R-:W3:Y:S01]  /*3c4d0*/  LDL.LU R15, [R1+0x5808] ;  /* 0x00580800010f7983 */ /* 0x000ee20000300800 */
[----:B------:R-:W4:Y:S02]  /*3c4e0*/  LDL.LU R18, [R1+0x5804] ;  /* 0x0058040001127983 */ /* 0x000f240000300800 */
[----:B------:R-:W-:Y:S01]  /*3c4f0*/  STL.64 [R1+0x5760], R22 ;  /* 0x0057601601007387 */ /* 0x000fe20000100a00 */
[----:B--2---:R0:W-:Y:S04]  /*3c500*/  STL.64 [R1+0x5758], R20 ;  /* 0x0057581401007387 */ /* 0x0041e80000100a00 */
[----:B0-----:R-:W2:Y:S01]  /*3c510*/  LDL.LU R20, [R1+0x2d0] ;  /* 0x0002d00001147983 */ /* 0x001ea20000300800 */
[----:B------:R-:W2:Y:S02]  /*3c520*/  LDL.LU R21, [R1+0x2d4] ;  /* 0x0002d40001157983 */ /* 0x000ea40000300800 */
[----:B------:R-:W2:Y:S02]  /*3c530*/  LDL.LU R22, [R1+0x2d8] ;  /* 0x0002d80001167983 */ /* 0x000ea40000300800 */
[----:B------:R-:W2:Y:S01]  /*3c540*/  LDL.LU R23, [R1+0x2dc] ;  /* 0x0002dc0001177983 */ /* 0x000ea20000300800 */
[----:B----4-:R-:W-:Y:S01]  /*3c550*/  STL.64 [R1+0x57e8], R18 ;  /* 0x0057e81201007387 */ /* 0x010fe20000100a00 */
[----:B------:R-:W-:Y:S01]  /*3c560*/  STL.64 [R1+0x57e0], R16 ;  /* 0x0057e01001007387 */ /* 0x000fe20000100a00 */
[----:B--2---:R-:W-:Y:S11]  /*3c570*/  HMMA.16816.F32 R8, R8, R16, R20 ;  /* 0x000000100808723c */ /* 0x004ff60000001814 */
[----:B------:R-:W-:Y:S11]  /*3c580*/  @!UPT UIADD3 URZ, URZ, URZ, URZ ;  /* 0x0000003f3f3ff290 */ /* 0x000ff6000fffe03f */
[----:B------:R-:W-:Y:S01]  /*3c590*/  @!UPT UIADD3 URZ, URZ, URZ, URZ ;  /* 0x0000003f3f3ff290 */ /* 0x000fe2000fffe03f */
[----:B------:R0:W-:Y:S01]  /*3c5a0*/  STL.64 [R1+0x80], R8 ;  /* 0x0000800801007387 */ /* 0x0001e20000100a00 */
[----:B------:R1:W-:Y:S03]  /*3c5b0*/  STL.64 [R1+0x88], R10 ;  /* 0x0000880a01007387 */ /* 0x0003e60000100a00 */
[----:B0-----:R-:W2:Y:S01]  /*3c5c0*/  LDL.LU R8, [R1+0x220] ;  /* 0x0002200001087983 */ /* 0x001ea20000300800 */
[----:B------:R-:W2:Y:S02]  /*3c5d0*/  LDL.LU R9, [R1+0x224] ;  /* 0x0002240001097983 */ /* 0x000ea40000300800 */
[----:B-1----:R-:W4:Y:S02]  /*3c5e0*/  LDL.LU R10, [R1+0x228] ;  /* 0x00022800010a7983 */ /* 0x002f240000300800 */
[----:B------:R-:W4:Y:S02]  /*3c5f0*/  LDL.LU R11, [R1+0x22c] ;  /* 0x00022c00010b7983 */ /* 0x000f240000300800 */
[----:B----4-:R0:W-:Y:S01]  /*3c600*/  STL.64 [R1+0x5770], R10 ;  /* 0x0057700a01007387 */ /* 0x0101e20000100a00 */
[----:B--2---:R1:W-:Y:S01]  /*3c610*/  STL.64 [R1+0x5768], R8 ;  /* 0x0057680801007387 */ /* 0x0043e20000100a00 */
[----:B0-----:R-:W-:Y:S01]  /*3c620*/  MOV R10, R27 ;  /* 0x0000001b000a7202 */ /* 0x001fe20000000f00 */
[----:B------:R-:W-:-:S02]  /*3c630*/  IMAD.MOV.U32 R11, RZ, RZ, R26 ;  /* 0x000000ffff0b7224 */ /* 0x000fc400078e001a */
[----:B-1----:R-:W-:Y:S01]  /*3c640*/  IMAD.MOV.U32 R8, RZ, RZ, R14 ;  /* 0x000000ffff087224 */ /* 0x002fe200078e000e */
[----:B------:R-:W-:Y:S01]  /*3c650*/  MOV R9, R29 ;  /* 0x0000001d00097202 */ /* 0x000fe20000000f00 */
[----:B------:R-:W2:Y:S01]  /*3c660*/  LDL.LU R14, [R1+0x5800] ;  /* 0x00580000010e7983 */ /* 0x000ea20000300800 */
[----:B------:R-:W4:Y:S02]  /*3c670*/  LDL.LU R29, [R1+0x57fc] ;  /* 0x0057fc00011d7983 */ /* 0x000f240000300800 */
[----:B------:R0:W-:Y:S01]  /*3c680*/  STL.64 [R1+0x57a0], R10 ;  /* 0x0057a00a01007387 */ /* 0x0001e20000100a00 */
[----:B------:R1:W-:Y:S01]  /*3c690*/  STL.64 [R1+0x5798], R8 ;  /* 0x0057980801007387 */ /* 0x0003e20000100a00 */
[----:B------:R-:W2:Y:S02]  /*3c6a0*/  LDL.LU R20, [R1+0x250] ;  /* 0x0002500001147983 */ /* 0x000ea40000300800 */
[----:B------:R-:W2:Y:S02]  /*3c6b0*/  LDL.LU R21, [R1+0x254] ;  /* 0x0002540001157983 */ /* 0x000ea40000300800 */
[----:B------:R-:W2:Y:S01]  /*3c6c0*/  LDL.LU R22, [R1+0x258] ;  /* 0x0002580001167983 */ /* 0x000ea20000300800 */
[----:B------:R-:W2:Y:S01]  /*3c6d0*/  LDL.LU R23, [R1+0x25c] ;  /* 0x00025c0001177983 */ /* 0x000ea20000300800 */
[----:B0-----:R-:W-:Y:S01]  /*3c6e0*/  IMAD.MOV.U32 R10, RZ, RZ, R3 ;  /* 0x000000ffff0a7224 */ /* 0x001fe200078e0003 */
[----:B------:R-:W-:-:S02]  /*3c6f0*/  MOV R11, R0 ;  /* 0x00000000000b7202 */ /* 0x000fc40000000f00 */
[----:B-1----:R-:W-:Y:S02]  /*3c700*/  MOV R8, R25 ;  /* 0x0000001900087202 */ /* 0x002fe40000000f00 */
[----:B------:R-:W-:Y:S02]  /*3c710*/  MOV R9, R24 ;  /* 0x0000001800097202 */ /* 0x000fe40000000f00 */
[----:B------:R-:W0:Y:S04]  /*3c720*/  LDSM.16.MT88.4 R24, [R2+0x16180] ;  /* 0x016180000218783b */ /* 0x000e280000004200 */
[----:B------:R-:W-:Y:S01]  /*3c730*/  STL.64 [R1+0x57d8], R10 ;  /* 0x0057d80a01007387 */ /* 0x000fe20000100a00 */
[----:B------:R-:W-:Y:S03]  /*3c740*/  STL.64 [R1+0x57d0], R8 ;  /* 0x0057d00801007387 */ /* 0x000fe60000100a00 */
[----:B--2---:R-:W-:Y:S01]  /*3c750*/  STL.64 [R1+0x5780], R22 ;  /* 0x0057801601007387 */ /* 0x004fe20000100a00 */
[----:B------:R1:W-:Y:S03]  /*3c760*/  STL.64 [R1+0x5778], R20 ;  /* 0x0057781401007387 */ /* 0x0003e60000100a00 */
[----:B-1----:R-:W2:Y:S01]  /*3c770*/  LDL.LU R20, [R1+0x260] ;  /* 0x0002600001147983 */ /* 0x002ea20000300800 */
[----:B------:R-:W2:Y:S02]  /*3c780*/  LDL.LU R21, [R1+0x264] ;  /* 0x0002640001157983 */ /* 0x000ea40000300800 */
[----:B------:R-:W2:Y:S02]  /*3c790*/  LDL.LU R22, [R1+0x268] ;  /* 0x0002680001167983 */ /* 0x000ea40000300800 */
[----:B------:R-:W2:Y:S01]  /*3c7a0*/  LDL.LU R23, [R1+0x26c] ;  /* 0x00026c0001177983 */ /* 0x000ea20000300800 */
        /* <DEDUP_REMOVED lines=8> */
[----:B--2---:R-:W-:Y:S01]  /*3c830*/  STL.64 [R1+0x5790], R22 ;  /* 0x0057901601007387 */ /* 0x004fe20000100a00 */
[----:B------:R1:W-:Y:S03]  /*3c840*/  STL.64 [R1+0x5788], R20 ;  /* 0x0057881401007387 */ /* 0x0003e60000100a00 */
[----:B-1----:R-:W2:Y:S01]  /*3c850*/  LDL.LU R20, [R1+0x290] ;  /* 0x0002900001147983 */ /* 0x002ea20000300800 */
[----:B------:R-:W2:Y:S02]  /*3c860*/  LDL.LU R21, [R1+0x294] ;  /* 0x0002940001157983 */ /* 0x000ea40000300800 */
[----:B------:R-:W2:Y:S02]  /*3c870*/  LDL.LU R22, [R1+0x298] ;  /* 0x0002980001167983 */ /* 0x000ea40000300800 */
[----:B------:R-:W2:Y:S02]  /*3c880*/  LDL.LU R23, [R1+0x29c] ;  /* 0x00029c0001177983 */ /* 0x000ea40000300800 */
[----:B--2---:R-:W-:Y:S01]  /*3c890*/  STL.64 [R1+0x57b0], R22 ;  /* 0x0057b01601007387 */ /* 0x004fe20000100a00 */
[----:B------:R1:W-:Y:S03]  /*3c8a0*/  STL.64 [R1+0x57a8], R20 ;  /* 0x0057a81401007387 */ /* 0x0003e60000100a00 */
[----:B-1----:R-:W2:Y:S01]  /*3c8b0*/  LDL.LU R20, [R1+0x270] ;  /* 0x0002700001147983 */ /* 0x002ea20000300800 */
[----:B------:R-:W2:Y:S02]  /*3c8c0*/  LDL.LU R21, [R1+0x274] ;  /* 0x0002740001157983 */ /* 0x000ea40000300800 */
[----:B------:R-:W2:Y:S02]  /*3c8d0*/  LDL.LU R22, [R1+0x278] ;  /* 0x0002780001167983 */ /* 0x000ea40000300800 */
[----:B------:R-:W2:Y:S01]  /*3c8e0*/  LDL.LU R23, [R1+0x27c] ;  /* 0x00027c0001177983 */ /* 0x000ea20000300800 */
[----:B---3--:R-:W-:Y:S01]  /*3c8f0*/  HMMA.16816.F32 R16, R4, R12, R16 ;  /* 0x0000000c0410723c */ /* 0x008fe20000001810 */
[----:B--2---:R-:W-:Y:S01]  /*3c900*/  STL.64 [R1+0x57c0], R22 ;  /* 0x0057c01601007387 */ /* 0x004fe20000100a00 */
[----:B------:R1:W-:Y:S03]  /*3c910*/  STL.64 [R1+0x57b8], R20 ;  /* 0x0057b81401007387 */ /* 0x0003e60000100a00 */
[----:B-1----:R-:W2:Y:S01]  /*3c920*/  LDL.LU R20, [R1+0x2b0] ;  /* 0x0002b00001147983 */ /* 0x002ea20000300800 */
[----:B------:R-:W2:Y:S02]  /*3c930*/  LDL.LU R21, [R1+0x2b4] ;  /* 0x0002b40001157983 */ /* 0x000ea40000300800 */
[----:B------:R-:W2:Y:S02]  /*3c940*/  LDL.LU R22, [R1+0x2b8] ;  /* 0x0002b80001167983 */ /* 0x000ea40000300800 */
[----:B------:R-:W2:Y:S01]  /*3c950*/  LDL.LU R23, [R1+0x2bc] ;  /* 0x0002bc0001177983 */ /* 0x000ea20000300800 */
[----:B0-----:R-:W-:Y:S01]  /*3c960*/  STL.64 [R1+0x56e0], R26 ;  /* 0x0056e01a01007387 */ /* 0x001fe20000100a00 */
[----:B------:R4:W-:Y:S02]  /*3c970*/  STL.64 [R1+0x56d8], R24 ;  /* 0x0056d81801007387 */ /* 0x0009e40000100a00 */
[----:B----4-:R-:W-:-:S02]  /*3c980*/  MOV R24, R29 ;  /* 0x0000001d00187202 */ /* 0x010fc40000000f00 */
[----:B------:R-:W3:Y:S01]  /*3c990*/  LDL.LU R29, [R1+0x57f8] ;  /* 0x0057f800011d7983 */ /* 0x000ee20000300800 */
[----:B------:R-:W4:Y:S02]  /*3c9a0*/  LDL.LU R25, [R1+0x214] ;  /* 0x0002140001197983 */ /* 0x000f240000300800 */
[----:B------:R-:W-:Y:S01]  /*3c9b0*/  IMAD.MOV.U32 R26, RZ, RZ, R14 ;  /* 0x000000ffff1a7224 */ /* 0x000fe200078e000e */
[----:B------:R-:W-:Y:S01]  /*3c9c0*/  MOV R27, R15 ;  /* 0x0000000f001b7202 */ /* 0x000fe20000000f00 */
[----:B------:R-:W2:Y:S01]  /*3c9d0*/  LDL.LU R14, [R1+0x57f4] ;  /* 0x0057f400010e7983 */ /* 0x000ea20000300800 */
[----:B------:R-:W2:Y:S02]  /*3c9e0*/  LDL.LU R15, [R1+0x57f0] ;  /* 0x0057f000010f7983 */ /* 0x000ea40000300800 */
[----:B------:R-:W-:Y:S02]  /*3c9f0*/  STL [R1+0x559c], R2 ;  /* 0x00559c0201007387 */ /* 0x000fe40000100800 */
[----:B------:R-:W-:Y:S01]  /*3ca00*/  STL.64 [R1+0xb0], R16 ;  /* 0x0000b01001007387 */ /* 0x000fe20000100a00 */
[----:B------:R-:W-:Y:S04]  /*3ca10*/  STL.64 [R1+0xb8], R18 ;  /* 0x0000b81201007387 */ /* 0x000fe80000100a00 */
[----:B---3--:R-:W0:Y:S02]  /*3ca20*/  LDSM.16.MT88.4 R16, [R29+0x16000] ;  /* 0x016000001d10783b */ /* 0x008e240000004200 */
[----:B0-----:R-:W-:-:S02]  /*3ca30*/  MOV R12, R18 ;  /* 0x00000012000c7202 */ /* 0x001fc40000000f00 */
[----:B------:R-:W-:Y:S02]  /*3ca40*/  MOV R0, R19 ;  /* 0x0000001300007202 */ /* 0x000fe40000000f00 */
[----:B------:R-:W-:Y:S01]  /*3ca50*/  MOV R3, R16 ;  /* 0x0000001000037202 */ /* 0x000fe20000000f00 */
[----:B------:R-:W-:Y:S01]  /*3ca60*/  IMAD.MOV.U32 R13, RZ, RZ, R17 ;  /* 0x000000ffff0d7224 */ /* 0x000fe200078e0011 */
[----:B------:R-:W3:Y:S01]  /*3ca70*/  LDL.LU.64 R18, [R1+0x57e8] ;  /* 0x0057e80001127983 */ /* 0x000ee20000300a00 */
        /* <DEDUP_REMOVED lines=10> */
[----:B---3--:R-:W-:Y:S02]  /*3cb20*/  IMAD.MOV.U32 R4, RZ, RZ, R19 ;  /* 0x000000ffff047224 */ /* 0x008fe400078e0013 */
        /* <DEDUP_REMOVED lines=32> */
[----:B------:R0:W-:Y:S01]  /*3cd30*/  STL.64 [R1+0x330], R8 ;  /* 0x0003300801007387 */ /* 0x0001e20000100a00 */
[----:B------:R-:W-:Y:S01]  /*3cd40*/  MOV R17, R10 ;  /* 0x0000000a00117202 */ /* 0x000fe20000000f00 */
[----:B------:R-:W-:Y:S02]  /*3cd50*/  IMAD.MOV.U32 R16, RZ, RZ, R11 ;  /* 0x000000ffff107224 */ /* 0x000fe400078e000b */
[----:B------:R-:W3:Y:S04]  /*3cd60*/  LDL.LU.64 R10, [R1+0x5770] ;  /* 0x00577000010a7983 */ /* 0x000ee80000300a00 */
[----:B0-----:R-:W3:Y:S01]  /*3cd70*/  LDL.LU.64 R8, [R1+0x5768] ;  /* 0x0057680001087983 */ /* 0x001ee20000300a00 */
[----:B------:R-:W-:Y:S02]  /*3cd80*/  STL [R1+0x5680], R16 ;  /* 0x0056801001007387 */ /* 0x000fe40000100800 */
[----:B------:R-:W-:Y:S01]  /*3cd90*/  STL [R1+0x567c], R17 ;  /* 0x00567c1101007387 */ /* 0x000fe20000100800 */
[C---:B--2---:R-:W-:Y:S11]  /*3cda0*/  HMMA.16816.F32 R20, R4.reuse, R14, R20 ;  /* 0x0000000e0414723c */ /* 0x044ff60000001814 */
[----:B------:R-:W-:Y:S11]  /*3cdb0*/  @!UPT UIADD3 URZ, URZ, URZ, URZ ;  /* 0x0000003f3f3ff290 */ /* 0x000ff6000fffe03f */
[----:B------:R-:W-:Y:S01]  /*3cdc0*/  @!UPT UIADD3 URZ, URZ, URZ, URZ ;  /* 0x0000003f3f3ff290 */ /* 0x000fe2000fffe03f */
[----:B------:R-:W-:Y:S01]  /*3cdd0*/  STL.64 [R1+0x350], R20 ;  /* 0x0003501401007387 */ /* 0x000fe20000100a00 */
[----:B------:R0:W-:Y:S01]  /*3cde0*/  STL.64 [R1+0x358], R22 ;  /* 0x0003581601007387 */ /* 0x0001e20000100a00 */
[----:B---3--:R-:W-:Y:S02]  /*3cdf0*/  HMMA.16816.F32 R4, R4, R18, R8 ;  /* 0x000000120404723c */ /* 0x008fe40000001808 */
[----:B0-----:R-:W2:Y:S01]  /*3ce00*/  LDL.LU.64 R22, [R1+0x5760] ;  /* 0x0057600001167983 */ /* 0x001ea20000300a00 */
[----:B------:R-:W2:Y:S02]  /*3ce10*/  LDL.LU.64 R20, [R1+0x5758] ;  /* 0x0057580001147983 */ /* 0x000ea40000300a00 */
[----:B------:R-:W4:Y:S02]  /*3ce20*/  LDL.LU.64 R10, [R1+0x5750] ;  /* 0x00575000010a7983 */ /* 0x000f240000300a00 */
[----:B------:R-:W4:Y:S11]  /*3ce30*/  LDL.LU.64 R8, [R1+0x5748] ;  /* 0x0057480001087983 */ /* 0x000f360000300a00 */
[----:B------:R-:W-:Y:S05]  /*3ce40*/  @!UPT UIADD3 URZ, URZ, URZ, URZ ;  /* 0x0000003f3f3ff290 */ /* 0x000fea000fffe03f */
[----:B------:R-:W-:Y:S01]  /*3ce50*/  STL.64 [R1+0x310], R4 ;  /* 0x0003100401007387 */ /* 0x000fe20000100a00 */
[----:B------:R-:W-:Y:S02]  /*3ce60*/  STL.64 [R1+0x318], R6 ;  /* 0x0003180601007387 */ /* 0x000fe40000100a00 */
[----:B------:R-:W0:Y:S02]  /*3ce70*/  LDSM.16.MT88.4 R4, [R29+0x16100] ;  /* 0x016100001d04783b */ /* 0x000e240000004200 */
[----:B0-----:R-:W-:Y:S02]  /*3ce80*/  MOV R16, R5 ;  /* 0x0000000500107202 */ /* 0x001fe40000000f00 */
[----:B------:R-:W-:Y:S01]  /*3ce90*/  MOV R17, R6 ;  /* 0x0000000600117202 */ /* 0x000fe20000000f00 */
[----:B------:R-:W-:Y:S01]  /*3cea0*/  IMAD.MOV.U32 R28, RZ, RZ, R7 ;  /* 0x000000ffff1c7224 */ /* 0x000fe200078e0007 */
[C---:B----4-:R-:W-:Y:S08]  /*3ceb0*/  HMMA.16816.F32 R24, R8.reuse, R14, R24 ;  /* 0x0000000e0818723c */ /* 0x050ff00000001818 */
[----:B--2---:R-:W-:Y:S11]  /*3cec0*/  HMMA.16816.F32 R8, R8, R18, R20 ;  /* 0x000000120808723c */ /* 0x004ff60000001814 */
[----:B------:R-:W-:Y:S04]  /*3ced0*/  @!UPT UIADD3 URZ, URZ, URZ, URZ ;  /* 0x0000003f3f3ff290 */ /* 0x000fe8000fffe03f */
[----:B------:R-:W-:Y:S01]  /*3cee0*/  STL.64 [R1+0x300], R24 ;  /* 0x0003001801007387 */ /* 0x000fe20000100a00 */
[----:B------:R-:W-:Y:S07]  /*3cef0*/  STL.64 [R1+0x308], R26 ;  /* 0x0003081a01007387 */ /* 0x000fee0000100a00 */
[----:B------:R-:W-:Y:S02]  /*3cf00*/  STL.64 [R1+0x2f0], R8 ;  /* 0x0002f00801007387 */ /* 0x000fe40000100a00 */
[----:B------:R-:W-:Y:S01]  /*3cf10*/  STL.64 [R1+0x2f8], R10 ;  /* 0x0002f80a01007387 */ /* 0x000fe20000100a00 */
[----:B------:R0:W-:Y:S04]  /*3cf20*/  STL [R1+0x30], R4 ;  /* 0x0000300401007387 */ /* 0x0001e80000100800 */
[----:B0-----:R-:W2:Y:S01]  /*3cf30*/  LDL.LU R4, [R1+0x160] ;  /* 0x0001600001047983 */ /* 0x001ea20000300800 */
[----:B------:R-:W2:Y:S02]  /*3cf40*/  LDL.LU R5, [R1+0x164] ;  /* 0x0001640001057983 */ /* 0x000ea40000300800 */
[----:B------:R-:W3:Y:S02]  /*3cf50*/  LDL.LU R6, [R1+0x168] ;  /* 0x0001680001067983 */ /* 0x000ee40000300800 */
[----:B------:R-:W3:Y:S01]  /*3cf60*/  LDL.LU R7, [R1+0x16c] ;  /* 0x00016c0001077983 */ /* 0x000ee20000300800 */
[----:B------:R-:W4:Y:S01]  /*3cf70*/  LDL.LU R24, [R1+0x1a0] ;  /* 0x0001a00001187983 */ /* 0x000f220000300800 */
[----:B------:R-:W4:Y:S02]  /*3cf80*/  LDL.LU R25, [R1+0x1a4] ;  /* 0x0001a40001197983 */ /* 0x000f240000300800 */
[----:B------:R-:W2:Y:S02]  /*3cf90*/  LDL.LU R26, [R1+0x1a8] ;  /* 0x0001a800011a7983 */ /* 0x000ea40000300800 */
[----:B------:R-:W2:Y:S01]  /*3cfa0*/  LDL.LU R27, [R1+0x1ac] ;  /* 0x0001ac00011b7983 */ /* 0x000ea20000300800 */
[----:B------:R-:W2:Y:S01]  /*3cfb0*/  LDL.LU R20, [R1+0x1c0] ;  /* 0x0001c00001147983 */ /* 0x000ea20000300800 */
[----:B------:R-:W2:Y:S02]  /*3cfc0*/  LDL.LU R21, [R1+0x1c4] ;  /* 0x0001c40001157983 */ /* 0x000ea40000300800 */
[----:B------:R-:W2:Y:S02]  /*3cfd0*/  LDL.LU R22, [R1+0x1c8] ;  /* 0x0001c80001167983 */ /* 0x000ea40000300800 */
[----:B------:R-:W2:Y:S01]  /*3cfe0*/  LDL.LU R23, [R1+0x1cc] ;  /* 0x0001cc0001177983 */ /* 0x000ea20000300800 */
[----:B------:R-:W3:Y:S01]  /*3cff0*/  LDL.LU R8, [R1] ;  /* 0x0000000001087983 */ /* 0x000ee20000300800 */
        /* <DEDUP_REMOVED lines=31> */
[----:B------:R-:W2:Y:S02]  /*3d1f0*/  LDL.LU R6, [R1+0x188] ;  /* 0x0001880001067983 */ /* 0x000ea40000300800 */
[----:B------:R-:W2:Y:S02]  /*3d200*/  LDL.LU R7, [R1+0x18c] ;  /* 0x00018c0001077983 */ /* 0x000ea40000300800 */
[----:B--2---:R-:W-:Y:S01]  /*3d210*/  STL.64 [R1+0x56b8], R6 ;  /* 0x0056b80601007387 */ /* 0x004fe20000100a00 */
[----:B---3--:R0:W-:Y:S03]  /*3d220*/  STL.64 [R1+0x56b0], R4 ;  /* 0x0056b00401007387 */ /* 0x0081e60000100a00 */
[----:B0-----:R-:W2:Y:S01]  /*3d230*/  LDL.LU R4, [R1+0x170] ;  /* 0x0001700001047983 */ /* 0x001ea20000300800 */
[----:B------:R-:W2:Y:S02]  /*3d240*/  LDL.LU R5, [R1+0x174] ;  /* 0x0001740001057983 */ /* 0x000ea40000300800 */
[----:B------:R-:W3:Y:S02]  /*3d250*/  LDL.LU R6, [R1+0x178] ;  /* 0x0001780001067983 */ /* 0x000ee40000300800 */
[----:B------:R-:W3:Y:S01]  /*3d260*/  LDL.LU R7, [R1+0x17c] ;  /* 0x00017c0001077983 */ /* 0x000ee20000300800 */
[C---:B------:R-:W-:Y:S01]  /*3d270*/  HMMA.16816.F32 R20, R8.reuse, R14, R20 ;  /* 0x0000000e0814723c */ /* 0x040fe20000001814 */
[----:B---3--:R-:W-:Y:S01]  /*3d280*/  STL.64 [R1+0x56c8], R6 ;  /* 0x0056c80601007387 */ /* 0x008fe20000100a00 */
[----:B--2---:R0:W-:Y:S03]  /*3d290*/  STL.64 [R1+0x56c0], R4 ;  /* 0x0056c00401007387 */ /* 0x0041e60000100a00 */
[----:B0-----:R-:W2:Y:S01]  /*3d2a0*/  LDL.LU R4, [R1+0x190] ;  /* 0x0001900001047983 */ /* 0x001ea20000300800 */
[----:B------:R-:W2:Y:S02]  /*3d2b0*/  LDL.LU R5, [R1+0x194] ;  /* 0x0001940001057983 */ /* 0x000ea40000300800 */
[----:B------:R-:W2:Y:S02]  /*3d2c0*/  LDL.LU R6, [R1+0x198] ;  /* 0x0001980001067983 */ /* 0x000ea40000300800 */
[----:B------:R-:W2:Y:S01]  /*3d2d0*/  LDL.LU R7, [R1+0x19c] ;  /* 0x00019c0001077983 */ /* 0x000ea20000300800 */
[----:B------:R-:W-:Y:S01]  /*3d2e0*/  STL [R1+0x568c], R28 ;  /* 0x00568c1c01007387 */ /* 0x000fe20000100800 */
[----:B------:R-:W-:Y:S02]  /*3d2f0*/  STL [R1+0x5688], R17 ;  /* 0x0056881101007387 */ /* 0x000fe40000100800 */
[----:B------:R-:W-:Y:S09]  /*3d300*/  STL [R1+0x5684], R16 ;  /* 0x0056841001007387 */ /* 0x000ff20000100800 */
[----:B------:R-:W-:Y:S01]  /*3d310*/  STL.64 [R1+0x360], R20 ;  /* 0x0003601401007387 */ /* 0x000fe20000100a00 */
[----:B------:R0:W-:Y:S04]  /*3d320*/  STL.64 [R1+0x368], R22 ;  /* 0x0003681601007387 */ /* 0x0001e80000100a00 */
        /* <DEDUP_REMOVED lines=35> */
[----:B------:R-:W2:Y:S01]  /*3d560*/  LDL.LU.64 R26, [R1+0x56e0] ;  /* 0x0056e000011a7983 */ /* 0x000ea20000300a00 */
[----:B------:R-:W2:Y:S11]  /*3d570*/  LDL.LU.64 R24, [R1+0x56d8] ;  /* 0x0056d80001187983 */ /* 0x000eb60000300a00 */
[----:B------:R-:W-:Y:S10]  /*3d580*/  @!UPT UIADD3 URZ, URZ, URZ, URZ ;  /* 0x0000003f3f3ff290 */ /* 0x000ff4000fffe03f */
[----:B------:R0:W-:Y:S01]  /*3d590*/  STL.64 [R1+0x270], R20 ;  /* 0x0002701401007387 */ /* 0x0001e20000100a00 */
[----:B------:R-:W-:Y:S01]  /*3d5a0*/  STL.64 [R1+0x278], R22 ;  /* 0x0002781601007387 */ /* 0x000fe20000100a00 */
[----:B0-----:R-:W-:Y:S02]  /*3d5b0*/  MOV R20, R3 ;  /* 0x0000000300147202 */ /* 0x001fe40000000f00 */
[----:B------:R-:W4:Y:S01]  /*3d5c0*/  LDL.LU R3, [R1+0x56d0] ;  /* 0x0056d00001037983 */ /* 0x000f220000300800 */
[C---:B--2---:R-:W-:Y:S11]  /*3d5d0*/  HMMA.16816.F32 R4, R24.reuse, R14, R4 ;  /* 0x0000000e1804723c */ /* 0x044ff60000001804 */
[----:B------:R-:W-:Y:S11]  /*3d5e0*/  @!UPT UIADD3 URZ, URZ, URZ, URZ ;  /* 0x0000003f3f3ff290 */ /* 0x000ff6000fffe03f */
[----:B------:R-:W-:Y:S01]  /*3d5f0*/  @!UPT UIADD3 URZ, URZ, URZ, URZ ;  /* 0x0000003f3f3ff290 */ /* 0x000fe2000fffe03f */
[----:B------:R-:W-:Y:S01]  /*3d600*/  STL.64 [R1+0x220], R4 ;  /* 0x0002200401007387 */ /* 0x000fe20000100a00 */
[----:B------:R0:W-:Y:S03]  /*3d610*/  STL.64 [R1+0x228], R6 ;  /* 0x0002280601007387 */ /* 0x0001e60000100a00 */
[----:B0-----:R-:W2:Y:S01]  /*3d620*/  LDL.LU.64 R6, [R1+0x56c8] ;  /* 0x0056c80001067983 */ /* 0x001ea20000300a00 */
[----:B------:R-:W2:Y:S02]  /*3d630*/  LDL.LU.64 R4, [R1+0x56c0] ;  /* 0x0056c00001047983 */ /* 0x000ea40000300a00 */
[----:B------:R-:W-:Y:S01]  /*3d640*/  IMAD.MOV.U32 R22, RZ, RZ, R12 ;  /* 0x000000ffff167224 */ /* 0x000fe200078e000c */
[----:B------:R-:W-:Y:S02]  /*3d650*/  MOV R21, R13 ;  /* 0x0000000d00157202 */ /* 0x000fe40000000f00 */
[----:B------:R-:W-:Y:S01]  /*3d660*/  MOV R23, R0 ;  /* 0x0000000000177202 */ /* 0x000fe20000000f00 */
        /* <DEDUP_REMOVED lines=8> */
[----:B------:R-:W2:Y:S01]  /*3d6f0*/  LDL.LU R27, [R1+0x15c] ;  /* 0x00015c00011b7983 */ /* 0x000ea20000300800 */
[----:B0-----:R-:W-:-:S02]  /*3d700*/  MOV R12, R6 ;  /* 0x00000006000c7202 */ /* 0x001fc40000000f00 */
[----:B------:R-:W-:Y:S02]  /*3d710*/  MOV R2, R7 ;  /* 0x0000000700027202 */ /* 0x000fe40000000f00 */
[----:B------:R-:W-:Y:S01]  /*3d720*/  MOV R0, R4 ;  /* 0x0000000400007202 */ /* 0x000fe20000000f00 */
[----:B------:R-:W-:Y:S01]  /*3d730*/  IMAD.MOV.U32 R13, RZ, RZ, R5 ;  /* 0x000000ffff0d7224 */ /* 0x000fe200078e0005 */
[----:B------:R-:W2:Y:S01]  /*3d740*/  LDL.LU.64 R6, [R1+0x56b8] ;  /* 0x0056b80001067983 */ /* 0x000ea20000300a00 */
        /* <DEDUP_REMOVED lines=13> */
[----:B------:R-:W-:Y:S01]  /*3d820*/  STL.64 [R1+0x210], R20 ;  /* 0x0002101401007387 */ /* 0x000fe20000100a00 */
[----:B------:R-:W-:Y:S02]  /*3d830*/  STL.64 [R1+0x218], R22 ;  /* 0x0002181601007387 */ /* 0x000fe40000100a00 */
[----:B----4-:R-:W0:Y:S01]  /*3d840*/  LDSM.16.MT88.4 R20, [R3+0x16000] ;  /* 0x016000000314783b */ /* 0x010e220000004200 */
[C---:B---3--:R-:W-:Y:S11]  /*3d850*/  HMMA.16816.F32 R8, R4.reuse, R14, R8 ;  /* 0x0000000e0408723c */ /* 0x048ff60000001808 */
[----:B------:R-:W-:Y:S11]  /*3d860*/  @!UPT UIADD3 URZ, URZ, URZ, URZ ;  /* 0x0000003f3f3ff290 */ /* 0x000ff6000fffe03f */
[----:B------:R-:W-:Y:S01]  /*3d870*/  @!UPT UIADD3 URZ, URZ, URZ, URZ ;  /* 0x0000003f3f3ff290 */ /* 0x000fe2000fffe03f */
[----:B------:R0:W-:Y:S01]  /*3d880*/  STL.64 [R1+0x200], R8 ;  /* 0x0002000801007387 */ /* 0x0001e20000100a00 */
[----:B------:R1:W-:Y:S01]  /*3d890*/  STL.64 [R1+0x208], R10 ;  /* 0x0002080a01007387 */ /* 0x0003e20000100a00 */
[----:B0-----:R-:W-:Y:S01]  /*3d8a0*/  MOV R9, R22 ;  /* 0x0000001600097202 */ /* 0x001fe20000000f00 */
[----:B-1----:R-:W-:Y:S01]  /*3d8b0*/  IMAD.MOV.U32 R11, RZ, RZ, R20 ;  /* 0x000000ffff0b7224 */ /* 0x002fe200078e0014 */
[----:B------:R-:W-:Y:S01]  /*3d8c0*/  MOV R10, R21 ;  /* 0x00000015000a7202 */ /* 0x000fe20000000f00 */
[----:B------:R-:W-:Y:S02]  /*3d8d0*/  IMAD.MOV.U32 R8, RZ, RZ, R23 ;  /* 0x000000ffff087224 */ /* 0x000fe400078e0017 */
[----:B------:R-:W0:Y:S01]  /*3d8e0*/  LDSM.16.MT88.4 R20, [R3+0x16080] ;  /* 0x016080000314783b */ /* 0x000e220000004200 */
[----:B------:R-:W-:Y:S01]  /*3d8f0*/  HMMA.16816.F32 R4, R4, R18, R24 ;  /* 0x000000120404723c */ /* 0x000fe20000001818 */
[----:B------:R-:W-:Y:S01]  /*3d900*/  LDSM.16.MT88.4 R24, [R3+0x16180] ;  /* 0x016180000318783b */ /* 0x000fe20000004200 */
[----:B0-----:R-:W-:-:S02]  /*3d910*/  MOV R28, R20 ;  /* 0x00000014001c7202 */ /* 0x001fc40000000f00 */
[----:B------:R-:W-:Y:S01]  /*3d920*/  MOV R17, R21 ;  /* 0x0000001500117202 */ /* 0x000fe20000000f00 */
[----:B------:R-:W-:Y:S01]  /*3d930*/  IMAD.MOV.U32 R16, RZ, RZ, R22 ;  /* 0x000000ffff107224 */ /* 0x000fe200078e0016 */
[----:B------:R-:W-:Y:S02]  /*3d940*/  MOV R29, R23 ;  /* 0x00000017001d7202 */ /* 0x000fe40000000f00 */
[----:B------:R-:W0:Y:S04]  /*3d950*/  LDSM.16.MT88.4 R20, [R3+0x16100] ;  /* 0x016100000314783b */ /* 0x000e280000004200 */
[----:B0-----:R-:W-:Y:S01]  /*3d960*/  STL.64 [R1+0x55e0], R22 ;  /* 0x0055e01601007387 */ /* 0x001fe20000100a00 */
[----:B------:R-:W-:Y:S02]  /*3d970*/  STL.64 [R1+0x55d8], R20 ;  /* 0x0055d81401007387 */ /* 0x000fe40000100a00 */
[----:B------:R-:W-:Y:S08]  /*3d980*/  STL.64 [R1+0x55c0], R26 ;  /* 0x0055c01a01007387 */ /* 0x000ff00000100a00 */
[----:B------:R-:W-:Y:S01]  /*3d990*/  STL.64 [R1+0x150], R4 ;  /* 0x0001500401007387 */ /* 0x000fe20000100a00 */
[----:B------:R-:W-:Y:S01]  /*3d9a0*/  STL.64 [R1+0x158], R6 ;  /* 0x0001580601007387 */ /* 0x000fe20000100a00 */
[----:B------:R0:W-:Y:S03]  /*3d9b0*/  STL.64 [R1+0x55b8], R24 ;  /* 0x0055b81801007387 */ /* 0x0001e60000100a00 */
[----:B0-----:R-:W2:Y:S01]  /*3d9c0*/  LDL.LU R24, [R1+0x80] ;  /* 0x0000800001187983 */ /* 0x001ea20000300800 */
[----:B------:R-:W2:Y:S02]  /*3d9d0*/  LDL.LU R25, [R1+0x84] ;  /* 0x0000840001197983 */ /* 0x000ea40000300800 */
[----:B------:R-:W3:Y:S02]  /*3d9e0*/  LDL.LU R26, [R1+0x88] ;  /* 0x00008800011a7983 */ /* 0x000ee40000300800 */
[----:B------:R-:W3:Y:S01]  /*3d9f0*/  LDL.LU R27, [R1+0x8c] ;  /* 0x00008c00011b7983 */ /* 0x000ee20000300800 */
[----:B------:R-:W-:-:S02]  /*3da00*/  MOV R22, R16 ;  /* 0x0000001000167202 */ /* 0x000fc40000000f00 */
[----:B------:R-:W-:Y:S02]  /*3da10*/  MOV R23, R29 ;  /* 0x0000001d00177202 */ /* 0x000fe40000000f00 */
[----:B------:R-:W-:Y:S01]  /*3da20*/  MOV R20, R28 ;  /* 0x0000001c00147202 */ /* 0x000fe20000000f00 */
[----:B------:R-:W-:Y:S01]  /*3da30*/  IMAD.MOV.U32 R21, RZ, RZ, R17 ;  /* 0x000000ffff157224 */ /* 0x000fe200078e0011 */
[----:B------:R-:W4:Y:S01]  /*3da40*/  LDL.LU R28, [R1+0x568c] ;  /* 0x00568c00011c7983 */ /* 0x000f220000300800 */
[----:B------:R-:W4:Y:S02]  /*3da50*/  LDL.LU R17, [R1+0x5688] ;  /* 0x0056880001117983 */ /* 0x000f240000300800 */
[----:B------:R-:W4:Y:S02]  /*3da60*/  LDL.LU R16, [R1+0x5684] ;  /* 0x0056840001107983 */ /* 0x000f240000300800 */
[----:B------:R-:W-:Y:S01]  /*3da70*/  STL.64 [R1+0x5610], R22 ;  /* 0x0056101601007387 */ /* 0x000fe20000100a00 */
[----:B------:R-:W-:Y:S04]  /*3da80*/  STL.64 [R1+0x5608], R20 ;  /* 0x0056081401007387 */ /* 0x000fe80000100a00 */
[----:B---3--:R-:W-:Y:S01]  /*3da90*/  STL.64 [R1+0x55d0], R26 ;  /* 0x0055d01a01007387 */ /* 0x008fe20000100a00 */
[----:B--2---:R0:W-:Y:S03]  /*3daa0*/  STL.64 [R1+0x55c8], R24 ;  /* 0x0055c81801007387 */ /* 0x0041e60000100a00 */
[----:B0-----:R-:W2:Y:S01]  /*3dab0*/  LDL.LU R24, [R1+0xc0] ;  /* 0x0000c00001187983 */ /* 0x001ea20000300800 */
[----:B------:R-:W2:Y:S02]  /*3dac0*/  LDL.LU R25, [R1+0xc4] ;  /* 0x0000c40001197983 */ /* 0x000ea40000300800 */
[----:B------:R-:W3:Y:S02]  /*3dad0*/  LDL.LU R26, [R1+0xc8] ;  /* 0x0000c800011a7983 */ /* 0x000ee40000300800 */
[----:B------:R-:W3:Y:S01]  /*3dae0*/  LDL.LU R27, [R1+0xcc] ;  /* 0x0000cc00011b7983 */ /* 0x000ee20000300800 */
[----:B------:R-:W-:Y:S01]  /*3daf0*/  MOV R22, R9 ;  /* 0x0000000900167202 */ /* 0x000fe20000000f00 */
[----:B------:R-:W-:-:S02]  /*3db00*/  IMAD.MOV.U32 R23, RZ, RZ, R8 ;  /* 0x000000ffff177224 */ /* 0x000fc400078e0008 */
[----:B------:R-:W-:Y:S01]  /*3db10*/  IMAD.MOV.U32 R20, RZ, RZ, R11 ;  /* 0x000000ffff147224 */ /* 0x000fe200078e000b */
[----:B------:R-:W-:Y:S01]  /*3db20*/  MOV R21, R10 ;  /* 0x0000000a00157202 */ /* 0x000fe20000000f00 */
[----:B------:R-:W2:Y:S01]  /*3db30*/  LDL.LU R8, [R1+0x30] ;  /* 0x0000300001087983 */ /* 0x000ea20000300800 */
[----:B----4-:R-:W-:Y:S02]  /*3db40*/  MOV R9, R16 ;  /* 0x0000001000097202 */ /* 0x010fe40000000f00 */
[----:B------:R-:W4:Y:S01]  /*3db50*/  LDL.LU R16, [R1+0x5680] ;  /* 0x0056800001107983 */ /* 0x000f220000300800 */
[----:B------:R-:W-:Y:S01]  /*3db60*/  MOV R10, R17 ;  /* 0x00000011000a7202 */ /* 0x000fe20000000f00 */
[----:B------:R-:W-:Y:S01]  /*3db70*/  IMAD.MOV.U32 R11, RZ, RZ, R28 ;  /* 0x000000ffff0b7224 */ /* 0x000fe200078e001c */
[----:B------:R-:W4:Y:S01]  /*3db80*/  LDL.LU R17, [R1+0x567c] ;  /* 0x00567c0001117983 */ /* 0x000f220000300800 */
[----:B------:R-:W4:Y:S02]  /*3db90*/  LDL.LU R28, [R1+0x5678] ;  /* 0x00567800011c7983 */ /* 0x000f240000300800 */
[----:B------:R-:W-:Y:S02]  /*3dba0*/  STL.64 [R1+0x5640], R22 ;  /* 0x0056401601007387 */ /* 0x000fe40000100a00 */
[----:B------:R-:W-:Y:S01]  /*3dbb0*/  STL.64 [R1+0x5638], R20 ;  /* 0x0056381401007387 */ /* 0x000fe20000100a00 */
[----:B---3--:R-:W-:Y:S01]  /*3dbc0*/  STL.64 [R1+0x55f0], R26 ;  /* 0x0055f01a01007387 */ /* 0x008fe20000100a00 */
[----:B--2---:R0:W-:Y:S03]  /*3dbd0*/  STL.64 [R1+0x55e8], R24 ;  /* 0x0055e81801007387 */ /* 0x0041e60000100a00 */
[----:B0-----:R-:W2:Y:S01]  /*3dbe0*/  LDL.LU R24, [R1+0xd0] ;  /* 0x0000d00001187983 */ /* 0x001ea20000300800 */
[----:B------:R-:W2:Y:S02]  /*3dbf0*/  LDL.LU R25, [R1+0xd4] ;  /* 0x0000d40001197983 */ /* 0x000ea40000300800 */
[----:B------:R-:W3:Y:S02]  /*3dc00*/  LDL.LU R26, [R1+0xd8] ;  /* 0x0000d800011a7983 */ /* 0x000ee40000300800 */
[----:B------:R-:W3:Y:S01]  /*3dc10*/  LDL.LU R27, [R1+0xdc] ;  /* 0x0000dc00011b7983 */ /* 0x000ee20000300800 */
[----:B------:R-:W-:Y:S01]  /*3dc20*/  MOV R20, R0 ;  /* 0x0000000000147202 */ /* 0x000fe20000000f00 */
[----:B------:R-:W-:Y:S01]  /*3dc30*/  IMAD.MOV.U32 R22, RZ, RZ, R12 ;  /* 0x000000ffff167224 */ /* 0x000fe200078e000c */
[----:B------:R-:W4:Y:S01]  /*3dc40*/  LDL.LU R0, [R1+0x5674] ;  /* 0x0056740001007983 */ /* 0x000f220000300800 */
[----:B------:R-:W-:-:S02]  /*3dc50*/  MOV R23, R2 ;  /* 0x0000000200177202 */ /* 0x000fc40000000f00 */
[----:B------:R-:W-:Y:S01]  /*3dc60*/  MOV R21, R13 ;  /* 0x0000000d00157202 */ /* 0x000fe20000000f00 */
[----:B------:R-:W4:Y:S01]  /*3dc70*/  LDL.LU R4, [R1+0x140] ;  /* 0x0001400001047983 */ /* 0x000f220000300800 */
[----:B------:R-:W4:Y:S01]  /*3dc80*/  LDL.LU R5, [R1+0x144] ;  /* 0x0001440001057983 */ /* 0x000f220000300800 */
[----:B------:R-:W4:Y:S02]  /*3dc90*/  LDL.LU R6, [R1+0x148] ;  /* 0x0001480001067983 */ /* 0x000f240000300800 */
[----:B------:R-:W4:Y:S02]  /*3dca0*/  LDL.LU R7, [R1+0x14c] ;  /* 0x00014c0001077983 */ /* 0x000f240000300800 */
[----:B------:R-:W-:Y:S01]  /*3dcb0*/  STL.64 [R1+0x5660], R22 ;  /* 0x0056601601007387 */ /* 0x000fe20000100a00 */
[----:B------:R0:W-:Y:S04]  /*3dcc0*/  STL.64 [R1+0x5658], R20 ;  /* 0x0056581401007387 */ /* 0x0001e80000100a00 */
[----:B0-----:R-:W4:Y:S01]  /*3dcd0*/  LDL.LU R20, [R1+0x130] ;  /* 0x0001300001147983 */ /* 0x001f220000300800 */
[----:B------:R-:W4:Y:S02]  /*3dce0*/  LDL.LU R21, [R1+0x134] ;  /* 0x0001340001157983 */ /* 0x000f240000300800 */
[----:B------:R-:W4:Y:S02]  /*3dcf0*/  LDL.LU R22, [R1+0x138] ;  /* 0x0001380001167983 */ /* 0x000f240000300800 */
[----:B------:R-:W4:Y:S01]  /*3dd00*/  LDL.LU R23, [R1+0x13c] ;  /* 0x00013c0001177983 */ /* 0x000f220000300800 */
[----:B---3--:R-:W-:Y:S01]  /*3dd10*/  STL.64 [R1+0x5600], R26 ;  /* 0x0056001a01007387 */ /* 0x008fe20000100a00 */
[----:B--2---:R0:W-:Y:S03]  /*3dd20*/  STL.64 [R1+0x55f8], R24 ;  /* 0x0055f81801007387 */ /* 0x0041e60000100a00 */
[----:B0-----:R-:W2:Y:S01]  /*3dd30*/  LDL.LU R24, [R1+0xe0] ;  /* 0x0000e00001187983 */ /* 0x001ea20000300800 */
[----:B------:R-:W2:Y:S02]  /*3dd40*/  LDL.LU R25, [R1+0xe4] ;  /* 0x0000e40001197983 */ /* 0x000ea40000300800 */
[----:B------:R-:W3:Y:S01]  /*3dd50*/  LDL.LU R26, [R1+0xe8] ;  /* 0x0000e800011a7983 */ /* 0x000ee20000300800 */
[----:B----4-:R-:W-:-:S02]  /*3dd60*/  MOV R27, R0 ;  /* 0x00000000001b7202 */ /* 0x010fc40000000f00 */
[----:B------:R-:W4:Y:S04]  /*3dd70*/  LDL.LU R0, [R1+0x5670] ;  /* 0x0056700001007983 */ /* 0x000f280000300800 */
        /* <DEDUP_REMOVED lines=9> */
[----:B----4-:R-:W-:-:S02]  /*3de10*/  IMAD.MOV.U32 R25, RZ, RZ, R0 ;  /* 0x000000ffff197224 */ /* 0x010fc400078e0000 */
[----:B------:R-:W3:Y:S02]  /*3de20*/  LDL.LU R0, [R1+0x566c] ;  /* 0x00566c0001007983 */ /* 0x000ee40000300800 */
[----:B------:R-:W4:Y:S01]  /*3de30*/  LDL.LU R26, [R1+0x108] ;  /* 0x00010800011a7983 */ /* 0x000f220000300800 */
[----:B------:R-:W4:Y:S01]  /*3de40*/  LDL.LU R27, [R1+0x10c] ;  /* 0x00010c00011b7983 */ /* 0x000f220000300800 */
[C---:B------:R-:W-:Y:S03]  /*3de50*/  HMMA.16816.F32 R4, R8.reuse, R14, R4 ;  /* 0x0000000e0804723c */ /* 0x040fe60000001804 */
[----:B----4-:R3:W-:Y:S01]  /*3de60*/  STL.64 [R1+0x5650], R26 ;  /* 0x0056501a01007387 */ /* 0x0107e20000100a00 */
[----:B--2---:R0:W-:Y:S01]  /*3de70*/  STL.64 [R1+0x5648], R24 ;  /* 0x0056481801007387 */ /* 0x0041e20000100a00 */
[----:B---3--:R-:W-:Y:S02]  /*3de80*/  MOV R26, R0 ;  /* 0x00000000001a7202 */ /* 0x008fe40000000f00 */
[----:B0-----:R-:W2:Y:S01]  /*3de90*/  LDL.LU R24, [R1+0x120] ;  /* 0x0001200001187983 */ /* 0x001ea20000300800 */
[----:B------:R-:W2:Y:S02]  /*3dea0*/  LDL.LU R25, [R1+0x124] ;  /* 0x0001240001197983 */ /* 0x000ea40000300800 */
[----:B------:R-:W3:Y:S02]  /*3deb0*/  LDL.LU R0, [R1+0x5668] ;  /* 0x0056680001007983 */ /* 0x000ee40000300800 */
[----:B------:R-:W2:Y:S01]  /*3dec0*/  LDL.LU R27, [R1+0x12c] ;  /* 0x00012c00011b7983 */ /* 0x000ea20000300800 */
[----:B------:R-:W-:Y:S10]  /*3ded0*/  STL [R1+0x553c], R3 ;  /* 0x00553c0301007387 */ /* 0x000ff40000100800 */
[----:B------:R-:W-:Y:S02]  /*3dee0*/  STL.64 [R1+0x160], R4 ;  /* 0x0001600401007387 */ /* 0x000fe40000100a00 */
[----:B------:R-:W-:Y:S02]  /*3def0*/  STL.64 [R1+0x168], R6 ;  /* 0x0001680601007387 */ /* 0x000fe40000100a00 */
[----:B------:R-:W0:Y:S01]  /*3df00*/  LDSM.16.MT88.4 R4, [R28+0x18000] ;  /* 0x018000001c04783b */ /* 0x000e220000004200 */
[----:B------:R-:W-:Y:S01]  /*3df10*/  HMMA.16816.F32 R8, R8, R18, R20 ;  /* 0x000000120808723c */ /* 0x000fe20000001814 */
[----:B0-----:R-:W-:Y:S01]  /*3df20*/  MOV R12, R4 ;  /* 0x00000004000c7202 */ /* 0x001fe20000000f00 */
[----:B------:R-:W-:Y:S01]  /*3df30*/  IMAD.MOV.U32 R13, RZ, RZ, R5 ;  /* 0x000000ffff0d7224 */ /* 0x000fe200078e0005 */
[----:B------:R-:W-:-:S02]  /*3df40*/  MOV R2, R6 ;  /* 0x0000000600027202 */ /* 0x000fc40000000f00 */
[----:B------:R-:W-:Y:S02]  /*3df50*/  MOV R3, R7 ;  /* 0x0000000700037202 */ /* 0x000fe40000000f00 */
[----:B---3--:R-:W0:Y:S04]  /*3df60*/  LDSM.16.M88.4 R4, [R0+0x40180] ;  /* 0x040180000004783b */ /* 0x008e280000000200 */
[----:B0-----:R-:W-:Y:S01]  /*3df70*/  STL [R1+0x535c], R6 ;  /* 0x00535c0601007387 */ /* 0x001fe20000100800 */
[----:B------:R-:W-:Y:S02]  /*3df80*/  STL [R1+0x5358], R7 ;  /* 0x0053580701007387 */ /* 0x000fe40000100800 */
[----:B------:R-:W2:Y:S02]  /*3df90*/  LDL.LU.64 R22, [R1+0x5660] ;  /* 0x0056600001167983 */ /* 0x000ea40000300a00 */
[----:B------:R-:W2:Y:S07]  /*3dfa0*/  LDL.LU.64 R20, [R1+0x5658] ;  /* 0x0056580001147983 */ /* 0x000eae0000300a00 */
[----:B------:R-:W-:Y:S01]  /*3dfb0*/  STL.64 [R1+0x1e0], R8 ;  /* 0x0001e00801007387 */ /* 0x000fe20000100a00 */
[----:B------:R-:W-:Y:S02]  /*3dfc0*/  STL.64 [R1+0x1e8], R10 ;  /* 0x0001e80a01007387 */ /* 0x000fe40000100a00 */
[----:B------:R-:W0:Y:S02]  /*3dfd0*/  LDSM.16.M88.4 R8, [R0+0x50180] ;  /* 0x050180000008783b */ /* 0x000e240000000200 */
[----:B0-----:R0:W-:Y:S02]  /*3dfe0*/  STL [R1+0x5598], R8 ;  /* 0x0055980801007387 */ /* 0x0011e40000100800 */
[----:B------:R1:W-:Y:S02]  /*3dff0*/  STL [R1+0x5594], R9 ;  /* 0x0055940901007387 */ /* 0x0003e40000100800 */
[----:B------:R3:W-:Y:S02]  /*3e000*/  STL [R1+0x5334], R10 ;  /* 0x0053340a01007387 */ /* 0x0007e40000100800 */
[----:B------:R4:W-:Y:S01]  /*3e010*/  STL [R1+0x5330], R11 ;  /* 0x0053300b01007387 */ /* 0x0009e20000100800 */
[----:B0-----:R-:W2:Y:S01]  /*3e020*/  LDL.LU R8, [R1+0x70] ;  /* 0x0000700001087983 */ /* 0x001ea20000300800 */
[----:B-1----:R-:W2:Y:S02]  /*3e030*/  LDL.LU R9, [R1+0x74] ;  /* 0x0000740001097983 */ /* 0x002ea40000300800 */
[----:B---3--:R-:W3:Y:S02]  /*3e040*/  LDL.LU R10, [R1+0x78] ;  /* 0x00007800010a7983 */ /* 0x008ee40000300800 */
[----:B----4-:R-:W3:Y:S01]  /*3e050*/  LDL.LU R11, [R1+0x7c] ;  /* 0x00007c00010b7983 */ /* 0x010ee20000300800 */
[----:B------:R-:W-:Y:S01]  /*3e060*/  STL [R1+0x4d20], R0 ;  /* 0x004d200001007387 */ /* 0x000fe20000100800 */
[C---:B--2---:R-:W-:Y:S08]  /*3e070*/  HMMA.16816.F32 R24, R20.reuse, R14, R24 ;  /* 0x0000000e1418723c */ /* 0x044ff00000001818 */
[----:B---3--:R-:W-:Y:S01]  /*3e080*/  HMMA.16816.F32 R8, R20, R18, R8 ;  /* 0x000000121408723c */ /* 0x008fe20000001808 */
[----:B------:R-:W0:Y:S11]  /*3e090*/  LDSM.16.MT88.4 R20, [R28+0x18080] ;  /* 0x018080001c14783b */ /* 0x000e360000004200 */
[----:B------:R-:W-:Y:S03]  /*3e0a0*/  @!UPT UIADD3 URZ, URZ, URZ, URZ ;  /* 0x0000003f3f3ff290 */ /* 0x000fe6000fffe03f */
[----:B------:R-:W-:Y:S01]  /*3e0b0*/  STL.64 [R1+0x1d0], R24 ;  /* 0x0001d01801007387 */ /* 0x000fe20000100a00 */
[----:B------:R1:W-:Y:S03]  /*3e0c0*/  STL.64 [R1+0x1d8], R26 ;  /* 0x0001d81a01007387 */ /* 0x0003e60000100a00 */
[----:B-1----:R-:W2:Y:S01]  /*3e0d0*/  LDL.LU.64 R26, [R1+0x5650] ;  /* 0x00565000011a7983 */ /* 0x002ea20000300a00 */
[----:B------:R-:W2:Y:S03]  /*3e0e0*/  LDL.LU.64 R24, [R1+0x5648] ;  /* 0x0056480001187983 */ /* 0x000ea60000300a00 */
[----:B------:R0:W-:Y:S01]  /*3e0f0*/  STL.64 [R1+0x1b0], R8 ;  /* 0x0001b00801007387 */ /* 0x0001e20000100a00 */
[----:B------:R-:W-:Y:S01]  /*3e100*/  STL.64 [R1+0x1b8], R10 ;  /* 0x0001b80a01007387 */ /* 0x000fe20000100a00 */
[----:B0-----:R-:W-:-:S02]  /*3e110*/  MOV R9, R22 ;  /* 0x0000001600097202 */ /* 0x001fc40000000f00 */
[----:B------:R0:W-:Y:S01]  /*3e120*/  STL [R1+0x70], R20 ;  /* 0x0000701401007387 */ /* 0x0001e20000100800 */
[----:B------:R-:W-:Y:S01]  /*3e130*/  MOV R29, R23 ;  /* 0x00000017001d7202 */ /* 0x000fe20000000f00 */
[----:B------:R-:W-:Y:S02]  /*3e140*/  IMAD.MOV.U32 R8, RZ, RZ, R21 ;  /* 0x000000ffff087224 */ /* 0x000fe400078e0015 */
        /* <DEDUP_REMOVED lines=42> */
[----:B------:R-:W-:Y:S02]  /*3e3f0*/  STL.64 [R1+0x55a8], R18 ;  /* 0x0055a81201007387 */ /* 0x000fe40000100a00 */
[----:B------:R0:W-:Y:S01]  /*3e400*/  STL.64 [R1+0x55a0], R16 ;  /* 0x0055a01001007387 */ /* 0x0001e20000100a00 */
[----:B--2---:R-:W-:Y:S01]  /*3e410*/  HMMA.16816.F32 R20, R20, R18, R24 ;  /* 0x000000121414723c */ /* 0x004fe20000001818 */
[----:B------:R-:W1:Y:S11]  /*3e420*/  LDSM.16.MT88.4 R24, [R28+0x18100] ;  /* 0x018100001c18783b */ /* 0x000e760000004200 */
[----:B------:R-:W-:Y:S11]  /*3e430*/  @!UPT UIADD3 URZ, URZ, URZ, URZ ;  /* 0x0000003f3f3ff290 */ /* 0x000ff6000fffe03f */
[----:B------:R2:W-:Y:S01]  /*3e440*/  STL.64 [R1+0x2c0], R20 ;  /* 0x0002c01401007387 */ /* 0x0005e20000100a00 */
[----:B------:R3:W-:Y:S02]  /*3e450*/  STL.64 [R1+0x2c8], R22 ;  /* 0x0002c81601007387 */ /* 0x0007e40000100a00 */
[----:B0-----:R-:W4:Y:S02]  /*3e460*/  LDL.LU R16, [R1+0xb0] ;  /* 0x0000b00001107983 */ /* 0x001f240000300800 */
[----:B------:R-:W4:Y:S01]  /*3e470*/  LDL.LU R17, [R1+0xb4] ;  /* 0x0000b40001117983 */ /* 0x000f220000300800 */
[----:B------:R-:W4:Y:S01]  /*3e480*/  LDL.LU R18, [R1+0xb8] ;  /* 0x0000b80001127983 */ /* 0x000f220000300800 */
[----:B------:R-:W4:Y:S03]  /*3e490*/  LDL.LU R19, [R1+0xbc] ;  /* 0x0000bc0001137983 */ /* 0x000f260000300800 */
[----:B--2---:R-:W2:Y:S01]  /*3e4a0*/  LDL.LU R20, [R1+0xa0] ;  /* 0x0000a00001147983 */ /* 0x004ea20000300800 */
[----:B------:R-:W2:Y:S02]  /*3e4b0*/  LDL.LU R21, [R1+0xa4] ;  /* 0x0000a40001157983 */ /* 0x000ea40000300800 */
[----:B---3--:R-:W2:Y:S02]  /*3e4c0*/  LDL.LU R22, [R1+0xa8] ;  /* 0x0000a80001167983 */ /* 0x008ea40000300800 */
[----:B------:R-:W2:Y:S01]  /*3e4d0*/  LDL.LU R23, [R1+0xac] ;  /* 0x0000ac0001177983 */ /* 0x000ea20000300800 */
[----:B-1----:R-:W-:-:S02]  /*3e4e0*/  MOV R6, R26 ;  /* 0x0000001a00067202 */ /* 0x002fc40000000f00 */
[----:B------:R-:W-:Y:S02]  /*3e4f0*/  MOV R0, R27 ;  /* 0x0000001b00007202 */ /* 0x000fe40000000f00 */
[----:B------:R-:W-:Y:S01]  /*3e500*/  MOV R10, R24 ;  /* 0x00000018000a7202 */ /* 0x000fe20000000f00 */
[----:B------:R-:W-:Y:S01]  /*3e510*/  IMAD.MOV.U32 R7, RZ, RZ, R25 ;  /* 0x000000ffff077224 */ /* 0x000fe200078e0019 */
[----:B------:R-:W4:Y:S01]  /*3e520*/  LDL.LU.64 R26, [R1+0x55c0] ;  /* 0x0055c000011a7983 */ /* 0x000f220000300a00 */
[----:B------:R-:W4:Y:S02]  /*3e530*/  LDL.LU.64 R24, [R1+0x55b8] ;  /* 0x0055b80001187983 */ /* 0x000f240000300a00 */
[----:B------:R-:W-:Y:S01]  /*3e540*/  STL [R1+0x554c], R0 ;  /* 0x00554c0001007387 */ /* 0x000fe20000100800 */
[----:B------:R-:W-:Y:S01]  /*3e550*/  STL [R1+0x5548], R7 ;  /* 0x0055480701007387 */ /* 0x000fe20000100800 */
[----:B------:R-:W-:Y:S02]  /*3e560*/  STL [R1+0x5544], R10 ;  /* 0x0055440a01007387 */ /* 0x000fe40000100800 */
[----:B------:R-:W-:Y:S01]  /*3e570*/  STL [R1+0x5540], R6 ;  /* 0x0055400601007387 */ /* 0x000fe20000100800 */
[----:B----4-:R-:W-:Y:S11]  /*3e580*/  HMMA.16816.F32 R16, R24, R14, R16 ;  /* 0x0000000e1810723c */ /* 0x010ff60000001810 */
[----:B------:R-:W-:Y:S11]  /*3e590*/  @!UPT UIADD3 URZ, URZ, URZ, URZ ;  /* 0x0000003f3f3ff290 */ /* 0x000ff6000fffe03f */
[----:B------:R-:W-:Y:S01]  /*3e5a0*/  @!UPT UIADD3 URZ, URZ, URZ, URZ ;  /* 0x0000003f3f3ff290 */ /* 0x000fe2000fffe03f */
[----:B------:R-:W-:Y:S01]  /*3e5b0*/  STL.64 [R1+0x2b0], R16 ;  /* 0x0002b01001007387 */ /* 0x000fe20000100a00 */
[----:B------:R-:W-:Y:S02]  /*3e5c0*/  STL.64 [R1+0x2b8], R18 ;  /* 0x0002b81201007387 */ /* 0x000fe40000100a00 */
[----:B------:R-:W0:Y:S04]  /*3e5d0*/  LDSM.16.MT88.4 R16, [R28+0x18180] ;  /* 0x018180001c10783b */ /* 0x000e280000004200 */
[----:B------:R-:W-:Y:S01]  /*3e5e0*/  IMAD.MOV.U32 R14, RZ, RZ, R2 ;  /* 0x000000ffff0e7224 */ /* 0x000fe200078e0002 */
[----:B------:R-:W-:Y:S01]  /*3e5f0*/  MOV R15, R3 ;  /* 0x00000003000f7202 */ /* 0x000fe20000000f00 */
[----:B------:R-:W3:Y:S04]  /*3e600*/  LDL.LU R2, [R1+0x55b0] ;  /* 0x0055b00001027983 */ /* 0x000ee80000300800 */
[----:B0-----:R-:W-:Y:S01]  /*3e610*/  STL [R1+0x54], R17 ;  /* 0x0000541101007387 */ /* 0x001fe20000100800 */
[----:B------:R0:W-:Y:S02]  /*3e620*/  STL [R1+0x58], R18 ;  /* 0x0000581201007387 */ /* 0x0001e40000100800 */
[----:B------:R-:W-:-:S02]  /*3e630*/  IMAD.MOV.U32 R3, RZ, RZ, R19 ;  /* 0x000000ffff037224 */ /* 0x000fc400078e0013 */
[----:B0-----:R-:W2:Y:S01]  /*3e640*/  LDL.LU.64 R18, [R1+0x55a8] ;  /* 0x0055a80001127983 */ /* 0x001ea20000300a00 */
[----:B------:R-:W-:Y:S02]  /*3e650*/  MOV R6, R16 ;  /* 0x0000001000067202 */ /* 0x000fe40000000f00 */
[----:B------:R-:W4:Y:S02]  /*3e660*/  LDL.LU.64 R16, [R1+0x55a0] ;  /* 0x0055a00001107983 */ /* 0x000f240000300a00 */
[----:B------:R-:W-:Y:S01]  /*3e670*/  STL [R1+0x5554], R3 ;  /* 0x0055540301007387 */ /* 0x000fe20000100800 */
[----:B------:R-:W-:Y:S01]  /*3e680*/  STL [R1+0x5550], R6 ;  /* 0x0055500601007387 */ /* 0x000fe20000100800 */
[----:B------:R-:W-:Y:S01]  /*3e690*/  STL [R1+0x53f8], R28 ;  /* 0x0053f81c01007387 */ /* 0x000fe20000100800 */
[----:B--2---:R-:W-:Y:S02]  /*3e6a0*/  HMMA.16816.F32 R20, R24, R18, R20 ;  /* 0x000000121814723c */ /* 0x004fe40000001814 */
[----:B----4-:R0:W-:Y:S04]  /*3e6b0*/  STL.64 [R1+0x5578], R16 ;  /* 0x0055781001007387 */ /* 0x0101e80000100a00 */
[----:B0-----:R-:W2:Y:S11]  /*3e6c0*/  LDL.LU R16, [R1+0x240] ;  /* 0x0002400001107983 */ /* 0x001eb60000300800 */
[----:B------:R-:W-:Y:S06]  /*3e6d0*/  @!UPT UIADD3 URZ, URZ, URZ, URZ ;  /* 0x0000003f3f3ff290 */ /* 0x000fec000fffe03f */
[----:B------:R-:W-:Y:S01]  /*3e6e0*/  STL.64 [R1+0x260], R20 ;  /* 0x0002601401007387 */ /* 0x000fe20000100a00 */
[----:B------:R3:W-:Y:S02]  /*3e6f0*/  STL.64 [R1+0x268], R22 ;  /* 0x0002681601007387 */ /* 0x0007e40000100a00 */
[----:B------:R-:W2:Y:S02]  /*3e700*/  LDL.LU R17, [R1+0x244] ;  /* 0x0002440001117983 */ /* 0x000ea40000300800 */
[----:B------:R-:W4:Y:S01]  /*3e710*/  LDL.LU R18, [R1+0x248] ;  /* 0x0002480001127983 */ /* 0x000f220000300800 */
[----:B------:R-:W4:Y:S01]  /*3e720*/  LDL.LU R19, [R1+0x24c] ;  /* 0x00024c0001137983 */ /* 0x000f220000300800 */
[----:B---3--:R-:W-:-:S03]  /*3e730*/  MOV R23, R2 ;  /* 0x0000000200177202 */ /* 0x008fc60000000f00 */
[----:B----4-:R-:W-:Y:S01]  /*3e740*/  STL.64 [R1+0x5588], R18 ;  /* 0x0055881201007387 */ /* 0x010fe20000100a00 */
        /* <DEDUP_REMOVED lines=8> */
[----:B------:R-:W4:Y:S01]  /*3e7d0*/  LDL.LU R2, [R1+0x559c] ;  /* 0x00559c0001027983 */ /* 0x000f220000300800 */
[----:B------:R-:W3:Y:S01]  /*3e7e0*/  LDL.LU R24, [R1+0x70] ;  /* 0x0000700001187983 */ /* 0x000ee20000300800 */
[----:B------:R-:W-:-:S02]  /*3e7f0*/  MOV R25, R8 ;  /* 0x0000000800197202 */ /* 0x000fc40000000f00 */
[----:B------:R-:W3:Y:S02]  /*3e800*/  LDL.LU R8, [R1+0x5598] ;  /* 0x0055980001087983 */ /* 0x000ee40000300800 */
[----:B------:R-:W-:Y:S01]  /*3e810*/  IMAD.MOV.U32 R26, RZ, RZ, R9 ;  /* 0x000000ffff1a7224 */ /* 0x000fe200078e0009 */
[----:B------:R-:W-:Y:S01]  /*3e820*/  MOV R27, R29 ;  /* 0x0000001d001b7202 */ /* 0x000fe20000000f00 */
[----:B------:R-:W3:Y:S01]  /*3e830*/  LDL.LU R9, [R1+0x5594] ;  /* 0x0055940001097983 */ /* 0x000ee20000300800 */
[----:B------:R-:W3:Y:S01]  /*3e840*/  LDL.LU R29, [R1+0x5590] ;  /* 0x00559000011d7983 */ /* 0x000ee20000300800 */
[----:B--2---:R-:W-:Y:S11]  /*3e850*/  HMMA.16816.F32 R16, R12, R4, R16 ;  /* 0x000000040c10723c */ /* 0x004ff60000001810 */
[----:B------:R-:W-:Y:S11]  /*3e860*/  @!UPT UIADD3 URZ, URZ, URZ, URZ ;  /* 0x0000003f3f3ff290 */ /* 0x000ff6000fffe03f */
[----:B------:R-:W-:Y:S01]  /*3e870*/  @!UPT UIADD3 URZ, URZ, URZ, URZ ;  /* 0x0000003f3f3ff290 */ /* 0x000fe2000fffe03f */
[----:B------:R-:W-:Y:S01]  /*3e880*/  STL.64 [R1+0x2a0], R16 ;  /* 0x0002a01001007387 */ /* 0x000fe20000100a00 */
[----:B------:R-:W-:Y:S02]  /*3e890*/  STL.64 [R1+0x2a8], R18 ;  /* 0x0002a81201007387 */ /* 0x000fe40000100a00 */
[----:B----4-:R-:W0:Y:S02]  /*3e8a0*/  LDSM.16.MT88.4 R16, [R2+0x18000] ;  /* 0x018000000210783b */ /* 0x010e240000004200 */
[----:B0-----:R-:W-:Y:S02]  /*3e8b0*/  MOV R0, R16 ;  /* 0x0000001000007202 */ /* 0x001fe40000000f00 */
[----:B------:R-:W-:Y:S01]  /*3e8c0*/  IMAD.MOV.U32 R7, RZ, RZ, R17 ;  /* 0x000000ffff077224 */ /* 0x000fe200078e0011 */
[----:B------:R-:W-:Y:S02]  /*3e8d0*/  MOV R10, R18 ;  /* 0x00000012000a7202 */ /* 0x000fe40000000f00 */
[----:B------:R-:W-:-:S02]  /*3e8e0*/  MOV R28, R19 ;  /* 0x00000013001c7202 */ /* 0x000fc40000000f00 */
[----:B------:R-:W0:Y:S04]  /*3e8f0*/  LDSM.16.MT88.4 R16, [R2+0x18080] ;  /* 0x018080000210783b */ /* 0x000e280000004200 */
[----:B------:R-:W-:Y:S01]  /*3e900*/  STL [R1+0x5564], R28 ;  /* 0x0055641c01007387 */ /* 0x000fe20000100800 */
[----:B------:R-:W-:Y:S02]  /*3e910*/  STL [R1+0x5560], R10 ;  /* 0x0055600a01007387 */ /* 0x000fe40000100800 */
[----:B------:R-:W-:Y:S02]  /*3e920*/  STL [R1+0x555c], R7 ;  /* 0x00555c0701007387 */ /* 0x000fe40000100800 */
[----:B------:R-:W-:Y:S02]  /*3e930*/  STL [R1+0x5558], R0 ;  /* 0x0055580001007387 */ /* 0x000fe40000100800 */
[----:B0-----:R-:W-:Y:S01]  /*3e940*/  IMAD.MOV.U32 R3, RZ, RZ, R18 ;  /* 0x000000ffff037224 */ /* 0x001fe200078e0012 */
[----:B------:R-:W-:Y:S01]  /*3e950*/  STL.64 [R1+0x20], R16 ;  /* 0x0000201001007387 */ /* 0x000fe20000100a00 */
[----:B------:R-:W-:-:S02]  /*3e960*/  MOV R6, R19 ;  /* 0x0000001300067202 */ /* 0x000fc40000000f00 */
[----:B------:R-:W0:Y:S03]  /*3e970*/  LDSM.16.MT88.4 R16, [R2+0x18100] ;  /* 0x018100000210783b */ /* 0x000e260000004200 */
[----:B------:R-:W-:Y:S01]  /*3e980*/  STL [R1+0x556c], R6 ;  /* 0x00556c0601007387 */ /* 0x000fe20000100800 */
[----:B------:R-:W-:Y:S01]  /*3e990*/  STL [R1+0x5568], R3 ;  /* 0x0055680301007387 */ /* 0x000fe20000100800 */
[----:B0-----:R-:W-:Y:S02]  /*3e9a0*/  MOV R7, R18 ;  /* 0x0000001200077202 */ /* 0x001fe40000000f00 */
[----:B------:R-:W-:Y:S02]  /*3e9b0*/  MOV R0, R19 ;  /* 0x0000001300007202 */ /* 0x000fe40000000f00 */
[----:B------:R-:W-:Y:S01]  /*3e9c0*/  MOV R28, R16 ;  /* 0x00000010001c7202 */ /* 0x000fe20000000f00 */
[----:B------:R-:W-:Y:S01]  /*3e9d0*/  IMAD.MOV.U32 R10, RZ, RZ, R17 ;  /* 0x000000ffff0a7224 */ /* 0x000fe200078e0011 */
[----:B------:R-:W2:Y:S01]  /*3e9e0*/  LDL.LU.64 R18, [R1+0x5588] ;  /* 0x0055880001127983 */ /* 0x000ea20000300a00 */
[----:B------:R-:W2:Y:S03]  /*3e9f0*/  LDL.LU.64 R16, [R1+0x5580] ;  /* 0x0055800001107983 */ /* 0x000ea60000300a00 */
[----:B------:R-:W-:Y:S01]  /*3ea00*/  STL [R1+0x5574], R10 ;  /* 0x0055740a01007387 */ /* 0x000fe20000100800 */
[----:B------:R-:W-:Y:S01]  /*3ea10*/  STL [R1+0x5570], R28 ;  /* 0x0055701c01007387 */ /* 0x000fe20000100800 */
[----:B---3--:R-:W-:Y:S08]  /*3ea20*/  HMMA.16816.F32 R20, R24, R4, R20 ;  /* 0x000000041814723c */ /* 0x008ff00000001814 */
[----:B--2---:R-:W-:Y:S01]  /*3ea30*/  HMMA.16816.F32 R12, R12, R8, R16 ;  /* 0x000000080c0c723c */ /* 0x004fe20000001810 */
[----:B------:R-:W2:Y:S11]  /*3ea40*/  LDL.LU.64 R16, [R1+0x5578] ;  /* 0x0055780001107983 */ /* 0x000eb60000300a00 */
[----:B------:R-:W-:Y:S11]  /*3ea50*/  @!UPT UIADD3 URZ, URZ, URZ, URZ ;  /* 0x0000003f3f3ff290 */ /* 0x000ff6000fffe03f */
[----:B------:R-:W-:Y:S01]  /*3ea60*/  STL.64 [R1+0x230], R12 ;  /* 0x0002300c01007387 */ /* 0x000fe20000100a00 */
[----:B------:R-:W-:Y:S02]  /*3ea70*/  STL.64 [R1+0x238], R14 ;  /* 0x0002380e01007387 */ /* 0x000fe40000100a00 */
[----:B------:R-:W0:Y:S04]  /*3ea80*/  LDSM.16.MT88.4 R12, [R2+0x18180] ;  /* 0x01818000020c783b */ /* 0x000e280000004200 */
[----:B0-----:R-:W-:Y:S01]  /*3ea90*/  IMAD.MOV.U32 R10, RZ, RZ, R12 ;  /* 0x000000ffff0a7224 */ /* 0x001fe200078e000c */
[----:B------:R-:W-:Y:S02]  /*3eaa0*/  MOV R28, R13 ;  /* 0x0000000d001c7202 */ /* 0x000fe40000000f00 */
[----:B------:R-:W-:Y:S01]  /*3eab0*/  MOV R6, R14 ;  /* 0x0000000e00067202 */ /* 0x000fe20000000f00 */
[----:B------:R-:W-:-:S02]  /*3eac0*/  IMAD.MOV.U32 R3, RZ, RZ, R15 ;  /* 0x000000ffff037224 */ /* 0x000fc400078e000f */
[----:B------:R-:W0:Y:S04]  /*3ead0*/  LDSM.16.MT88.4 R12, [R29+0x18000] ;  /* 0x018000001d0c783b */ /* 0x000e280000004200 */
[----:B------:R-:W-:Y:S04]  /*3eae0*/  STL [R1+0x53fc], R2 ;  /* 0x0053fc0201007387 */ /* 0x000fe80000100800 */
[----:B0-----:R-:W-:Y:S01]  /*3eaf0*/  STL.64 [R1+0x5430], R14 ;  /* 0x0054300e01007387 */ /* 0x001fe20000100a00 */
[----:B------:R-:W-:Y:S02]  /*3eb00*/  STL.64 [R1+0x280], R20 ;  /* 0x0002801401007387 */ /* 0x000fe40000100a00 */
[----:B------:R-:W-:Y:S02]  /*3eb10*/  STL.64 [R1+0x288], R22 ;  /* 0x0002881601007387 */ /* 0x000fe40000100a00 */
[----:B------:R0:W-:Y:S01]  /*3eb20*/  STL.64 [R1+0x5428], R12 ;  /* 0x0054280c01007387 */ /* 0x0001e20000100a00 */
[----:B------:R-:W-:Y:S04]  /*3eb30*/  LDSM.16.MT88.4 R20, [R29+0x18100] ;  /* 0x018100001d14783b */ /* 0x000fe80000004200 */
[----:B0-----:R-:W3:Y:S01]  /*3eb40*/  LDL.LU R12, [R1+0x330] ;  /* 0x00033000010c7983 */ /* 0x001ee20000300800 */
[----:B------:R-:W3:Y:S01]  /*3eb50*/  LDL.LU R13, [R1+0x334] ;  /* 0x00033400010d7983 */ /* 0x000ee20000300800 */
[----:B--2---:R-:W-:-:S02]  /*3eb60*/  MOV R14, R17 ;  /* 0x00000011000e7202 */ /* 0x004fc40000000f00 */
[----:B------:R-:W-:Y:S02]  /*3eb70*/  MOV R15, R16 ;  /* 0x00000010000f7202 */ /* 0x000fe40000000f00 */
[----:B------:R-:W0:Y:S04]  /*3eb80*/  LDSM.16.MT88.4 R16, [R29+0x18080] ;  /* 0x018080001d10783b */ /* 0x000e280000004200 */
[----:B0-----:R-:W-:Y:S01]  /*3eb90*/  STL.64 [R1+0x5410], R18 ;  /* 0x0054101201007387 */ /* 0x001fe20000100a00 */
[----:B------:R-:W-:Y:S02]  /*3eba0*/  STL.64 [R1+0x5408], R16 ;  /* 0x0054081001007387 */ /* 0x000fe40000100a00 */
[----:B------:R-:W-:Y:S02]  /*3ebb0*/  STL [R1+0x5404], R22 ;  /* 0x0054041601007387 */ /* 0x000fe40000100800 */
[----:B------:R-:W-:Y:S01]  /*3ebc0*/  STL [R1+0x5400], R23 ;  /* 0x0054001701007387 */ /* 0x000fe20000100800 */
[----:B------:R-:W-:Y:S01]  /*3ebd0*/  STL.64 [R1+0x54f8], R20 ;  /* 0x0054f81401007387 */ /* 0x000fe20000100a00 */
[----:B------:R-:W-:Y:S02]  /*3ebe0*/  STL [R1+0x5538], R11 ;  /* 0x0055380b01007387 */ /* 0x000fe40000100800 */
[----:B------:R-:W-:Y:S01]  /*3ebf0*/  STL.64 [R1+0x5530], R8 ;  /* 0x0055300801007387 */ /* 0x000fe20000100a00 */
[----:B---3--:R-:W-:Y:S01]  /*3ec00*/  HMMA.16816.F32 R12, R24, R8, R12 ;  /* 0x00000008180c723c */ /* 0x008fe2000000180c */
[----:B------:R-:W0:Y:S11]  /*3ec10*/  LDSM.16.MT88.4 R24, [R29+0x18180] ;  /* 0x018180001d18783b */ /* 0x000e360000004200 */
[----:B------:R-:W-:Y:S11]  /*3ec20*/  @!UPT UIADD3 URZ, URZ, URZ, URZ ;  /* 0x0000003f3f3ff290 */ /* 0x000ff6000fffe03f */
[----:B------:R-:W-:Y:S01]  /*3ec30*/  STL.64 [R1+0x250], R12 ;  /* 0x0002500c01007387 */ /* 0x000fe20000100a00 */
[----:B------:R-:W-:Y:S03]  /*3ec40*/  STL.64 [R1+0x258], R14 ;  /* 0x0002580e01007387 */ /* 0x000fe60000100a00 */
[----:B0-----:R-:W-:Y:S01]  /*3ec50*/  STL.64 [R1+0x53e0], R26 ;  /* 0x0053e01a01007387 */ /* 0x001fe20000100a00 */
[----:B------:R0:W-:Y:S03]  /*3ec60*/  STL.64 [R1+0x53d8], R24 ;  /* 0x0053d81801007387 */ /* 0x0001e60000100a00 */
[----:B0-----:R-:W2:Y:S01]  /*3ec70*/  LDL.LU R24, [R1+0x150] ;  /* 0x0001500001187983 */ /* 0x001ea20000300800 */
[----:B------:R-:W2:Y:S02]  /*3ec80*/  LDL.LU R25, [R1+0x154] ;  /* 0x0001540001197983 */ /* 0x000ea40000300800 */
[----:B------:R-:W3:Y:S02]  /*3ec90*/  LDL.LU R26, [R1+0x158] ;  /* 0x00015800011a7983 */ /* 0x000ee40000300800 */
[----:B------:R-:W3:Y:S02]  /*3eca0*/  LDL.LU R27, [R1+0x15c] ;  /* 0x00015c00011b7983 */ /* 0x000ee40000300800 */
[----:B---3--:R-:W-:Y:S01]  /*3ecb0*/  STL.64 [R1+0x5420], R26 ;  /* 0x0054201a01007387 */ /* 0x008fe20000100a00 */
[----:B--2---:R-:W-:Y:S02]  /*3ecc0*/  STL.64 [R1+0x5418], R24 ;  /* 0x0054181801007387 */ /* 0x004fe40000100a00 */
[----:B------:R-:W2:Y:S02]  /*3ecd0*/  LDL.LU R16, [R1+0x210] ;  /* 0x0002100001107983 */ /* 0x000ea40000300800 */
[----:B------:R-:W2:Y:S01]  /*3ece0*/  LDL.LU R17, [R1+0x214] ;  /* 0x0002140001117983 */ /* 0x000ea20000300800 */
[----:B------:R-:W3:Y:S01]  /*3ecf0*/  LDL.LU R18, [R1+0x218] ;  /* 0x0002180001127983 */ /* 0x000ee20000300800 */
[----:B------:R-:W3:Y:S02]  /*3ed00*/  LDL.LU R19, [R1+0x21c] ;  /* 0x00021c0001137983 */ /* 0x000ee40000300800 */
[----:B------:R-:W-:Y:S01]  /*3ed10*/  IMAD.MOV.U32 R12, RZ, RZ, R10 ;  /* 0x000000ffff0c7224 */ /* 0x000fe200078e000a */
[----:B------:R-:W-:Y:S01]  /*3ed20*/  MOV R14, R6 ;  /* 0x00000006000e7202 */ /* 0x000fe20000000f00 */
[----:B------:R-:W-:Y:S01]  /*3ed30*/  IMAD.MOV.U32 R15, RZ, RZ, R3 ;  /* 0x000000ffff0f7224 */ /* 0x000fe200078e0003 */
[----:B------:R-:W-:Y:S01]  /*3ed40*/  MOV R13, R28 ;  /* 0x0000001c000d7202 */ /* 0x000fe20000000f00 */
[----:B---3--:R-:W-:Y:S01]  /*3ed50*/  STL.64 [R1+0x5440], R18 ;  /* 0x0054401201007387 */ /* 0x008fe20000100a00 */
[----:B--2---:R0:W-:Y:S02]  /*3ed60*/  STL.64 [R1+0x5438], R16 ;  /* 0x0054381001007387 */ /* 0x0041e40000100a00 */
[----:B------:R-:W2:Y:S02]  /*3ed70*/  LDL.LU R10, [R1+0x5574] ;  /* 0x00557400010a7983 */ /* 0x000ea40000300800 */
[----:B------:R-:W3:Y:S01]  /*3ed80*/  LDL.LU R28, [R1+0x5570] ;  /* 0x00557000011c7983 */ /* 0x000ee20000300800 */
[----:B------:R-:W4:Y:S01]  /*3ed90*/  LDL.LU R6, [R1+0x556c] ;  /* 0x00556c0001067983 */ /* 0x000f220000300800 */
[----:B------:R-:W2:Y:S02]  /*3eda0*/  LDL.LU R3, [R1+0x5568] ;  /* 0x0055680001037983 */ /* 0x000ea40000300800 */
[----:B------:R-:W-:Y:S02]  /*3edb0*/  STL.64 [R1+0x5460], R14 ;  /* 0x0054600e01007387 */ /* 0x000fe40000100a00 */
[----:B------:R-:W-:Y:S01]  /*3edc0*/  STL.64 [R1+0x5458], R12 ;  /* 0x0054580c01007387 */ /* 0x000fe20000100a00 */
        /* <DEDUP_REMOVED lines=10> */
[----:B---3--:R-:W-:Y:S01]  /*3ee70*/  MOV R12, R28 ;  /* 0x0000001c000c7202 */ /* 0x008fe20000000f00 */
[----:B------:R-:W-:Y:S01]  /*3ee80*/  IMAD.MOV.U32 R14, RZ, RZ, R7 ;  /* 0x000000ffff0e7224 */ /* 0x000fe200078e0007 */
[----:B------:R-:W-:-:S02]  /*3ee90*/  MOV R15, R0 ;  /* 0x00000000000f7202 */ /* 0x000fc40000000f00 */
[----:B------:R-:W-:Y:S01]  /*3eea0*/  MOV R13, R10 ;  /* 0x0000000a000d7202 */ /* 0x000fe20000000f00 */
[----:B--2---:R-:W-:Y:S01]  /*3eeb0*/  STL.64 [R1+0x5470], R18 ;  /* 0x0054701201007387 */ /* 0x004fe20000100a00 */
[----:B------:R0:W-:Y:S02]  /*3eec0*/  STL.64 [R1+0x5468], R16 ;  /* 0x0054681001007387 */ /* 0x0001e40000100a00 */
[----:B------:R-:W2:Y:S02]  /*3eed0*/  LDL.LU R28, [R1+0x5564] ;  /* 0x00556400011c7983 */ /* 0x000ea40000300800 */
[----:B------:R-:W3:Y:S01]  /*3eee0*/  LDL.LU R10, [R1+0x5560] ;  /* 0x00556000010a7983 */ /* 0x000ee20000300800 */
[----:B------:R-:W2:Y:S01]  /*3eef0*/  LDL.LU R7, [R1+0x555c] ;  /* 0x00555c0001077983 */ /* 0x000ea20000300800 */
[----:B------:R-:W2:Y:S02]  /*3ef00*/  LDL.LU R0, [R1+0x5558] ;  /* 0x0055580001007983 */ /* 0x000ea40000300800 */
[----:B------:R-:W-:Y:S02]  /*3ef10*/  STL.64 [R1+0x5490], R14 ;  /* 0x0054900e01007387 */ /* 0x000fe40000100a00 */
[----:B------:R1:W-:Y:S01]  /*3ef20*/  STL.64 [R1+0x5488], R12 ;  /* 0x0054880c01007387 */ /* 0x0003e20000100a00 */
[----:B0-----:R-:W2:Y:S01]  /*3ef30*/  LDL.LU R16, [R1+0x270] ;  /* 0x0002700001107983 */ /* 0x001ea20000300800 */
[----:B------:R-:W2:Y:S02]  /*3ef40*/  LDL.LU R17, [R1+0x274] ;  /* 0x0002740001117983 */ /* 0x000ea40000300800 */
[----:B------:R-:W2:Y:S02]  /*3ef50*/  LDL.LU R18, [R1+0x278] ;  /* 0x0002780001127983 */ /* 0x000ea40000300800 */
[----:B------:R-:W2:Y:S01]  /*3ef60*/  LDL.LU R19, [R1+0x27c] ;  /* 0x00027c0001137983 */ /* 0x000ea20000300800 */
[----:B-1----:R-:W2:Y:S01]  /*3ef70*/  LDL.LU R12, [R1+0x20] ;  /* 0x00002000010c7983 */ /* 0x002ea20000300800 */
[----:B------:R-:W2:Y:S01]  /*3ef80*/  LDL.LU R13, [R1+0x24] ;  /* 0x00002400010d7983 */ /* 0x000ea20000300800 */
[----:B------:R-:W-:Y:S01]  /*3ef90*/  MOV R14, R3 ;  /* 0x00000003000e7202 */ /* 0x000fe20000000f00 */
[----:B----4-:R-:W-:Y:S01]  /*3efa0*/  IMAD.MOV.U32 R15, RZ, RZ, R6 ;  /* 0x000000ffff0f7224 */ /* 0x010fe200078e0006 */
[----:B------:R-:W4:Y:S01]  /*3efb0*/  LDL.LU R3, [R1+0x5554] ;  /* 0x0055540001037983 */ /* 0x000f220000300800 */
[----:B------:R-:W3:Y:S03]  /*3efc0*/  LDL.LU R6, [R1+0x5550] ;  /* 0x0055500001067983 */ /* 0x000ee60000300800 */
[----:B------:R-:W-:Y:S04]  /*3efd0*/  STL.64 [R1+0x54c0], R14 ;  /* 0x0054c00e01007387 */ /* 0x000fe80000100a00 */
[----:B--2---:R-:W-:Y:S01]  /*3efe0*/  STL.64 [R1+0x54b8], R12 ;  /* 0x0054b80c01007387 */ /* 0x004fe20000100a00 */
[----:B------:R-:W-:Y:S02]  /*3eff0*/  STL.64 [R1+0x5480], R18 ;  /* 0x0054801201007387 */ /* 0x000fe40000100a00 */
[----:B------:R0:W-:Y:S02]  /*3f000*/  STL.64 [R1+0x5478], R16 ;  /* 0x0054781001007387 */ /* 0x0001e40000100a00 */
[----:B0-----:R-:W2:Y:S01]  /*3f010*/  LDL.LU R16, [R1+0x2d0] ;  /* 0x0002d00001107983 */ /* 0x001ea20000300800 */
[----:B------:R-:W2:Y:S02]  /*3f020*/  LDL.LU R17, [R1+0x2d4] ;  /* 0x0002d40001117983 */ /* 0x000ea40000300800 */
[----:B------:R-:W2:Y:S02]  /*3f030*/  LDL.LU R18, [R1+0x2d8] ;  /* 0x0002d80001127983 */ /* 0x000ea40000300800 */
[----:B------:R-:W2:Y:S02]  /*3f040*/  LDL.LU R19, [R1+0x2dc] ;  /* 0x0002dc0001137983 */ /* 0x000ea40000300800 */
[----:B---3--:R-:W-:Y:S01]  /*3f050*/  IMAD.MOV.U32 R14, RZ, RZ, R10 ;  /* 0x000000ffff0e7224 */ /* 0x008fe200078e000a */
[----:B------:R-:W-:-:S02]  /*3f060*/  MOV R15, R28 ;  /* 0x0000001c000f7202 */ /* 0x000fc40000000f00 */
[----:B------:R-:W-:Y:S02]  /*3f070*/  MOV R12, R0 ;  /* 0x00000000000c7202 */ /* 0x000fe40000000f00 */
[----:B------:R-:W-:Y:S01]  /*3f080*/  MOV R13, R7 ;  /* 0x00000007000d7202 */ /* 0x000fe20000000f00 */
[----:B--2---:R-:W-:Y:S01]  /*3f090*/  STL.64 [R1+0x54a0], R18 ;  /* 0x0054a01201007387 */ /* 0x004fe20000100a00 */
[----:B------:R0:W-:Y:S03]  /*3f0a0*/  STL.64 [R1+0x5498], R16 ;  /* 0x0054981001007387 */ /* 0x0001e60000100a00 */
[----:B0-----:R-:W2:Y:S01]  /*3f0b0*/  LDL.LU R16, [R1+0x2e0] ;  /* 0x0002e00001107983 */ /* 0x001ea20000300800 */
[----:B------:R-:W2:Y:S02]  /*3f0c0*/  LDL.LU R17, [R1+0x2e4] ;  /* 0x0002e40001117983 */ /* 0x000ea40000300800 */
[----:B------:R-:W3:Y:S02]  /*3f0d0*/  LDL.LU R18, [R1+0x2e8] ;  /* 0x0002e80001127983 */ /* 0x000ee40000300800 */
[----:B------:R-:W3:Y:S01]  /*3f0e0*/  LDL.LU R19, [R1+0x2ec] ;  /* 0x0002ec0001137983 */ /* 0x000ee20000300800 */
[----:B------:R-:W2:Y:S01]  /*3f0f0*/  LDL.LU R0, [R1+0x554c] ;  /* 0x00554c0001007983 */ /* 0x000ea20000300800 */
[----:B------:R-:W2:Y:S02]  /*3f100*/  LDL.LU R7, [R1+0x5548] ;  /* 0x0055480001077983 */ /* 0x000ea40000300800 */
[----:B------:R-:W2:Y:S02]  /*3f110*/  LDL.LU R10, [R1+0x5544] ;  /* 0x00554400010a7983 */ /* 0x000ea40000300800 */
[----:B------:R-:W-:Y:S01]  /*3f120*/  STL.64 [R1+0x54f0], R14 ;  /* 0x0054f00e01007387 */ /* 0x000fe20000100a00 */
[----:B------:R0:W-:Y:S02]  /*3f130*/  STL.64 [R1+0x54e8], R12 ;  /* 0x0054e80c01007387 */ /* 0x0001e40000100a00 */
[----:B0-----:R-:W-:-:S02]  /*3f140*/  MOV R12, R6 ;  /* 0x00000006000c7202 */ /* 0x001fc40000000f00 */
[----:B------:R-:W2:Y:S01]  /*3f150*/  LDL.LU R6, [R1+0x5540] ;  /* 0x0055400001067983 */ /* 0x000ea20000300800 */
[----:B------:R-:W2:Y:S02]  /*3f160*/  LDL.LU R13, [R1+0x54] ;  /* 0x00005400010d7983 */ /* 0x000ea40000300800 */
[----:B------:R-:W2:Y:S02]  /*3f170*/  LDL.LU R14, [R1+0x58] ;  /* 0x00005800010e7983 */ /* 0x000ea40000300800 */
[----:B----4-:R-:W-:Y:S02]  /*3f180*/  IMAD.MOV.U32 R15, RZ, RZ, R3 ;  /* 0x000000ffff0f7224 */ /* 0x010fe400078e0003 */
[----:B------:R-:W4:Y:S04]  /*3f190*/  LDL.LU R3, [R1+0x553c] ;  /* 0x00553c0001037983 */ /* 0x000f280000300800 */
        /* <DEDUP_REMOVED lines=9> */
[----:B------:R-:W-:Y:S01]  /*3f230*/  MOV R12, R10 ;  /* 0x0000000a000c7202 */ /* 0x000fe20000000f00 */
[----:B------:R-:W2:Y:S02]  /*3f240*/  LDL.LU R9, [R1+0x354] ;  /* 0x0003540001097983 */ /* 0x000ea40000300800 */
[----:B------:R-:W2:Y:S01]  /*3f250*/  LDL.LU R10, [R1+0x358] ;  /* 0x00035800010a7983 */ /* 0x000ea20000300800 */
[----:B------:R-:W2:Y:S01]  /*3f260*/  LDL.LU R11, [R1+0x35c] ;  /* 0x00035c00010b7983 */ /* 0x000ea20000300800 */
[----:B------:R-:W2:Y:S02]  /*3f270*/  LDL.LU R20, [R1+0x2f0] ;  /* 0x0002f00001147983 */ /* 0x000ea40000300800 */
[----:B------:R-:W2:Y:S02]  /*3f280*/  LDL.LU R21, [R1+0x2f4] ;  /* 0x0002f40001157983 */ /* 0x000ea40000300800 */
[----:B------:R-:W2:Y:S01]  /*3f290*/  LDL.LU R22, [R1+0x2f8] ;  /* 0x0002f80001167983 */ /* 0x000ea20000300800 */
[----:B------:R-:W2:Y:S04]  /*3f2a0*/  LDL.LU R23, [R1+0x2fc] ;  /* 0x0002fc0001177983 */ /* 0x000ea80000300800 */
[----:B--2---:R-:W-:Y:S01]  /*3f2b0*/  STL.64 [R1+0x5508], R22 ;  /* 0x0055081601007387 */ /* 0x004fe20000100a00 */
[----:B------:R0:W-:Y:S03]  /*3f2c0*/  STL.64 [R1+0x5500], R20 ;  /* 0x0055001401007387 */ /* 0x0001e60000100a00 */
[----:B0-----:R-:W2:Y:S01]  /*3f2d0*/  LDL.LU R20, [R1+0x300] ;  /* 0x0003000001147983 */ /* 0x001ea20000300800 */
[----:B------:R-:W2:Y:S02]  /*3f2e0*/  LDL.LU R21, [R1+0x304] ;  /* 0x0003040001157983 */ /* 0x000ea40000300800 */
[----:B------:R-:W2:Y:S02]  /*3f2f0*/  LDL.LU R22, [R1+0x308] ;  /* 0x0003080001167983 */ /* 0x000ea40000300800 */
[----:B------:R-:W2:Y:S01]  /*3f300*/  LDL.LU R23, [R1+0x30c] ;  /* 0x00030c0001177983 */ /* 0x000ea20000300800 */
[----:B------:R-:W-:Y:S01]  /*3f310*/  MOV R13, R7 ;  /* 0x00000007000d7202 */ /* 0x000fe20000000f00 */
[----:B------:R-:W-:Y:S01]  /*3f320*/  IMAD.MOV.U32 R14, RZ, RZ, R6 ;  /* 0x000000ffff0e7224 */ /* 0x000fe200078e0006 */
[----:B------:R-:W-:Y:S01]  /*3f330*/  MOV R15, R0 ;  /* 0x00000000000f7202 */ /* 0x000fe20000000f00 */
[----:B--2---:R-:W-:Y:S01]  /*3f340*/  STL.64 [R1+0x5528], R22 ;  /* 0x0055281601007387 */ /* 0x004fe20000100a00 */
[----:B------:R0:W-:Y:S03]  /*3f350*/  STL.64 [R1+0x5520], R20 ;  /* 0x0055201401007387 */ /* 0x0001e60000100a00 */
        /* <DEDUP_REMOVED lines=8> */
[----:B------:R-:W2:Y:S02]  /*3f3e0*/  LDL.LU R18, [R1+0x348] ;  /* 0x0003480001127983 */ /* 0x000ea40000300800 */
[----:B------:R-:W2:Y:S01]  /*3f3f0*/  LDL.LU R19, [R1+0x34c] ;  /* 0x00034c0001137983 */ /* 0x000ea20000300800 */
[----:B------:R-:W-:Y:S11]  /*3f400*/  HMMA.16816.F32 R8, R12, R4, R8 ;  /* 0x000000040c08723c */ /* 0x000ff60000001808 */
[----:B------:R-:W-:Y:S11]  /*3f410*/  @!UPT UIADD3 URZ, URZ, URZ, URZ ;  /* 0x0000003f3f3ff290 */ /* 0x000ff6000fffe03f */
[----:B------:R-:W-:Y:S02]  /*3f420*/  @!UPT UIADD3 URZ, URZ, URZ, URZ ;  /* 0x0000003f3f3ff290 */ /* 0x000fe4000fffe03f */
[----:B------:R-:W-:Y:S02]  /*3f430*/  MOV R0, R11 ;  /* 0x0000000b00007202 */ /* 0x000fe40000000f00 */
[----:B------:R-:W-:Y:S01]  /*3f440*/  MOV R6, R9 ;  /* 0x0000000900067202 */ /* 0x000fe20000000f00 */
[----:B--2---:R-:W-:Y:S01]  /*3f450*/  STL.64 [R1+0x54e0], R18 ;  /* 0x0054e01201007387 */ /* 0x004fe20000100a00 */
[----:B---3--:R0:W-:Y:S03]  /*3f460*/  STL.64 [R1+0x54d8], R16 ;  /* 0x0054d81001007387 */ /* 0x0081e60000100a00 */
        /* <DEDUP_REMOVED lines=8> */
[----:B------:R-:W-:Y:S01]  /*3f4f0*/  STL [R1+0x5360], R29 ;  /* 0x0053601d01007387 */ /* 0x000fe20000100800 */
[----:B------:R0:W-:Y:S02]  /*3f500*/  STL [R1+0x240], R8 ;  /* 0x0002400801007387 */ /* 0x0001e40000100800 */
[----:B------:R-:W2:Y:S01]  /*3f510*/  LDL.LU R11, [R1+0x5538] ;  /* 0x00553800010b7983 */ /* 0x000ea20000300800 */
[----:B0-----:R-:W2:Y:S01]  /*3f520*/  LDL.LU.64 R8, [R1+0x5530] ;  /* 0x0055300001087983 */ /* 0x001ea20000300a00 */
[----:B------:R-:W-:-:S02]  /*3f530*/  IMAD.MOV.U32 R7, RZ, RZ, R10 ;  /* 0x000000ffff077224 */ /* 0x000fc400078e000a */
[----:B------:R-:W-:Y:S03]  /*3f540*/  STL [R1+0x536c], R0 ;  /* 0x00536c0001007387 */ /* 0x000fe60000100800 */
[----:B------:R-:W-:Y:S01]  /*3f550*/  STL [R1+0x5368], R7 ;  /* 0x0053680701007387 */ /* 0x000fe20000100800 */
[----:B------:R-:W-:Y:S01]  /*3f560*/  STL [R1+0x5364], R6 ;  /* 0x0053640601007387 */ /* 0x000fe20000100800 */
[----:B--2---:R-:W-:Y:S02]  /*3f570*/  HMMA.16816.F32 R12, R12, R8, R20 ;  /* 0x000000080c0c723c */ /* 0x004fe40000001814 */
[----:B------:R-:W2:Y:S01]  /*3f580*/  LDL.LU.64 R22, [R1+0x5528] ;  /* 0x0055280001167983 */ /* 0x000ea20000300a00 */
[----:B------:R-:W2:Y:S11]  /*3f590*/  LDL.LU.64 R20, [R1+0x5520] ;  /* 0x0055200001147983 */ /* 0x000eb60000300a00 */
[----:B------:R-:W-:Y:S09]  /*3f5a0*/  @!UPT UIADD3 URZ, URZ, URZ, URZ ;  /* 0x0000003f3f3ff290 */ /* 0x000ff2000fffe03f */
[----:B------:R-:W-:Y:S01]  /*3f5b0*/  STL.64 [R1+0x130], R12 ;  /* 0x0001300c01007387 */ /* 0x000fe20000100a00 */
[----:B------:R0:W-:Y:S01]  /*3f5c0*/  STL [R1+0x138], R14 ;  /* 0x0001380e01007387 */ /* 0x0001e20000100800 */
[----:B------:R-:W-:Y:S02]  /*3f5d0*/  MOV R29, R15 ;  /* 0x0000000f001d7202 */ /* 0x000fe40000000f00 */
[----:B0-----:R-:W2:Y:S01]  /*3f5e0*/  LDL.LU.64 R14, [R1+0x5518] ;  /* 0x00551800010e7983 */ /* 0x001ea20000300a00 */
[----:B------:R-:W2:Y:S02]  /*3f5f0*/  LDL.LU.64 R12, [R1+0x5510] ;  /* 0x00551000010c7983 */ /* 0x000ea40000300a00 */
[C---:B--2---:R-:W-:Y:S11]  /*3f600*/  HMMA.16816.F32 R20, R12.reuse, R4, R20 ;  /* 0x000000040c14723c */ /* 0x044ff60000001814 */
[----:B------:R-:W-:Y:S11]  /*3f610*/  @!UPT UIADD3 URZ, URZ, URZ, URZ ;  /* 0x0000003f3f3ff290 */ /* 0x000ff6000fffe03f */
[----:B------:R-:W-:Y:S01]  /*3f620*/  @!UPT UIADD3 URZ, URZ, URZ, URZ ;  /* 0x0000003f3f3ff290 */ /* 0x000fe2000fffe03f */
[----:B------:R-:W-:Y:S01]  /*3f630*/  STL.64 [R1+0x120], R20 ;  /* 0x0001201401007387 */ /* 0x000fe20000100a00 */
[----:B------:R-:W-:Y:S02]  /*3f640*/  STL.64 [R1+0x128], R22 ;  /* 0x0001281601007387 */ /* 0x000fe40000100a00 */
[----:B----4-:R-:W0:Y:S02]  /*3f650*/  LDSM.16.MT88.4 R20, [R3+0x18000] ;  /* 0x018000000314783b */ /* 0x010e240000004200 */
[----:B0-----:R-:W-:Y:S02]  /*3f660*/  MOV R6, R22 ;  /* 0x0000001600067202 */ /* 0x001fe40000000f00 */
[----:B------:R-:W-:Y:S02]  /*3f670*/  IMAD.MOV.U32 R0, RZ, RZ, R23 ;  /* 0x000000ffff007224 */ /* 0x000fe400078e0017 */
[----:B------:R-:W-:Y:S01]  /*3f680*/  IMAD.MOV.U32 R10, RZ, RZ, R20 ;  /* 0x000000ffff0a7224 */ /* 0x000fe200078e0014 */
[----:B------:R-:W-:Y:S01]  /*3f690*/  MOV R7, R21 ;  /* 0x0000001500077202 */ /* 0x000fe20000000f00 */
[----:B------:R-:W2:Y:S01]  /*3f6a0*/  LDL.LU.64 R22, [R1+0x5508] ;  /* 0x0055080001167983 */ /* 0x000ea20000300a00 */
[----:B------:R-:W2:Y:S02]  /*3f6b0*/  LDL.LU.64 R20, [R1+0x5500] ;  /* 0x0055000001147983 */ /* 0x000ea40000300a00 */
        /* <DEDUP_REMOVED lines=8> */
[----:B------:R-:W-:-:S02]  /*3f740*/  MOV R22, R12 ;  /* 0x0000000c00167202 */ /* 0x000fc40000000f00 */
[----:B------:R-:W-:Y:S01]  /*3f750*/  MOV R23, R13 ;  /* 0x0000000d00177202 */ /* 0x000fe20000000f00 */
[----:B------:R-:W4:Y:S01]  /*3f760*/  LDL.LU.64 R14, [R1+0x54f0] ;  /* 0x0054f000010e7983 */ /* 0x000f220000300a00 */
        /* <DEDUP_REMOVED lines=64> */
[C---:B---3--:R-:W-:Y:S08]  /*3fb70*/  HMMA.16816.F32 R24, R12.reuse, R4, R24 ;  /* 0x000000040c18723c */ /* 0x048ff00000001818 */
[----:B----4-:R-:W-:Y:S11]  /*3fb80*/  HMMA.16816.F32 R12, R12, R8, R16 ;  /* 0x000000080c0c723c */ /* 0x010ff60000001810 */
[----:B------:R-:W-:Y:S04]  /*3fb90*/  @!UPT UIADD3 URZ, URZ, URZ, URZ ;  /* 0x0000003f3f3ff290 */ /* 0x000fe8000fffe03f */
[----:B------:R-:W-:Y:S01]  /*3fba0*/  STL.64 [R1+0xc0], R24 ;  /* 0x0000c01801007387 */ /* 0x000fe20000100a00 */
[----:B------:R0:W-:Y:S03]  /*3fbb0*/  STL.64 [R1+0xc8], R26 ;  /* 0x0000c81a01007387 */ /* 0x0001e60000100a00 */
[----:B0-----:R-:W3:Y:S01]  /*3fbc0*/  LDL.LU.64 R26, [R1+0x5420] ;  /* 0x00542000011a7983 */ /* 0x001ee20000300a00 */
[----:B------:R-:W3:Y:S02]  /*3fbd0*/  LDL.LU.64 R24, [R1+0x5418] ;  /* 0x0054180001187983 */ /* 0x000ee40000300a00 */
[----:B------:R-:W4:Y:S02]  /*3fbe0*/  LDL.LU.64 R18, [R1+0x5410] ;  /* 0x0054100001127983 */ /* 0x000f240000300a00 */
[----:B------:R-:W4:Y:S01]  /*3fbf0*/  LDL.LU.64 R16, [R1+0x5408] ;  /* 0x0054080001107983 */ /* 0x000f220000300a00 */
[----:B------:R0:W-:Y:S01]  /*3fc00*/  STL.64 [R1+0x90], R12 ;  /* 0x0000900c01007387 */ /* 0x0001e20000100a00 */
[----:B------:R1:W-:Y:S03]  /*3fc10*/  STL.64 [R1+0x98], R14 ;  /* 0x0000980e01007387 */ /* 0x0003e60000100a00 */
[----:B0-----:R-:W4:Y:S01]  /*3fc20*/  LDL.LU R12, [R1+0x200] ;  /* 0x00020000010c7983 */ /* 0x001f220000300800 */
[----:B------:R-:W4:Y:S02]  /*3fc30*/  LDL.LU R13, [R1+0x204] ;  /* 0x00020400010d7983 */ /* 0x000f240000300800 */
[----:B-1----:R-:W4:Y:S02]  /*3fc40*/  LDL.LU R14, [R1+0x208] ;  /* 0x00020800010e7983 */ /* 0x002f240000300800 */
[----:B------:R-:W4:Y:S02]  /*3fc50*/  LDL.LU R15, [R1+0x20c] ;  /* 0x00020c00010f7983 */ /* 0x000f240000300800 */
[C---:B----4-:R-:W-:Y:S11]  /*3fc60*/  HMMA.16816.F32 R12, R16.reuse, R4, R12 ;  /* 0x00000004100c723c */ /* 0x050ff6000000180c */
[----:B------:R-:W-:Y:S11]  /*3fc70*/  @!UPT UIADD3 URZ, URZ, URZ, URZ ;  /* 0x0000003f3f3ff290 */ /* 0x000ff6000fffe03f */
[----:B------:R-:W-:Y:S01]  /*3fc80*/  @!UPT UIADD3 URZ, URZ, URZ, URZ ;  /* 0x0000003f3f3ff290 */ /* 0x000fe2000fffe03f */
[----:B------:R-:W-:Y:S01]  /*3fc90*/  STL.64 [R1+0x80], R12 ;  /* 0x0000800c01007387 */ /* 0x000fe20000100a00 */
[----:B------:R3:W-:Y:S02]  /*3fca0*/  STL.64 [R1+0x88], R14 ;  /* 0x0000880e01007387 */ /* 0x0007e40000100a00 */
[----:B---3--:R-:W-:Y:S01]  /*3fcb0*/  HMMA.16816.F32 R12, R16, R8, R24 ;  /* 0x00000008100c723c */ /* 0x008fe20000001818 */
[----:B------:R-:W-:Y:S01]  /*3fcc0*/  STL.64 [R1+0x53f0], R10 ;  /* 0x0053f00a01007387 */ /* 0x000fe20000100a00 */
[----:B------:R0:W-:Y:S11]  /*3fcd0*/  STL.64 [R1+0x53e8], R8 ;  /* 0x0053e80801007387 */ /* 0x0001f60000100a00 */
[----:B------:R-:W-:Y:S10]  /*3fce0*/  @!UPT UIADD3 URZ, URZ, URZ, URZ ;  /* 0x0000003f3f3ff290 */ /* 0x000ff4000fffe03f */
[----:B------:R-:W-:Y:S01]  /*3fcf0*/  STL.64 [R1+0x150], R12 ;  /* 0x0001500c01007387 */ /* 0x000fe20000100a00 */
[----:B------:R-:W-:Y:S02]  /*3fd00*/  STL.64 [R1+0x158], R14 ;  /* 0x0001580e01007387 */ /* 0x000fe40000100a00 */
[----:B------:R-:W3:Y:S02]  /*3fd10*/  LDL.LU R24, [R1+0x1e0] ;  /* 0x0001e00001187983 */ /* 0x000ee40000300800 */
[----:B------:R-:W3:Y:S01]  /*3fd20*/  LDL.LU R25, [R1+0x1e4] ;  /* 0x0001e40001197983 */ /* 0x000ee20000300800 */
[----:B------:R-:W3:Y:S01]  /*3fd30*/  LDL.LU R26, [R1+0x1e8] ;  /* 0x0001e800011a7983 */ /* 0x000ee20000300800 */
[----:B------:R-:W3:Y:S02]  /*3fd40*/  LDL.LU R27, [R1+0x1ec] ;  /* 0x0001ec00011b7983 */ /* 0x000ee40000300800 */
[----:B0-----:R-:W2:Y:S02]  /*3fd50*/  LDL.LU R8, [R1+0x160] ;  /* 0x0001600001087983 */ /* 0x001ea40000300800 */
[----:B------:R-:W2:Y:S01]  /*3fd60*/  LDL.LU R9, [R1+0x164] ;  /* 0x0001640001097983 */ /* 0x000ea20000300800 */
[----:B------:R-:W2:Y:S01]  /*3fd70*/  LDL.LU R10, [R1+0x168] ;  /* 0x00016800010a7983 */ /* 0x000ea20000300800 */
[----:B------:R-:W2:Y:S02]  /*3fd80*/  LDL.LU R11, [R1+0x16c] ;  /* 0x00016c00010b7983 */ /* 0x000ea40000300800 */
[----:B------:R-:W4:Y:S02]  /*3fd90*/  LDL.LU.64 R16, [R1+0x50] ;  /* 0x0000500001107983 */ /* 0x000f240000300a00 */
[----:B------:R-:W2:Y:S02]  /*3fda0*/  LDL.LU.64 R18, [R1+0x58] ;  /* 0x0000580001127983 */ /* 0x000ea40000300a00 */
[----:B--2---:R-:W-:Y:S01]  /*3fdb0*/  STL.64 [R1+0x5378], R18 ;  /* 0x0053781201007387 */ /* 0x004fe20000100a00 */
[----:B----4-:R0:W-:Y:S02]  /*3fdc0*/  STL.64 [R1+0x5370], R16 ;  /* 0x0053701001007387 */ /* 0x0101e40000100a00 */
[----:B0-----:R-:W-:Y:S01]  /*3fdd0*/  MOV R16, R22 ;  /* 0x0000001600107202 */ /* 0x001fe20000000f00 */
[----:B------:R-:W-:Y:S01]  /*3fde0*/  IMAD.MOV.U32 R17, RZ, RZ, R23 ;  /* 0x000000ffff117224 */ /* 0x000fe200078e0017 */
[----:B------:R-:W2:Y:S01]  /*3fdf0*/  LDL.LU R22, [R1+0x5404] ;  /* 0x0054040001167983 */ /* 0x000ea20000300800 */
[----:B------:R-:W2:Y:S01]  /*3fe00*/  LDL.LU R23, [R1+0x5400] ;  /* 0x0054000001177983 */ /* 0x000ea20000300800 */
[----:B------:R-:W-:-:S02]  /*3fe10*/  MOV R18, R2 ;  /* 0x0000000200127202 */ /* 0x000fc40000000f00 */
[----:B------:R-:W-:Y:S01]  /*3fe20*/  MOV R19, R28 ;  /* 0x0000001c00137202 */ /* 0x000fe20000000f00 */
[----:B------:R-:W4:Y:S01]  /*3fe30*/  LDL.LU R2, [R1+0x53fc] ;  /* 0x0053fc0001027983 */ /* 0x000f220000300800 */
        /* <DEDUP_REMOVED lines=17> */
[C---:B------:R-:W-:Y:S01]  /*3ff50*/  HMMA.16816.F32 R8, R20.reuse, R4, R8 ;  /* 0x000000041408723c */ /* 0x040fe20000001808 */
[----:B--2---:R-:W-:Y:S01]  /*3ff60*/  STL.64 [R1+0x53b8], R18 ;  /* 0x0053b81201007387 */ /* 0x004fe20000100a00 */
        /* <DEDUP_REMOVED lines=8> */
[----:B0-----:R-:W2:Y:S01]  /*3fff0*/  LDL.LU.64 R10, [R1+0x53f0] ;  /* 0x0053f000010a7983 */ /* 0x001ea20000300a00 */
[----:B------:R-:W3:Y:S02]  /*40000*/  LDL.LU.64 R8, [R1+0x53e8] ;  /* 0x0053e80001087983 */ /* 0x000ee40000300a00 */
[----:B---3--:R-:W-:Y:S01]  /*40010*/  HMMA.16816.F32 R20, R20, R8, R24 ;  /* 0x000000081414723c */ /* 0x008fe20000001818 */
[----:B------:R-:W3:Y:S01]  /*40020*/  LDL.LU.64 R26, [R1+0x53e0] ;  /* 0x0053e000011a7983 */ /* 0x000ee20000300a00 */
[----:B------:R-:W3:Y:S11]  /*40030*/  LDL.LU.64 R24, [R1+0x53d8] ;  /* 0x0053d80001187983 */ /* 0x000ef60000300a00 */
[----:B------:R-:W-:Y:S10]  /*40040*/  @!UPT UIADD3 URZ, URZ, URZ, URZ ;  /* 0x0000003f3f3ff290 */ /* 0x000ff4000fffe03f */
[----:B------:R0:W-:Y:S01]  /*40050*/  STL.64 [R1+0x1e0], R20 ;  /* 0x0001e01401007387 */ /* 0x0001e20000100a00 */
[----:B------:R1:W-:Y:S03]  /*40060*/  STL.64 [R1+0x1e8], R22 ;  /* 0x0001e81601007387 */ /* 0x0003e60000100a00 */
[----:B0-----:R-:W3:Y:S01]  /*40070*/  LDL.LU R20, [R1+0x180] ;  /* 0x0001800001147983 */ /* 0x001ee20000300800 */
[----:B------:R-:W3:Y:S02]  /*40080*/  LDL.LU R21, [R1+0x184] ;  /* 0x0001840001157983 */ /* 0x000ee40000300800 */
[----:B-1----:R-:W3:Y:S02]  /*40090*/  LDL.LU R22, [R1+0x188] ;  /* 0x0001880001167983 */ /* 0x002ee40000300800 */
[----:B--2---:R-:W-:Y:S02]  /*400a0*/  IMAD.MOV.U32 R23, RZ, RZ, R11 ;  /* 0x000000ffff177224 */ /* 0x004fe400078e000b */
[----:B------:R-:W2:Y:S04]  /*400b0*/  LDL.LU R11, [R1+0x53d0] ;  /* 0x0053d000010b7983 */ /* 0x000ea80000300800 */
[----:B---3--:R-:W-:Y:S01]  /*400c0*/  STL.64 [R1+0x5388], R22 ;  /* 0x0053881601007387 */ /* 0x008fe20000100a00 */
[----:B------:R0:W-:Y:S03]  /*400d0*/  STL.64 [R1+0x5380], R20 ;  /* 0x0053801401007387 */ /* 0x0001e60000100a00 */
[----:B0-----:R-:W3:Y:S01]  /*400e0*/  LDL.LU R20, [R1+0x190] ;  /* 0x0001900001147983 */ /* 0x001ee20000300800 */
[----:B------:R-:W3:Y:S02]  /*400f0*/  LDL.LU R21, [R1+0x194] ;  /* 0x0001940001157983 */ /* 0x000ee40000300800 */
[----:B------:R-:W2:Y:S02]  /*40100*/  LDL.LU R22, [R1+0x198] ;  /* 0x0001980001167983 */ /* 0x000ea40000300800 */
[----:B------:R-:W2:Y:S01]  /*40110*/  LDL.LU R23, [R1+0x19c] ;  /* 0x00019c0001177983 */ /* 0x000ea20000300800 */
[C---:B------:R-:W-:Y:S01]  /*40120*/  HMMA.16816.F32 R12, R24.reuse, R4, R12 ;  /* 0x00000004180c723c */ /* 0x040fe2000000180c */
[----:B--2---:R-:W-:Y:S01]  /*40130*/  STL.64 [R1+0x5398], R22 ;  /* 0x0053981601007387 */ /* 0x004fe20000100a00 */
[----:B---3--:R0:W-:Y:S03]  /*40140*/  STL.64 [R1+0x5390], R20 ;  /* 0x0053901401007387 */ /* 0x0081e60000100a00 */
[----:B0-----:R-:W2:Y:S01]  /*40150*/  LDL.LU R20, [R1+0x170] ;  /* 0x0001700001147983 */ /* 0x001ea20000300800 */
[----:B------:R-:W2:Y:S02]  /*40160*/  LDL.LU R21, [R1+0x174] ;  /* 0x0001740001157983 */ /* 0x000ea40000300800 */
[----:B------:R-:W2:Y:S11]  /*40170*/  LDL.LU R22, [R1+0x178] ;  /* 0x0001780001167983 */ /* 0x000eb60000300800 */
[----:B------:R-:W-:Y:S04]  /*40180*/  @!UPT UIADD3 URZ, URZ, URZ, URZ ;  /* 0x0000003f3f3ff290 */ /* 0x000fe8000fffe03f */
[----:B------:R-:W-:Y:S01]  /*40190*/  STL.64 [R1+0x210], R12 ;  /* 0x0002100c01007387 */ /* 0x000fe20000100a00 */
[----:B------:R0:W-:Y:S04]  /*401a0*/  STL.64 [R1+0x218], R14 ;  /* 0x0002180e01007387 */ /* 0x0001e80000100a00 */
[----:B0-----:R-:W3:Y:S01]  /*401b0*/  LDL.LU.64 R14, [R1+0x53c8] ;  /* 0x0053c800010e7983 */ /* 0x001ee20000300a00 */
[----:B------:R-:W3:Y:S02]  /*401c0*/  LDL.LU.64 R12, [R1+0x53c0] ;  /* 0x0053c000010c7983 */ /* 0x000ee40000300a00 */
[----:B---3--:R-:W-:Y:S07]  /*401d0*/  HMMA.16816.F32 R12, R24, R8, R12 ;  /* 0x00000008180c723c */ /* 0x008fee000000180c */
[----:B------:R-:W-:Y:S01]  /*401e0*/  MOV R24, R10 ;  /* 0x0000000a00187202 */ /* 0x000fe20000000f00 */
[----:B------:R-:W-:Y:S01]  /*401f0*/  IMAD.MOV.U32 R25, RZ, RZ, R7 ;  /* 0x000000ffff197224 */ /* 0x000fe200078e0007 */
[----:B------:R-:W-:-:S02]  /*40200*/  MOV R26, R6 ;  /* 0x00000006001a7202 */ /* 0x000fc40000000f00 */
[----:B------:R-:W-:-:S07]  /*40210*/  MOV R27, R0 ;  /* 0x00000000001b7202 */ /* 0x000fce0000000f00 */
[C---:B------:R-:W-:Y:S05]  /*40220*/  HMMA.16816.F32 R16, R24.reuse, R4, R16 ;  /* 0x000000041810723c */ /* 0x040fea0000001810 */
[----:B------:R-:W-:Y:S01]  /*40230*/  STL.64 [R1+0x1d0], R12 ;  /* 0x0001d00c01007387 */ /* 0x000fe20000100a00 */
[----:B------:R-:W-:Y:S02]  /*40240*/  STL.64 [R1+0x1d8], R14 ;  /* 0x0001d80e01007387 */ /* 0x000fe40000100a00 */
[----:B------:R-:W-:Y:S01]  /*40250*/  STL [R1+0x52d0], R3 ;  /* 0x0052d00301007387 */ /* 0x000fe20000100800 */
[----:B------:R-:W-:Y:S01]  /*40260*/  MOV R23, R11 ;  /* 0x0000000b00177202 */ /* 0x000fe20000000f00 */
[----:B------:R-:W-:Y:S11]  /*40270*/  LDSM.16.MT88.4 R12, [R3+0x18180] ;  /* 0x01818000030c783b */ /* 0x000ff60000004200 */
[----:B------:R-:W-:Y:S02]  /*40280*/  @!UPT UIADD3 URZ, URZ, URZ, URZ ;  /* 0x0000003f3f3ff290 */ /* 0x000fe4000fffe03f */
        /* <DEDUP_REMOVED lines=9> */
[----:B------:R2:W-:Y:S02]  /*40320*/  STL.64 [R1+0x208], R26 ;  /* 0x0002081a01007387 */ /* 0x0005e40000100a00 */
[----:B--2---:R-:W-:Y:S01]  /*40330*/  HMMA.16816.F32 R24, R16, R4, R20 ;  /* 0x000000041018723c */ /* 0x004fe20000001814 */
[----:B------:R-:W0:Y:S11]  /*40340*/  LDSM.16.MT88.4 R20, [R28+0x1a000] ;  /* 0x01a000001c14783b */ /* 0x000e360000004200 */
[----:B------:R-:W-:Y:S11]  /*40350*/  @!UPT UIADD3 URZ, URZ, URZ, URZ ;  /* 0x0000003f3f3ff290 */ /* 0x000ff6000fffe03f */
[----:B------:R-:W-:Y:S01]  /*40360*/  STL.64 [R1+0x1f0], R24 ;  /* 0x0001f01801007387 */ /* 0x000fe20000100a00 */
[----:B------:R0:W-:Y:S02]  /*40370*/  STL.64 [R1+0x1f8], R26 ;  /* 0x0001f81a01007387 */ /* 0x0001e40000100a00 */
[----:B0-----:R-:W-:Y:S01]  /*40380*/  IMAD.MOV.U32 R26, RZ, RZ, R20 ;  /* 0x000000ffff1a7224 */ /* 0x001fe200078e0014 */
[----:B------:R-:W-:Y:S02]  /*40390*/  MOV R25, R21 ;  /* 0x0000001500197202 */ /* 0x000fe40000000f00 */
[----:B------:R-:W-:Y:S01]  /*403a0*/  MOV R24, R22 ;  /* 0x0000001600187202 */ /* 0x000fe20000000f00 */
[----:B------:R-:W-:Y:S02]  /*403b0*/  IMAD.MOV.U32 R3, RZ, RZ, R23 ;  /* 0x000000ffff037224 */ /* 0x000fe400078e0017 */
[----:B------:R-:W0:Y:S02]  /*403c0*/  LDSM.16.MT88.4 R20, [R28+0x1a080] ;  /* 0x01a080001c14783b */ /* 0x000e240000004200 */
[----:B0-----:R-:W-:-:S02]  /*403d0*/  MOV R10, R20 ;  /* 0x00000014000a7202 */ /* 0x001fc40000000f00 */
[----:B------:R-:W-:Y:S01]  /*403e0*/  STL.64 [R1+0x38], R22 ;  /* 0x0000381601007387 */ /* 0x000fe20000100a00 */
[----:B------:R-:W-:Y:S02]  /*403f0*/  MOV R11, R21 ;  /* 0x00000015000b7202 */ /* 0x000fe40000000f00 */
[----:B------:R-:W0:Y:S02]  /*40400*/  LDSM.16.MT88.4 R20, [R28+0x1a100] ;  /* 0x01a100001c14783b */ /* 0x000e240000004200 */
[----:B0-----:R-:W-:Y:S02]  /*40410*/  MOV R6, R22 ;  /* 0x0000001600067202 */ /* 0x001fe40000000f00 */
[----:B------:R-:W-:Y:S02]  /*40420*/  IMAD.MOV.U32 R27, RZ, RZ, R23 ;  /* 0x000000ffff1b7224 */ /* 0x000fe400078e0017 */
[----:B------:R-:W-:Y:S01]  /*40430*/  IMAD.MOV.U32 R0, RZ, RZ, R20 ;  /* 0x000000ffff007224 */ /* 0x000fe200078e0014 */
[----:B------:R-:W-:Y:S01]  /*40440*/  MOV R7, R21 ;  /* 0x0000001500077202 */ /* 0x000fe20000000f00 */
[----:B------:R-:W2:Y:S01]  /*40450*/  LDL.LU.64 R22, [R1+0x5398] ;  /* 0x0053980001167983 */ /* 0x000ea20000300a00 */
        /* <DEDUP_REMOVED lines=12> */
[----:B------:R-:W-:Y:S01]  /*40520*/  STL [R1+0x51f0], R28 ;  /* 0x0051f01c01007387 */ /* 0x000fe20000100800 */
[----:B--2---:R-:W-:Y:S11]  /*40530*/  HMMA.16816.F32 R20, R16, R4, R20 ;  /* 0x000000041014723c */ /* 0x004ff60000001814 */
        /* <DEDUP_REMOVED lines=8> */
[----:B----4-:R-:W0:Y:S04]  /*405c0*/  LDSM.16.MT88.4 R16, [R2+0x1a000] ;  /* 0x01a000000210783b */ /* 0x010e280000004200 */
[----:B0-----:R-:W-:Y:S01]  /*405d0*/  STL.64 [R1], R16 ;  /* 0x0000001001007387 */ /* 0x001fe20000100a00 */
[----:B------:R-:W-:Y:S02]  /*405e0*/  STL.64 [R1+0x8], R18 ;  /* 0x0000081201007387 */ /* 0x000fe40000100a00 */
[----:B------:R-:W0:Y:S02]  /*405f0*/  LDSM.16.MT88.4 R16, [R2+0x1a080] ;  /* 0x01a080000210783b */ /* 0x000e240000004200 */
[----:B0-----:R0:W-:Y:S02]  /*40600*/  STL.64 [R1+0x5298], R18 ;  /* 0x0052981201007387 */ /* 0x0011e40000100a00 */
[----:B------:R1:W-:Y:S01]  /*40610*/  STL.64 [R1+0x5290], R16 ;  /* 0x0052901001007387 */ /* 0x0003e20000100a00 */
[----:B0-----:R-:W-:-:S02]  /*40620*/  MOV R18, R6 ;  /* 0x0000000600127202 */ /* 0x001fc40000000f00 */
[----:B------:R-:W-:Y:S02]  /*40630*/  MOV R19, R27 ;  /* 0x0000001b00137202 */ /* 0x000fe40000000f00 */
[----:B-1----:R-:W-:Y:S01]  /*40640*/  MOV R16, R0 ;  /* 0x0000000000107202 */ /* 0x002fe20000000f00 */
[----:B------:R-:W-:Y:S01]  /*40650*/  IMAD.MOV.U32 R17, RZ, RZ, R7 ;  /* 0x000000ffff117224 */ /* 0x000fe200078e0007 */
[----:B------:R-:W2:Y:S01]  /*40660*/  LDL.LU R0, [R1+0x536c] ;  /* 0x00536c0001007983 */ /* 0x000ea20000300800 */
[----:B------:R-:W3:Y:S02]  /*40670*/  LDL.LU R7, [R1+0x5368] ;  /* 0x0053680001077983 */ /* 0x000ee40000300800 */
[----:B------:R-:W4:Y:S02]  /*40680*/  LDL.LU R6, [R1+0x5364] ;  /* 0x0053640001067983 */ /* 0x000f240000300800 */
[----:B------:R0:W-:Y:S01]  /*40690*/  STL.64 [R1+0x52e8], R18 ;  /* 0x0052e81201007387 */ /* 0x0001e20000100a00 */
        /* <DEDUP_REMOVED lines=9> */
[----:B------:R-:W2:Y:S02]  /*40730*/  LDL.LU R21, [R1+0x2c4] ;  /* 0x0002c40001157983 */ /* 0x000ea40000300800 */
[----:B------:R-:W2:Y:S02]  /*40740*/  LDL.LU R22, [R1+0x2c8] ;  /* 0x0002c80001167983 */ /* 0x000ea40000300800 */
[----:B------:R-:W2:Y:S01]  /*40750*/  LDL.LU R23, [R1+0x2cc] ;  /* 0x0002cc0001177983 */ /* 0x000ea20000300800 */
[----:B------:R-:W-:Y:S01]  /*40760*/  STL.64 [R1+0x5350], R10 ;  /* 0x0053500a01007387 */ /* 0x000fe20000100a00 */
        /* <DEDUP_REMOVED lines=16> */
[----:B--2---:R0:W-:Y:S01]  /*40870*/  STL.64 [R1+0x5308], R18 ;  /* 0x0053081201007387 */ /* 0x0041e20000100a00 */
[----:B------:R1:W-:Y:S02]  /*40880*/  STL.64 [R1+0x5300], R16 ;  /* 0x0053001001007387 */ /* 0x0003e40000100a00 */
[----:B------:R-:W2:Y:S02]  /*40890*/  LDL.LU R8, [R1+0x2b0] ;  /* 0x0002b00001087983 */ /* 0x000ea40000300800 */
[----:B------:R-:W2:Y:S01]  /*408a0*/  LDL.LU R9, [R1+0x2b4] ;  /* 0x0002b40001097983 */ /* 0x000ea20000300800 */
[----:B------:R-:W2:Y:S01]  /*408b0*/  LDL.LU R10, [R1+0x2b8] ;  /* 0x0002b800010a7983 */ /* 0x000ea20000300800 */
[----:B------:R-:W2:Y:S02]  /*408c0*/  LDL.LU R11, [R1+0x2bc] ;  /* 0x0002bc00010b7983 */ /* 0x000ea40000300800 */
[----:B0-----:R-:W-:Y:S01]  /*408d0*/  IMAD.MOV.U32 R18, RZ, RZ, R24 ;  /* 0x000000ffff127224 */ /* 0x001fe200078e0018 */
[----:B------:R-:W-:-:S02]  /*408e0*/  MOV R19, R3 ;  /* 0x0000000300137202 */ /* 0x000fc40000000f00 */
[----:B-1----:R-:W-:Y:S02]  /*408f0*/  MOV R16, R26 ;  /* 0x0000001a00107202 */ /* 0x002fe40000000f00 */
[----:B------:R-:W-:Y:S02]  /*40900*/  MOV R17, R25 ;  /* 0x0000001900117202 */ /* 0x000fe40000000f00 */
[----:B------:R-:W-:Y:S01]  /*40910*/  MOV R23, R29 ;  /* 0x0000001d00177202 */ /* 0x000fe20000000f00 */
[----:B------:R-:W0:Y:S04]  /*40920*/  LDSM.16.MT88.4 R24, [R2+0x1a180] ;  /* 0x01a180000218783b */ /* 0x000e280000004200 */
[----:B------:R-:W-:Y:S01]  /*40930*/  STL.64 [R1+0x5340], R18 ;  /* 0x0053401201007387 */ /* 0x000fe20000100a00 */
[----:B------:R1:W-:Y:S03]  /*40940*/  STL.64 [R1+0x5338], R16 ;  /* 0x0053381001007387 */ /* 0x0003e60000100a00 */
[----:B-1----:R-:W2:Y:S01]  /*40950*/  LDL.LU R16, [R1+0x260] ;  /* 0x0002600001107983 */ /* 0x002ea20000300800 */
[----:B------:R-:W2:Y:S02]  /*40960*/  LDL.LU R17, [R1+0x264] ;  /* 0x0002640001117983 */ /* 0x000ea40000300800 */
[----:B------:R-:W2:Y:S02]  /*40970*/  LDL.LU R18, [R1+0x268] ;  /* 0x0002680001127983 */ /* 0x000ea40000300800 */
[----:B------:R-:W2:Y:S01]  /*40980*/  LDL.LU R19, [R1+0x26c] ;  /* 0x00026c0001137983 */ /* 0x000ea20000300800 */
[----:B------:R-:W2:Y:S01]  /*40990*/  LDL.LU R20, [R1+0x130] ;  /* 0x0001300001147983 */ /* 0x000ea20000300800 */
[----:B------:R-:W2:Y:S02]  /*409a0*/  LDL.LU R21, [R1+0x134] ;  /* 0x0001340001157983 */ /* 0x000ea40000300800 */
[----:B------:R-:W2:Y:S02]  /*409b0*/  LDL.LU R22, [R1+0x138] ;  /* 0x0001380001167983 */ /* 0x000ea40000300800 */
[----:B------:R-:W3:Y:S01]  /*409c0*/  LDL.LU R29, [R1+0x5360] ;  /* 0x00536000011d7983 */ /* 0x000ee20000300800 */
[----:B--2---:R-:W-:Y:S01]  /*409d0*/  STL.64 [R1+0x5318], R22 ;  /* 0x0053181601007387 */ /* 0x004fe20000100a00 */
[----:B------:R1:W-:Y:S03]  /*409e0*/  STL.64 [R1+0x5310], R20 ;  /* 0x0053101401007387 */ /* 0x0003e60000100a00 */
[----:B-1----:R-:W2:Y:S01]  /*409f0*/  LDL.LU R20, [R1+0x230] ;  /* 0x0002300001147983 */ /* 0x002ea20000300800 */
[----:B------:R-:W2:Y:S02]  /*40a00*/  LDL.LU R21, [R1+0x234] ;  /* 0x0002340001157983 */ /* 0x000ea40000300800 */
[----:B------:R-:W2:Y:S02]  /*40a10*/  LDL.LU R22, [R1+0x238] ;  /* 0x0002380001167983 */ /* 0x000ea40000300800 */
[----:B------:R-:W2:Y:S01]  /*40a20*/  LDL.LU R23, [R1+0x23c] ;  /* 0x00023c0001177983 */ /* 0x000ea20000300800 */
[----:B------:R-:W-:Y:S01]  /*40a30*/  HMMA.16816.F32 R8, R12, R4, R8 ;  /* 0x000000040c08723c */ /* 0x000fe20000001808 */
[----:B--2---:R-:W-:Y:S01]  /*40a40*/  STL.64 [R1+0x5328], R22 ;  /* 0x0053281601007387 */ /* 0x004fe20000100a00 */
[----:B------:R1:W-:Y:S03]  /*40a50*/  STL.64 [R1+0x5320], R20 ;  /* 0x0053201401007387 */ /* 0x0003e60000100a00 */
[----:B-1----:R-:W2:Y:S01]  /*40a60*/  LDL.LU R20, [R1+0x2a0] ;  /* 0x0002a00001147983 */ /* 0x002ea20000300800 */
[----:B------:R-:W2:Y:S02]  /*40a70*/  LDL.LU R21, [R1+0x2a4] ;  /* 0x0002a40001157983 */ /* 0x000ea40000300800 */
[----:B------:R-:W2:Y:S02]  /*40a80*/  LDL.LU R22, [R1+0x2a8] ;  /* 0x0002a80001167983 */ /* 0x000ea40000300800 */
[----:B------:R-:W2:Y:S01]  /*40a90*/  LDL.LU R23, [R1+0x2ac] ;  /* 0x0002ac0001177983 */ /* 0x000ea20000300800 */
[----:B0-----:R3:W-:Y:S01]  /*40aa0*/  STL.64 [R1+0x5258], R26 ;  /* 0x0052581a01007387 */ /* 0x0017e20000100a00 */
[----:B------:R0:W-:Y:S01]  /*40ab0*/  STL.64 [R1+0x5250], R24 ;  /* 0x0052501801007387 */ /* 0x0001e20000100a00 */
[----:B---3--:R-:W-:-:S02]  /*40ac0*/  MOV R26, R7 ;  /* 0x00000007001a7202 */ /* 0x008fc40000000f00 */
[----:B0-----:R-:W3:Y:S01]  /*40ad0*/  LDL.LU R24, [R1+0x240] ;  /* 0x0002400001187983 */ /* 0x001ee20000300800 */
[----:B----4-:R-:W-:Y:S02]  /*40ae0*/  IMAD.MOV.U32 R25, RZ, RZ, R6 ;  /* 0x000000ffff197224 */ /* 0x010fe400078e0006 */
[----:B------:R-:W2:Y:S02]  /*40af0*/  LDL.LU R6, [R1+0x535c] ;  /* 0x00535c0001067983 */ /* 0x000ea40000300800 */
[----:B------:R-:W2:Y:S01]  /*40b00*/  LDL.LU R7, [R1+0x5358] ;  /* 0x0053580001077983 */ /* 0x000ea20000300800 */
[----:B------:R-:W-:Y:S01]  /*40b10*/  STL [R1+0x5110], R2 ;  /* 0x0051100201007387 */ /* 0x000fe20000100800 */
[----:B------:R-:W-:Y:S01]  /*40b20*/  MOV R27, R0 ;  /* 0x00000000001b7202 */ /* 0x000fe20000000f00 */
[----:B------:R-:W-:Y:S02]  /*40b30*/  STL.64 [R1+0x1a0], R8 ;  /* 0x0001a00801007387 */ /* 0x000fe40000100a00 */
[----:B------:R-:W-:Y:S02]  /*40b40*/  STL [R1+0x1a8], R10 ;  /* 0x0001a80a01007387 */ /* 0x000fe40000100800 */
[----:B------:R-:W-:-:S02]  /*40b50*/  IMAD.MOV.U32 R0, RZ, RZ, R11 ;  /* 0x000000ffff007224 */ /* 0x000fc400078e000b */
[----:B------:R-:W0:Y:S04]  /*40b60*/  LDSM.16.MT88.4 R8, [R29+0x1a000] ;  /* 0x01a000001d08783b */ /* 0x000e280000004200 */
[----:B------:R1:W-:Y:S01]  /*40b70*/  STL [R1+0x51f4], R0 ;  /* 0x0051f40001007387 */ /* 0x0003e20000100800 */
[----:B0-----:R-:W-:-:S03]  /*40b80*/  MOV R28, R10 ;  /* 0x0000000a001c7202 */ /* 0x001fc60000000f00 */
[----:B------:R0:W-:Y:S01]  /*40b90*/  STL [R1+0x50], R8 ;  /* 0x0000500801007387 */ /* 0x0001e20000100800 */
[----:B-1----:R-:W-:Y:S01]  /*40ba0*/  IMAD.MOV.U32 R0, RZ, RZ, R11 ;  /* 0x000000ffff007224 */ /* 0x002fe200078e000b */
[----:B------:R-:W-:Y:S01]  /*40bb0*/  MOV R3, R9 ;  /* 0x0000000900037202 */ /* 0x000fe20000000f00 */
[----:B------:R-:W4:Y:S01]  /*40bc0*/  LDL.LU.64 R10, [R1+0x5350] ;  /* 0x00535000010a7983 */ /* 0x000f220000300a00 */
[----:B0-----:R-:W2:Y:S02]  /*40bd0*/  LDL.LU.64 R8, [R1+0x5348] ;  /* 0x0053480001087983 */ /* 0x001ea40000300a00 */
[----:B--2---:R-:W-:Y:S02]  /*40be0*/  HMMA.16816.F32 R12, R12, R8, R16 ;  /* 0x000000080c0c723c */ /* 0x004fe40000001810 */
        /* <DEDUP_REMOVED lines=8> */
[----:B----4-:R-:W-:Y:S02]  /*40c70*/  MOV R12, R10 ;  /* 0x0000000a000c7202 */ /* 0x010fe40000000f00 */
[----:B------:R-:W-:Y:S01]  /*40c80*/  MOV R13, R11 ;  /* 0x0000000b000d7202 */ /* 0x000fe20000000f00 */
[----:B------:R-:W4:Y:S01]  /*40c90*/  LDL.LU R10, [R1+0x5334] ;  /* 0x00533400010a7983 */ /* 0x000f220000300800 */
[----:B------:R-:W4:Y:S02]  /*40ca0*/  LDL.LU R11, [R1+0x5330] ;  /* 0x00533000010b7983 */ /* 0x000f240000300800 */
        /* <DEDUP_REMOVED lines=8> */
[----:B0-----:R-:W4:Y:S01]  /*40d30*/  LDL.LU.64 R22, [R1+0x5328] ;  /* 0x0053280001167983 */ /* 0x001f220000300a00 */
[----:B------:R-:W4:Y:S02]  /*40d40*/  LDL.LU.64 R20, [R1+0x5320] ;  /* 0x0053200001147983 */ /* 0x000f240000300a00 */
[----:B------:R-:W-:Y:S01]  /*40d50*/  STL [R1+0x5128], R2 ;  /* 0x0051280201007387 */ /* 0x000fe20000100800 */
[----:B----4-:R-:W-:Y:S01]  /*40d60*/  HMMA.16816.F32 R16, R16, R10, R20 ;  /* 0x0000000a1010723c */ /* 0x010fe20000001814 */
        /* <DEDUP_REMOVED lines=19> */
[----:B------:R-:W-:Y:S02]  /*40ea0*/  MOV R5, R14 ;  /* 0x0000000e00057202 */ /* 0x000fe40000000f00 */
[----:B------:R-:W-:-:S05]  /*40eb0*/  MOV R4, R15 ;  /* 0x0000000f00047202 */ /* 0x000fca0000000f00 */
[----:B------:R-:W-:Y:S01]  /*40ec0*/  STL [R1+0x51fc], R4 ;  /* 0x0051fc0401007387 */ /* 0x000fe20000100800 */
[----:B------:R-:W-:Y:S01]  /*40ed0*/  STL [R1+0x51f8], R5 ;  /* 0x0051f80501007387 */ /* 0x000fe20000100800 */
[C---:B---3--:R-:W-:Y:S11]  /*40ee0*/  HMMA.16816.F32 R12, R16.reuse, R6, R24 ;  /* 0x00000006100c723c */ /* 0x048ff60000001818 */
[----:B------:R-:W-:Y:S11]  /*40ef0*/  @!UPT UIADD3 URZ, URZ, URZ, URZ ;  /* 0x0000003f3f3ff290 */ /* 0x000ff6000fffe03f */
[----:B------:R-:W-:Y:S01]  /*40f00*/  @!UPT UIADD3 URZ, URZ, URZ, URZ ;  /* 0x0000003f3f3ff290 */ /* 0x000fe2000fffe03f */
[----:B------:R2:W-:Y:S01]  /*40f10*/  STL.64 [R1+0x340], R12 ;  /* 0x0003400c01007387 */ /* 0x0005e20000100a00 */
[----:B------:R-:W-:Y:S01]  /*40f20*/  IMAD.MOV.U32 R9, RZ, RZ, R14 ;  /* 0x000000ffff097224 */ /* 0x000fe200078e000e */
[----:B------:R-:W-:Y:S02]  /*40f30*/  MOV R8, R15 ;  /* 0x0000000f00087202 */ /* 0x000fe40000000f00 */
[----:B--2---:R-:W-:Y:S03]  /*40f40*/  HMMA.16816.F32 R12, R16, R10, R20 ;  /* 0x0000000a100c723c */ /* 0x004fe60000001814 */
[----:B------:R-:W-:Y:S01]  /*40f50*/  STL [R1+0x50fc], R8 ;  /* 0x0050fc0801007387 */ /* 0x000fe20000100800 */
[----:B------:R-:W-:Y:S02]  /*40f60*/  STL [R1+0x50f8], R9 ;  /* 0x0050f80901007387 */ /* 0x000fe40000100800 */
[----:B------:R-:W-:Y:S02]  /*40f70*/  STL.64 [R1+0x52d8], R10 ;  /* 0x0052d80a01007387 */ /* 0x000fe40000100a00 */
[----:B------:R-:W2:Y:S11]  /*40f80*/  LDL.LU R24, [R1+0xb0] ;  /* 0x0000b00001187983 */ /* 0x000eb60000300800 */
[----:B------:R-:W-:Y:S04]  /*40f90*/  @!UPT UIADD3 URZ, URZ, URZ, URZ ;  /* 0x0000003f3f3ff290 */ /* 0x000fe8000fffe03f */
[----:B------:R0:W-:Y:S01]  /*40fa0*/  STL.64 [R1+0x240], R12 ;  /* 0x0002400c01007387 */ /* 0x0001e20000100a00 */
[----:B------:R1:W-:Y:S02]  /*40fb0*/  STL.64 [R1+0x248], R14 ;  /* 0x0002480e01007387 */ /* 0x0003e40000100a00 */
[----:B------:R-:W2:Y:S02]  /*40fc0*/  LDL.LU R25, [R1+0xb4] ;  /* 0x0000b40001197983 */ /* 0x000ea40000300800 */
[----:B------:R-:W3:Y:S01]  /*40fd0*/  LDL.LU R26, [R1+0xb8] ;  /* 0x0000b800011a7983 */ /* 0x000ee20000300800 */
[----:B------:R-:W3:Y:S01]  /*40fe0*/  LDL.LU R27, [R1+0xbc] ;  /* 0x0000bc00011b7983 */ /* 0x000ee20000300800 */
[----:B------:R-:W4:Y:S02]  /*40ff0*/  LDL.LU R20, [R1+0xe0] ;  /* 0x0000e00001147983 */ /* 0x000f240000300800 */
[----:B------:R-:W4:Y:S02]  /*41000*/  LDL.LU R21, [R1+0xe4] ;  /* 0x0000e40001157983 */ /* 0x000f240000300800 */
[----:B------:R-:W2:Y:S01]  /*41010*/  LDL.LU R22, [R1+0xe8] ;  /* 0x0000e80001167983 */ /* 0x000ea20000300800 */
[----:B------:R-:W2:Y:S04]  /*41020*/  LDL.LU R23, [R1+0xec] ;  /* 0x0000ec0001177983 */ /* 0x000ea80000300800 */
[----:B0-----:R-:W2:Y:S01]  /*41030*/  LDL.LU R12, [R1+0x10] ;  /* 0x00001000010c7983 */ /* 0x001ea20000300800 */
[----:B------:R-:W2:Y:S02]  /*41040*/  LDL.LU R13, [R1+0x14] ;  /* 0x00001400010d7983 */ /* 0x000ea40000300800 */
[----:B-1----:R-:W2:Y:S02]  /*41050*/  LDL.LU R14, [R1+0x18] ;  /* 0x00001800010e7983 */ /* 0x002ea40000300800 */
[----:B------:R-:W2:Y:S01]  /*41060*/  LDL.LU R15, [R1+0x1c] ;  /* 0x00001c00010f7983 */ /* 0x000ea20000300800 */
[----:B------:R-:W2:Y:S01]  /*41070*/  LDL.LU R16, [R1] ;  /* 0x0000000001107983 */ /* 0x000ea20000300800 */
[----:B------:R-:W2:Y:S02]  /*41080*/  LDL.LU R17, [R1+0x4] ;  /* 0x0000040001117983 */ /* 0x000ea40000300800 */
[----:B------:R-:W2:Y:S02]  /*41090*/  LDL.LU R18, [R1+0x8] ;  /* 0x0000080001127983 */ /* 0x000ea40000300800 */
[----:B------:R-:W2:Y:S01]  /*410a0*/  LDL.LU R19, [R1+0xc] ;  /* 0x00000c0001137983 */ /* 0x000ea20000300800 */
[----:B------:R-:W3:Y:S01]  /*410b0*/  LDL.LU R8, [R1+0x120] ;  /* 0x0001200001087983 */ /* 0x000ee20000300800 */
        /* <DEDUP_REMOVED lines=14> */
[----:B------:R-:W2:Y:S01]  /*411a0*/  LDL.LU R23, [R1+0x10c] ;  /* 0x00010c0001177983 */ /* 0x000ea20000300800 */
[C---:B---3--:R-:W-:Y:S01]  /*411b0*/  HMMA.16816.F32 R8, R12.reuse, R6, R8 ;  /* 0x000000060c08723c */ /* 0x048fe20000001808 */
[----:B--2---:R-:W-:Y:S01]  /*411c0*/  STL.64 [R1+0x52a8], R22 ;  /* 0x0052a81601007387 */ /* 0x004fe20000100a00 */
[----:B----4-:R0:W-:Y:S03]  /*411d0*/  STL.64 [R1+0x52a0], R20 ;  /* 0x0052a01401007387 */ /* 0x0101e60000100a00 */
        /* <DEDUP_REMOVED lines=16> */
[----:B------:R-:W-:Y:S01]  /*412e0*/  STL.64 [R1+0x310], R8 ;  /* 0x0003100801007387 */ /* 0x000fe20000100a00 */
[----:B------:R0:W-:Y:S03]  /*412f0*/  STL.64 [R1+0x318], R10 ;  /* 0x0003180a01007387 */ /* 0x0001e60000100a00 */
[----:B0-----:R-:W4:Y:S02]  /*41300*/  LDL.LU.64 R10, [R1+0x52d8] ;  /* 0x0052d800010a7983 */ /* 0x001f240000300a00 */
[----:B----4-:R-:W-:Y:S02]  /*41310*/  HMMA.16816.F32 R16, R12, R10, R16 ;  /* 0x0000000a0c10723c */ /* 0x010fe40000001810 */
[----:B------:R-:W4:Y:S11]  /*41320*/  LDL.LU R12, [R1+0x50] ;  /* 0x00005000010c7983 */ /* 0x000f360000300800 */
[----:B------:R-:W-:Y:S10]  /*41330*/  @!UPT UIADD3 URZ, URZ, URZ, URZ ;  /* 0x0000003f3f3ff290 */ /* 0x000ff4000fffe03f */
[----:B------:R-:W-:Y:S01]  /*41340*/  STL.64 [R1+0x250], R16 ;  /* 0x0002501001007387 */ /* 0x000fe20000100a00 */
[----:B------:R-:W-:Y:S02]  /*41350*/  STL.64 [R1+0x258], R18 ;  /* 0x0002581201007387 */ /* 0x000fe40000100a00 */
[----:B------:R-:W0:Y:S04]  /*41360*/  LDSM.16.MT88.4 R16, [R29+0x1a100] ;  /* 0x01a100001d10783b */ /* 0x000e280000004200 */
[----:B------:R-:W-:Y:S01]  /*41370*/  IMAD.MOV.U32 R14, RZ, RZ, R28 ;  /* 0x000000ffff0e7224 */ /* 0x000fe200078e001c */
[----:B------:R-:W-:Y:S02]  /*41380*/  MOV R15, R0 ;  /* 0x00000000000f7202 */ /* 0x000fe40000000f00 */
[----:B------:R-:W-:-:S02]  /*41390*/  MOV R13, R3 ;  /* 0x00000003000d7202 */ /* 0x000fc40000000f00 */
[----:B------:R-:W2:Y:S01]  /*413a0*/  LDL.LU R3, [R1+0x52d0] ;  /* 0x0052d00001037983 */ /* 0x000ea20000300800 */
[----:B------:R-:W-:Y:S01]  /*413b0*/  STL.64 [R1+0x5248], R14 ;  /* 0x0052480e01007387 */ /* 0x000fe20000100a00 */
[----:B0-----:R-:W-:Y:S02]  /*413c0*/  MOV R8, R18 ;  /* 0x0000001200087202 */ /* 0x001fe40000000f00 */
[----:B------:R-:W-:Y:S02]  /*413d0*/  MOV R2, R19 ;  /* 0x0000001300027202 */ /* 0x000fe40000000f00 */
[----:B------:R-:W-:Y:S01]  /*413e0*/  MOV R28, R16 ;  /* 0x00000010001c7202 */ /* 0x000fe20000000f00 */
[----:B------:R-:W-:Y:S01]  /*413f0*/  IMAD.MOV.U32 R9, RZ, RZ, R17 ;  /* 0x000000ffff097224 */ /* 0x000fe200078e0011 */
[----:B----4-:R0:W-:Y:S04]  /*41400*/  STL.64 [R1+0x5240], R12 ;  /* 0x0052400c01007387 */ /* 0x0101e80000100a00 */
[----:B0-----:R-:W4:Y:S01]  /*41410*/  LDL.LU R12, [R1+0x70] ;  /* 0x00007000010c7983 */ /* 0x001f220000300800 */
[----:B------:R-:W4:Y:S02]  /*41420*/  LDL.LU R13, [R1+0x74] ;  /* 0x00007400010d7983 */ /* 0x000f240000300800 */
[----:B------:R-:W4:Y:S02]  /*41430*/  LDL.LU R14, [R1+0x78] ;  /* 0x00007800010e7983 */ /* 0x000f240000300800 */
[----:B------:R-:W4:Y:S01]  /*41440*/  LDL.LU R15, [R1+0x7c] ;  /* 0x00007c00010f7983 */ /* 0x000f220000300800 */
[----:B------:R-:W2:Y:S01]  /*41450*/  LDL.LU.64 R18, [R1+0x52c8] ;  /* 0x0052c80001127983 */ /* 0x000ea20000300a00 */
[----:B------:R-:W2:Y:S02]  /*41460*/  LDL.LU.64 R16, [R1+0x52c0] ;  /* 0x0052c00001107983 */ /* 0x000ea40000300a00 */
[----:B------:R-:W-:Y:S02]  /*41470*/  STL [R1+0x520c], R2 ;  /* 0x00520c0201007387 */ /* 0x000fe40000100800 */
[----:B------:R-:W-:Y:S01]  /*41480*/  STL [R1+0x5208], R8 ;  /* 0x0052080801007387 */ /* 0x000fe20000100800 */
[----:B------:R-:W-:Y:S01]  /*41490*/  STL [R1+0x5204], R9 ;  /* 0x0052040901007387 */ /* 0x000fe20000100800 */
        /* <DEDUP_REMOVED lines=56> */
[C---:B------:R-:W-:Y:S08]  /*41820*/  HMMA.16816.F32 R16, R24.reuse, R6, R16 ;  /* 0x000000061810723c */ /* 0x040ff00000001810 */
[----:B----4-:R-:W-:Y:S01]  /*41830*/  HMMA.16816.F32 R12, R24, R10, R12 ;  /* 0x0000000a180c723c */ /* 0x010fe2000000180c */
        /* <DEDUP_REMOVED lines=13> */
[----:B------:R-:W3:Y:S01]  /*41910*/  LDL.LU R26, [R1+0x158] ;  /* 0x00015800011a7983 */ /* 0x000ee20000300800 */
[----:B------:R-:W3:Y:S01]  /*41920*/  LDL.LU R27, [R1+0x15c] ;  /* 0x00015c00011b7983 */ /* 0x000ee20000300800 */
[----:B0-----:R-:W-:Y:S01]  /*41930*/  MOV R17, R14 ;  /* 0x0000000e00117202 */ /* 0x001fe20000000f00 */
[----:B------:R-:W-:-:S02]  /*41940*/  IMAD.MOV.U32 R16, RZ, RZ, R15 ;  /* 0x000000ffff107224 */ /* 0x000fc400078e000f */
[----:B------:R-:W-:Y:S01]  /*41950*/  IMAD.MOV.U32 R19, RZ, RZ, R12 ;  /* 0x000000ffff137224 */ /* 0x000fe200078e000c */
[----:B------:R-:W-:Y:S01]  /*41960*/  MOV R18, R13 ;  /* 0x0000000d00127202 */ /* 0x000fe20000000f00 */
        /* <DEDUP_REMOVED lines=30> */
[----:B------:R-:W-:Y:S01]  /*41b50*/  LDSM.16.MT88.4 R24, [R3+0x1a180] ;  /* 0x01a180000318783b */ /* 0x000fe20000004200 */
[----:B0-----:R-:W-:-:S03]  /*41b60*/  MOV R2, R20 ;  /* 0x0000001400027202 */ /* 0x001fc60000000f00 */
[----:B------:R-:W-:Y:S01]  /*41b70*/  IMAD.MOV.U32 R8, RZ, RZ, R21 ;  /* 0x000000ffff087224 */ /* 0x000fe200078e0015 */
[----:B------:R-:W-:Y:S02]  /*41b80*/  MOV R9, R22 ;  /* 0x0000001600097202 */ /* 0x000fe40000000f00 */
[----:B------:R-:W-:Y:S02]  /*41b90*/  MOV R28, R23 ;  /* 0x00000017001c7202 */ /* 0x000fe40000000f00 */
[----:B------:R-:W0:Y:S04]  /*41ba0*/  LDSM.16.MT88.4 R20, [R3+0x1a100] ;  /* 0x01a100000314783b */ /* 0x000e280000004200 */
[----:B0-----:R-:W-:Y:S01]  /*41bb0*/  STL.64 [R1+0x5158], R22 ;  /* 0x0051581601007387 */ /* 0x001fe20000100a00 */
[----:B------:R-:W-:Y:S02]  /*41bc0*/  STL.64 [R1+0x5150], R20 ;  /* 0x0051501401007387 */ /* 0x000fe40000100a00 */
[----:B------:R-:W-:Y:S06]  /*41bd0*/  STL.64 [R1+0x5138], R26 ;  /* 0x0051381a01007387 */ /* 0x000fec0000100a00 */
[----:B------:R-:W-:Y:S01]  /*41be0*/  STL.64 [R1+0xf0], R12 ;  /* 0x0000f00c01007387 */ /* 0x000fe20000100a00 */
[----:B------:R-:W-:Y:S01]  /*41bf0*/  STL.64 [R1+0xf8], R14 ;  /* 0x0000f80e01007387 */ /* 0x000fe20000100a00 */
[----:B------:R0:W-:Y:S03]  /*41c00*/  STL.64 [R1+0x5130], R24 ;  /* 0x0051301801007387 */ /* 0x0001e60000100a00 */
[----:B0-----:R-:W2:Y:S01]  /*41c10*/  LDL.LU R24, [R1+0x170] ;  /* 0x0001700001187983 */ /* 0x001ea20000300800 */
[----:B------:R-:W2:Y:S02]  /*41c20*/  LDL.LU R25, [R1+0x174] ;  /* 0x0001740001197983 */ /* 0x000ea40000300800 */
[----:B------:R-:W3:Y:S02]  /*41c30*/  LDL.LU R26, [R1+0x178] ;  /* 0x00017800011a7983 */ /* 0x000ee40000300800 */
[----:B------:R-:W3:Y:S02]  /*41c40*/  LDL.LU R27, [R1+0x17c] ;  /* 0x00017c00011b7983 */ /* 0x000ee40000300800 */
[----:B------:R-:W-:Y:S01]  /*41c50*/  IMAD.MOV.U32 R20, RZ, RZ, R2 ;  /* 0x000000ffff147224 */ /* 0x000fe200078e0002 */
[----:B------:R-:W-:Y:S01]  /*41c60*/  MOV R22, R9 ;  /* 0x0000000900167202 */ /* 0x000fe20000000f00 */
[----:B------:R-:W-:Y:S01]  /*41c70*/  IMAD.MOV.U32 R23, RZ, RZ, R28 ;  /* 0x000000ffff177224 */ /* 0x000fe200078e001c */
[----:B------:R-:W4:Y:S01]  /*41c80*/  LDL.LU R2, [R1+0x520c] ;  /* 0x00520c0001027983 */ /* 0x000f220000300800 */
[----:B------:R-:W-:-:S02]  /*41c90*/  MOV R21, R8 ;  /* 0x0000000800157202 */ /* 0x000fc40000000f00 */
[----:B------:R-:W4:Y:S02]  /*41ca0*/  LDL.LU R8, [R1+0x5208] ;  /* 0x0052080001087983 */ /* 0x000f240000300800 */
[----:B------:R-:W4:Y:S01]  /*41cb0*/  LDL.LU R9, [R1+0x5204] ;  /* 0x0052040001097983 */ /* 0x000f220000300800 */
[----:B------:R-:W4:Y:S01]  /*41cc0*/  LDL.LU R28, [R1+0x5200] ;  /* 0x00520000011c7983 */ /* 0x000f220000300800 */
[----:B------:R-:W-:Y:S02]  /*41cd0*/  STL.64 [R1+0x5188], R22 ;  /* 0x0051881601007387 */ /* 0x000fe40000100a00 */
[----:B------:R-:W-:Y:S01]  /*41ce0*/  STL.64 [R1+0x5180], R20 ;  /* 0x0051801401007387 */ /* 0x000fe20000100a00 */
[----:B---3--:R-:W-:Y:S01]  /*41cf0*/  STL.64 [R1+0x5148], R26 ;  /* 0x0051481a01007387 */ /* 0x008fe20000100a00 */
[----:B--2---:R0:W-:Y:S03]  /*41d00*/  STL.64 [R1+0x5140], R24 ;  /* 0x0051401801007387 */ /* 0x0041e60000100a00 */
[----:B0-----:R-:W2:Y:S01]  /*41d10*/  LDL.LU R24, [R1+0x1b0] ;  /* 0x0001b00001187983 */ /* 0x001ea20000300800 */
[----:B------:R-:W2:Y:S02]  /*41d20*/  LDL.LU R25, [R1+0x1b4] ;  /* 0x0001b40001197983 */ /* 0x000ea40000300800 */
[----:B------:R-:W3:Y:S02]  /*41d30*/  LDL.LU R26, [R1+0x1b8] ;  /* 0x0001b800011a7983 */ /* 0x000ee40000300800 */
[----:B------:R-:W3:Y:S02]  /*41d40*/  LDL.LU R27, [R1+0x1bc] ;  /* 0x0001bc00011b7983 */ /* 0x000ee40000300800 */
[----:B------:R-:W-:Y:S01]  /*41d50*/  IMAD.MOV.U32 R22, RZ, RZ, R0 ;  /* 0x000000ffff167224 */ /* 0x000fe200078e0000 */
[----:B------:R-:W-:-:S02]  /*41d60*/  MOV R23, R29 ;  /* 0x0000001d00177202 */ /* 0x000fc40000000f00 */
[----:B------:R-:W-:Y:S02]  /*41d70*/  MOV R20, R4 ;  /* 0x0000000400147202 */ /* 0x000fe40000000f00 */
[----:B------:R-:W-:Y:S01]  /*41d80*/  MOV R21, R5 ;  /* 0x0000000500157202 */ /* 0x000fe20000000f00 */
        /* <DEDUP_REMOVED lines=9> */
[----:B------:R0:W-:Y:S01]  /*41e20*/  STL.64 [R1+0x51b8], R22 ;  /* 0x0051b81601007387 */ /* 0x0001e20000100a00 */
[----:B------:R1:W-:Y:S01]  /*41e30*/  STL.64 [R1+0x51b0], R20 ;  /* 0x0051b01401007387 */ /* 0x0003e20000100a00 */
[----:B0-----:R-:W-:-:S02]  /*41e40*/  MOV R22, R17 ;  /* 0x0000001100167202 */ /* 0x001fc40000000f00 */
[----:B------:R-:W-:Y:S02]  /*41e50*/  MOV R23, R16 ;  /* 0x0000001000177202 */ /* 0x000fe40000000f00 */
[----:B-1----:R-:W-:Y:S01]  /*41e60*/  MOV R20, R19 ;  /* 0x0000001300147202 */ /* 0x002fe20000000f00 */
[----:B------:R-:W-:Y:S02]  /*41e70*/  IMAD.MOV.U32 R21, RZ, RZ, R18 ;  /* 0x000000ffff157224 */ /* 0x000fe400078e0012 */
[----:B----4-:R-:W-:Y:S01]  /*41e80*/  IMAD.MOV.U32 R16, RZ, RZ, R28 ;  /* 0x000000ffff107224 */ /* 0x010fe200078e001c */
[----:B------:R-:W-:Y:S02]  /*41e90*/  STL.64 [R1+0x51e8], R22 ;  /* 0x0051e81601007387 */ /* 0x000fe40000100a00 */
[----:B------:R-:W-:Y:S02]  /*41ea0*/  STL.64 [R1+0x51e0], R20 ;  /* 0x0051e01401007387 */ /* 0x000fe40000100a00 */
[----:B------:R-:W4:Y:S02]  /*41eb0*/  LDL.LU R28, [R1+0x51f0] ;  /* 0x0051f000011c7983 */ /* 0x000f240000300800 */
[----:B------:R-:W4:Y:S01]  /*41ec0*/  LDL.LU R12, [R1+0x160] ;  /* 0x00016000010c7983 */ /* 0x000f220000300800 */
[----:B------:R-:W4:Y:S01]  /*41ed0*/  LDL.LU R13, [R1+0x164] ;  /* 0x00016400010d7983 */ /* 0x000f220000300800 */
[----:B------:R-:W4:Y:S01]  /*41ee0*/  LDL.LU R14, [R1+0x168] ;  /* 0x00016800010e7983 */ /* 0x000f220000300800 */
[----:B------:R-:W-:Y:S01]  /*41ef0*/  MOV R18, R8 ;  /* 0x0000000800127202 */ /* 0x000fe20000000f00 */
[----:B------:R-:W4:Y:S01]  /*41f00*/  LDL.LU R15, [R1+0x16c] ;  /* 0x00016c00010f7983 */ /* 0x000f220000300800 */
[----:B------:R-:W4:Y:S04]  /*41f10*/  LDL R8, [R1+0x1a48] ;  /* 0x001a480001087983 */ /* 0x000f280000100800 */
[----:B---3--:R-:W-:Y:S01]  /*41f20*/  STL.64 [R1+0x5178], R26 ;  /* 0x0051781a01007387 */ /* 0x008fe20000100a00 */
[----:B--2---:R0:W-:Y:S03]  /*41f30*/  STL.64 [R1+0x5170], R24 ;  /* 0x0051701801007387 */ /* 0x0041e60000100a00 */
[----:B0-----:R-:W2:Y:S01]  /*41f40*/  LDL.LU R24, [R1+0x1f0] ;  /* 0x0001f00001187983 */ /* 0x001ea20000300800 */
[----:B------:R-:W2:Y:S02]  /*41f50*/  LDL.LU R25, [R1+0x1f4] ;  /* 0x0001f40001197983 */ /* 0x000ea40000300800 */
[----:B------:R-:W3:Y:S02]  /*41f60*/  LDL.LU R26, [R1+0x1f8] ;  /* 0x0001f800011a7983 */ /* 0x000ee40000300800 */
[----:B------:R-:W3:Y:S01]  /*41f70*/  LDL.LU R27, [R1+0x1fc] ;  /* 0x0001fc00011b7983 */ /* 0x000ee20000300800 */
[----:B------:R-:W2:Y:S01]  /*41f80*/  LDL.LU R20, [R1+0x1e0] ;  /* 0x0001e00001147983 */ /* 0x000ea20000300800 */
[----:B------:R-:W4:Y:S02]  /*41f90*/  LDL.LU R21, [R1+0x1e4] ;  /* 0x0001e40001157983 */ /* 0x000f240000300800 */
[----:B------:R-:W4:Y:S02]  /*41fa0*/  LDL.LU R22, [R1+0x1e8] ;  /* 0x0001e80001167983 */ /* 0x000f240000300800 */
[----:B------:R-:W4:Y:S01]  /*41fb0*/  LDL.LU R23, [R1+0x1ec] ;  /* 0x0001ec0001177983 */ /* 0x000f220000300800 */
        /* <DEDUP_REMOVED lines=12> */
[----:B------:R-:W-:Y:S01]  /*42080*/  MOV R17, R9 ;  /* 0x0000000900117202 */ /* 0x000fe20000000f00 */
[----:B------:R-:W-:-:S07]  /*42090*/  IMAD.MOV.U32 R19, RZ, RZ, R2 ;  /* 0x000000ffff137224 */ /* 0x000fce00078e0002 */
[C---:B----4-:R-:W-:Y:S01]  /*420a0*/  HMMA.16816.F32 R12, R16.reuse, R6, R12 ;  /* 0x00000006100c723c */ /* 0x050fe2000000180c */
[----:B---3--:R-:W-:Y:S01]  /*420b0*/  STL.64 [R1+0x51c8], R26 ;  /* 0x0051c81a01007387 */ /* 0x008fe20000100a00 */
[----:B--2---:R0:W-:Y:S03]  /*420c0*/  STL.64 [R1+0x51c0], R24 ;  /* 0x0051c01801007387 */ /* 0x0041e60000100a00 */
[----:B0-----:R-:W2:Y:S01]  /*420d0*/  LDL.LU R24, [R1+0x1d0] ;  /* 0x0001d00001187983 */ /* 0x001ea20000300800 */
[----:B------:R-:W2:Y:S02]  /*420e0*/  LDL.LU R25, [R1+0x1d4] ;  /* 0x0001d40001197983 */ /* 0x000ea40000300800 */
[----:B------:R-:W3:Y:S02]  /*420f0*/  LDL.LU R26, [R1+0x1d8] ;  /* 0x0001d800011a7983 */ /* 0x000ee40000300800 */
[----:B------:R-:W3:Y:S01]  /*42100*/  LDL.LU R27, [R1+0x1dc] ;  /* 0x0001dc00011b7983 */ /* 0x000ee20000300800 */
[----:B------:R-:W-:Y:S01]  /*42110*/  HMMA.16816.F32 R16, R16, R10, R20 ;  /* 0x0000000a1010723c */ /* 0x000fe20000001814 */
        /* <DEDUP_REMOVED lines=8> */
[----:B------:R-:W-:Y:S02]  /*421a0*/  STL.64 [R1+0xe8], R14 ;  /* 0x0000e80e01007387 */ /* 0x000fe40000100a00 */
[----:B------:R-:W0:Y:S02]  /*421b0*/  LDSM.16.MT88.4 R12, [R28+0x1c000] ;  /* 0x01c000001c0c783b */ /* 0x000e240000004200 */
[----:B0-----:R-:W-:-:S02]  /*421c0*/  MOV R29, R14 ;  /* 0x0000000e001d7202 */ /* 0x001fc40000000f00 */
[----:B------:R-:W-:Y:S01]  /*421d0*/  STL.64 [R1+0x60], R12 ;  /* 0x0000600c01007387 */ /* 0x000fe20000100a00 */
[----:B------:R-:W-:Y:S02]  /*421e0*/  MOV R2, R15 ;  /* 0x0000000f00027202 */ /* 0x000fe40000000f00 */
[----:B------:R-:W0:Y:S02]  /*421f0*/  LDSM.16.M88.4 R12, [R8+0x40180] ;  /* 0x04018000080c783b */ /* 0x000e240000000200 */
[----:B0-----:R-:W-:Y:S02]  /*42200*/  STL [R1+0x4eb4], R14 ;  /* 0x004eb40e01007387 */ /* 0x001fe40000100800 */
[----:B------:R-:W-:Y:S02]  /*42210*/  STL [R1+0x4eb0], R15 ;  /* 0x004eb00f01007387 */ /* 0x000fe40000100800 */
[----:B------:R-:W2:Y:S02]  /*42220*/  LDL.LU.64 R22, [R1+0x51e8] ;  /* 0x0051e80001167983 */ /* 0x000ea40000300a00 */
[----:B------:R-:W2:Y:S01]  /*42230*/  LDL.LU.64 R20, [R1+0x51e0] ;  /* 0x0051e00001147983 */ /* 0x000ea20000300a00 */
[----:B------:R-:W-:Y:S01]  /*42240*/  STL.64 [R1+0xc0], R16 ;  /* 0x0000c01001007387 */ /* 0x000fe20000100a00 */
[----:B------:R-:W-:Y:S02]  /*42250*/  STL.64 [R1+0xc8], R18 ;  /* 0x0000c81201007387 */ /* 0x000fe40000100a00 */
[----:B------:R-:W0:Y:S02]  /*42260*/  LDSM.16.M88.4 R16, [R8+0x50180] ;  /* 0x050180000810783b */ /* 0x000e240000000200 */
[----:B0-----:R-:W-:Y:S02]  /*42270*/  STL [R1+0x4eec], R18 ;  /* 0x004eec1201007387 */ /* 0x001fe40000100800 */
        /* <DEDUP_REMOVED lines=19> */
[----:B------:R-:W2:Y:S01]  /*423b0*/  LDL.LU.64 R22, [R1+0x51b8] ;  /* 0x0051b80001167983 */ /* 0x000ea20000300a00 */
[----:B------:R-:W2:Y:S02]  /*423c0*/  LDL.LU.64 R20, [R1+0x51b0] ;  /* 0x0051b00001147983 */ /* 0x000ea40000300a00 */
[----:B------:R-:W-:Y:S02]  /*423d0*/  STL.64 [R1+0x5108], R14 ;  /* 0x0051080e01007387 */ /* 0x000fe40000100a00 */
[----:B------:R0:W-:Y:S02]  /*423e0*/  STL.64 [R1+0x5100], R12 ;  /* 0x0051000c01007387 */ /* 0x0001e40000100a00 */
[----:B0-----:R-:W3:Y:S01]  /*423f0*/  LDL.LU R12, [R1+0x1a0] ;  /* 0x0001a000010c7983 */ /* 0x001ee20000300800 */
        /* <DEDUP_REMOVED lines=40> */
[----:B--2---:R-:W-:Y:S01]  /*42680*/  HMMA.16816.F32 R20, R20, R10, R24 ;  /* 0x0000000a1414723c */ /* 0x004fe20000001818 */
[----:B------:R-:W3:Y:S01]  /*42690*/  LDL.LU.64 R26, [R1+0x5138] ;  /* 0x00513800011a7983 */ /* 0x000ee20000300a00 */
[----:B------:R-:W3:Y:S02]  /*426a0*/  LDL.LU.64 R24, [R1+0x5130] ;  /* 0x0051300001187983 */ /* 0x000ee40000300a00 */
[----:B------:R-:W-:Y:S02]  /*426b0*/  STL.64 [R1+0x5120], R10 ;  /* 0x0051200a01007387 */ /* 0x000fe40000100a00 */
[----:B------:R-:W-:Y:S11]  /*426c0*/  STL.64 [R1+0x5118], R8 ;  /* 0x0051180801007387 */ /* 0x000ff60000100a00 */
[----:B------:R-:W-:Y:S06]  /*426d0*/  @!UPT UIADD3 URZ, URZ, URZ, URZ ;  /* 0x0000003f3f3ff290 */ /* 0x000fec000fffe03f */
[----:B------:R-:W-:Y:S01]  /*426e0*/  STL.64 [R1+0x2e0], R20 ;  /* 0x0002e01401007387 */ /* 0x000fe20000100a00 */
[----:B------:R-:W-:Y:S02]  /*426f0*/  STL.64 [R1+0x2e8], R22 ;  /* 0x0002e81601007387 */ /* 0x000fe40000100a00 */
[----:B------:R-:W0:Y:S02]  /*42700*/  LDSM.16.MT88.4 R20, [R28+0x1c100] ;  /* 0x01c100001c14783b */ /* 0x000e240000004200 */
[----:B0-----:R-:W-:Y:S01]  /*42710*/  STL.64 [R1+0x40], R20 ;  /* 0x0000401401007387 */ /* 0x001fe20000100a00 */
[----:B---3--:R-:W-:Y:S11]  /*42720*/  HMMA.16816.F32 R8, R24, R6, R12 ;  /* 0x000000061808723c */ /* 0x008ff6000000180c */
[----:B------:R-:W-:Y:S11]  /*42730*/  @!UPT UIADD3 URZ, URZ, URZ, URZ ;  /* 0x0000003f3f3ff290 */ /* 0x000ff6000fffe03f */
[----:B------:R-:W-:Y:S01]  /*42740*/  @!UPT UIADD3 URZ, URZ, URZ, URZ ;  /* 0x0000003f3f3ff290 */ /* 0x000fe2000fffe03f */
[----:B------:R-:W-:Y:S01]  /*42750*/  STL.64 [R1+0x2d0], R8 ;  /* 0x0002d00801007387 */ /* 0x000fe20000100a00 */
[----:B------:R-:W2:Y:S02]  /*42760*/  LDL.LU R12, [R1+0x190] ;  /* 0x00019000010c7983 */ /* 0x000ea40000300800 */
[----:B------:R-:W2:Y:S02]  /*42770*/  LDL.LU R13, [R1+0x194] ;  /* 0x00019400010d7983 */ /* 0x000ea40000300800 */
[----:B------:R-:W2:Y:S01]  /*42780*/  LDL.LU R14, [R1+0x198] ;  /* 0x00019800010e7983 */ /* 0x000ea20000300800 */
[----:B------:R-:W2:Y:S01]  /*42790*/  LDL.LU R15, [R1+0x19c] ;  /* 0x00019c00010f7983 */ /* 0x000ea20000300800 */
[----:B------:R0:W-:Y:S03]  /*427a0*/  STL.64 [R1+0x50c0], R4 ;  /* 0x0050c00401007387 */ /* 0x0001e60000100a00 */
[----:B0-----:R-:W3:Y:S01]  /*427b0*/  LDL.LU R4, [R1+0x260] ;  /* 0x0002600001047983 */ /* 0x001ee20000300800 */
[----:B------:R-:W3:Y:S02]  /*427c0*/  LDL.LU R5, [R1+0x264] ;  /* 0x0002640001057983 */ /* 0x000ee40000300800 */
[----:B------:R-:W4:Y:S02]  /*427d0*/  LDL.LU R6, [R1+0x268] ;  /* 0x0002680001067983 */ /* 0x000f240000300800 */
[----:B------:R-:W4:Y:S01]  /*427e0*/  LDL.LU R7, [R1+0x26c] ;  /* 0x00026c0001077983 */ /* 0x000f220000300800 */
[----:B------:R-:W-:-:S02]  /*427f0*/  MOV R18, R10 ;  /* 0x0000000a00127202 */ /* 0x000fc40000000f00 */
[----:B------:R-:W-:Y:S02]  /*42800*/  MOV R19, R11 ;  /* 0x0000000b00137202 */ /* 0x000fe40000000f00 */
[----:B------:R-:W0:Y:S01]  /*42810*/  LDSM.16.MT88.4 R8, [R28+0x1c180] ;  /* 0x01c180001c08783b */ /* 0x000e220000004200 */
[----:B------:R-:W-:Y:S01]  /*42820*/  MOV R3, R22 ;  /* 0x0000001600037202 */ /* 0x000fe20000000f00 */
[----:B------:R-:W-:Y:S01]  /*42830*/  IMAD.MOV.U32 R0, RZ, RZ, R23 ;  /* 0x000000ffff007224 */ /* 0x000fe200078e0017 */
[----:B0-----:R-:W-:Y:S01]  /*42840*/  MOV R23, R8 ;  /* 0x0000000800177202 */ /* 0x001fe20000000f00 */
[----:B------:R-:W-:Y:S01]  /*42850*/  IMAD.MOV.U32 R22, RZ, RZ, R9 ;  /* 0x000000ffff167224 */ /* 0x000fe200078e0009 */
[----:B------:R-:W-:Y:S02]  /*42860*/  MOV R21, R10 ;  /* 0x0000000a00157202 */ /* 0x000fe40000000f00 */
[----:B------:R-:W-:Y:S01]  /*42870*/  MOV R20, R11 ;  /* 0x0000000b00147202 */ /* 0x000fe20000000f00 */
[----:B----4-:R0:W-:Y:S01]  /*42880*/  STL.64 [R1+0x50d0], R6 ;  /* 0x0050d00601007387 */ /* 0x0101e20000100a00 */
[----:B---3--:R1:W-:Y:S02]  /*42890*/  STL.64 [R1+0x50c8], R4 ;  /* 0x0050c80401007387 */ /* 0x0083e40000100a00 */
[----:B0-----:R-:W-:Y:S01]  /*428a0*/  IMAD.MOV.U32 R6, RZ, RZ, R29 ;  /* 0x000000ffff067224 */ /* 0x001fe200078e001d */
[----:B-1----:R-:W3:Y:S01]  /*428b0*/  LDL.LU R4, [R1+0x60] ;  /* 0x0000600001047983 */ /* 0x002ee20000300800 */
[----:B------:R-:W3:Y:S02]  /*428c0*/  LDL.LU R5, [R1+0x64] ;  /* 0x0000640001057983 */ /* 0x000ee40000300800 */
[----:B------:R-:W4:Y:S01]  /*428d0*/  LDL.LU R29, [R1+0x512c] ;  /* 0x00512c00011d7983 */ /* 0x000f220000300800 */
[----:B------:R-:W-:-:S02]  /*428e0*/  MOV R7, R2 ;  /* 0x0000000200077202 */ /* 0x000fc40000000f00 */
[----:B------:R-:W2:Y:S01]  /*428f0*/  LDL.LU R2, [R1+0x5128] ;  /* 0x0051280001027983 */ /* 0x000ea20000300800 */
[----:B------:R-:W-:Y:S02]  /*42900*/  STL [R1+0x4ef4], R18 ;  /* 0x004ef41201007387 */ /* 0x000fe40000100800 */
[----:B------:R-:W-:Y:S02]  /*42910*/  STL [R1+0x4ef0], R19 ;  /* 0x004ef01301007387 */ /* 0x000fe40000100800 */
[----:B------:R-:W2:Y:S01]  /*42920*/  LDL.LU.64 R10, [R1+0x5120] ;  /* 0x00512000010a7983 */ /* 0x000ea20000300a00 */
[----:B------:R-:W3:Y:S01]  /*42930*/  LDL.LU.64 R8, [R1+0x5118] ;  /* 0x0051180001087983 */ /* 0x000ee20000300a00 */
[----:B------:R-:W-:Y:S02]  /*42940*/  STL.64 [R1+0x50e0], R22 ;  /* 0x0050e01601007387 */ /* 0x000fe40000100a00 */
[----:B------:R0:W-:Y:S02]  /*42950*/  STL.64 [R1+0x50d8], R20 ;  /* 0x0050d81401007387 */ /* 0x0001e40000100a00 */
[----:B0-----:R-:W3:Y:S01]  /*42960*/  LDL.LU R20, [R1+0x230] ;  /* 0x0002300001147983 */ /* 0x001ee20000300800 */
[----:B------:R-:W3:Y:S02]  /*42970*/  LDL.LU R21, [R1+0x234] ;  /* 0x0002340001157983 */ /* 0x000ee40000300800 */
[----:B------:R-:W3:Y:S02]  /*42980*/  LDL.LU R22, [R1+0x238] ;  /* 0x0002380001167983 */ /* 0x000ee40000300800 */
[----:B------:R-:W3:Y:S01]  /*42990*/  LDL.LU R23, [R1+0x23c] ;  /* 0x00023c0001177983 */ /* 0x000ee20000300800 */
[----:B--2---:R-:W-:Y:S01]  /*429a0*/  HMMA.16816.F32 R24, R24, R10, R12 ;  /* 0x0000000a1818723c */ /* 0x004fe2000000180c */
[----:B---3--:R-:W-:Y:S01]  /*429b0*/  STL.64 [R1+0x50f0], R22 ;  /* 0x0050f01601007387 */ /* 0x008fe20000100a00 */
[----:B------:R0:W-:Y:S03]  /*429c0*/  STL.64 [R1+0x50e8], R20 ;  /* 0x0050e81401007387 */ /* 0x0001e60000100a00 */
[----:B0-----:R-:W2:Y:S01]  /*429d0*/  LDL.LU R20, [R1+0x180] ;  /* 0x0001800001147983 */ /* 0x001ea20000300800 */
[----:B------:R-:W2:Y:S02]  /*429e0*/  LDL.LU R21, [R1+0x184] ;  /* 0x0001840001157983 */ /* 0x000ea40000300800 */
[----:B------:R-:W2:Y:S02]  /*429f0*/  LDL.LU R22, [R1+0x188] ;  /* 0x0001880001167983 */ /* 0x000ea40000300800 */
[----:B------:R-:W-:-:S02]  /*42a00*/  IMAD.MOV.U32 R23, RZ, RZ, R2 ;  /* 0x000000ffff177224 */ /* 0x000fc400078e0002 */
[----:B------:R-:W3:Y:S01]  /*42a10*/  LDL.LU R2, [R1+0x5110] ;  /* 0x0051100001027983 */ /* 0x000ee20000300800 */
[----:B------:R-:W-:Y:S02]  /*42a20*/  STL [R1+0x4f38], R28 ;  /* 0x004f381c01007387 */ /* 0x000fe40000100800 */
[----:B------:R-:W2:Y:S02]  /*42a30*/  LDL.LU.64 R14, [R1+0x5108] ;  /* 0x00510800010e7983 */ /* 0x000ea40000300a00 */
[----:B------:R-:W2:Y:S07]  /*42a40*/  LDL.LU.64 R12, [R1+0x5100] ;  /* 0x00510000010c7983 */ /* 0x000eae0000300a00 */
[----:B------:R-:W-:-:S02]  /*42a50*/  MOV R19, R26 ;  /* 0x0000001a00137202 */ /* 0x000fc40000000f00 */
[----:B------:R-:W-:Y:S01]  /*42a60*/  MOV R18, R25 ;  /* 0x0000001900127202 */ /* 0x000fe20000000f00 */
[----:B------:R0:W-:Y:S01]  /*42a70*/  STL [R1+0x290], R24 ;  /* 0x0002901801007387 */ /* 0x0001e20000100800 */
[----:B------:R1:W-:Y:S01]  /*42a80*/  STL [R1+0x29c], R27 ;  /* 0x00029c1b01007387 */ /* 0x0003e20000100800 */
[----:B------:R-:W-:Y:S01]  /*42a90*/  MOV R25, R9 ;  /* 0x0000000900197202 */ /* 0x000fe20000000f00 */
[----:B0-----:R-:W-:Y:S02]  /*42aa0*/  IMAD.MOV.U32 R24, RZ, RZ, R8 ;  /* 0x000000ffff187224 */ /* 0x001fe400078e0008 */
[----:B------:R-:W3:Y:S01]  /*42ab0*/  LDL.LU R8, [R1+0x50fc] ;  /* 0x0050fc0001087983 */ /* 0x000ee20000300800 */
[----:B------:R-:W3:Y:S02]  /*42ac0*/  LDL.LU R9, [R1+0x50f8] ;  /* 0x0050f80001097983 */ /* 0x000ee40000300800 */
[----:B------:R-:W-:Y:S02]  /*42ad0*/  STL [R1+0x4f50], R19 ;  /* 0x004f501301007387 */ /* 0x000fe40000100800 */
[----:B------:R-:W-:Y:S01]  /*42ae0*/  STL [R1+0x4f4c], R18 ;  /* 0x004f4c1201007387 */ /* 0x000fe20000100800 */
[----:B--2---:R-:W-:Y:S11]  /*42af0*/  HMMA.16816.F32 R20, R4, R12, R20 ;  /* 0x0000000c0414723c */ /* 0x004ff60000001814 */
[----:B------:R-:W-:Y:S11]  /*42b00*/  @!UPT UIADD3 URZ, URZ, URZ, URZ ;  /* 0x0000003f3f3ff290 */ /* 0x000ff6000fffe03f */
[----:B------:R-:W-:Y:S01]  /*42b10*/  @!UPT UIADD3 URZ, URZ, URZ, URZ ;  /* 0x0000003f3f3ff290 */ /* 0x000fe2000fffe03f */
[----:B------:R-:W-:Y:S01]  /*42b20*/  STL.64 [R1+0x2c0], R20 ;  /* 0x0002c01401007387 */ /* 0x000fe20000100a00 */
[----:B------:R-:W-:Y:S02]  /*42b30*/  STL.64 [R1+0x2c8], R22 ;  /* 0x0002c81601007387 */ /* 0x000fe40000100a00 */
[----:B---3--:R-:W0:Y:S01]  /*42b40*/  LDSM.16.MT88.4 R20, [R2+0x1c000] ;  /* 0x01c000000214783b */ /* 0x008e220000004200 */
[----:B------:R-:W-:-:S03]  /*42b50*/  MOV R26, R15 ;  /* 0x0000000f001a7202 */ /* 0x000fc60000000f00 */
[----:B-1----:R-:W-:Y:S01]  /*42b60*/  IMAD.MOV.U32 R27, RZ, RZ, R14 ;  /* 0x000000ffff1b7224 */ /* 0x002fe200078e000e */
[----:B0-----:R-:W-:Y:S01]  /*42b70*/  MOV R15, R22 ;  /* 0x00000016000f7202 */ /* 0x001fe20000000f00 */
[----:B------:R-:W-:Y:S01]  /*42b80*/  STL.64 [R1+0x30], R20 ;  /* 0x0000301401007387 */ /* 0x000fe20000100a00 */
[----:B------:R-:W-:Y:S02]  /*42b90*/  MOV R14, R23 ;  /* 0x00000017000e7202 */ /* 0x000fe40000000f00 */
[----:B------:R-:W0:Y:S03]  /*42ba0*/  LDSM.16.MT88.4 R20, [R2+0x1c080] ;  /* 0x01c080000214783b */ /* 0x000e260000004200 */
[----:B------:R-:W-:Y:S01]  /*42bb0*/  STL [R1+0x507c], R14 ;  /* 0x00507c0e01007387 */ /* 0x000fe20000100800 */
[----:B------:R-:W-:Y:S03]  /*42bc0*/  STL [R1+0x5078], R15 ;  /* 0x0050780f01007387 */ /* 0x000fe60000100800 */
[----:B0-----:R-:W-:Y:S01]  /*42bd0*/  STL.64 [R1+0x20], R20 ;  /* 0x0000201401007387 */ /* 0x001fe20000100a00 */
[----:B------:R-:W-:Y:S02]  /*42be0*/  STL.64 [R1+0x28], R22 ;  /* 0x0000281601007387 */ /* 0x000fe40000100a00 */
[----:B------:R-:W0:Y:S04]  /*42bf0*/  LDSM.16.MT88.4 R20, [R2+0x1c100] ;  /* 0x01c100000214783b */ /* 0x000e280000004200 */
[----:B0-----:R-:W-:Y:S01]  /*42c00*/  IMAD.MOV.U32 R14, RZ, RZ, R22 ;  /* 0x000000ffff0e7224 */ /* 0x001fe200078e0016 */
[----:B------:R0:W-:Y:S01]  /*42c10*/  STL.64 [R1+0x10], R20 ;  /* 0x0000101401007387 */ /* 0x0001e20000100a00 */
[----:B------:R-:W-:-:S02]  /*42c20*/  MOV R15, R23 ;  /* 0x00000017000f7202 */ /* 0x000fc40000000f00 */
[----:B------:R-:W2:Y:S01]  /*42c30*/  LDL.LU.64 R22, [R1+0x50f0] ;  /* 0x0050f00001167983 */ /* 0x000ea20000300a00 */
[----:B0-----:R-:W2:Y:S02]  /*42c40*/  LDL.LU.64 R20, [R1+0x50e8] ;  /* 0x0050e80001147983 */ /* 0x001ea40000300a00 */
[----:B------:R-:W-:Y:S02]  /*42c50*/  STL [R1+0x5084], R15 ;  /* 0x0050840f01007387 */ /* 0x000fe40000100800 */
[----:B------:R-:W-:Y:S01]  /*42c60*/  STL [R1+0x5080], R14 ;  /* 0x0050800e01007387 */ /* 0x000fe20000100800 */
[----:B--2---:R-:W-:Y:S01]  /*42c70*/  HMMA.16816.F32 R4, R4, R16, R20 ;  /* 0x000000100404723c */ /* 0x004fe20000001814 */
[----:B------:R-:W2:Y:S01]  /*42c80*/  LDL.LU.64 R22, [R1+0x50e0] ;  /* 0x0050e00001167983 */ /* 0x000ea20000300a00 */
[----:B------:R-:W3:Y:S11]  /*42c90*/  LDL.LU.64 R20, [R1+0x50d8] ;  /* 0x0050d80001147983 */ /* 0x000ef60000300a00 */
[----:B------:R-:W-:Y:S10]  /*42ca0*/  @!UPT UIADD3 URZ, URZ, URZ, URZ ;  /* 0x0000003f3f3ff290 */ /* 0x000ff4000fffe03f */
[----:B------:R-:W-:Y:S01]  /*42cb0*/  STL.64 [R1+0x280], R4 ;  /* 0x0002800401007387 */ /* 0x000fe20000100a00 */
[----:B------:R-:W-:Y:S02]  /*42cc0*/  STL.64 [R1+0x288], R6 ;  /* 0x0002880601007387 */ /* 0x000fe40000100a00 */
[----:B------:R-:W0:Y:S02]  /*42cd0*/  LDSM.16.MT88.4 R4, [R2+0x1c180] ;  /* 0x01c180000204783b */ /* 0x000e240000004200 */
[----:B0-----:R-:W-:Y:S01]  /*42ce0*/  MOV R15, R6 ;  /* 0x00000006000f7202 */ /* 0x001fe20000000f00 */
[----:B------:R0:W-:Y:S01]  /*42cf0*/  STL.64 [R1], R4 ;  /* 0x0000000401007387 */ /* 0x0001e20000100a00 */
[----:B------:R-:W-:Y:S02]  /*42d00*/  IMAD.MOV.U32 R14, RZ, RZ, R7 ;  /* 0x000000ffff0e7224 */ /* 0x000fe400078e0007 */
[----:B------:R-:W2:Y:S01]  /*42d10*/  LDL.LU.64 R6, [R1+0x50d0] ;  /* 0x0050d00001067983 */ /* 0x000ea20000300a00 */
[----:B0-----:R-:W2:Y:S01]  /*42d20*/  LDL.LU.64 R4, [R1+0x50c8] ;  /* 0x0050c80001047983 */ /* 0x001ea20000300a00 */
[----:B------:R-:W-:Y:S01]  /*42d30*/  STL [R1+0x4f3c], R2 ;  /* 0x004f3c0201007387 */ /* 0x000fe20000100800 */
[----:B--2---:R-:W-:Y:S11]  /*42d40*/  HMMA.16816.F32 R4, R24, R12, R4 ;  /* 0x0000000c1804723c */ /* 0x004ff60000001804 */
[----:B------:R-:W-:Y:S11]  /*42d50*/  @!UPT UIADD3 URZ, URZ, URZ, URZ ;  /* 0x0000003f3f3ff290 */ /* 0x000ff6000fffe03f */
[----:B------:R-:W-:Y:S01]  /*42d60*/  @!UPT UIADD3 URZ, URZ, URZ, URZ ;  /* 0x0000003f3f3ff290 */ /* 0x000fe2000fffe03f */
[----:B------:R0:W-:Y:S01]  /*42d70*/  STL.64 [R1+0x2a0], R4 ;  /* 0x0002a00401007387 */ /* 0x0001e20000100a00 */
[----:B------:R-:W-:Y:S03]  /*42d80*/  STL.64 [R1+0x2a8], R6 ;  /* 0x0002a80601007387 */ /* 0x000fe60000100a00 */
[----:B0-----:R-:W2:Y:S01]  /*42d90*/  LDL.LU.64 R4, [R1+0x50c0] ;  /* 0x0050c00001047983 */ /* 0x001ea20000300a00 */
[----:B------:R-:W-:Y:S02]  /*42da0*/  STL.64 [R1+0x50b8], R14 ;  /* 0x0050b80e01007387 */ /* 0x000fe40000100a00 */
[----:B------:R0:W-:Y:S02]  /*42db0*/  STL.64 [R1+0x50b0], R12 ;  /* 0x0050b00c01007387 */ /* 0x0001e40000100a00 */
[----:B0-----:R-:W3:Y:S01]  /*42dc0*/  LDL.LU R12, [R1+0x270] ;  /* 0x00027000010c7983 */ /* 0x001ee20000300800 */
[----:B------:R-:W3:Y:S01]  /*42dd0*/  LDL.LU R13, [R1+0x274] ;  /* 0x00027400010d7983 */ /* 0x000ee20000300800 */
[----:B--2---:R-:W-:-:S02]  /*42de0*/  MOV R14, R5 ;  /* 0x00000005000e7202 */ /* 0x004fc40000000f00 */
[----:B------:R-:W-:Y:S02]  /*42df0*/  MOV R15, R4 ;  /* 0x00000004000f7202 */ /* 0x000fe40000000f00 */
[----:B----4-:R-:W0:Y:S04]  /*42e00*/  LDSM.16.MT88.4 R4, [R29+0x1c000] ;  /* 0x01c000001d04783b */ /* 0x010e280000004200 */
[----:B0-----:R3:W-:Y:S01]  /*42e10*/  STL.64 [R1+0x4fc0], R6 ;  /* 0x004fc00601007387 */ /* 0x0017e20000100a00 */
[----:B------:R0:W-:Y:S01]  /*42e20*/  STL.64 [R1+0x4fb8], R4 ;  /* 0x004fb80401007387 */ /* 0x0001e20000100a00 */
[----:B---3--:R-:W-:Y:S01]  /*42e30*/  MOV R6, R21 ;  /* 0x0000001500067202 */ /* 0x008fe20000000f00 */
[----:B------:R-:W-:Y:S02]  /*42e40*/  IMAD.MOV.U32 R7, RZ, RZ, R20 ;  /* 0x000000ffff077224 */ /* 0x000fe400078e0014 */
[----:B0-----:R-:W-:Y:S01]  /*42e50*/  IMAD.MOV.U32 R4, RZ, RZ, R23 ;  /* 0x000000ffff047224 */ /* 0x001fe200078e0017 */
[----:B------:R-:W-:-:S02]  /*42e60*/  MOV R5, R22 ;  /* 0x0000001600057202 */ /* 0x000fc40000000f00 */
[----:B------:R-:W-:Y:S04]  /*42e70*/  LDSM.16.MT88.4 R20, [R29+0x1c100] ;  /* 0x01c100001d14783b */ /* 0x000fe80000004200 */
[----:B------:R-:W-:Y:S01]  /*42e80*/  STL.64 [R1+0x5090], R6 ;  /* 0x0050900601007387 */ /* 0x000fe20000100a00 */
[----:B------:R0:W-:Y:S03]  /*42e90*/  STL.64 [R1+0x5088], R4 ;  /* 0x0050880401007387 */ /* 0x0001e60000100a00 */
[----:B0-----:R-:W2:Y:S01]  /*42ea0*/  LDL.LU R4, [R1+0x240] ;  /* 0x0002400001047983 */ /* 0x001ea20000300800 */
[----:B------:R-:W2:Y:S02]  /*42eb0*/  LDL.LU R5, [R1+0x244] ;  /* 0x0002440001057983 */ /* 0x000ea40000300800 */
[----:B------:R-:W3:Y:S02]  /*42ec0*/  LDL.LU R6, [R1+0x248] ;  /* 0x0002480001067983 */ /* 0x000ee40000300800 */
[----:B------:R-:W3:Y:S01]  /*42ed0*/  LDL.LU R7, [R1+0x24c] ;  /* 0x00024c0001077983 */ /* 0x000ee20000300800 */
[----:B------:R-:W-:Y:S01]  /*42ee0*/  HMMA.16816.F32 R24, R24, R16, R12 ;  /* 0x000000101818723c */ /* 0x000fe2000000180c */
[----:B---3--:R0:W-:Y:S02]  /*42ef0*/  STL.64 [R1+0x50a0], R6 ;  /* 0x0050a00601007387 */ /* 0x0081e40000100a00 */
[----:B0-----:R-:W-:-:S02]  /*42f00*/  MOV R6, R9 ;  /* 0x0000000900067202 */ /* 0x001fc40000000f00 */
[----:B------:R-:W-:Y:S02]  /*42f10*/  MOV R7, R8 ;  /* 0x0000000800077202 */ /* 0x000fe40000000f00 */
[----:B------:R-:W0:Y:S04]  /*42f20*/  LDSM.16.MT88.4 R8, [R29+0x1c080] ;  /* 0x01c080001d08783b */ /* 0x000e280000004200 */
[----:B--2---:R1:W-:Y:S04]  /*42f30*/  STL.64 [R1+0x5098], R4 ;  /* 0x0050980401007387 */ /* 0x0043e80000100a00 */
        /* <DEDUP_REMOVED lines=10> */
[----:B0-----:R-:W4:Y:S01]  /*42fe0*/  LDL.LU R20, [R1+0x310] ;  /* 0x0003100001147983 */ /* 0x001f220000300800 */
[----:B------:R-:W4:Y:S02]  /*42ff0*/  LDL.LU R21, [R1+0x314] ;  /* 0x0003140001157983 */ /* 0x000f240000300800 */
[----:B------:R-:W4:Y:S02]  /*43000*/  LDL.LU R22, [R1+0x318] ;  /* 0x0003180001167983 */ /* 0x000f240000300800 */
[----:B------:R-:W4:Y:S01]  /*43010*/  LDL.LU R23, [R1+0x31c] ;  /* 0x00031c0001177983 */ /* 0x000f220000300800 */
[----:B------:R-:W2:Y:S01]  /*43020*/  LDL.LU.64 R14, [R1+0x50b8] ;  /* 0x0050b800010e7983 */ /* 0x000ea20000300a00 */
[----:B------:R-:W2:Y:S02]  /*43030*/  LDL.LU.64 R12, [R1+0x50b0] ;  /* 0x0050b000010c7983 */ /* 0x000ea40000300a00 */
[----:B------:R-:W-:Y:S02]  /*43040*/  STL.64 [R1+0x270], R24 ;  /* 0x0002701801007387 */ /* 0x000fe40000100a00 */
[----:B------:R-:W-:Y:S02]  /*43050*/  STL.64 [R1+0x278], R26 ;  /* 0x0002781a01007387 */ /* 0x000fe40000100a00 */
[----:B------:R-:W0:Y:S04]  /*43060*/  LDSM.16.MT88.4 R24, [R29+0x1c180] ;  /* 0x01c180001d18783b */ /* 0x000e280000004200 */
[----:B0-----:R-:W-:Y:S01]  /*43070*/  STL.64 [R1+0x4f60], R26 ;  /* 0x004f601a01007387 */ /* 0x001fe20000100a00 */
[----:B------:R0:W-:Y:S03]  /*43080*/  STL.64 [R1+0x4f58], R24 ;  /* 0x004f581801007387 */ /* 0x0001e60000100a00 */
[----:B0-----:R-:W2:Y:S01]  /*43090*/  LDL.LU R24, [R1+0x40] ;  /* 0x0000400001187983 */ /* 0x001ea20000300800 */
[----:B------:R-:W2:Y:S02]  /*430a0*/  LDL.LU R25, [R1+0x44] ;  /* 0x0000440001197983 */ /* 0x000ea40000300800 */
[----:B------:R-:W-:Y:S01]  /*430b0*/  IMAD.MOV.U32 R26, RZ, RZ, R3 ;  /* 0x000000ffff1a7224 */ /* 0x000fe200078e0003 */
[----:B------:R-:W-:Y:S01]  /*430c0*/  MOV R27, R0 ;  /* 0x00000000001b7202 */ /* 0x000fe20000000f00 */
[----:B------:R-:W3:Y:S01]  /*430d0*/  LDL.LU R3, [R1+0x50a8] ;  /* 0x0050a80001037983 */ /* 0x000ee20000300800 */
[----:B------:R-:W-:Y:S05]  /*430e0*/  STL [R1+0x4f40], R29 ;  /* 0x004f401d01007387 */ /* 0x000fea0000100800 */
        /* <DEDUP_REMOVED lines=12> */
[----:B------:R4:W-:Y:S02]  /*431b0*/  STL.64 [R1+0x248], R26 ;  /* 0x0002481a01007387 */ /* 0x0009e40000100a00 */
[C---:B----4-:R-:W-:Y:S01]  /*431c0*/  HMMA.16816.F32 R24, R4.reuse, R12, R20 ;  /* 0x0000000c0418723c */ /* 0x050fe20000001814 */
[----:B---3--:R-:W0:Y:S07]  /*431d0*/  LDSM.16.MT88.4 R20, [R3+0x1c000] ;  /* 0x01c000000314783b */ /* 0x008e2e0000004200 */
[----:B------:R-:W-:Y:S01]  /*431e0*/  HMMA.16816.F32 R8, R4, R16, R8 ;  /* 0x000000100408723c */ /* 0x000fe20000001808 */
[----:B------:R-:W1:Y:S11]  /*431f0*/  LDSM.16.MT88.4 R4, [R3+0x1c080] ;  /* 0x01c080000304783b */ /* 0x000e760000004200 */
[----:B------:R-:W-:Y:S03]  /*43200*/  @!UPT UIADD3 URZ, URZ, URZ, URZ ;  /* 0x0000003f3f3ff290 */ /* 0x000fe6000fffe03f */
[----:B------:R2:W-:Y:S01]  /*43210*/  STL.64 [R1+0x230], R24 ;  /* 0x0002301801007387 */ /* 0x0005e20000100a00 */
[----:B------:R3:W-:Y:S01]  /*43220*/  STL.64 [R1+0x238], R26 ;  /* 0x0002381a01007387 */ /* 0x0007e20000100a00 */
[----:B0-----:R-:W-:Y:S01]  /*43230*/  MOV R28, R23 ;  /* 0x00000017001c7202 */ /* 0x001fe20000000f00 */
[----:B------:R-:W-:Y:S01]  /*43240*/  IMAD.MOV.U32 R2, RZ, RZ, R22 ;  /* 0x000000ffff027224 */ /* 0x000fe200078e0016 */
[----:B------:R-:W-:Y:S01]  /*43250*/  MOV R29, R21 ;  /* 0x00000015001d7202 */ /* 0x000fe20000000f00 */
[----:B------:R0:W-:Y:S02]  /*43260*/  STL [R1+0x40], R20 ;  /* 0x0000401401007387 */ /* 0x0001e40000100800 */
[----:B------:R4:W-:Y:S02]  /*43270*/  STL [R1+0x4f54], R28 ;  /* 0x004f541c01007387 */ /* 0x0009e40000100800 */
[----:B-1----:R-:W-:Y:S01]  /*43280*/  IMAD.MOV.U32 R19, RZ, RZ, R5 ;  /* 0x000000ffff137224 */ /* 0x002fe200078e0005 */
[----:B------:R-:W-:Y:S01]  /*43290*/  MOV R18, R6 ;  /* 0x0000000600127202 */ /* 0x000fe20000000f00 */
[----:B------:R-:W-:Y:S01]  /*432a0*/  STL [R1+0x4f48], R2 ;  /* 0x004f480201007387 */ /* 0x000fe20000100800 */
[----:B------:R-:W-:Y:S02]  /*432b0*/  STL [R1+0x4f44], R29 ;  /* 0x004f441d01007387 */ /* 0x000fe40000100800 */
[----:B------:R1:W-:Y:S02]  /*432c0*/  STL.64 [R1+0x1f0], R8 ;  /* 0x0001f00801007387 */ /* 0x0003e40000100a00 */
[----:B------:R1:W-:Y:S01]  /*432d0*/  STL.64 [R1+0x1f8], R10 ;  /* 0x0001f80a01007387 */ /* 0x0003e20000100a00 */
[----:B------:R-:W-:Y:S01]  /*432e0*/  STL.64 [R1+0x5070], R18 ;  /* 0x0050701201007387 */ /* 0x000fe20000100a00 */
[----:B------:R-:W-:Y:S02]  /*432f0*/  STL.64 [R1+0x5068], R16 ;  /* 0x0050681001007387 */ /* 0x000fe40000100a00 */
[----:B--2---:R-:W2:Y:S02]  /*43300*/  LDL.LU R24, [R1+0xc0] ;  /* 0x0000c00001187983 */ /* 0x004ea40000300800 */
[----:B------:R-:W2:Y:S01]  /*43310*/  LDL.LU R25, [R1+0xc4] ;  /* 0x0000c40001197983 */ /* 0x000ea20000300800 */
[----:B---3--:R-:W3:Y:S01]  /*43320*/  LDL.LU R26, [R1+0xc8] ;  /* 0x0000c800011a7983 */ /* 0x008ee20000300800 */
[----:B------:R-:W3:Y:S02]  /*43330*/  LDL.LU R27, [R1+0xcc] ;  /* 0x0000cc00011b7983 */ /* 0x000ee40000300800 */
[----:B0-----:R-:W2:Y:S02]  /*43340*/  LDL.LU R20, [R1+0xf0] ;  /* 0x0000f00001147983 */ /* 0x001ea40000300800 */
[----:B------:R-:W2:Y:S01]  /*43350*/  LDL.LU R21, [R1+0xf4] ;  /* 0x0000f40001157983 */ /* 0x000ea20000300800 */
[----:B------:R-:W2:Y:S01]  /*43360*/  LDL.LU R22, [R1+0xf8] ;  /* 0x0000f80001167983 */ /* 0x000ea20000300800 */
[----:B----4-:R-:W-:Y:S01]  /*43370*/  MOV R28, R4 ;  /* 0x00000004001c7202 */ /* 0x010fe20000000f00 */
[----:B------:R-:W2:Y:S02]  /*43380*/  LDL.LU R23, [R1+0xfc] ;  /* 0x0000fc0001177983 */ /* 0x000ea40000300800 */
[----:B------:R-:W4:Y:S01]  /*43390*/  LDL.LU R4, [R1] ;  /* 0x0000000001047983 */ /* 0x000f220000300800 */
[----:B------:R-:W4:Y:S01]  /*433a0*/  LDL.LU R5, [R1+0x4] ;  /* 0x0000040001057983 */ /* 0x000f220000300800 */
[----:B------:R-:W-:Y:S01]  /*433b0*/  MOV R0, R7 ;  /* 0x0000000700007202 */ /* 0x000fe20000000f00 */
[----:B------:R-:W-:Y:S01]  /*433c0*/  IMAD.MOV.U32 R6, RZ, RZ, R15 ;  /* 0x000000ffff067224 */ /* 0x000fe200078e000f */
[----:B------:R-:W-:Y:S01]  /*433d0*/  MOV R7, R14 ;  /* 0x0000000e00077202 */ /* 0x000fe20000000f00 */
[----:B------:R-:W2:Y:S01]  /*433e0*/  LDL.LU R15, [R1+0x5084] ;  /* 0x00508400010f7983 */ /* 0x000ea20000300800 */
[----:B------:R-:W2:Y:S03]  /*433f0*/  LDL.LU R14, [R1+0x5080] ;  /* 0x00508000010e7983 */ /* 0x000ea60000300800 */
[----:B------:R-:W-:Y:S04]  /*43400*/  STL.64 [R1+0x4ff0], R6 ;  /* 0x004ff00601007387 */ /* 0x000fe80000100a00 */
[----:B----4-:R-:W-:Y:S01]  /*43410*/  STL.64 [R1+0x4fe8], R4 ;  /* 0x004fe80401007387 */ /* 0x010fe20000100a00 */
[----:B-1----:R-:W4:Y:S02]  /*43420*/  LDL.LU R8, [R1+0x110] ;  /* 0x0001100001087983 */ /* 0x002f240000300800 */
[----:B------:R-:W4:Y:S02]  /*43430*/  LDL.LU R9, [R1+0x114] ;  /* 0x0001140001097983 */ /* 0x000f240000300800 */
[----:B------:R-:W2:Y:S01]  /*43440*/  LDL.LU R10, [R1+0x118] ;  /* 0x00011800010a7983 */ /* 0x000ea20000300800 */
[----:B------:R-:W2:Y:S04]  /*43450*/  LDL.LU R11, [R1+0x11c] ;  /* 0x00011c00010b7983 */ /* 0x000ea80000300800 */
[----:B--2---:R-:W-:Y:S01]  /*43460*/  STL.64 [R1+0x4fb0], R10 ;  /* 0x004fb00a01007387 */ /* 0x004fe20000100a00 */
[----:B----4-:R0:W-:Y:S03]  /*43470*/  STL.64 [R1+0x4fa8], R8 ;  /* 0x004fa80801007387 */ /* 0x0101e60000100a00 */
[----:B0-----:R-:W2:Y:S01]  /*43480*/  LDL.LU R8, [R1+0x2b0] ;  /* 0x0002b00001087983 */ /* 0x001ea20000300800 */
[----:B------:R-:W2:Y:S02]  /*43490*/  LDL.LU R9, [R1+0x2b4] ;  /* 0x0002b40001097983 */ /* 0x000ea40000300800 */
[----:B------:R-:W4:Y:S02]  /*434a0*/  LDL.LU R10, [R1+0x2b8] ;  /* 0x0002b800010a7983 */ /* 0x000f240000300800 */
[----:B------:R-:W4:Y:S01]  /*434b0*/  LDL.LU R11, [R1+0x2bc] ;  /* 0x0002bc00010b7983 */ /* 0x000f220000300800 */
[----:B------:R-:W2:Y:S01]  /*434c0*/  LDL.LU R4, [R1+0x10] ;  /* 0x0000100001047983 */ /* 0x000ea20000300800 */
[----:B------:R-:W2:Y:S01]  /*434d0*/  LDL.LU R5, [R1+0x14] ;  /* 0x0000140001057983 */ /* 0x000ea20000300800 */
[----:B------:R-:W-:Y:S01]  /*434e0*/  MOV R6, R14 ;  /* 0x0000000e00067202 */ /* 0x000fe20000000f00 */
[----:B------:R-:W-:Y:S01]  /*434f0*/  IMAD.MOV.U32 R7, RZ, RZ, R15 ;  /* 0x000000ffff077224 */ /* 0x000fe200078e000f */
[----:B------:R-:W3:Y:S01]  /*43500*/  LDL.LU R14, [R1+0x507c] ;  /* 0x00507c00010e7983 */ /* 0x000ee20000300800 */
[----:B------:R-:W3:Y:S03]  /*43510*/  LDL.LU R15, [R1+0x5078] ;  /* 0x00507800010f7983 */ /* 0x000ee60000300800 */
[----:B------:R-:W-:Y:S04]  /*43520*/  STL.64 [R1+0x5020], R6 ;  /* 0x0050200601007387 */ /* 0x000fe80000100a00 */
[----:B--2---:R-:W-:Y:S01]  /*43530*/  STL.64 [R1+0x5018], R4 ;  /* 0x0050180401007387 */ /* 0x004fe20000100a00 */
[----:B----4-:R-:W-:Y:S02]  /*43540*/  STL.64 [R1+0x4fd0], R10 ;  /* 0x004fd00a01007387 */ /* 0x010fe40000100a00 */
[----:B------:R0:W-:Y:S02]  /*43550*/  STL.64 [R1+0x4fc8], R8 ;  /* 0x004fc80801007387 */ /* 0x0001e40000100a00 */
        /* <DEDUP_REMOVED lines=23> */
[----:B------:R-:W3:Y:S03]  /*436d0*/  LDL.LU R5, [R1+0x34] ;  /* 0x0000340001057983 */ /* 0x000ee60000300800 */
[----:B----4-:R-:W-:Y:S01]  /*436e0*/  STL.64 [R1+0x5010], R10 ;  /* 0x0050100a01007387 */ /* 0x010fe20000100a00 */
[----:B--2---:R0:W-:Y:S03]  /*436f0*/  STL.64 [R1+0x5008], R8 ;  /* 0x0050080801007387 */ /* 0x0041e60000100a00 */
        /* <DEDUP_REMOVED lines=13> */
[----:B------:R-:W4:Y:S01]  /*437d0*/  LDL.LU R11, [R1+0x30c] ;  /* 0x00030c00010b7983 */ /* 0x000f220000300800 */
[----:B---3--:R-:W-:-:S02]  /*437e0*/  MOV R6, R15 ;  /* 0x0000000f00067202 */ /* 0x008fc40000000f00 */
[----:B------:R-:W-:Y:S01]  /*437f0*/  MOV R7, R14 ;  /* 0x0000000e00077202 */ /* 0x000fe20000000f00 */
[----:B----4-:R-:W-:Y:S01]  /*43800*/  STL.64 [R1+0x5040], R10 ;  /* 0x0050400a01007387 */ /* 0x010fe20000100a00 */
[----:B--2---:R0:W-:Y:S03]  /*43810*/  STL.64 [R1+0x5038], R8 ;  /* 0x0050380801007387 */ /* 0x0041e60000100a00 */
[----:B0-----:R-:W2:Y:S01]  /*43820*/  LDL.LU R8, [R1+0x320] ;  /* 0x0003200001087983 */ /* 0x001ea20000300800 */
[----:B------:R-:W2:Y:S02]  /*43830*/  LDL.LU R9, [R1+0x324] ;  /* 0x0003240001097983 */ /* 0x000ea40000300800 */
[----:B------:R-:W3:Y:S02]  /*43840*/  LDL.LU R10, [R1+0x328] ;  /* 0x00032800010a7983 */ /* 0x000ee40000300800 */
[----:B------:R-:W3:Y:S01]  /*43850*/  LDL.LU R11, [R1+0x32c] ;  /* 0x00032c00010b7983 */ /* 0x000ee20000300800 */
[C---:B------:R-:W-:Y:S11]  /*43860*/  HMMA.16816.F32 R16, R4.reuse, R12, R16 ;  /* 0x0000000c0410723c */ /* 0x040ff60000001810 */
[----:B------:R-:W-:Y:S11]  /*43870*/  @!UPT UIADD3 URZ, URZ, URZ, URZ ;  /* 0x0000003f3f3ff290 */ /* 0x000ff6000fffe03f */
[----:B------:R-:W-:Y:S02]  /*43880*/  @!UPT UIADD3 URZ, URZ, URZ, URZ ;  /* 0x0000003f3f3ff290 */ /* 0x000fe4000fffe03f */
        /* <DEDUP_REMOVED lines=20> */
[----:B------:R0:W-:Y:S01]  /*439d0*/  STL.64 [R1+0x250], R16 ;  /* 0x0002501001007387 */ /* 0x0001e20000100a00 */
[----:B------:R-:W2:Y:S03]  /*439e0*/  LDL.LU.64 R18, [R1+0x5070] ;  /* 0x0050700001127983 */ /* 0x000ea60000300a00 */
[----:B0-----:R-:W2:Y:S01]  /*439f0*/  LDL.LU.64 R16, [R1+0x5068] ;  /* 0x0050680001107983 */ /* 0x001ea20000300a00 */
[----:B------:R-:W-:Y:S02]  /*43a00*/  STL [R1+0x4ebc], R15 ;  /* 0x004ebc0f01007387 */ /* 0x000fe40000100800 */
        /* <DEDUP_REMOVED lines=105> */
[----:B------:R1:W-:Y:S02]  /*440a0*/  STL.64 [R1+0x148], R22 ;  /* 0x0001481601007387 */ /* 0x0003e40000100a00 */
[----:B0-----:R-:W-:Y:S01]  /*440b0*/  IMAD.MOV.U32 R20, RZ, RZ, R28 ;  /* 0x000000ffff147224 */ /* 0x001fe200078e001c */
[----:B------:R-:W-:Y:S01]  /*440c0*/  MOV R21, R19 ;  /* 0x0000001300157202 */ /* 0x000fe20000000f00 */
[----:B------:R-:W4:Y:S01]  /*440d0*/  LDL.LU R28, [R1+0x4f54] ;  /* 0x004f5400011c7983 */ /* 0x000f220000300800 */
[----:B------:R-:W4:Y:S01]  /*440e0*/  LDL.LU R19, [R1+0x4f50] ;  /* 0x004f500001137983 */ /* 0x000f220000300800 */
[----:B-1----:R-:W-:Y:S02]  /*440f0*/  MOV R22, R18 ;  /* 0x0000001200167202 */ /* 0x002fe40000000f00 */
[----:B------:R-:W4:Y:S01]  /*44100*/  LDL.LU R18, [R1+0x4f4c] ;  /* 0x004f4c0001127983 */ /* 0x000f220000300800 */
[----:B------:R-:W-:-:S05]  /*44110*/  IMAD.MOV.U32 R23, RZ, RZ, R0 ;  /* 0x000000ffff177224 */ /* 0x000fca00078e0000 */
[----:B------:R-:W-:Y:S01]  /*44120*/  STL.64 [R1+0x4f20], R22 ;  /* 0x004f201601007387 */ /* 0x000fe20000100a00 */
[----:B------:R-:W-:Y:S01]  /*44130*/  STL.64 [R1+0x4f18], R20 ;  /* 0x004f181401007387 */ /* 0x000fe20000100a00 */
[C---:B--2---:R-:W-:Y:S08]  /*44140*/  HMMA.16816.F32 R4, R24.reuse, R16, R4 ;  /* 0x000000101804723c */ /* 0x044ff00000001804 */
[----:B---3--:R-:W-:Y:S07]  /*44150*/  HMMA.16816.F32 R8, R24, R12, R8 ;  /* 0x0000000c1808723c */ /* 0x008fee0000001808 */
[----:B------:R-:W-:-:S02]  /*44160*/  MOV R26, R15 ;  /* 0x0000000f001a7202 */ /* 0x000fc40000000f00 */
[----:B------:R-:W-:Y:S02]  /*44170*/  MOV R27, R14 ;  /* 0x0000000e001b7202 */ /* 0x000fe40000000f00 */
[----:B------:R-:W-:Y:S01]  /*44180*/  MOV R24, R2 ;  /* 0x0000000200187202 */ /* 0x000fe20000000f00 */
[----:B------:R-:W-:-:S03]  /*44190*/  IMAD.MOV.U32 R25, RZ, RZ, R29 ;  /* 0x000000ffff197224 */ /* 0x000fc600078e001d */
[----:B------:R-:W-:Y:S08]  /*441a0*/  STL.64 [R1+0x70], R4 ;  /* 0x0000700401007387 */ /* 0x000ff00000100a00 */
[----:B------:R-:W-:Y:S02]  /*441b0*/  STL.64 [R1+0x130], R8 ;  /* 0x0001300801007387 */ /* 0x000fe40000100a00 */
[----:B------:R-:W-:Y:S02]  /*441c0*/  STL.64 [R1+0x138], R10 ;  /* 0x0001380a01007387 */ /* 0x000fe40000100a00 */
[----:B------:R-:W-:Y:S01]  /*441d0*/  STL [R1+0x78], R6 ;  /* 0x0000780601007387 */ /* 0x000fe20000100800 */
[----:B----4-:R-:W-:Y:S01]  /*441e0*/  STL.64 [R1+0x4f30], R18 ;  /* 0x004f301201007387 */ /* 0x010fe20000100a00 */
[----:B------:R0:W-:Y:S03]  /*441f0*/  STL.64 [R1+0x4f28], R16 ;  /* 0x004f281001007387 */ /* 0x0001e60000100a00 */
        /* <DEDUP_REMOVED lines=9> */
[----:B------:R-:W2:Y:S02]  /*44290*/  LDL.LU R29, [R1+0x4f44] ;  /* 0x004f4400011d7983 */ /* 0x000ea40000300800 */
[----:B------:R-:W-:Y:S02]  /*442a0*/  STL.64 [R1+0x4f00], R26 ;  /* 0x004f001a01007387 */ /* 0x000fe40000100a00 */
[----:B------:R0:W-:Y:S02]  /*442b0*/  STL.64 [R1+0x4ef8], R24 ;  /* 0x004ef81801007387 */ /* 0x0001e40000100a00 */
[----:B0-----:R-:W2:Y:S01]  /*442c0*/  LDL.LU R24, [R1+0x1e0] ;  /* 0x0001e00001187983 */ /* 0x001ea20000300800 */
[----:B------:R-:W2:Y:S02]  /*442d0*/  LDL.LU R25, [R1+0x1e4] ;  /* 0x0001e40001197983 */ /* 0x000ea40000300800 */
[----:B------:R-:W2:Y:S02]  /*442e0*/  LDL.LU R26, [R1+0x1e8] ;  /* 0x0001e800011a7983 */ /* 0x000ea40000300800 */
[----:B------:R-:W2:Y:S01]  /*442f0*/  LDL.LU R27, [R1+0x1ec] ;  /* 0x0001ec00011b7983 */ /* 0x000ea20000300800 */
[----:B------:R-:W-:-:S02]  /*44300*/  MOV R0, R7 ;  /* 0x0000000700007202 */ /* 0x000fc40000000f00 */
[----:B------:R-:W0:Y:S04]  /*44310*/  LDSM.16.MT88.4 R4, [R3+0x1c180] ;  /* 0x01c180000304783b */ /* 0x000e280000004200 */
[----:B--2---:R-:W-:Y:S01]  /*44320*/  STL.64 [R1+0x4f10], R26 ;  /* 0x004f101a01007387 */ /* 0x004fe20000100a00 */
        /* <DEDUP_REMOVED lines=8> */
[----:B------:R-:W2:Y:S01]  /*443b0*/  LDL.LU R11, [R1+0x22c] ;  /* 0x00022c00010b7983 */ /* 0x000ea20000300800 */
[----:B------:R-:W-:Y:S01]  /*443c0*/  STL [R1+0x4d24], R0 ;  /* 0x004d240001007387 */ /* 0x000fe20000100800 */
[----:B0-----:R-:W-:Y:S02]  /*443d0*/  STL.64 [R1+0x4ee0], R6 ;  /* 0x004ee00601007387 */ /* 0x001fe40000100a00 */
[----:B------:R0:W-:Y:S02]  /*443e0*/  STL.64 [R1+0x4ed8], R4 ;  /* 0x004ed80401007387 */ /* 0x0001e40000100a00 */
[----:B0-----:R-:W2:Y:S01]  /*443f0*/  LDL.LU R4, [R1+0x40] ;  /* 0x0000400001047983 */ /* 0x001ea20000300800 */
[----:B------:R-:W-:Y:S01]  /*44400*/  IMAD.MOV.U32 R5, RZ, RZ, R29 ;  /* 0x000000ffff057224 */ /* 0x000fe200078e001d */
[----:B----4-:R-:W-:-:S02]  /*44410*/  MOV R6, R2 ;  /* 0x0000000200067202 */ /* 0x010fc40000000f00 */
[----:B------:R-:W-:Y:S01]  /*44420*/  MOV R7, R28 ;  /* 0x0000001c00077202 */ /* 0x000fe20000000f00 */
[----:B------:R-:W4:Y:S01]  /*44430*/  LDL.LU R29, [R1+0x4f40] ;  /* 0x004f4000011d7983 */ /* 0x000f220000300800 */
[----:B------:R-:W3:Y:S02]  /*44440*/  LDL.LU R2, [R1+0x4f3c] ;  /* 0x004f3c0001027983 */ /* 0x000ee40000300800 */
[----:B------:R-:W3:Y:S02]  /*44450*/  LDL.LU R28, [R1+0x4f38] ;  /* 0x004f3800011c7983 */ /* 0x000ee40000300800 */
[----:B------:R-:W-:Y:S01]  /*44460*/  STL [R1+0x4d70], R3 ;  /* 0x004d700301007387 */ /* 0x000fe20000100800 */
[C---:B--2---:R-:W-:Y:S11]  /*44470*/  HMMA.16816.F32 R16, R4.reuse, R12, R16 ;  /* 0x0000000c0410723c */ /* 0x044ff60000001810 */
[----:B------:R-:W-:Y:S11]  /*44480*/  @!UPT UIADD3 URZ, URZ, URZ, URZ ;  /* 0x0000003f3f3ff290 */ /* 0x000ff6000fffe03f */
[----:B------:R-:W-:Y:S01]  /*44490*/  @!UPT UIADD3 URZ, URZ, URZ, URZ ;  /* 0x0000003f3f3ff290 */ /* 0x000fe2000fffe03f */
        /* <DEDUP_REMOVED lines=8> */
[----:B------:R-:W-:Y:S01]  /*44520*/  STL.64 [R1+0x100], R4 ;  /* 0x0001000401007387 */ /* 0x000fe20000100a00 */
[----:B------:R-:W-:Y:S02]  /*44530*/  STL [R1+0x108], R6 ;  /* 0x0001080601007387 */ /* 0x000fe40000100800 */
[----:B------:R-:W-:Y:S02]  /*44540*/  IMAD.MOV.U32 R0, RZ, RZ, R7 ;  /* 0x000000ffff007224 */ /* 0x000fe400078e0007 */
[----:B------:R-:W0:Y:S04]  /*44550*/  LDSM.16.MT88.4 R4, [R28+0x1e000] ;  /* 0x01e000001c04783b */ /* 0x000e280000004200 */
[----:B------:R-:W-:Y:S01]  /*44560*/  STL [R1+0x4d28], R0 ;  /* 0x004d280001007387 */ /* 0x000fe20000100800 */
[----:B0-----:R-:W-:-:S02]  /*44570*/  MOV R14, R7 ;  /* 0x00000007000e7202 */ /* 0x001fc40000000f00 */
[----:B------:R-:W-:Y:S01]  /*44580*/  MOV R15, R6 ;  /* 0x00000006000f7202 */ /* 0x000fe20000000f00 */
[----:B---3--:R-:W-:Y:S11]  /*44590*/  HMMA.16816.F32 R24, R20, R12, R24 ;  /* 0x0000000c1418723c */ /* 0x008ff60000001818 */
[----:B------:R-:W-:Y:S11]  /*445a0*/  @!UPT UIADD3 URZ, URZ, URZ, URZ ;  /* 0x0000003f3f3ff290 */ /* 0x000ff6000fffe03f */
[----:B------:R-:W-:Y:S01]  /*445b0*/  @!UPT UIADD3 URZ, URZ, URZ, URZ ;  /* 0x0000003f3f3ff290 */ /* 0x000fe2000fffe03f */
[----:B------:R-:W-:Y:S01]  /*445c0*/  STL.64 [R1+0xe0], R24 ;  /* 0x0000e01801007387 */ /* 0x000fe20000100a00 */
[----:B------:R-:W-:Y:S02]  /*445d0*/  STL.64 [R1+0xe8], R26 ;  /* 0x0000e81a01007387 */ /* 0x000fe40000100a00 */
[----:B------:R-:W0:Y:S04]  /*445e0*/  LDSM.16.MT88.4 R24, [R28+0x1e080] ;  /* 0x01e080001c18783b */ /* 0x000e280000004200 */
[----:B------:R1:W-:Y:S01]  /*445f0*/  STL.64 [R1+0x40], R4 ;  /* 0x0000400401007387 */ /* 0x0003e20000100a00 */
[----:B------:R-:W-:Y:S01]  /*44600*/  STL [R1+0x4ec4], R14 ;  /* 0x004ec40e01007387 */ /* 0x000fe20000100800 */
[----:B------:R-:W-:Y:S03]  /*44610*/  STL [R1+0x4ec0], R15 ;  /* 0x004ec00f01007387 */ /* 0x000fe60000100800 */
[----:B-1----:R-:W3:Y:S04]  /*44620*/  LDL.LU R4, [R1+0x2e0] ;  /* 0x0002e00001047983 */ /* 0x002ee80000300800 */
[----:B0-----:R-:W-:Y:S01]  /*44630*/  STL.64 [R1+0x30], R24 ;  /* 0x0000301801007387 */ /* 0x001fe20000100a00 */
[----:B------:R-:W-:Y:S02]  /*44640*/  STL.64 [R1+0x38], R26 ;  /* 0x0000381a01007387 */ /* 0x000fe40000100a00 */
[----:B------:R-:W0:Y:S04]  /*44650*/  LDSM.16.MT88.4 R24, [R28+0x1e100] ;  /* 0x01e100001c18783b */ /* 0x000e280000004200 */
[----:B------:R-:W3:Y:S01]  /*44660*/  LDL.LU R5, [R1+0x2e4] ;  /* 0x0002e40001057983 */ /* 0x000ee20000300800 */
[----:B------:R-:W3:Y:S01]  /*44670*/  LDL.LU R6, [R1+0x2e8] ;  /* 0x0002e80001067983 */ /* 0x000ee20000300800 */
[----:B------:R-:W3:Y:S02]  /*44680*/  LDL.LU R7, [R1+0x2ec] ;  /* 0x0002ec0001077983 */ /* 0x000ee40000300800 */
        /* <DEDUP_REMOVED lines=13> */
[----:B------:R-:W0:Y:S02]  /*44760*/  LDSM.16.MT88.4 R20, [R28+0x1e180] ;  /* 0x01e180001c14783b */ /* 0x000e240000004200 */
[----:B0-----:R-:W-:Y:S01]  /*44770*/  MOV R15, R22 ;  /* 0x00000016000f7202 */ /* 0x001fe20000000f00 */
[----:B------:R2:W-:Y:S01]  /*44780*/  STL.64 [R1+0x10], R20 ;  /* 0x0000101401007387 */ /* 0x0005e20000100a00 */
[----:B------:R-:W-:-:S05]  /*44790*/  IMAD.MOV.U32 R14, RZ, RZ, R23 ;  /* 0x000000ffff0e7224 */ /* 0x000fca00078e0017 */
[----:B------:R-:W-:Y:S01]  /*447a0*/  STL [R1+0x4ed4], R14 ;  /* 0x004ed40e01007387 */ /* 0x000fe20000100800 */
[----:B------:R-:W-:Y:S02]  /*447b0*/  STL [R1+0x4ed0], R15 ;  /* 0x004ed00f01007387 */ /* 0x000fe40000100800 */
[----:B------:R-:W-:Y:S01]  /*447c0*/  STL [R1+0x4d74], R28 ;  /* 0x004d741c01007387 */ /* 0x000fe20000100800 */
[----:B--2---:R-:W-:Y:S01]  /*447d0*/  HMMA.16816.F32 R20, R24, R12, R8 ;  /* 0x0000000c1814723c */ /* 0x004fe20000001808 */
[----:B------:R-:W0:Y:S11]  /*447e0*/  LDSM.16.MT88.4 R8, [R2+0x1e000] ;  /* 0x01e000000208783b */ /* 0x000e360000004200 */
[----:B------:R-:W-:Y:S11]  /*447f0*/  @!UPT UIADD3 URZ, URZ, URZ, URZ ;  /* 0x0000003f3f3ff290 */ /* 0x000ff6000fffe03f */
[----:B------:R-:W-:Y:S01]  /*44800*/  STL.64 [R1+0xc0], R20 ;  /* 0x0000c01401007387 */ /* 0x000fe20000100a00 */
[----:B------:R-:W-:Y:S02]  /*44810*/  STL.64 [R1+0xc8], R22 ;  /* 0x0000c81601007387 */ /* 0x000fe40000100a00 */
[----:B------:R-:W-:Y:S01]  /*44820*/  LDSM.16.MT88.4 R20, [R2+0x1e100] ;  /* 0x01e100000214783b */ /* 0x000fe20000004200 */
[----:B0-----:R-:W-:Y:S01]  /*44830*/  MOV R14, R10 ;  /* 0x0000000a000e7202 */ /* 0x001fe20000000f00 */
[----:B------:R-:W-:Y:S01]  /*44840*/  STL.64 [R1], R8 ;  /* 0x0000000801007387 */ /* 0x000fe20000100a00 */
[----:B------:R-:W-:Y:S02]  /*44850*/  MOV R15, R11 ;  /* 0x0000000b000f7202 */ /* 0x000fe40000000f00 */
[----:B------:R-:W0:Y:S02]  /*44860*/  LDSM.16.MT88.4 R8, [R2+0x1e080] ;  /* 0x01e080000208783b */ /* 0x000e240000004200 */
[----:B0-----:R0:W-:Y:S02]  /*44870*/  STL.64 [R1+0x4dd8], R10 ;  /* 0x004dd80a01007387 */ /* 0x0011e40000100a00 */
[----:B------:R1:W-:Y:S01]  /*44880*/  STL.64 [R1+0x4dd0], R8 ;  /* 0x004dd00801007387 */ /* 0x0003e20000100a00 */
[----:B0-----:R-:W-:Y:S01]  /*44890*/  MOV R10, R19 ;  /* 0x00000013000a7202 */ /* 0x001fe20000000f00 */
[----:B-1----:R-:W2:Y:S01]  /*448a0*/  LDL.LU R8, [R1+0x290] ;  /* 0x0002900001087983 */ /* 0x002ea20000300800 */
[----:B------:R-:W-:-:S02]  /*448b0*/  IMAD.MOV.U32 R9, RZ, RZ, R18 ;  /* 0x000000ffff097224 */ /* 0x000fc400078e0012 */
[----:B------:R-:W2:Y:S02]  /*448c0*/  LDL.LU R18, [R1+0x4ef4] ;  /* 0x004ef40001127983 */ /* 0x000ea40000300800 */
[----:B------:R-:W4:Y:S01]  /*448d0*/  LDL.LU R19, [R1+0x4ef0] ;  /* 0x004ef00001137983 */ /* 0x000f220000300800 */
[----:B------:R-:W4:Y:S01]  /*448e0*/  LDL.LU R11, [R1+0x29c] ;  /* 0x00029c00010b7983 */ /* 0x000f220000300800 */
[----:B------:R-:W-:Y:S02]  /*448f0*/  STL.64 [R1+0x4db8], R22 ;  /* 0x004db81601007387 */ /* 0x000fe40000100a00 */
[----:B------:R0:W-:Y:S01]  /*44900*/  STL.64 [R1+0x4db0], R20 ;  /* 0x004db01401007387 */ /* 0x0001e20000100a00 */
[----:B---3--:R-:W-:Y:S01]  /*44910*/  HMMA.16816.F32 R24, R24, R16, R4 ;  /* 0x000000101818723c */ /* 0x008fe20000001804 */
[----:B0-----:R-:W3:Y:S01]  /*44920*/  LDL.LU R20, [R1+0x2d0] ;  /* 0x0002d00001147983 */ /* 0x001ee20000300800 */
[----:B------:R-:W3:Y:S01]  /*44930*/  LDL.LU R21, [R1+0x2d4] ;  /* 0x0002d40001157983 */ /* 0x000ee20000300800 */
[----:B--2---:R-:W-:Y:S01]  /*44940*/  MOV R22, R18 ;  /* 0x0000001200167202 */ /* 0x004fe20000000f00 */
[----:B----4-:R-:W-:Y:S01]  /*44950*/  IMAD.MOV.U32 R23, RZ, RZ, R19 ;  /* 0x000000ffff177224 */ /* 0x010fe200078e0013 */
[----:B------:R-:W2:Y:S01]  /*44960*/  LDL.LU R18, [R1+0x4eec] ;  /* 0x004eec0001127983 */ /* 0x000ea20000300800 */
[----:B------:R-:W2:Y:S02]  /*44970*/  LDL.LU R19, [R1+0x4ee8] ;  /* 0x004ee80001137983 */ /* 0x000ea40000300800 */
[----:B------:R-:W3:Y:S02]  /*44980*/  LDL.LU.64 R6, [R1+0x4ee0] ;  /* 0x004ee00001067983 */ /* 0x000ee40000300a00 */
[----:B------:R-:W3:Y:S11]  /*44990*/  LDL.LU.64 R4, [R1+0x4ed8] ;  /* 0x004ed80001047983 */ /* 0x000ef60000300a00 */
[----:B------:R-:W-:Y:S02]  /*449a0*/  @!UPT UIADD3 URZ, URZ, URZ, URZ ;  /* 0x0000003f3f3ff290 */ /* 0x000fe4000fffe03f */
[----:B------:R-:W-:Y:S01]  /*449b0*/  STL.64 [R1+0x80], R24 ;  /* 0x0000801801007387 */ /* 0x000fe20000100a00 */
[----:B------:R-:W-:Y:S02]  /*449c0*/  STL.64 [R1+0x88], R26 ;  /* 0x0000881a01007387 */ /* 0x000fe40000100a00 */
[----:B------:R-:W0:Y:S02]  /*449d0*/  LDSM.16.MT88.4 R24, [R2+0x1e180] ;  /* 0x01e180000218783b */ /* 0x000e240000004200 */
[----:B0-----:R-:W-:Y:S02]  /*449e0*/  STL.64 [R1+0x4d98], R26 ;  /* 0x004d981a01007387 */ /* 0x001fe40000100a00 */
[----:B------:R3:W-:Y:S02]  /*449f0*/  STL.64 [R1+0x4d90], R24 ;  /* 0x004d901801007387 */ /* 0x0007e40000100a00 */
[----:B------:R-:W-:Y:S01]  /*44a00*/  STL [R1+0x4c40], R2 ;  /* 0x004c400201007387 */ /* 0x000fe20000100800 */
[C---:B---3--:R-:W-:Y:S01]  /*44a10*/  HMMA.16816.F32 R24, R4.reuse, R12, R20 ;  /* 0x0000000c0418723c */ /* 0x048fe20000001814 */
[----:B------:R-:W0:Y:S07]  /*44a20*/  LDSM.16.MT88.4 R20, [R29+0x1e000] ;  /* 0x01e000001d14783b */ /* 0x000e2e0000004200 */
[----:B------:R-:W-:Y:S01]  /*44a30*/  HMMA.16816.F32 R4, R4, R16, R8 ;  /* 0x000000100404723c */ /* 0x000fe20000001808 */
[----:B------:R-:W1:Y:S11]  /*44a40*/  LDSM.16.MT88.4 R8, [R29+0x1e080] ;  /* 0x01e080001d08783b */ /* 0x000e760000004200 */
[----:B------:R-:W-:Y:S03]  /*44a50*/  @!UPT UIADD3 URZ, URZ, URZ, URZ ;  /* 0x0000003f3f3ff290 */ /* 0x000fe6000fffe03f */
[----:B------:R3:W-:Y:S01]  /*44a60*/  STL.64 [R1+0xb0], R24 ;  /* 0x0000b01801007387 */ /* 0x0007e20000100a00 */
[----:B------:R4:W-:Y:S01]  /*44a70*/  STL.64 [R1+0xb8], R26 ;  /* 0x0000b81a01007387 */ /* 0x0009e20000100a00 */
[----:B0-----:R-:W-:Y:S02]  /*44a80*/  MOV R3, R22 ;  /* 0x0000001600037202 */ /* 0x001fe40000000f00 */
[----:B------:R-:W-:Y:S01]  /*44a90*/  MOV R28, R21 ;  /* 0x00000015001c7202 */ /* 0x000fe20000000f00 */
[----:B------:R0:W-:Y:S02]  /*44aa0*/  STL [R1+0x50], R20 ;  /* 0x0000501401007387 */ /* 0x0001e40000100800 */
[----:B------:R0:W-:Y:S02]  /*44ab0*/  STL [R1+0x4d8c], R3 ;  /* 0x004d8c0301007387 */ /* 0x0001e40000100800 */
[----:B-1----:R-:W-:Y:S01]  /*44ac0*/  IMAD.MOV.U32 R17, RZ, RZ, R10 ;  /* 0x000000ffff117224 */ /* 0x002fe200078e000a */
[----:B------:R-:W-:Y:S01]  /*44ad0*/  MOV R16, R11 ;  /* 0x0000000b00107202 */ /* 0x000fe20000000f00 */
[----:B------:R1:W-:Y:S01]  /*44ae0*/  STL [R1+0x4d88], R28 ;  /* 0x004d881c01007387 */ /* 0x0003e20000100800 */
[----:B------:R-:W-:Y:S02]  /*44af0*/  STL.64 [R1+0xa0], R4 ;  /* 0x0000a00401007387 */ /* 0x000fe40000100a00 */
[----:B------:R-:W-:Y:S02]  /*44b00*/  STL.64 [R1+0xa8], R6 ;  /* 0x0000a80601007387 */ /* 0x000fe40000100a00 */
[----:B--2---:R-:W-:Y:S01]  /*44b10*/  STL.64 [R1+0x4ea8], R18 ;  /* 0x004ea81201007387 */ /* 0x004fe20000100a00 */
[----:B------:R-:W-:Y:S01]  /*44b20*/  STL.64 [R1+0x4ea0], R16 ;  /* 0x004ea01001007387 */ /* 0x000fe20000100a00 */
[----:B---3--:R-:W2:Y:S02]  /*44b30*/  LDL.LU R24, [R1+0x1b0] ;  /* 0x0001b00001187983 */ /* 0x008ea40000300800 */
[----:B------:R-:W2:Y:S02]  /*44b40*/  LDL.LU R25, [R1+0x1b4] ;  /* 0x0001b40001197983 */ /* 0x000ea40000300800 */
[----:B----4-:R-:W3:Y:S01]  /*44b50*/  LDL.LU R26, [R1+0x1b8] ;  /* 0x0001b800011a7983 */ /* 0x010ee20000300800 */
[----:B------:R-:W3:Y:S01]  /*44b60*/  LDL.LU R27, [R1+0x1bc] ;  /* 0x0001bc00011b7983 */ /* 0x000ee20000300800 */
[----:B0-----:R-:W4:Y:S02]  /*44b70*/  LDL.LU R20, [R1+0x1d0] ;  /* 0x0001d00001147983 */ /* 0x001f240000300800 */
[----:B------:R-:W4:Y:S02]  /*44b80*/  LDL.LU R21, [R1+0x1d4] ;  /* 0x0001d40001157983 */ /* 0x000f240000300800 */
[----:B------:R-:W-:Y:S01]  /*44b90*/  IMAD.MOV.U32 R0, RZ, RZ, R23 ;  /* 0x000000ffff007224 */ /* 0x000fe200078e0017 */
[----:B------:R-:W2:Y:S01]  /*44ba0*/  LDL.LU R22, [R1+0x1d8] ;  /* 0x0001d80001167983 */ /* 0x000ea20000300800 */
[----:B------:R-:W-:Y:S01]  /*44bb0*/  MOV R3, R8 ;  /* 0x0000000800037202 */ /* 0x000fe20000000f00 */
[----:B------:R-:W2:Y:S01]  /*44bc0*/  LDL.LU R23, [R1+0x1dc] ;  /* 0x0001dc0001177983 */ /* 0x000ea20000300800 */
[----:B-1----:R-:W-:Y:S01]  /*44bd0*/  MOV R28, R9 ;  /* 0x00000009001c7202 */ /* 0x002fe20000000f00 */
[----:B------:R-:W2:Y:S01]  /*44be0*/  LDL.LU R8, [R1] ;  /* 0x0000000001087983 */ /* 0x000ea20000300800 */
[----:B------:R-:W2:Y:S01]  /*44bf0*/  LDL.LU R9, [R1+0x4] ;  /* 0x0000040001097983 */ /* 0x000ea20000300800 */
[----:B------:R-:W-:Y:S01]  /*44c00*/  MOV R10, R14 ;  /* 0x0000000e000a7202 */ /* 0x000fe20000000f00 */
[----:B------:R-:W-:Y:S01]  /*44c10*/  IMAD.MOV.U32 R11, RZ, RZ, R15 ;  /* 0x000000ffff0b7224 */ /* 0x000fe200078e000f */
[----:B------:R-:W3:Y:S01]  /*44c20*/  LDL.LU R14, [R1+0x4ed4] ;  /* 0x004ed400010e7983 */ /* 0x000ee20000300800 */
[----:B------:R-:W3:Y:S03]  /*44c30*/  LDL.LU R15, [R1+0x4ed0] ;  /* 0x004ed000010f7983 */ /* 0x000ee60000300800 */
[----:B------:R-:W-:Y:S04]  /*44c40*/  STL.64 [R1+0x4e08], R10 ;  /* 0x004e080a01007387 */ /* 0x000fe80000100a00 */
[----:B--2---:R-:W-:Y:S01]  /*44c50*/  STL.64 [R1+0x4e00], R8 ;  /* 0x004e000801007387 */ /* 0x004fe20000100a00 */
[----:B------:R-:W-:Y:S02]  /*44c60*/  STL.64 [R1+0x4dc8], R22 ;  /* 0x004dc81601007387 */ /* 0x000fe40000100a00 */
[----:B----4-:R0:W-:Y:S02]  /*44c70*/  STL.64 [R1+0x4dc0], R20 ;  /* 0x004dc01401007387 */ /* 0x0101e40000100a00 */
[----:B0-----:R-:W2:Y:S01]  /*44c80*/  LDL.LU R20, [R1+0x200] ;  /* 0x0002000001147983 */ /* 0x001ea20000300800 */
[----:B------:R-:W2:Y:S02]  /*44c90*/  LDL.LU R21, [R1+0x204] ;  /* 0x0002040001157983 */ /* 0x000ea40000300800 */
[----:B------:R-:W4:Y:S02]  /*44ca0*/  LDL.LU R22, [R1+0x208] ;  /* 0x0002080001167983 */ /* 0x000f240000300800 */
[----:B------:R-:W4:Y:S01]  /*44cb0*/  LDL.LU R23, [R1+0x20c] ;  /* 0x00020c0001177983 */ /* 0x000f220000300800 */
[----:B------:R-:W2:Y:S01]  /*44cc0*/  LDL.LU R4, [R1+0x10] ;  /* 0x0000100001047983 */ /* 0x000ea20000300800 */
[----:B------:R-:W2:Y:S01]  /*44cd0*/  LDL.LU R5, [R1+0x14] ;  /* 0x0000140001057983 */ /* 0x000ea20000300800 */
[----:B---3--:R-:W-:-:S02]  /*44ce0*/  MOV R6, R15 ;  /* 0x0000000f00067202 */ /* 0x008fc40000000f00 */
[----:B------:R-:W-:Y:S01]  /*44cf0*/  MOV R7, R14 ;  /* 0x0000000e00077202 */ /* 0x000fe20000000f00 */
[----:B------:R-:W3:Y:S01]  /*44d00*/  LDL.LU R15, [R1+0x4ecc] ;  /* 0x004ecc00010f7983 */ /* 0x000ee20000300800 */
[----:B------:R-:W3:Y:S03]  /*44d10*/  LDL.LU R14, [R1+0x4ec8] ;  /* 0x004ec800010e7983 */ /* 0x000ee60000300800 */
[----:B------:R-:W-:Y:S04]  /*44d20*/  STL.64 [R1+0x4e28], R6 ;  /* 0x004e280601007387 */ /* 0x000fe80000100a00 */
[----:B--2---:R0:W-:Y:S01]  /*44d30*/  STL.64 [R1+0x4e20], R4 ;  /* 0x004e200401007387 */ /* 0x0041e20000100a00 */
[----:B------:R-:W2:Y:S02]  /*44d40*/  LDL.LU R8, [R1+0x1f0] ;  /* 0x0001f00001087983 */ /* 0x000ea40000300800 */
[----:B------:R-:W2:Y:S02]  /*44d50*/  LDL.LU R9, [R1+0x1f4] ;  /* 0x0001f40001097983 */ /* 0x000ea40000300800 */
[----:B------:R-:W2:Y:S01]  /*44d60*/  LDL.LU R10, [R1+0x1f8] ;  /* 0x0001f800010a7983 */ /* 0x000ea20000300800 */
[----:B------:R-:W2:Y:S04]  /*44d70*/  LDL.LU R11, [R1+0x1fc] ;  /* 0x0001fc00010b7983 */ /* 0x000ea80000300800 */
[----:B0-----:R-:W2:Y:S01]  /*44d80*/  LDL.LU R4, [R1+0x20] ;  /* 0x0000200001047983 */ /* 0x001ea20000300800 */
[----:B------:R-:W2:Y:S02]  /*44d90*/  LDL.LU R5, [R1+0x24] ;  /* 0x0000240001057983 */ /* 0x000ea40000300800 */
[----:B---3--:R-:W-:Y:S01]  /*44da0*/  IMAD.MOV.U32 R6, RZ, RZ, R14 ;  /* 0x000000ffff067224 */ /* 0x008fe200078e000e */
[----:B------:R-:W-:Y:S01]  /*44db0*/  MOV R7, R15 ;  /* 0x0000000f00077202 */ /* 0x000fe20000000f00 */
[----:B------:R-:W3:Y:S01]  /*44dc0*/  LDL.LU R14, [R1+0x4ec4] ;  /* 0x004ec400010e7983 */ /* 0x000ee20000300800 */
        /* <DEDUP_REMOVED lines=27> */
[----:B------:R-:W4:Y:S01]  /*44f80*/  LDL.LU R4, [R1+0x40] ;  /* 0x0000400001047983 */ /* 0x000f220000300800 */
[----:B------:R-:W4:Y:S01]  /*44f90*/  LDL.LU R5, [R1+0x44] ;  /* 0x0000440001057983 */ /* 0x000f220000300800 */
[----:B---3--:R-:W-:Y:S01]  /*44fa0*/  MOV R6, R15 ;  /* 0x0000000f00067202 */ /* 0x008fe20000000f00 */
[----:B------:R-:W-:Y:S01]  /*44fb0*/  IMAD.MOV.U32 R7, RZ, RZ, R14 ;  /* 0x000000ffff077224 */ /* 0x000fe200078e000e */
[----:B------:R-:W3:Y:S01]  /*44fc0*/  LDL.LU R15, [R1+0x4ebc] ;  /* 0x004ebc00010f7983 */ /* 0x000ee20000300800 */
[----:B------:R-:W3:Y:S03]  /*44fd0*/  LDL.LU R14, [R1+0x4eb8] ;  /* 0x004eb800010e7983 */ /* 0x000ee60000300800 */
[----:B--2---:R-:W-:Y:S01]  /*44fe0*/  STL.64 [R1+0x4e68], R10 ;  /* 0x004e680a01007387 */ /* 0x004fe20000100a00 */
        /* <DEDUP_REMOVED lines=21> */
[----:B----4-:R-:W-:Y:S01]  /*45140*/  STL.64 [R1+0x4de8], R22 ;  /* 0x004de81601007387 */ /* 0x010fe20000100a00 */
[----:B------:R0:W-:Y:S03]  /*45150*/  STL.64 [R1+0x4de0], R20 ;  /* 0x004de01401007387 */ /* 0x0001e60000100a00 */
[----:B0-----:R-:W4:Y:S01]  /*45160*/  LDL.LU R20, [R1+0x210] ;  /* 0x0002100001147983 */ /* 0x001f220000300800 */
[----:B------:R-:W4:Y:S02]  /*45170*/  LDL.LU R21, [R1+0x214] ;  /* 0x0002140001157983 */ /* 0x000f240000300800 */
[----:B------:R-:W2:Y:S02]  /*45180*/  LDL.LU R22, [R1+0x218] ;  /* 0x0002180001167983 */ /* 0x000ea40000300800 */
[----:B------:R-:W2:Y:S02]  /*45190*/  LDL.LU R23, [R1+0x21c] ;  /* 0x00021c0001177983 */ /* 0x000ea40000300800 */
[----:B--2---:R3:W-:Y:S01]  /*451a0*/  STL.64 [R1+0x4df8], R22 ;  /* 0x004df81601007387 */ /* 0x0047e20000100a00 */
[----:B----4-:R0:W-:Y:S01]  /*451b0*/  STL.64 [R1+0x4df0], R20 ;  /* 0x004df01401007387 */ /* 0x0101e20000100a00 */
[----:B---3--:R-:W-:-:S02]  /*451c0*/  MOV R22, R14 ;  /* 0x0000000e00167202 */ /* 0x008fc40000000f00 */
[----:B0-----:R-:W2:Y:S01]  /*451d0*/  LDL.LU R20, [R1+0x250] ;  /* 0x0002500001147983 */ /* 0x001ea20000300800 */
[----:B------:R-:W2:Y:S02]  /*451e0*/  LDL.LU R21, [R1+0x254] ;  /* 0x0002540001157983 */ /* 0x000ea40000300800 */
[----:B------:R-:W3:Y:S01]  /*451f0*/  LDL.LU R14, [R1+0x4eb4] ;  /* 0x004eb400010e7983 */ /* 0x000ee20000300800 */
[----:B------:R-:W-:Y:S02]  /*45200*/  MOV R23, R15 ;  /* 0x0000000f00177202 */ /* 0x000fe40000000f00 */
[----:B------:R-:W3:Y:S01]  /*45210*/  LDL.LU R15, [R1+0x4eb0] ;  /* 0x004eb000010f7983 */ /* 0x000ee20000300800 */
[----:B------:R-:W-:Y:S02]  /*45220*/  STL.64 [R1+0x4da8], R26 ;  /* 0x004da81a01007387 */ /* 0x000fe40000100a00 */
[----:B------:R0:W-:Y:S02]  /*45230*/  STL.64 [R1+0x4da0], R24 ;  /* 0x004da01801007387 */ /* 0x0001e40000100a00 */
[----:B0-----:R-:W4:Y:S01]  /*45240*/  LDL.LU R24, [R1+0x1c0] ;  /* 0x0001c00001187983 */ /* 0x001f220000300800 */
[----:B------:R-:W4:Y:S02]  /*45250*/  LDL.LU R25, [R1+0x1c4] ;  /* 0x0001c40001197983 */ /* 0x000f240000300800 */
[----:B------:R-:W4:Y:S02]  /*45260*/  LDL.LU R26, [R1+0x1c8] ;  /* 0x0001c800011a7983 */ /* 0x000f240000300800 */
[----:B------:R-:W4:Y:S01]  /*45270*/  LDL.LU R27, [R1+0x1cc] ;  /* 0x0001cc00011b7983 */ /* 0x000f220000300800 */
[C---:B---3--:R-:W-:Y:S11]  /*45280*/  HMMA.16816.F32 R16, R4.reuse, R14, R16 ;  /* 0x0000000e0410723c */ /* 0x048ff60000001810 */
[----:B------:R-:W-:Y:S11]  /*45290*/  @!UPT UIADD3 URZ, URZ, URZ, URZ ;  /* 0x0000003f3f3ff290 */ /* 0x000ff6000fffe03f */
[----:B------:R-:W-:Y:S01]  /*452a0*/  @!UPT UIADD3 URZ, URZ, URZ, URZ ;  /* 0x0000003f3f3ff290 */ /* 0x000fe2000fffe03f */
[----:B------:R-:W-:Y:S01]  /*452b0*/  STL.64 [R1+0x90], R16 ;  /* 0x0000901001007387 */ /* 0x000fe20000100a00 */
[----:B------:R0:W-:Y:S02]  /*452c0*/  STL [R1+0x98], R18 ;  /* 0x0000981201007387 */ /* 0x0001e40000100800 */
[----:B------:R-:W-:Y:S02]  /*452d0*/  IMAD.MOV.U32 R2, RZ, RZ, R19 ;  /* 0x000000ffff027224 */ /* 0x000fe400078e0013 */
[----:B0-----:R-:W3:Y:S01]  /*452e0*/  LDL.LU.64 R18, [R1+0x4ea8] ;  /* 0x004ea80001127983 */ /* 0x001ee20000300a00 */
[----:B------:R-:W2:Y:S02]  /*452f0*/  LDL.LU.64 R16, [R1+0x4ea0] ;  /* 0x004ea00001107983 */ /* 0x000ea40000300a00 */
[----:B------:R-:W-:Y:S01]  /*45300*/  STL [R1+0x4c44], R2 ;  /* 0x004c440201007387 */ /* 0x000fe20000100800 */
        /* <DEDUP_REMOVED lines=12> */
[----:B------:R-:W-:Y:S01]  /*453d0*/  IMAD.MOV.U32 R2, RZ, RZ, R11 ;  /* 0x000000ffff027224 */ /* 0x000fe200078e000b */
[----:B------:R-:W-:Y:S02]  /*453e0*/  MOV R12, R8 ;  /* 0x00000008000c7202 */ /* 0x000fe40000000f00 */
[----:B------:R-:W-:Y:S01]  /*453f0*/  MOV R13, R9 ;  /* 0x00000009000d7202 */ /* 0x000fe20000000f00 */
[----:B0-----:R-:W3:Y:S01]  /*45400*/  LDL.LU.64 R10, [R1+0x4e78] ;  /* 0x004e7800010a7983 */ /* 0x001ee20000300a00 */
[----:B------:R-:W3:Y:S02]  /*45410*/  LDL.LU.64 R8, [R1+0x4e70] ;  /* 0x004e700001087983 */ /* 0x000ee40000300a00 */
        /* <DEDUP_REMOVED lines=88> */
[----:B------:R1:W-:Y:S03]  /*459a0*/  STL.64 [R1+0x2a8], R22 ;  /* 0x0002a81601007387 */ /* 0x0003e60000100a00 */
[----:B0-----:R-:W4:Y:S01]  /*459b0*/  LDL.LU R20, [R1+0x120] ;  /* 0x0001200001147983 */ /* 0x001f220000300800 */
[----:B------:R-:W4:Y:S02]  /*459c0*/  LDL.LU R21, [R1+0x124] ;  /* 0x0001240001157983 */ /* 0x000f240000300800 */
[----:B-1----:R-:W2:Y:S02]  /*459d0*/  LDL.LU R22, [R1+0x128] ;  /* 0x0001280001167983 */ /* 0x002ea40000300800 */
        /* <DEDUP_REMOVED lines=13> */
[C---:B------:R-:W-:Y:S08]  /*45ab0*/  HMMA.16816.F32 R8, R24.reuse, R14, R8 ;  /* 0x0000000e1808723c */ /* 0x040ff00000001808 */
[----:B---3--:R-:W-:Y:S07]  /*45ac0*/  HMMA.16816.F32 R4, R24, R18, R4 ;  /* 0x000000121804723c */ /* 0x008fee0000001804 */
[----:B------:R-:W-:-:S02]  /*45ad0*/  MOV R24, R3 ;  /* 0x0000000300187202 */ /* 0x000fc40000000f00 */
[----:B------:R-:W-:Y:S01]  /*45ae0*/  MOV R25, R28 ;  /* 0x0000001c00197202 */ /* 0x000fe20000000f00 */
[----:B----4-:R-:W-:Y:S01]  /*45af0*/  STL.64 [R1+0x4d80], R22 ;  /* 0x004d801601007387 */ /* 0x010fe20000100a00 */
[----:B--2---:R-:W-:Y:S02]  /*45b00*/  STL.64 [R1+0x4d78], R20 ;  /* 0x004d781401007387 */ /* 0x004fe40000100a00 */
[----:B------:R-:W0:Y:S04]  /*45b10*/  LDSM.16.MT88.4 R20, [R29+0x1e180] ;  /* 0x01e180001d14783b */ /* 0x000e280000004200 */
[----:B------:R-:W-:Y:S01]  /*45b20*/  STL.64 [R1+0x290], R8 ;  /* 0x0002900801007387 */ /* 0x000fe20000100a00 */
[----:B------:R-:W-:Y:S01]  /*45b30*/  STL.64 [R1+0x298], R10 ;  /* 0x0002980a01007387 */ /* 0x000fe20000100a00 */
[----:B------:R-:W2:Y:S04]  /*45b40*/  LDL.LU R3, [R1+0x4d8c] ;  /* 0x004d8c0001037983 */ /* 0x000ea80000300800 */
[----:B------:R1:W-:Y:S02]  /*45b50*/  STL.64 [R1+0x220], R4 ;  /* 0x0002200401007387 */ /* 0x0003e40000100a00 */
[----:B------:R3:W-:Y:S01]  /*45b60*/  STL.64 [R1+0x228], R6 ;  /* 0x0002280601007387 */ /* 0x0007e20000100a00 */
[----:B------:R-:W4:Y:S04]  /*45b70*/  LDL.LU R28, [R1+0x4d88] ;  /* 0x004d8800011c7983 */ /* 0x000f280000300800 */
[----:B-1----:R-:W4:Y:S01]  /*45b80*/  LDL.LU R4, [R1+0x160] ;  /* 0x0001600001047983 */ /* 0x002f220000300800 */
[----:B------:R-:W4:Y:S02]  /*45b90*/  LDL.LU R5, [R1+0x164] ;  /* 0x0001640001057983 */ /* 0x000f240000300800 */
[----:B---3--:R-:W3:Y:S02]  /*45ba0*/  LDL.LU R6, [R1+0x168] ;  /* 0x0001680001067983 */ /* 0x008ee40000300800 */
[----:B------:R-:W3:Y:S01]  /*45bb0*/  LDL.LU R7, [R1+0x16c] ;  /* 0x00016c0001077983 */ /* 0x000ee20000300800 */
[----:B0-----:R-:W-:-:S02]  /*45bc0*/  MOV R8, R23 ;  /* 0x0000001700087202 */ /* 0x001fc40000000f00 */
[----:B------:R-:W-:Y:S01]  /*45bd0*/  MOV R9, R22 ;  /* 0x0000001600097202 */ /* 0x000fe20000000f00 */
[----:B------:R-:W-:Y:S01]  /*45be0*/  IMAD.MOV.U32 R10, RZ, RZ, R21 ;  /* 0x000000ffff0a7224 */ /* 0x000fe200078e0015 */
[----:B------:R-:W-:Y:S01]  /*45bf0*/  MOV R11, R20 ;  /* 0x00000014000b7202 */ /* 0x000fe20000000f00 */
[----:B------:R-:W3:Y:S01]  /*45c00*/  LDL.LU.64 R22, [R1+0x4d80] ;  /* 0x004d800001167983 */ /* 0x000ee20000300a00 */
[----:B------:R-:W3:Y:S02]  /*45c10*/  LDL.LU.64 R20, [R1+0x4d78] ;  /* 0x004d780001147983 */ /* 0x000ee40000300a00 */
[----:B------:R0:W-:Y:S02]  /*45c20*/  STL [R1+0x4d38], R8 ;  /* 0x004d380801007387 */ /* 0x0001e40000100800 */
[----:B------:R-:W-:Y:S01]  /*45c30*/  STL [R1+0x4d34], R9 ;  /* 0x004d340901007387 */ /* 0x000fe20000100800 */
[----:B------:R-:W-:Y:S01]  /*45c40*/  STL [R1+0x4d30], R10 ;  /* 0x004d300a01007387 */ /* 0x000fe20000100800 */
[----:B------:R1:W-:Y:S03]  /*45c50*/  STL [R1+0x4d2c], R11 ;  /* 0x004d2c0b01007387 */ /* 0x0003e60000100800 */
[----:B0-----:R-:W3:Y:S01]  /*45c60*/  LDL.LU R8, [R1+0x50] ;  /* 0x0000500001087983 */ /* 0x001ee20000300800 */
[----:B-1----:R-:W-:-:S02]  /*45c70*/  MOV R11, R0 ;  /* 0x00000000000b7202 */ /* 0x002fc40000000f00 */
[----:B--2---:R-:W-:Y:S01]  /*45c80*/  MOV R10, R3 ;  /* 0x00000003000a7202 */ /* 0x004fe20000000f00 */
[----:B----4-:R-:W-:Y:S02]  /*45c90*/  IMAD.MOV.U32 R9, RZ, RZ, R28 ;  /* 0x000000ffff097224 */ /* 0x010fe400078e001c */
[----:B------:R-:W2:Y:S01]  /*45ca0*/  LDL.LU R28, [R1+0x4d74] ;  /* 0x004d7400011c7983 */ /* 0x000ea20000300800 */
[----:B------:R-:W4:Y:S02]  /*45cb0*/  LDL.LU R3, [R1+0x4d70] ;  /* 0x004d700001037983 */ /* 0x000f240000300800 */
[----:B------:R-:W-:Y:S02]  /*45cc0*/  STL [R1+0x4c28], R29 ;  /* 0x004c281d01007387 */ /* 0x000fe40000100800 */
[C---:B---3--:R-:W-:Y:S11]  /*45cd0*/  HMMA.16816.F32 R20, R8.reuse, R14, R20 ;  /* 0x0000000e0814723c */ /* 0x048ff60000001814 */
[----:B------:R-:W-:Y:S11]  /*45ce0*/  @!UPT UIADD3 URZ, URZ, URZ, URZ ;  /* 0x0000003f3f3ff290 */ /* 0x000ff6000fffe03f */
[----:B------:R-:W-:Y:S01]  /*45cf0*/  @!UPT UIADD3 URZ, URZ, URZ, URZ ;  /* 0x0000003f3f3ff290 */ /* 0x000fe2000fffe03f */
[----:B------:R-:W-:Y:S01]  /*45d00*/  STL.64 [R1+0x2c0], R20 ;  /* 0x0002c01401007387 */ /* 0x000fe20000100a00 */
[----:B------:R0:W-:Y:S03]  /*45d10*/  STL.64 [R1+0x2c8], R22 ;  /* 0x0002c81601007387 */ /* 0x0001e60000100a00 */
[----:B0-----:R-:W3:Y:S01]  /*45d20*/  LDL.LU.64 R22, [R1+0x4d68] ;  /* 0x004d680001167983 */ /* 0x001ee20000300a00 */
[----:B------:R-:W3:Y:S02]  /*45d30*/  LDL.LU.64 R20, [R1+0x4d60] ;  /* 0x004d600001147983 */ /* 0x000ee40000300a00 */
[----:B------:R-:W-:Y:S01]  /*45d40*/  IMAD.MOV.U32 R26, RZ, RZ, R17 ;  /* 0x000000ffff1a7224 */ /* 0x000fe200078e0011 */
[----:B------:R-:W-:Y:S01]  /*45d50*/  MOV R27, R16 ;  /* 0x00000010001b7202 */ /* 0x000fe20000000f00 */
[----:B---3--:R-:W-:Y:S01]  /*45d60*/  HMMA.16816.F32 R8, R8, R18, R20 ;  /* 0x000000120808723c */ /* 0x008fe20000001814 */
[----:B------:R-:W3:Y:S01]  /*45d70*/  LDL.LU.64 R22, [R1+0x4d58] ;  /* 0x004d580001167983 */ /* 0x000ee20000300a00 */
[----:B------:R-:W3:Y:S11]  /*45d80*/  LDL.LU.64 R20, [R1+0x4d50] ;  /* 0x004d500001147983 */ /* 0x000ef60000300a00 */
[----:B------:R-:W-:Y:S10]  /*45d90*/  @!UPT UIADD3 URZ, URZ, URZ, URZ ;  /* 0x0000003f3f3ff290 */ /* 0x000ff4000fffe03f */
[----:B------:R-:W-:Y:S01]  /*45da0*/  STL.64 [R1+0x250], R8 ;  /* 0x0002500801007387 */ /* 0x000fe20000100a00 */
[----:B------:R-:W-:Y:S02]  /*45db0*/  STL.64 [R1+0x258], R10 ;  /* 0x0002580a01007387 */ /* 0x000fe40000100a00 */
[----:B----4-:R-:W0:Y:S04]  /*45dc0*/  LDSM.16.MT88.4 R8, [R3+0x1e000] ;  /* 0x01e000000308783b */ /* 0x010e280000004200 */
[----:B0-----:R-:W-:Y:S01]  /*45dd0*/  IMAD.MOV.U32 R0, RZ, RZ, R8 ;  /* 0x000000ffff007224 */ /* 0x001fe200078e0008 */
[----:B------:R-:W-:Y:S02]  /*45de0*/  MOV R29, R9 ;  /* 0x00000009001d7202 */ /* 0x000fe40000000f00 */
[----:B------:R-:W-:Y:S01]  /*45df0*/  MOV R17, R10 ;  /* 0x0000000a00117202 */ /* 0x000fe20000000f00 */
[----:B------:R-:W-:Y:S01]  /*45e00*/  IMAD.MOV.U32 R16, RZ, RZ, R11 ;  /* 0x000000ffff107224 */ /* 0x000fe200078e000b */
[C---:B---3--:R-:W-:Y:S11]  /*45e10*/  HMMA.16816.F32 R20, R24.reuse, R14, R20 ;  /* 0x0000000e1814723c */ /* 0x048ff60000001814 */
        /* <DEDUP_REMOVED lines=10> */
[----:B------:R-:W-:Y:S03]  /*45ec0*/  HMMA.16816.F32 R24, R24, R18, R4 ;  /* 0x000000121818723c */ /* 0x000fe60000001804 */
[----:B0-----:R-:W-:Y:S01]  /*45ed0*/  STL.64 [R1+0x4c88], R22 ;  /* 0x004c881601007387 */ /* 0x001fe20000100a00 */
[----:B------:R0:W-:Y:S03]  /*45ee0*/  STL.64 [R1+0x4c80], R20 ;  /* 0x004c801401007387 */ /* 0x0001e60000100a00 */
[----:B0-----:R-:W3:Y:S01]  /*45ef0*/  LDL.LU R20, [R1+0x150] ;  /* 0x0001500001147983 */ /* 0x001ee20000300800 */
[----:B------:R-:W3:Y:S02]  /*45f00*/  LDL.LU R21, [R1+0x154] ;  /* 0x0001540001157983 */ /* 0x000ee40000300800 */
[----:B------:R-:W3:Y:S02]  /*45f10*/  LDL.LU R22, [R1+0x158] ;  /* 0x0001580001167983 */ /* 0x000ee40000300800 */
[----:B------:R-:W3:Y:S01]  /*45f20*/  LDL.LU R23, [R1+0x15c] ;  /* 0x00015c0001177983 */ /* 0x000ee20000300800 */
[----:B------:R-:W3:Y:S01]  /*45f30*/  LDL.LU.64 R6, [R1+0x4d48] ;  /* 0x004d480001067983 */ /* 0x000ee20000300a00 */
[----:B------:R-:W3:Y:S09]  /*45f40*/  LDL.LU.64 R4, [R1+0x4d40] ;  /* 0x004d400001047983 */ /* 0x000ef20000300a00 */
[----:B------:R-:W-:Y:S02]  /*45f50*/  STL.64 [R1+0x210], R24 ;  /* 0x0002101801007387 */ /* 0x000fe40000100a00 */
[----:B------:R-:W-:Y:S02]  /*45f60*/  STL.64 [R1+0x218], R26 ;  /* 0x0002181a01007387 */ /* 0x000fe40000100a00 */
[----:B------:R-:W0:Y:S04]  /*45f70*/  LDSM.16.MT88.4 R24, [R3+0x1e180] ;  /* 0x01e180000318783b */ /* 0x000e280000004200 */
[----:B0-----:R-:W-:Y:S01]  /*45f80*/  STL.64 [R1+0x4c68], R26 ;  /* 0x004c681a01007387 */ /* 0x001fe20000100a00 */
[----:B------:R-:W-:Y:S02]  /*45f90*/  STL.64 [R1+0x4c60], R24 ;  /* 0x004c601801007387 */ /* 0x000fe40000100a00 */
[----:B------:R-:W-:Y:S02]  /*45fa0*/  STL [R1+0x4bf0], R3 ;  /* 0x004bf00301007387 */ /* 0x000fe40000100800 */
[----:B------:R-:W-:Y:S01]  /*45fb0*/  STL.64 [R1+0x4d18], R14 ;  /* 0x004d180e01007387 */ /* 0x000fe20000100a00 */
[----:B------:R-:W-:Y:S01]  /*45fc0*/  STL.64 [R1+0x4d10], R12 ;  /* 0x004d100c01007387 */ /* 0x000fe20000100a00 */
[----:B---3--:R-:W-:Y:S11]  /*45fd0*/  HMMA.16816.F32 R20, R4, R14, R20 ;  /* 0x0000000e0414723c */ /* 0x008ff60000001814 */
[----:B------:R-:W-:Y:S11]  /*45fe0*/  @!UPT UIADD3 URZ, URZ, URZ, URZ ;  /* 0x0000003f3f3ff290 */ /* 0x000ff6000fffe03f */
[----:B------:R-:W-:Y:S01]  /*45ff0*/  @!UPT UIADD3 URZ, URZ, URZ, URZ ;  /* 0x0000003f3f3ff290 */ /* 0x000fe2000fffe03f */
[----:B------:R-:W-:Y:S01]  /*46000*/  STL.64 [R1+0x1f0], R20 ;  /* 0x0001f01401007387 */ /* 0x000fe20000100a00 */
[----:B------:R-:W-:Y:S02]  /*46010*/  STL.64 [R1+0x1f8], R22 ;  /* 0x0001f81601007387 */ /* 0x000fe40000100a00 */
[----:B--2---:R-:W0:Y:S02]  /*46020*/  LDSM.16.MT88.4 R20, [R28+0x20000] ;  /* 0x020000001c14783b */ /* 0x004e240000004200 */
[----:B0-----:R0:W-:Y:S02]  /*46030*/  STL [R1+0x64], R21 ;  /* 0x0000641501007387 */ /* 0x0011e40000100800 */
[----:B------:R1:W-:Y:S02]  /*46040*/  STL.64 [R1+0x68], R22 ;  /* 0x0000681601007387 */ /* 0x0003e40000100a00 */
[----:B------:R-:W2:Y:S02]  /*46050*/  LDL.LU R24, [R1+0x80] ;  /* 0x0000800001187983 */ /* 0x000ea40000300800 */
[----:B------:R-:W2:Y:S01]  /*46060*/  LDL.LU R25, [R1+0x84] ;  /* 0x0000840001197983 */ /* 0x000ea20000300800 */
[----:B------:R-:W3:Y:S01]  /*46070*/  LDL.LU R26, [R1+0x88] ;  /* 0x00008800011a7983 */ /* 0x000ee20000300800 */
[----:B------:R-:W3:Y:S01]  /*46080*/  LDL.LU R27, [R1+0x8c] ;  /* 0x00008c00011b7983 */ /* 0x000ee20000300800 */
[----:B------:R-:W-:Y:S01]  /*46090*/  MOV R2, R20 ;  /* 0x0000001400027202 */ /* 0x000fe20000000f00 */
[----:B------:R-:W-:-:S02]  /*460a0*/  IMAD.MOV.U32 R20, RZ, RZ, R8 ;  /* 0x000000ffff147224 */ /* 0x000fc400078e0008 */
[----:B------:R-:W4:Y:S01]  /*460b0*/  LDL.LU R8, [R1+0x4d38] ;  /* 0x004d380001087983 */ /* 0x000f220000300800 */
[----:B0-----:R-:W-:Y:S02]  /*460c0*/  MOV R21, R9 ;  /* 0x0000000900157202 */ /* 0x001fe40000000f00 */
[----:B------:R-:W4:Y:S01]  /*460d0*/  LDL.LU R9, [R1+0x4d34] ;  /* 0x004d340001097983 */ /* 0x000f220000300800 */
[----:B-1----:R-:W-:Y:S01]  /*460e0*/  MOV R22, R10 ;  /* 0x0000000a00167202 */ /* 0x002fe20000000f00 */
[----:B------:R-:W-:Y:S01]  /*460f0*/  IMAD.MOV.U32 R23, RZ, RZ, R11 ;  /* 0x000000ffff177224 */ /* 0x000fe200078e000b */
[----:B------:R-:W4:Y:S01]  /*46100*/  LDL.LU R10, [R1+0x4d30] ;  /* 0x004d3000010a7983 */ /* 0x000f220000300800 */
[----:B------:R-:W4:Y:S03]  /*46110*/  LDL.LU R11, [R1+0x4d2c] ;  /* 0x004d2c00010b7983 */ /* 0x000f260000300800 */
[----:B------:R-:W-:Y:S01]  /*46120*/  STL.64 [R1+0x4cb8], R22 ;  /* 0x004cb81601007387 */ /* 0x000fe20000100a00 */
[----:B------:R-:W-:Y:S03]  /*46130*/  STL.64 [R1+0x4cb0], R20 ;  /* 0x004cb01401007387 */ /* 0x000fe60000100a00 */
        /* <DEDUP_REMOVED lines=17> */
[----:B------:R-:W-:Y:S02]  /*46250*/  STL.64 [R1+0x4ce8], R22 ;  /* 0x004ce81601007387 */ /* 0x000fe40000100a00 */
[----:B------:R-:W-:Y:S02]  /*46260*/  STL.64 [R1+0x4ce0], R20 ;  /* 0x004ce01401007387 */ /* 0x000fe40000100a00 */
[----:B------:R-:W4:Y:S01]  /*46270*/  LDL.LU R12, [R1+0x140] ;  /* 0x00014000010c7983 */ /* 0x000f220000300800 */
[----:B------:R-:W4:Y:S01]  /*46280*/  LDL.LU R13, [R1+0x144] ;  /* 0x00014400010d7983 */ /* 0x000f220000300800 */
        /* <DEDUP_REMOVED lines=13> */
[----:B------:R-:W-:-:S02]  /*46360*/  IMAD.MOV.U32 R27, RZ, RZ, R0 ;  /* 0x000000ffff1b7224 */ /* 0x000fc400078e0000 */
        /* <DEDUP_REMOVED lines=11> */
[----:B------:R-:W3:Y:S01]  /*46420*/  LDL.LU R26, [R1+0x78] ;  /* 0x00007800011a7983 */ /* 0x000ee20000300800 */
[----:B----4-:R-:W-:-:S02]  /*46430*/  MOV R27, R0 ;  /* 0x00000000001b7202 */ /* 0x010fc40000000f00 */
[----:B------:R-:W4:Y:S01]  /*46440*/  LDL.LU R0, [R1+0x4d20] ;  /* 0x004d200001007983 */ /* 0x000f220000300800 */
[----:B------:R-:W-:Y:S01]  /*46450*/  MOV R20, R11 ;  /* 0x0000000b00147202 */ /* 0x000fe20000000f00 */
[----:B------:R-:W-:Y:S01]  /*46460*/  IMAD.MOV.U32 R21, RZ, RZ, R10 ;  /* 0x000000ffff157224 */ /* 0x000fe200078e000a */
[----:B------:R-:W-:Y:S02]  /*46470*/  MOV R22, R9 ;  /* 0x0000000900167202 */ /* 0x000fe40000000f00 */
[----:B------:R-:W-:Y:S01]  /*46480*/  MOV R23, R8 ;  /* 0x0000000800177202 */ /* 0x000fe20000000f00 */
[----:B------:R-:W-:Y:S01]  /*46490*/  HMMA.16816.F32 R4, R4, R18, R12 ;  /* 0x000000120404723c */ /* 0x000fe2000000180c */
[----:B----4-:R-:W0:Y:S04]  /*464a0*/  LDSM.16.M88.4 R8, [R0+0x40200] ;  /* 0x040200000008783b */ /* 0x010e280000000200 */
[----:B---3--:R-:W-:Y:S01]  /*464b0*/  STL.64 [R1+0x4d08], R26 ;  /* 0x004d081a01007387 */ /* 0x008fe20000100a00 */
[----:B--2---:R1:W-:Y:S03]  /*464c0*/  STL.64 [R1+0x4d00], R24 ;  /* 0x004d001801007387 */ /* 0x0043e60000100a00 */
[----:B-1----:R-:W2:Y:S01]  /*464d0*/  LDL.LU R24, [R1+0x130] ;  /* 0x0001300001187983 */ /* 0x002ea20000300800 */
[----:B------:R-:W2:Y:S02]  /*464e0*/  LDL.LU R25, [R1+0x134] ;  /* 0x0001340001197983 */ /* 0x000ea40000300800 */
[----:B------:R-:W2:Y:S02]  /*464f0*/  LDL.LU R26, [R1+0x138] ;  /* 0x00013800011a7983 */ /* 0x000ea40000300800 */
[----:B------:R-:W2:Y:S01]  /*46500*/  LDL.LU R27, [R1+0x13c] ;  /* 0x00013c00011b7983 */ /* 0x000ea20000300800 */
[----:B0-----:R0:W-:Y:S01]  /*46510*/  STL [R1+0x4a4c], R10 ;  /* 0x004a4c0a01007387 */ /* 0x0011e20000100800 */
[----:B------:R1:W-:Y:S02]  /*46520*/  STL [R1+0x4a48], R11 ;  /* 0x004a480b01007387 */ /* 0x0003e40000100800 */
[----:B------:R-:W2:Y:S02]  /*46530*/  LDL.LU.64 R14, [R1+0x4d18] ;  /* 0x004d1800010e7983 */ /* 0x000ea40000300a00 */
[----:B------:R-:W3:Y:S03]  /*46540*/  LDL.LU.64 R12, [R1+0x4d10] ;  /* 0x004d1000010c7983 */ /* 0x000ee60000300a00 */
[----:B------:R-:W-:Y:S01]  /*46550*/  STL.64 [R1+0x170], R4 ;  /* 0x0001700401007387 */ /* 0x000fe20000100a00 */
[----:B0-----:R-:W-:Y:S01]  /*46560*/  IMAD.MOV.U32 R10, RZ, RZ, R7 ;  /* 0x000000ffff0a7224 */ /* 0x001fe200078e0007 */
[----:B-1----:R-:W-:-:S02]  /*46570*/  MOV R11, R6 ;  /* 0x00000006000b7202 */ /* 0x002fc40000000f00 */
[----:B------:R-:W0:Y:S04]  /*46580*/  LDSM.16.M88.4 R4, [R0+0x50200] ;  /* 0x050200000004783b */ /* 0x000e280000000200 */
[----:B------:R-:W-:Y:S01]  /*46590*/  STL [R1+0x4b94], R10 ;  /* 0x004b940a01007387 */ /* 0x000fe20000100800 */
[----:B------:R-:W-:Y:S03]  /*465a0*/  STL [R1+0x4b90], R11 ;  /* 0x004b900b01007387 */ /* 0x000fe60000100800 */
[----:B0-----:R-:W-:Y:S01]  /*465b0*/  STL [R1+0x4c2c], R5 ;  /* 0x004c2c0501007387 */ /* 0x001fe20000100800 */
[----:B------:R-:W-:Y:S02]  /*465c0*/  STL [R1+0x49dc], R6 ;  /* 0x0049dc0601007387 */ /* 0x000fe40000100800 */
        /* <DEDUP_REMOVED lines=22> */
[----:B------:R-:W-:Y:S02]  /*46730*/  STL.64 [R1+0x4c38], R10 ;  /* 0x004c380a01007387 */ /* 0x000fe40000100a00 */
[----:B------:R0:W-:Y:S02]  /*46740*/  STL.64 [R1+0x4c30], R8 ;  /* 0x004c300801007387 */ /* 0x0001e40000100a00 */
[----:B0-----:R-:W4:Y:S01]  /*46750*/  LDL.LU R8, [R1+0xb0] ;  /* 0x0000b00001087983 */ /* 0x001f220000300800 */
[----:B------:R-:W4:Y:S02]  /*46760*/  LDL.LU R9, [R1+0xb4] ;  /* 0x0000b40001097983 */ /* 0x000f240000300800 */
[----:B------:R-:W4:Y:S02]  /*46770*/  LDL.LU R10, [R1+0xb8] ;  /* 0x0000b800010a7983 */ /* 0x000f240000300800 */
        /* <DEDUP_REMOVED lines=39> */
[----:B------:R-:W0:Y:S11]  /*469f0*/  LDSM.16.MT88.4 R24, [R28+0x20100] ;  /* 0x020100001c18783b */ /* 0x000e360000004200 */
[----:B------:R-:W-:Y:S11]  /*46a00*/  @!UPT UIADD3 URZ, URZ, URZ, URZ ;  /* 0x0000003f3f3ff290 */ /* 0x000ff6000fffe03f */
[----:B------:R1:W-:Y:S01]  /*46a10*/  STL.64 [R1+0x2f0], R20 ;  /* 0x0002f01401007387 */ /* 0x0003e20000100a00 */
[----:B------:R-:W-:Y:S01]  /*46a20*/  STL.64 [R1+0x2f8], R22 ;  /* 0x0002f81601007387 */ /* 0x000fe20000100a00 */
[----:B0-----:R-:W-:Y:S02]  /*46a30*/  MOV R16, R26 ;  /* 0x0000001a00107202 */ /* 0x001fe40000000f00 */
[----:B------:R-:W-:Y:S02]  /*46a40*/  MOV R0, R27 ;  /* 0x0000001b00007202 */ /* 0x000fe40000000f00 */
[----:B-1----:R-:W-:Y:S01]  /*46a50*/  MOV R20, R24 ;  /* 0x0000001800147202 */ /* 0x002fe20000000f00 */
[----:B------:R-:W-:Y:S01]  /*46a60*/  IMAD.MOV.U32 R17, RZ, RZ, R25 ;  /* 0x000000ffff117224 */ /* 0x000fe200078e0019 */
[----:B------:R-:W4:Y:S01]  /*46a70*/  LDL.LU.64 R26, [R1+0x4c68] ;  /* 0x004c6800011a7983 */ /* 0x000f220000300a00 */
[----:B------:R-:W4:Y:S02]  /*46a80*/  LDL.LU.64 R24, [R1+0x4c60] ;  /* 0x004c600001187983 */ /* 0x000f240000300a00 */
[----:B------:R-:W-:Y:S01]  /*46a90*/  STL.64 [R1+0x4c58], R18 ;  /* 0x004c581201007387 */ /* 0x000fe20000100a00 */
[----:B------:R-:W-:Y:S02]  /*46aa0*/  STL.64 [R1+0x4c50], R16 ;  /* 0x004c501001007387 */ /* 0x000fe40000100a00 */
[----:B------:R-:W0:Y:S04]  /*46ab0*/  LDSM.16.MT88.4 R16, [R28+0x20180] ;  /* 0x020180001c10783b */ /* 0x000e280000004200 */
[----:B0-----:R-:W-:Y:S01]  /*46ac0*/  IMAD.MOV.U32 R23, RZ, RZ, R17 ;  /* 0x000000ffff177224 */ /* 0x001fe200078e0011 */
[----:B------:R-:W-:-:S02]  /*46ad0*/  MOV R22, R18 ;  /* 0x0000001200167202 */ /* 0x000fc40000000f00 */
[----:B------:R-:W-:Y:S02]  /*46ae0*/  MOV R21, R19 ;  /* 0x0000001300157202 */ /* 0x000fe40000000f00 */
[----:B------:R-:W-:Y:S01]  /*46af0*/  MOV R3, R16 ;  /* 0x0000001000037202 */ /* 0x000fe20000000f00 */
[----:B----4-:R-:W-:Y:S11]  /*46b00*/  HMMA.16816.F32 R8, R24, R14, R8 ;  /* 0x0000000e1808723c */ /* 0x010ff60000001808 */
[----:B------:R-:W-:Y:S11]  /*46b10*/  @!UPT UIADD3 URZ, URZ, URZ, URZ ;  /* 0x0000003f3f3ff290 */ /* 0x000ff6000fffe03f */
[----:B------:R-:W-:Y:S01]  /*46b20*/  @!UPT UIADD3 URZ, URZ, URZ, URZ ;  /* 0x0000003f3f3ff290 */ /* 0x000fe2000fffe03f */
[----:B------:R0:W-:Y:S01]  /*46b30*/  STL.64 [R1+0x2e8], R10 ;  /* 0x0002e80a01007387 */ /* 0x0001e20000100a00 */
[----:B------:R-:W-:Y:S01]  /*46b40*/  IMAD.MOV.U32 R6, RZ, RZ, R8 ;  /* 0x000000ffff067224 */ /* 0x000fe200078e0008 */
[----:B------:R-:W-:Y:S01]  /*46b50*/  MOV R7, R9 ;  /* 0x0000000900077202 */ /* 0x000fe20000000f00 */
[----:B------:R-:W2:Y:S01]  /*46b60*/  LDL.LU R8, [R1+0xa0] ;  /* 0x0000a00001087983 */ /* 0x000ea20000300800 */
[----:B------:R-:W2:Y:S04]  /*46b70*/  LDL.LU R9, [R1+0xa4] ;  /* 0x0000a40001097983 */ /* 0x000ea80000300800 */
[----:B0-----:R-:W2:Y:S01]  /*46b80*/  LDL.LU R10, [R1+0xa8] ;  /* 0x0000a800010a7983 */ /* 0x001ea20000300800 */
[----:B------:R-:W2:Y:S02]  /*46b90*/  LDL.LU R11, [R1+0xac] ;  /* 0x0000ac00010b7983 */ /* 0x000ea40000300800 */
[----:B------:R-:W-:Y:S02]  /*46ba0*/  STL [R1+0x4a04], R7 ;  /* 0x004a040701007387 */ /* 0x000fe40000100800 */
[----:B------:R-:W-:Y:S01]  /*46bb0*/  STL [R1+0x4a00], R6 ;  /* 0x004a000601007387 */ /* 0x000fe20000100800 */
[----:B------:R-:W2:Y:S01]  /*46bc0*/  LDL.LU.64 R18, [R1+0x4c58] ;  /* 0x004c580001127983 */ /* 0x000ea20000300a00 */
[----:B------:R-:W4:Y:S02]  /*46bd0*/  LDL.LU.64 R16, [R1+0x4c50] ;  /* 0x004c500001107983 */ /* 0x000f240000300a00 */
[----:B------:R-:W-:Y:S02]  /*46be0*/  STL.64 [R1+0x4c00], R22 ;  /* 0x004c001601007387 */ /* 0x000fe40000100a00 */
[----:B------:R0:W-:Y:S02]  /*46bf0*/  STL.64 [R1+0x4bf8], R20 ;  /* 0x004bf81401007387 */ /* 0x0001e40000100a00 */
[----:B0-----:R-:W-:-:S02]  /*46c00*/  IMAD.MOV.U32 R20, RZ, RZ, R2 ;  /* 0x000000ffff147224 */ /* 0x001fc400078e0002 */
[----:B------:R-:W2:Y:S01]  /*46c10*/  LDL.LU R2, [R1+0x4c48] ;  /* 0x004c480001027983 */ /* 0x000ea20000300800 */
[----:B------:R-:W3:Y:S02]  /*46c20*/  LDL.LU R21, [R1+0x64] ;  /* 0x0000640001157983 */ /* 0x000ee40000300800 */
[----:B------:R-:W3:Y:S02]  /*46c30*/  LDL.LU R22, [R1+0x68] ;  /* 0x0000680001167983 */ /* 0x000ee40000300800 */
[----:B------:R-:W3:Y:S01]  /*46c40*/  LDL.LU R23, [R1+0x6c] ;  /* 0x00006c0001177983 */ /* 0x000ee20000300800 */
[----:B------:R-:W3:Y:S01]  /*46c50*/  LDL.LU R14, [R1+0x2b8] ;  /* 0x0002b800010e7983 */ /* 0x000ee20000300800 */
[----:B--2---:R-:W-:-:S03]  /*46c60*/  MOV R15, R2 ;  /* 0x00000002000f7202 */ /* 0x004fc60000000f00 */
[----:B------:R-:W2:Y:S02]  /*46c70*/  LDL.LU R2, [R1+0x4c44] ;  /* 0x004c440001027983 */ /* 0x000ea40000300800 */
[----:B---3--:R-:W-:Y:S02]  /*46c80*/  STL.64 [R1+0x4c10], R14 ;  /* 0x004c100e01007387 */ /* 0x008fe40000100a00 */
[----:B------:R0:W-:Y:S02]  /*46c90*/  STL.64 [R1+0x4c08], R12 ;  /* 0x004c080c01007387 */ /* 0x0001e40000100a00 */
[----:B0-----:R-:W3:Y:S01]  /*46ca0*/  LDL.LU R12, [R1+0xf0] ;  /* 0x0000f000010c7983 */ /* 0x001ee20000300800 */
[----:B------:R-:W3:Y:S02]  /*46cb0*/  LDL.LU R13, [R1+0xf4] ;  /* 0x0000f400010d7983 */ /* 0x000ee40000300800 */
[----:B------:R-:W2:Y:S02]  /*46cc0*/  LDL.LU R14, [R1+0xf8] ;  /* 0x0000f800010e7983 */ /* 0x000ea40000300800 */
[----:B------:R-:W2:Y:S01]  /*46cd0*/  LDL.LU R15, [R1+0xfc] ;  /* 0x0000fc00010f7983 */ /* 0x000ea20000300800 */
[----:B------:R-:W-:Y:S01]  /*46ce0*/  HMMA.16816.F32 R24, R24, R18, R8 ;  /* 0x000000121818723c */ /* 0x000fe20000001808 */
[----:B--2---:R-:W-:Y:S01]  /*46cf0*/  STL.64 [R1+0x4c20], R14 ;  /* 0x004c200e01007387 */ /* 0x004fe20000100a00 */
[----:B---3--:R0:W-:Y:S03]  /*46d00*/  STL.64 [R1+0x4c18], R12 ;  /* 0x004c180c01007387 */ /* 0x0081e60000100a00 */
[----:B0-----:R-:W2:Y:S01]  /*46d10*/  LDL.LU R12, [R1+0x90] ;  /* 0x00009000010c7983 */ /* 0x001ea20000300800 */
[----:B------:R-:W2:Y:S02]  /*46d20*/  LDL.LU R13, [R1+0x94] ;  /* 0x00009400010d7983 */ /* 0x000ea40000300800 */
[----:B------:R-:W2:Y:S01]  /*46d30*/  LDL.LU R14, [R1+0x98] ;  /* 0x00009800010e7983 */ /* 0x000ea20000300800 */
[----:B------:R-:W-:-:S02]  /*46d40*/  MOV R15, R2 ;  /* 0x00000002000f7202 */ /* 0x000fc40000000f00 */
[----:B------:R-:W3:Y:S01]  /*46d50*/  LDL.LU R2, [R1+0x4c40] ;  /* 0x004c400001027983 */ /* 0x000ee20000300800 */
[----:B------:R-:W-:Y:S02]  /*46d60*/  STL [R1+0x4a50], R28 ;  /* 0x004a501c01007387 */ /* 0x000fe40000100800 */
[----:B------:R-:W2:Y:S02]  /*46d70*/  LDL.LU.64 R10, [R1+0x4c38] ;  /* 0x004c3800010a7983 */ /* 0x000ea40000300a00 */
[----:B------:R-:W2:Y:S08]  /*46d80*/  LDL.LU.64 R8, [R1+0x4c30] ;  /* 0x004c300001087983 */ /* 0x000eb00000300a00 */
[----:B------:R-:W-:Y:S01]  /*46d90*/  MOV R6, R27 ;  /* 0x0000001b00067202 */ /* 0x000fe20000000f00 */
[----:B------:R-:W-:Y:S01]  /*46da0*/  IMAD.MOV.U32 R7, RZ, RZ, R26 ;  /* 0x000000ffff077224 */ /* 0x000fe200078e001a */
[----:B------:R0:W-:Y:S02]  /*46db0*/  STL.64 [R1+0x280], R24 ;  /* 0x0002801801007387 */ /* 0x0001e40000100a00 */
[----:B0-----:R-:W-:Y:S01]  /*46dc0*/  MOV R24, R5 ;  /* 0x0000000500187202 */ /* 0x001fe20000000f00 */
[----:B------:R-:W-:Y:S01]  /*46dd0*/  IMAD.MOV.U32 R25, RZ, RZ, R29 ;  /* 0x000000ffff197224 */ /* 0x000fe200078e001d */
        /* <DEDUP_REMOVED lines=10> */
[----:B------:R-:W-:Y:S02]  /*46e80*/  MOV R26, R11 ;  /* 0x0000000b001a7202 */ /* 0x000fe40000000f00 */
[----:B------:R-:W-:Y:S01]  /*46e90*/  MOV R27, R10 ;  /* 0x0000000a001b7202 */ /* 0x000fe20000000f00 */
[----:B0-----:R-:W-:Y:S01]  /*46ea0*/  IMAD.MOV.U32 R10, RZ, RZ, R13 ;  /* 0x000000ffff0a7224 */ /* 0x001fe200078e000d */
[----:B------:R-:W-:Y:S01]  /*46eb0*/  MOV R11, R14 ;  /* 0x0000000e000b7202 */ /* 0x000fe20000000f00 */
[----:B------:R-:W-:Y:S01]  /*46ec0*/  STL [R1+0x30], R12 ;  /* 0x0000300c01007387 */ /* 0x000fe20000100800 */
[----:B------:R-:W-:-:S02]  /*46ed0*/  MOV R28, R15 ;  /* 0x0000000f001c7202 */ /* 0x000fc40000000f00 */
[----:B------:R-:W0:Y:S03]  /*46ee0*/  LDSM.16.MT88.4 R12, [R2+0x20080] ;  /* 0x02008000020c783b */ /* 0x000e260000004200 */
[----:B------:R-:W-:Y:S01]  /*46ef0*/  STL [R1+0x4ba0], R28 ;  /* 0x004ba01c01007387 */ /* 0x000fe20000100800 */
[----:B------:R-:W-:Y:S02]  /*46f00*/  STL [R1+0x4b9c], R11 ;  /* 0x004b9c0b01007387 */ /* 0x000fe40000100800 */
[----:B------:R-:W-:Y:S01]  /*46f10*/  STL [R1+0x4b98], R10 ;  /* 0x004b980a01007387 */ /* 0x000fe20000100800 */
[----:B0-----:R-:W-:Y:S01]  /*46f20*/  STL.64 [R1+0x20], R12 ;  /* 0x0000200c01007387 */ /* 0x001fe20000100a00 */
[----:B------:R-:W-:Y:S02]  /*46f30*/  STL.64 [R1+0x28], R14 ;  /* 0x0000280e01007387 */ /* 0x000fe40000100a00 */
[----:B------:R-:W0:Y:S02]  /*46f40*/  LDSM.16.MT88.4 R12, [R2+0x20100] ;  /* 0x02010000020c783b */ /* 0x000e240000004200 */
[----:B0-----:R-:W-:Y:S01]  /*46f50*/  MOV R11, R14 ;  /* 0x0000000e000b7202 */ /* 0x001fe20000000f00 */
[----:B------:R0:W-:Y:S01]  /*46f60*/  STL [R1+0x10], R12 ;  /* 0x0000100c01007387 */ /* 0x0001e20000100800 */
[----:B------:R-:W-:Y:S01]  /*46f70*/  MOV R10, R15 ;  /* 0x0000000f000a7202 */ /* 0x000fe20000000f00 */
[----:B------:R-:W-:-:S02]  /*46f80*/  IMAD.MOV.U32 R28, RZ, RZ, R13 ;  /* 0x000000ffff1c7224 */ /* 0x000fc400078e000d */
[----:B------:R-:W2:Y:S01]  /*46f90*/  LDL.LU.64 R14, [R1+0x4c20] ;  /* 0x004c2000010e7983 */ /* 0x000ea20000300a00 */
[----:B0-----:R-:W2:Y:S01]  /*46fa0*/  LDL.LU.64 R12, [R1+0x4c18] ;  /* 0x004c1800010c7983 */ /* 0x001ea20000300a00 */
        /* <DEDUP_REMOVED lines=11> */
[----:B------:R0:W-:Y:S01]  /*47060*/  STL [R1], R20 ;  /* 0x0000001401007387 */ /* 0x0001e20000100800 */
[----:B------:R-:W-:Y:S01]  /*47070*/  MOV R28, R23 ;  /* 0x00000017001c7202 */ /* 0x000fe20000000f00 */
[----:B------:R-:W-:Y:S02]  /*47080*/  IMAD.MOV.U32 R10, RZ, RZ, R21 ;  /* 0x000000ffff0a7224 */ /* 0x000fe400078e0015 */
[----:B------:R-:W3:Y:S01]  /*47090*/  LDL.LU.64 R22, [R1+0x4c00] ;  /* 0x004c000001167983 */ /* 0x000ee20000300a00 */
[----:B0-----:R-:W3:Y:S01]  /*470a0*/  LDL.LU.64 R20, [R1+0x4bf8] ;  /* 0x004bf80001147983 */ /* 0x001ee20000300a00 */
[----:B------:R-:W-:Y:S02]  /*470b0*/  STL [R1+0x4a54], R2 ;  /* 0x004a540201007387 */ /* 0x000fe40000100800 */
[----:B------:R-:W-:Y:S02]  /*470c0*/  STL.64 [R1+0x4be8], R10 ;  /* 0x004be80a01007387 */ /* 0x000fe40000100a00 */
[----:B------:R-:W-:Y:S01]  /*470d0*/  STL.64 [R1+0x4be0], R8 ;  /* 0x004be00801007387 */ /* 0x000fe20000100a00 */
[----:B--2---:R-:W-:Y:S11]  /*470e0*/  HMMA.16816.F32 R12, R24, R8, R12 ;  /* 0x00000008180c723c */ /* 0x004ff6000000180c */
[----:B------:R-:W-:Y:S11]  /*470f0*/  @!UPT UIADD3 URZ, URZ, URZ, URZ ;  /* 0x0000003f3f3ff290 */ /* 0x000ff6000fffe03f */
[----:B------:R-:W-:Y:S01]  /*47100*/  @!UPT UIADD3 URZ, URZ, URZ, URZ ;  /* 0x0000003f3f3ff290 */ /* 0x000fe2000fffe03f */
[----:B------:R-:W-:Y:S01]  /*47110*/  STL.64 [R1+0x260], R12 ;  /* 0x0002600c01007387 */ /* 0x000fe20000100a00 */
[----:B------:R-:W-:Y:S02]  /*47120*/  STL.64 [R1+0x268], R14 ;  /* 0x0002680e01007387 */ /* 0x000fe40000100a00 */
[----:B------:R-:W0:Y:S02]  /*47130*/  LDSM.16.MT88.4 R12, [R29+0x20000] ;  /* 0x020000001d0c783b */ /* 0x000e240000004200 */
[----:B0-----:R3:W-:Y:S02]  /*47140*/  STL.64 [R1+0x4ad8], R14 ;  /* 0x004ad80e01007387 */ /* 0x0017e40000100a00 */
[----:B------:R0:W-:Y:S01]  /*47150*/  STL.64 [R1+0x4ad0], R12 ;  /* 0x004ad00c01007387 */ /* 0x0001e20000100a00 */
[----:B---3--:R-:W-:Y:S01]  /*47160*/  MOV R14, R22 ;  /* 0x00000016000e7202 */ /* 0x008fe20000000f00 */
[----:B0-----:R-:W-:Y:S02]  /*47170*/  IMAD.MOV.U32 R12, RZ, RZ, R3 ;  /* 0x000000ffff0c7224 */ /* 0x001fe400078e0003 */
[----:B------:R-:W-:Y:S01]  /*47180*/  IMAD.MOV.U32 R15, RZ, RZ, R21 ;  /* 0x000000ffff0f7224 */ /* 0x000fe200078e0015 */
[----:B------:R-:W2:Y:S01]  /*47190*/  LDL.LU R3, [R1+0x4bf0] ;  /* 0x004bf00001037983 */ /* 0x000ea20000300800 */
[----:B------:R-:W-:Y:S01]  /*471a0*/  MOV R13, R23 ;  /* 0x00000017000d7202 */ /* 0x000fe20000000f00 */
[----:B------:R-:W3:Y:S02]  /*471b0*/  LDL.LU R8, [R1+0x360] ;  /* 0x0003600001087983 */ /* 0x000ee40000300800 */
[----:B------:R-:W3:Y:S01]  /*471c0*/  LDL.LU R9, [R1+0x364] ;  /* 0x0003640001097983 */ /* 0x000ee20000300800 */
[----:B------:R-:W3:Y:S01]  /*471d0*/  LDL.LU R10, [R1+0x368] ;  /* 0x00036800010a7983 */ /* 0x000ee20000300800 */
[----:B------:R-:W3:Y:S02]  /*471e0*/  LDL.LU R11, [R1+0x36c] ;  /* 0x00036c00010b7983 */ /* 0x000ee40000300800 */
[----:B------:R4:W-:Y:S02]  /*471f0*/  STL.64 [R1+0x4bb8], R14 ;  /* 0x004bb80e01007387 */ /* 0x0009e40000100a00 */
[----:B------:R0:W-:Y:S02]  /*47200*/  STL.64 [R1+0x4bb0], R12 ;  /* 0x004bb00c01007387 */ /* 0x0001e40000100a00 */
[----:B----4-:R-:W-:Y:S01]  /*47210*/  IMAD.MOV.U32 R14, RZ, RZ, R16 ;  /* 0x000000ffff0e7224 */ /* 0x010fe200078e0010 */
[----:B0-----:R-:W-:-:S02]  /*47220*/  MOV R13, R17 ;  /* 0x00000011000d7202 */ /* 0x001fc40000000f00 */
[----:B------:R-:W0:Y:S04]  /*47230*/  LDSM.16.MT88.4 R16, [R29+0x20080] ;  /* 0x020080001d10783b */ /* 0x000e280000004200 */
[----:B0-----:R-:W-:Y:S01]  /*47240*/  STL.64 [R1+0x4ab8], R18 ;  /* 0x004ab81201007387 */ /* 0x001fe20000100a00 */
[----:B------:R0:W-:Y:S03]  /*47250*/  STL.64 [R1+0x4ab0], R16 ;  /* 0x004ab01001007387 */ /* 0x0001e60000100a00 */
[----:B0-----:R-:W4:Y:S01]  /*47260*/  LDL.LU R16, [R1+0x320] ;  /* 0x0003200001107983 */ /* 0x001f220000300800 */
[----:B------:R-:W4:Y:S02]  /*47270*/  LDL.LU R17, [R1+0x324] ;  /* 0x0003240001117983 */ /* 0x000f240000300800 */
[----:B------:R-:W2:Y:S02]  /*47280*/  LDL.LU R18, [R1+0x328] ;  /* 0x0003280001127983 */ /* 0x000ea40000300800 */
[----:B------:R-:W2:Y:S01]  /*47290*/  LDL.LU R19, [R1+0x32c] ;  /* 0x00032c0001137983 */ /* 0x000ea20000300800 */
[----:B------:R-:W-:-:S02]  /*472a0*/  MOV R12, R20 ;  /* 0x00000014000c7202 */ /* 0x000fc40000000f00 */
[----:B------:R-:W0:Y:S04]  /*472b0*/  LDSM.16.MT88.4 R20, [R29+0x20100] ;  /* 0x020100001d14783b */ /* 0x000e280000004200 */
[----:B--2---:R-:W-:Y:S01]  /*472c0*/  STL.64 [R1+0x4bc8], R18 ;  /* 0x004bc81201007387 */ /* 0x004fe20000100a00 */
[----:B----4-:R1:W-:Y:S03]  /*472d0*/  STL.64 [R1+0x4bc0], R16 ;  /* 0x004bc01001007387 */ /* 0x0103e60000100a00 */
[----:B-1----:R-:W2:Y:S01]  /*472e0*/  LDL.LU R16, [R1+0x340] ;  /* 0x0003400001107983 */ /* 0x002ea20000300800 */
[----:B------:R-:W2:Y:S02]  /*472f0*/  LDL.LU R17, [R1+0x344] ;  /* 0x0003440001117983 */ /* 0x000ea40000300800 */
[----:B------:R-:W4:Y:S02]  /*47300*/  LDL.LU R18, [R1+0x348] ;  /* 0x0003480001127983 */ /* 0x000f240000300800 */
[----:B------:R-:W4:Y:S01]  /*47310*/  LDL.LU R19, [R1+0x34c] ;  /* 0x00034c0001137983 */ /* 0x000f220000300800 */
[----:B---3--:R-:W-:Y:S01]  /*47320*/  HMMA.16816.F32 R24, R24, R4, R8 ;  /* 0x000000041818723c */ /* 0x008fe20000001808 */
[----:B----4-:R-:W-:Y:S01]  /*47330*/  STL.64 [R1+0x4bd8], R18 ;  /* 0x004bd81201007387 */ /* 0x010fe20000100a00 */
[----:B--2---:R1:W-:Y:S03]  /*47340*/  STL.64 [R1+0x4bd0], R16 ;  /* 0x004bd01001007387 */ /* 0x0043e60000100a00 */
[----:B-1----:R-:W2:Y:S01]  /*47350*/  LDL.LU R16, [R1+0x380] ;  /* 0x0003800001107983 */ /* 0x002ea20000300800 */
[----:B------:R-:W2:Y:S02]  /*47360*/  LDL.LU R17, [R1+0x384] ;  /* 0x0003840001117983 */ /* 0x000ea40000300800 */
[----:B------:R-:W2:Y:S02]  /*47370*/  LDL.LU R18, [R1+0x388] ;  /* 0x0003880001127983 */ /* 0x000ea40000300800 */
[----:B------:R-:W2:Y:S01]  /*47380*/  LDL.LU R19, [R1+0x38c] ;  /* 0x00038c0001137983 */ /* 0x000ea20000300800 */
[----:B0-----:R-:W-:Y:S01]  /*47390*/  STL.64 [R1+0x4a98], R22 ;  /* 0x004a981601007387 */ /* 0x001fe20000100a00 */
[----:B------:R0:W-:Y:S03]  /*473a0*/  STL.64 [R1+0x4a90], R20 ;  /* 0x004a901401007387 */ /* 0x0001e60000100a00 */
[----:B0-----:R-:W3:Y:S01]  /*473b0*/  LDL.LU R20, [R1+0x330] ;  /* 0x0003300001147983 */ /* 0x001ee20000300800 */
[----:B------:R-:W3:Y:S02]  /*473c0*/  LDL.LU R21, [R1+0x334] ;  /* 0x0003340001157983 */ /* 0x000ee40000300800 */
[----:B------:R-:W3:Y:S02]  /*473d0*/  LDL.LU R22, [R1+0x338] ;  /* 0x0003380001167983 */ /* 0x000ee40000300800 */
[----:B------:R-:W3:Y:S01]  /*473e0*/  LDL.LU R23, [R1+0x33c] ;  /* 0x00033c0001177983 */ /* 0x000ee20000300800 */
[----:B------:R-:W4:Y:S01]  /*473f0*/  LDL.LU.64 R10, [R1+0x4be8] ;  /* 0x004be800010a7983 */ /* 0x000f220000300a00 */
[----:B------:R-:W2:Y:S02]  /*47400*/  LDL.LU.64 R8, [R1+0x4be0] ;  /* 0x004be00001087983 */ /* 0x000ea40000300a00 */
[----:B------:R-:W-:Y:S02]  /*47410*/  STL.64 [R1+0x190], R24 ;  /* 0x0001901801007387 */ /* 0x000fe40000100a00 */
[----:B------:R-:W-:Y:S02]  /*47420*/  STL.64 [R1+0x198], R26 ;  /* 0x0001981a01007387 */ /* 0x000fe40000100a00 */
[----:B------:R-:W0:Y:S01]  /*47430*/  LDSM.16.MT88.4 R24, [R29+0x20180] ;  /* 0x020180001d18783b */ /* 0x000e220000004200 */
[----:B------:R-:W-:-:S03]  /*47440*/  MOV R15, R0 ;  /* 0x00000000000f7202 */ /* 0x000fc60000000f00 */
[----:B0-----:R-:W-:Y:S01]  /*47450*/  STL [R1+0x4a68], R25 ;  /* 0x004a681901007387 */ /* 0x001fe20000100800 */
        /* <DEDUP_REMOVED lines=17> */
[C---:B---3--:R-:W-:Y:S08]  /*47570*/  HMMA.16816.F32 R20, R12.reuse, R8, R20 ;  /* 0x000000080c14723c */ /* 0x048ff00000001814 */
[----:B--2---:R-:W-:Y:S01]  /*47580*/  HMMA.16816.F32 R16, R12, R4, R16 ;  /* 0x000000040c10723c */ /* 0x004fe20000001810 */
[----:B------:R-:W0:Y:S11]  /*47590*/  LDSM.16.MT88.4 R12, [R3+0x20080] ;  /* 0x02008000030c783b */ /* 0x000e360000004200 */
[----:B------:R-:W-:Y:S03]  /*475a0*/  @!UPT UIADD3 URZ, URZ, URZ, URZ ;  /* 0x0000003f3f3ff290 */ /* 0x000fe6000fffe03f */
[----:B------:R-:W-:Y:S01]  /*475b0*/  STL.64 [R1+0x140], R20 ;  /* 0x0001401401007387 */ /* 0x000fe20000100a00 */
[----:B------:R-:W-:Y:S02]  /*475c0*/  STL.64 [R1+0x148], R22 ;  /* 0x0001481601007387 */ /* 0x000fe40000100a00 */
[----:B------:R-:W1:Y:S01]  /*475d0*/  LDSM.16.MT88.4 R20, [R3+0x20000] ;  /* 0x020000000314783b */ /* 0x000e620000004200 */
[----:B0-----:R-:W-:Y:S02]  /*475e0*/  MOV R6, R15 ;  /* 0x0000000f00067202 */ /* 0x001fe40000000f00 */
[----:B------:R-:W-:Y:S02]  /*475f0*/  MOV R25, R12 ;  /* 0x0000000c00197202 */ /* 0x000fe40000000f00 */
[----:B-1----:R-:W-:Y:S01]  /*47600*/  MOV R7, R20 ;  /* 0x0000001400077202 */ /* 0x002fe20000000f00 */
[----:B------:R0:W-:Y:S01]  /*47610*/  STL [R1+0x44], R21 ;  /* 0x0000441501007387 */ /* 0x0001e20000100800 */
[----:B------:R1:W-:Y:S02]  /*47620*/  STL.64 [R1+0x100], R16 ;  /* 0x0001001001007387 */ /* 0x0003e40000100a00 */
[----:B------:R2:W-:Y:S01]  /*47630*/  STL.64 [R1+0x108], R18 ;  /* 0x0001081201007387 */ /* 0x0005e20000100a00 */
[----:B------:R-:W-:Y:S01]  /*47640*/  STL.64 [R1+0x4b88], R6 ;  /* 0x004b880601007387 */ /* 0x000fe20000100a00 */
[----:B------:R-:W-:Y:S02]  /*47650*/  STL.64 [R1+0x4b80], R4 ;  /* 0x004b800401007387 */ /* 0x000fe40000100a00 */
[----:B------:R-:W3:Y:S02]  /*47660*/  LDL.LU R20, [R1+0x210] ;  /* 0x0002100001147983 */ /* 0x000ee40000300800 */
[----:B------:R-:W-:Y:S01]  /*47670*/  IMAD.MOV.U32 R29, RZ, RZ, R22 ;  /* 0x000000ffff1d7224 */ /* 0x000fe200078e0016 */
[----:B------:R-:W-:Y:S01]  /*47680*/  MOV R0, R23 ;  /* 0x0000001700007202 */ /* 0x000fe20000000f00 */
[----:B0-----:R-:W3:Y:S01]  /*47690*/  LDL.LU R21, [R1+0x214] ;  /* 0x0002140001157983 */ /* 0x001ee20000300800 */
[----:B------:R-:W3:Y:S02]  /*476a0*/  LDL.LU R22, [R1+0x218] ;  /* 0x0002180001167983 */ /* 0x000ee40000300800 */
[----:B------:R-:W3:Y:S02]  /*476b0*/  LDL.LU R23, [R1+0x21c] ;  /* 0x00021c0001177983 */ /* 0x000ee40000300800 */
[----:B-1----:R-:W3:Y:S01]  /*476c0*/  LDL.LU R16, [R1+0x250] ;  /* 0x0002500001107983 */ /* 0x002ee20000300800 */
[----:B------:R-:W3:Y:S01]  /*476d0*/  LDL.LU R17, [R1+0x254] ;  /* 0x0002540001117983 */ /* 0x000ee20000300800 */
[----:B--2---:R-:W2:Y:S02]  /*476e0*/  LDL.LU R18, [R1+0x258] ;  /* 0x0002580001127983 */ /* 0x004ea40000300800 */
[----:B------:R-:W2:Y:S02]  /*476f0*/  LDL.LU R19, [R1+0x25c] ;  /* 0x00025c0001137983 */ /* 0x000ea40000300800 */
[----:B------:R-:W2:Y:S01]  /*47700*/  LDL.LU R12, [R1] ;  /* 0x00000000010c7983 */ /* 0x000ea20000300800 */
[----:B------:R-:W-:Y:S01]  /*47710*/  MOV R27, R14 ;  /* 0x0000000e001b7202 */ /* 0x000fe20000000f00 */
[----:B------:R-:W-:Y:S01]  /*47720*/  IMAD.MOV.U32 R26, RZ, RZ, R13 ;  /* 0x000000ffff1a7224 */ /* 0x000fe200078e000d */
[----:B----4-:R-:W-:-:S02]  /*47730*/  MOV R14, R11 ;  /* 0x0000000b000e7202 */ /* 0x010fc40000000f00 */
[----:B------:R-:W-:Y:S01]  /*47740*/  MOV R15, R28 ;  /* 0x0000001c000f7202 */ /* 0x000fe20000000f00 */
[----:B------:R-:W-:Y:S02]  /*47750*/  IMAD.MOV.U32 R13, RZ, RZ, R10 ;  /* 0x000000ffff0d7224 */ /* 0x000fe400078e000a */
[----:B------:R-:W4:Y:S01]  /*47760*/  LDL.LU R10, [R1+0x4bac] ;  /* 0x004bac00010a7983 */ /* 0x000f220000300800 */
[----:B------:R-:W4:Y:S02]  /*47770*/  LDL.LU R11, [R1+0x4ba8] ;  /* 0x004ba800010b7983 */ /* 0x000f240000300800 */
[----:B------:R-:W4:Y:S02]  /*47780*/  LDL.LU R28, [R1+0x4ba4] ;  /* 0x004ba400011c7983 */ /* 0x000f240000300800 */
[----:B------:R-:W-:Y:S01]  /*47790*/  STL.64 [R1+0x4b08], R14 ;  /* 0x004b080e01007387 */ /* 0x000fe20000100a00 */
[----:B--2---:R-:W-:Y:S01]  /*477a0*/  STL.64 [R1+0x4b00], R12 ;  /* 0x004b000c01007387 */ /* 0x004fe20000100a00 */
[----:B------:R-:W-:Y:S02]  /*477b0*/  STL.64 [R1+0x4ac8], R18 ;  /* 0x004ac81201007387 */ /* 0x000fe40000100a00 */
[----:B---3--:R0:W-:Y:S02]  /*477c0*/  STL.64 [R1+0x4ac0], R16 ;  /* 0x004ac01001007387 */ /* 0x0081e40000100a00 */
[----:B0-----:R-:W2:Y:S01]  /*477d0*/  LDL.LU R16, [R1+0x2c0] ;  /* 0x0002c00001107983 */ /* 0x001ea20000300800 */
[----:B------:R-:W2:Y:S02]  /*477e0*/  LDL.LU R17, [R1+0x2c4] ;  /* 0x0002c40001117983 */ /* 0x000ea40000300800 */
[----:B------:R-:W3:Y:S02]  /*477f0*/  LDL.LU R18, [R1+0x2c8] ;  /* 0x0002c80001127983 */ /* 0x000ee40000300800 */
[----:B------:R-:W3:Y:S01]  /*47800*/  LDL.LU R19, [R1+0x2cc] ;  /* 0x0002cc0001137983 */ /* 0x000ee20000300800 */
[----:B------:R-:W2:Y:S01]  /*47810*/  LDL.LU R12, [R1+0x10] ;  /* 0x00001000010c7983 */ /* 0x000ea20000300800 */
        /* <DEDUP_REMOVED lines=39> */
[----:B----4-:R-:W-:-:S02]  /*47a90*/  IMAD.MOV.U32 R13, RZ, RZ, R10 ;  /* 0x000000ffff0d7224 */ /* 0x010fc400078e000a */
[----:B------:R-:W4:Y:S01]  /*47aa0*/  LDL.LU R10, [R1+0x4b94] ;  /* 0x004b9400010a7983 */ /* 0x000f220000300800 */
[----:B------:R-:W-:Y:S02]  /*47ab0*/  MOV R14, R11 ;  /* 0x0000000b000e7202 */ /* 0x000fe40000000f00 */
[----:B------:R-:W4:Y:S04]  /*47ac0*/  LDL.LU R11, [R1+0x4b90] ;  /* 0x004b9000010b7983 */ /* 0x000f280000300800 */
        /* <DEDUP_REMOVED lines=15> */
[----:B------:R-:W3:Y:S01]  /*47bc0*/  LDL.LU R19, [R1+0x35c] ;  /* 0x00035c0001137983 */ /* 0x000ee20000300800 */
        /* <DEDUP_REMOVED lines=16> */
[----:B------:R-:W2:Y:S01]  /*47cd0*/  LDL.LU R25, [R1+0x174] ;  /* 0x0001740001197983 */ /* 0x000ea20000300800 */
[----:B----4-:R-:W-:Y:S01]  /*47ce0*/  HMMA.16816.F32 R4, R12, R8, R4 ;  /* 0x000000080c04723c */ /* 0x010fe20000001804 */
[----:B------:R-:W-:Y:S01]  /*47cf0*/  IMAD.MOV.U32 R26, RZ, RZ, R11 ;  /* 0x000000ffff1a7224 */ /* 0x000fe200078e000b */
[----:B------:R-:W-:-:S05]  /*47d00*/  MOV R27, R10 ;  /* 0x0000000a001b7202 */ /* 0x000fca0000000f00 */
[----:B------:R-:W-:Y:S04]  /*47d10*/  STL.64 [R1+0x4a88], R26 ;  /* 0x004a881a01007387 */ /* 0x000fe80000100a00 */
[----:B--2---:R0:W-:Y:S04]  /*47d20*/  STL.64 [R1+0x4a80], R24 ;  /* 0x004a801801007387 */ /* 0x0041e80000100a00 */
[----:B0-----:R-:W2:Y:S01]  /*47d30*/  LDL.LU R24, [R1+0x1f0] ;  /* 0x0001f00001187983 */ /* 0x001ea20000300800 */
[----:B------:R-:W2:Y:S02]  /*47d40*/  LDL.LU R25, [R1+0x1f4] ;  /* 0x0001f40001197983 */ /* 0x000ea40000300800 */
[----:B------:R-:W2:Y:S02]  /*47d50*/  LDL.LU R26, [R1+0x1f8] ;  /* 0x0001f800011a7983 */ /* 0x000ea40000300800 */
[----:B------:R-:W2:Y:S03]  /*47d60*/  LDL.LU R27, [R1+0x1fc] ;  /* 0x0001fc00011b7983 */ /* 0x000ea60000300800 */
[----:B------:R-:W-:Y:S01]  /*47d70*/  STL.64 [R1+0x160], R4 ;  /* 0x0001600401007387 */ /* 0x000fe20000100a00 */
[----:B------:R0:W-:Y:S03]  /*47d80*/  STL.64 [R1+0x168], R6 ;  /* 0x0001680601007387 */ /* 0x0001e60000100a00 */
[----:B0-----:R-:W4:Y:S01]  /*47d90*/  LDL.LU.64 R6, [R1+0x4b88] ;  /* 0x004b880001067983 */ /* 0x001f220000300a00 */
        /* <DEDUP_REMOVED lines=102> */
[----:B------:R-:W2:Y:S11]  /*48400*/  LDL.LU.64 R24, [R1+0x4a70] ;  /* 0x004a700001187983 */ /* 0x000eb60000300a00 */
[----:B------:R-:W-:Y:S10]  /*48410*/  @!UPT UIADD3 URZ, URZ, URZ, URZ ;  /* 0x0000003f3f3ff290 */ /* 0x000ff4000fffe03f */
[----:B------:R-:W-:Y:S01]  /*48420*/  STL.64 [R1+0x170], R20 ;  /* 0x0001701401007387 */ /* 0x000fe20000100a00 */
[----:B------:R4:W-:Y:S02]  /*48430*/  STL.64 [R1+0x178], R22 ;  /* 0x0001781601007387 */ /* 0x0009e40000100a00 */
[----:B----4-:R-:W-:Y:S01]  /*48440*/  IMAD.MOV.U32 R23, RZ, RZ, R6 ;  /* 0x000000ffff177224 */ /* 0x010fe200078e0006 */
[----:B---3--:R-:W-:Y:S01]  /*48450*/  MOV R21, R26 ;  /* 0x0000001a00157202 */ /* 0x008fe20000000f00 */
[----:B--2---:R-:W-:Y:S01]  /*48460*/  IMAD.MOV.U32 R20, RZ, RZ, R25 ;  /* 0x000000ffff147224 */ /* 0x004fe200078e0019 */
[----:B------:R-:W-:Y:S01]  /*48470*/  MOV R22, R27 ;  /* 0x0000001b00167202 */ /* 0x000fe20000000f00 */
[----:B------:R-:W2:Y:S01]  /*48480*/  LDL.LU R25, [R1+0x4a68] ;  /* 0x004a680001197983 */ /* 0x000ea20000300800 */
[----:B------:R-:W2:Y:S02]  /*48490*/  LDL.LU R26, [R1+0x4a64] ;  /* 0x004a6400011a7983 */ /* 0x000ea40000300800 */
[----:B------:R-:W2:Y:S02]  /*484a0*/  LDL.LU R27, [R1+0x4a60] ;  /* 0x004a6000011b7983 */ /* 0x000ea40000300800 */
[----:B------:R-:W3:Y:S01]  /*484b0*/  LDL.LU R6, [R1+0x4a5c] ;  /* 0x004a5c0001067983 */ /* 0x000ee20000300800 */
[----:B------:R-:W-:Y:S01]  /*484c0*/  STL.64 [R1+0x4a20], R22 ;  /* 0x004a201601007387 */ /* 0x000fe20000100a00 */
[----:B------:R0:W-:Y:S02]  /*484d0*/  STL.64 [R1+0x4a18], R20 ;  /* 0x004a181401007387 */ /* 0x0001e40000100a00 */
[----:B0-----:R-:W-:-:S02]  /*484e0*/  MOV R20, R7 ;  /* 0x0000000700147202 */ /* 0x001fc40000000f00 */
[----:B------:R-:W3:Y:S01]  /*484f0*/  LDL.LU R7, [R1+0x4a58] ;  /* 0x004a580001077983 */ /* 0x000ee20000300800 */
[----:B------:R-:W4:Y:S01]  /*48500*/  LDL.LU R21, [R1+0x44] ;  /* 0x0000440001157983 */ /* 0x000f220000300800 */
[C---:B--2---:R-:W-:Y:S08]  /*48510*/  HMMA.16816.F32 R16, R24.reuse, R8, R16 ;  /* 0x000000081810723c */ /* 0x044ff00000001810 */
[----:B------:R-:W-:Y:S11]  /*48520*/  HMMA.16816.F32 R12, R24, R4, R12 ;  /* 0x00000004180c723c */ /* 0x000ff6000000180c */
[----:B------:R-:W-:Y:S04]  /*48530*/  @!UPT UIADD3 URZ, URZ, URZ, URZ ;  /* 0x0000003f3f3ff290 */ /* 0x000fe8000fffe03f */
[----:B------:R-:W-:Y:S01]  /*48540*/  STL.64 [R1+0x1a0], R16 ;  /* 0x0001a01001007387 */ /* 0x000fe20000100a00 */
[----:B------:R-:W-:Y:S07]  /*48550*/  STL.64 [R1+0x1a8], R18 ;  /* 0x0001a81201007387 */ /* 0x000fee0000100a00 */
[----:B------:R-:W-:Y:S02]  /*48560*/  STL.64 [R1+0x1b0], R12 ;  /* 0x0001b00c01007387 */ /* 0x000fe40000100a00 */
[----:B---3--:R-:W-:Y:S01]  /*48570*/  STL.64 [R1+0x4a40], R6 ;  /* 0x004a400601007387 */ /* 0x008fe20000100a00 */
[----:B------:R0:W-:Y:S04]  /*48580*/  STL.64 [R1+0x4a38], R4 ;  /* 0x004a380401007387 */ /* 0x0001e80000100a00 */
[----:B0-----:R-:W4:Y:S01]  /*48590*/  LDL.LU R4, [R1+0x1e0] ;  /* 0x0001e00001047983 */ /* 0x001f220000300800 */
[----:B------:R-:W4:Y:S02]  /*485a0*/  LDL.LU R5, [R1+0x1e4] ;  /* 0x0001e40001057983 */ /* 0x000f240000300800 */
[----:B------:R-:W4:Y:S02]  /*485b0*/  LDL.LU R6, [R1+0x1e8] ;  /* 0x0001e80001067983 */ /* 0x000f240000300800 */
[----:B------:R-:W4:Y:S01]  /*485c0*/  LDL.LU R7, [R1+0x1ec] ;  /* 0x0001ec0001077983 */ /* 0x000f220000300800 */
[----:B------:R-:W2:Y:S01]  /*485d0*/  LDL.LU R24, [R1+0x200] ;  /* 0x0002000001187983 */ /* 0x000ea20000300800 */
[----:B------:R-:W2:Y:S02]  /*485e0*/  LDL.LU R25, [R1+0x204] ;  /* 0x0002040001197983 */ /* 0x000ea40000300800 */
[----:B------:R-:W3:Y:S02]  /*485f0*/  LDL.LU R26, [R1+0x208] ;  /* 0x00020800011a7983 */ /* 0x000ee40000300800 */
[----:B------:R-:W3:Y:S01]  /*48600*/  LDL.LU R27, [R1+0x20c] ;  /* 0x00020c00011b7983 */ /* 0x000ee20000300800 */
[----:B------:R-:W-:Y:S01]  /*48610*/  MOV R22, R29 ;  /* 0x0000001d00167202 */ /* 0x000fe20000000f00 */
[----:B------:R-:W-:Y:S01]  /*48620*/  IMAD.MOV.U32 R23, RZ, RZ, R0 ;  /* 0x000000ffff177224 */ /* 0x000fe200078e0000 */
[----:B------:R-:W-:-:S02]  /*48630*/  MOV R29, R14 ;  /* 0x0000000e001d7202 */ /* 0x000fc40000000f00 */
[----:B------:R-:W-:Y:S02]  /*48640*/  MOV R0, R15 ;  /* 0x0000000f00007202 */ /* 0x000fe40000000f00 */
[----:B------:R-:W0:Y:S04]  /*48650*/  LDSM.16.MT88.4 R12, [R3+0x20180] ;  /* 0x02018000030c783b */ /* 0x000e280000004200 */
[----:B---3--:R-:W-:Y:S01]  /*48660*/  STL.64 [R1+0x4a10], R26 ;  /* 0x004a101a01007387 */ /* 0x008fe20000100a00 */
[----:B--2---:R1:W-:Y:S03]  /*48670*/  STL.64 [R1+0x4a08], R24 ;  /* 0x004a081801007387 */ /* 0x0043e60000100a00 */
[----:B-1----:R-:W2:Y:S01]  /*48680*/  LDL.LU R24, [R1+0x1c0] ;  /* 0x0001c00001187983 */ /* 0x002ea20000300800 */
[----:B------:R-:W2:Y:S02]  /*48690*/  LDL.LU R25, [R1+0x1c4] ;  /* 0x0001c40001197983 */ /* 0x000ea40000300800 */
[----:B------:R-:W3:Y:S02]  /*486a0*/  LDL.LU R26, [R1+0x1c8] ;  /* 0x0001c800011a7983 */ /* 0x000ee40000300800 */
[----:B------:R-:W3:Y:S01]  /*486b0*/  LDL.LU R27, [R1+0x1cc] ;  /* 0x0001cc00011b7983 */ /* 0x000ee20000300800 */
[C---:B----4-:R-:W-:Y:S01]  /*486c0*/  HMMA.16816.F32 R4, R20.reuse, R8, R4 ;  /* 0x000000081404723c */ /* 0x050fe20000001804 */
[----:B---3--:R-:W-:Y:S01]  /*486d0*/  STL.64 [R1+0x4a30], R26 ;  /* 0x004a301a01007387 */ /* 0x008fe20000100a00 */
[----:B--2---:R1:W-:Y:S03]  /*486e0*/  STL.64 [R1+0x4a28], R24 ;  /* 0x004a281801007387 */ /* 0x0043e60000100a00 */
        /* <DEDUP_REMOVED lines=9> */
[----:B------:R-:W-:Y:S02]  /*48780*/  STL [R1+0x4840], R29 ;  /* 0x0048401d01007387 */ /* 0x000fe40000100800 */
[----:B0-----:R-:W-:Y:S02]  /*48790*/  STL.64 [R1+0x49e8], R14 ;  /* 0x0049e80e01007387 */ /* 0x001fe40000100a00 */
[----:B------:R0:W-:Y:S02]  /*487a0*/  STL.64 [R1+0x49e0], R12 ;  /* 0x0049e00c01007387 */ /* 0x0001e40000100a00 */
[----:B0-----:R-:W-:Y:S01]  /*487b0*/  IMAD.MOV.U32 R12, RZ, RZ, R2 ;  /* 0x000000ffff0c7224 */ /* 0x001fe200078e0002 */
[----:B------:R-:W-:Y:S01]  /*487c0*/  MOV R13, R28 ;  /* 0x0000001c000d7202 */ /* 0x000fe20000000f00 */
[----:B------:R-:W4:Y:S01]  /*487d0*/  LDL.LU R2, [R1+0x4a54] ;  /* 0x004a540001027983 */ /* 0x000f220000300800 */
[----:B------:R-:W2:Y:S01]  /*487e0*/  LDL.LU R28, [R1+0x4a50] ;  /* 0x004a5000011c7983 */ /* 0x000ea20000300800 */
[----:B------:R-:W-:Y:S01]  /*487f0*/  MOV R14, R10 ;  /* 0x0000000a000e7202 */ /* 0x000fe20000000f00 */
[----:B------:R-:W-:Y:S01]  /*48800*/  IMAD.MOV.U32 R15, RZ, RZ, R11 ;  /* 0x000000ffff0f7224 */ /* 0x000fe200078e000b */
[----:B------:R-:W2:Y:S01]  /*48810*/  LDL.LU R10, [R1+0x4a4c] ;  /* 0x004a4c00010a7983 */ /* 0x000ea20000300800 */
[----:B------:R-:W2:Y:S02]  /*48820*/  LDL.LU R11, [R1+0x4a48] ;  /* 0x004a4800010b7983 */ /* 0x000ea40000300800 */
[----:B------:R-:W-:Y:S02]  /*48830*/  STL [R1+0x48d0], R3 ;  /* 0x0048d00301007387 */ /* 0x000fe40000100800 */
[----:B------:R-:W-:Y:S01]  /*48840*/  STL.64 [R1+0x210], R4 ;  /* 0x0002100401007387 */ /* 0x000fe20000100a00 */
[----:B------:R0:W-:Y:S04]  /*48850*/  STL.64 [R1+0x218], R6 ;  /* 0x0002180601007387 */ /* 0x0001e80000100a00 */
[----:B0-----:R-:W2:Y:S01]  /*48860*/  LDL.LU.64 R6, [R1+0x4a40] ;  /* 0x004a400001067983 */ /* 0x001ea20000300a00 */
[----:B------:R-:W2:Y:S02]  /*48870*/  LDL.LU.64 R4, [R1+0x4a38] ;  /* 0x004a380001047983 */ /* 0x000ea40000300a00 */
[----:B--2---:R-:W-:Y:S01]  /*48880*/  HMMA.16816.F32 R20, R20, R4, R24 ;  /* 0x000000041414723c */ /* 0x004fe20000001818 */
[----:B------:R-:W2:Y:S01]  /*48890*/  LDL.LU.64 R26, [R1+0x4a30] ;  /* 0x004a3000011a7983 */ /* 0x000ea20000300a00 */
[----:B------:R-:W2:Y:S11]  /*488a0*/  LDL.LU.64 R24, [R1+0x4a28] ;  /* 0x004a280001187983 */ /* 0x000eb60000300a00 */
[----:B------:R-:W-:Y:S10]  /*488b0*/  @!UPT UIADD3 URZ, URZ, URZ, URZ ;  /* 0x0000003f3f3ff290 */ /* 0x000ff4000fffe03f */
[----:B------:R0:W-:Y:S01]  /*488c0*/  STL.64 [R1+0x1e0], R20 ;  /* 0x0001e01401007387 */ /* 0x0001e20000100a00 */
[----:B------:R-:W-:Y:S02]  /*488d0*/  MOV R0, R22 ;  /* 0x0000001600007202 */ /* 0x000fe40000000f00 */
[----:B------:R-:W-:Y:S02]  /*488e0*/  MOV R29, R23 ;  /* 0x00000017001d7202 */ /* 0x000fe40000000f00 */
[----:B------:R-:W2:Y:S04]  /*488f0*/  LDL.LU.64 R22, [R1+0x4a20] ;  /* 0x004a200001167983 */ /* 0x000ea80000300a00 */
[----:B0-----:R-:W2:Y:S01]  /*48900*/  LDL.LU.64 R20, [R1+0x4a18] ;  /* 0x004a180001147983 */ /* 0x001ea20000300a00 */
[----:B------:R-:W-:Y:S02]  /*48910*/  STL [R1+0x4850], R0 ;  /* 0x0048500001007387 */ /* 0x000fe40000100800 */
[----:B------:R-:W-:Y:S01]  /*48920*/  STL [R1+0x484c], R29 ;  /* 0x00484c1d01007387 */ /* 0x000fe20000100800 */
[----:B--2---:R-:W-:Y:S11]  /*48930*/  HMMA.16816.F32 R24, R20, R8, R24 ;  /* 0x000000081418723c */ /* 0x004ff60000001818 */
[----:B------:R-:W-:Y:S11]  /*48940*/  @!UPT UIADD3 URZ, URZ, URZ, URZ ;  /* 0x0000003f3f3ff290 */ /* 0x000ff6000fffe03f */
[----:B------:R-:W-:Y:S01]  /*48950*/  @!UPT UIADD3 URZ, URZ, URZ, URZ ;  /* 0x0000003f3f3ff290 */ /* 0x000fe2000fffe03f */
[----:B------:R-:W-:Y:S01]  /*48960*/  STL.64 [R1+0x1d0], R24 ;  /* 0x0001d01801007387 */ /* 0x000fe20000100a00 */
[----:B------:R-:W-:Y:S02]  /*48970*/  STL.64 [R1+0x1d8], R26 ;  /* 0x0001d81a01007387 */ /* 0x000fe40000100a00 */
[----:B------:R-:W0:Y:S04]  /*48980*/  LDSM.16.MT88.4 R24, [R28+0x22000] ;  /* 0x022000001c18783b */ /* 0x000e280000004200 */
[----:B0-----:R-:W-:Y:S01]  /*48990*/  IMAD.MOV.U32 R29, RZ, RZ, R26 ;  /* 0x000000ffff1d7224 */ /* 0x001fe200078e001a */
[----:B------:R-:W-:Y:S01]  /*489a0*/  STL.64 [R1+0x40], R24 ;  /* 0x0000401801007387 */ /* 0x000fe20000100a00 */
[----:B------:R-:W-:Y:S02]  /*489b0*/  MOV R3, R27 ;  /* 0x0000001b00037202 */ /* 0x000fe40000000f00 */
[----:B------:R-:W0:Y:S03]  /*489c0*/  LDSM.16.MT88.4 R24, [R28+0x22080] ;  /* 0x022080001c18783b */ /* 0x000e260000004200 */
[----:B------:R-:W-:Y:S01]  /*489d0*/  STL [R1+0x49c4], R3 ;  /* 0x0049c40301007387 */ /* 0x000fe20000100800 */
[----:B------:R-:W-:Y:S03]  /*489e0*/  STL [R1+0x49c0], R29 ;  /* 0x0049c01d01007387 */ /* 0x000fe60000100800 */
[----:B0-----:R-:W-:Y:S01]  /*489f0*/  STL.64 [R1+0x30], R24 ;  /* 0x0000301801007387 */ /* 0x001fe20000100a00 */
[----:B------:R-:W-:Y:S02]  /*48a00*/  STL.64 [R1+0x38], R26 ;  /* 0x0000381a01007387 */ /* 0x000fe40000100a00 */
[----:B------:R-:W0:Y:S02]  /*48a10*/  LDSM.16.MT88.4 R24, [R28+0x22100] ;  /* 0x022100001c18783b */ /* 0x000e240000004200 */
[----:B0-----:R-:W-:Y:S01]  /*48a20*/  MOV R3, R26 ;  /* 0x0000001a00037202 */ /* 0x001fe20000000f00 */
[----:B------:R0:W-:Y:S01]  /*48a30*/  STL.64 [R1+0x20], R24 ;  /* 0x0000201801007387 */ /* 0x0001e20000100a00 */
[----:B------:R-:W-:-:S02]  /*48a40*/  IMAD.MOV.U32 R29, RZ, RZ, R27 ;  /* 0x000000ffff1d7224 */ /* 0x000fc400078e001b */
[----:B------:R-:W2:Y:S01]  /*48a50*/  LDL.LU.64 R26, [R1+0x4a10] ;  /* 0x004a1000011a7983 */ /* 0x000ea20000300a00 */
[----:B0-----:R-:W2:Y:S01]  /*48a60*/  LDL.LU.64 R24, [R1+0x4a08] ;  /* 0x004a080001187983 */ /* 0x001ea20000300a00 */
[----:B---3--:R-:W-:Y:S01]  /*48a70*/  HMMA.16816.F32 R16, R12, R8, R16 ;  /* 0x000000080c10723c */ /* 0x008fe20000001810 */
[----:B------:R-:W-:Y:S02]  /*48a80*/  STL [R1+0x49cc], R29 ;  /* 0x0049cc1d01007387 */ /* 0x000fe40000100800 */
[----:B------:R-:W-:Y:S05]  /*48a90*/  STL [R1+0x49c8], R3 ;  /* 0x0049c80301007387 */ /* 0x000fea0000100800 */
[----:B--2---:R-:W-:Y:S01]  /*48aa0*/  HMMA.16816.F32 R24, R20, R4, R24 ;  /* 0x000000041418723c */ /* 0x004fe20000001818 */
[----:B------:R-:W0:Y:S11]  /*48ab0*/  LDSM.16.MT88.4 R20, [R28+0x22180] ;  /* 0x022180001c14783b */ /* 0x000e360000004200 */
[----:B------:R-:W-:Y:S11]  /*48ac0*/  @!UPT UIADD3 URZ, URZ, URZ, URZ ;  /* 0x0000003f3f3ff290 */ /* 0x000ff6000fffe03f */
[----:B------:R-:W-:Y:S01]  /*48ad0*/  STL.64 [R1+0x1c0], R24 ;  /* 0x0001c01801007387 */ /* 0x000fe20000100a00 */
[----:B------:R1:W-:Y:S01]  /*48ae0*/  STL.64 [R1+0x1c8], R26 ;  /* 0x0001c81a01007387 */ /* 0x0003e20000100a00 */
[----:B0-----:R-:W-:Y:S02]  /*48af0*/  MOV R29, R22 ;  /* 0x00000016001d7202 */ /* 0x001fe40000000f00 */
[----:B------:R-:W-:Y:S01]  /*48b00*/  MOV R3, R23 ;  /* 0x0000001700037202 */ /* 0x000fe20000000f00 */
[----:B------:R-:W-:Y:S02]  /*48b10*/  STL.64 [R1+0x10], R20 ;  /* 0x0000101401007387 */ /* 0x000fe40000100a00 */
[----:B------:R-:W-:Y:S02]  /*48b20*/  STL [R1+0x49d4], R29 ;  /* 0x0049d41d01007387 */ /* 0x000fe40000100800 */
[----:B-1----:R-:W0:Y:S04]  /*48b30*/  S2R R27, SR_TID.X ;  /* 0x00000000001b7919 */ /* 0x002e280000002100 */
[----:B------:R-:W-:Y:S01]  /*48b40*/  STL [R1+0x49d0], R3 ;  /* 0x0049d00301007387 */ /* 0x000fe20000100800 */
[----:B------:R-:W-:Y:S02]  /*48b50*/  STL [R1+0x4868], R28 ;  /* 0x0048681c01007387 */ /* 0x000fe40000100800 */
[----:B------:R-:W-:Y:S02]  /*48b60*/  STL.64 [R1+0x49f8], R10 ;  /* 0x0049f80a01007387 */ /* 0x000fe40000100a00 */
[----:B------:R1:W-:Y:S01]  /*48b70*/  STL.64 [R1+0x49f0], R8 ;  /* 0x0049f00801007387 */ /* 0x0003e20000100a00 */
[----:B------:R-:W-:Y:S01]  /*48b80*/  STL.64 [R1+0x200], R16 ;  /* 0x0002001001007387 */ /* 0x000fe20000100a00 */
[----:B------:R-:W-:Y:S02]  /*48b90*/  STL.64 [R1+0x208], R18 ;  /* 0x0002081201007387 */ /* 0x000fe40000100a00 */
[----:B----4-:R-:W2:Y:S01]  /*48ba0*/  LDSM.16.MT88.4 R16, [R2+0x22000] ;  /* 0x022000000210783b */ /* 0x010ea20000004200 */
[----:B------:R-:W3:Y:S04]  /*48bb0*/  S2R R25, SR_TID.X ;  /* 0x0000000000197919 */ /* 0x000ee80000002100 */
[----:B------:R-:W-:Y:S04]  /*48bc0*/  LDSM.16.MT88.4 R20, [R2+0x22100] ;  /* 0x022100000214783b */ /* 0x000fe80000004200 */
[----:B-1----:R-:W4:Y:S01]  /*48bd0*/  LDL.LU R8, [R1+0x2f0] ;  /* 0x0002f00001087983 */ /* 0x002f220000300800 */
[----:B------:R-:W4:Y:S02]  /*48be0*/  LDL.LU R9, [R1+0x2f4] ;  /* 0x0002f40001097983 */ /* 0x000f240000300800 */
[----:B------:R-:W4:Y:S02]  /*48bf0*/  LDL.LU R10, [R1+0x2f8] ;  /* 0x0002f800010a7983 */ /* 0x000f240000300800 */
[----:B------:R-:W4:Y:S02]  /*48c00*/  LDL.LU R11, [R1+0x2fc] ;  /* 0x0002fc00010b7983 */ /* 0x000f240000300800 */
[----:B--2---:R-:W-:Y:S01]  /*48c10*/  IMAD.MOV.U32 R29, RZ, RZ, R16 ;  /* 0x000000ffff1d7224 */ /* 0x004fe200078e0010 */
[----:B------:R-:W-:Y:S01]  /*48c20*/  MOV R3, R17 ;  /* 0x0000001100037202 */ /* 0x000fe20000000f00 */
[----:B------:R-:W-:Y:S01]  /*48c30*/  STL [R1+0x8], R18 ;  /* 0x0000081201007387 */ /* 0x000fe20000100800 */
[----:B------:R-:W-:-:S02]  /*48c40*/  MOV R28, R19 ;  /* 0x00000013001c7202 */ /* 0x000fc40000000f00 */
[----:B------:R-:W1:Y:S02]  /*48c50*/  LDSM.16.MT88.4 R16, [R2+0x22080] ;  /* 0x022080000210783b */ /* 0x000e640000004200 */
[----:B-1----:R1:W-:Y:S02]  /*48c60*/  STL.64 [R1+0x48f8], R18 ;  /* 0x0048f81201007387 */ /* 0x0023e40000100a00 */
[----:B------:R2:W-:Y:S02]  /*48c70*/  STL.64 [R1+0x48f0], R16 ;  /* 0x0048f01001007387 */ /* 0x0005e40000100a00 */
[----:B-1----:R-:W-:Y:S01]  /*48c80*/  IMAD.MOV.U32 R18, RZ, RZ, R7 ;  /* 0x000000ffff127224 */ /* 0x002fe200078e0007 */
[----:B--2---:R-:W2:Y:S01]  /*48c90*/  LDL.LU R16, [R1+0x280] ;  /* 0x0002800001107983 */ /* 0x004ea20000300800 */
[----:B------:R-:W2:Y:S02]  /*48ca0*/  LDL.LU R17, [R1+0x284] ;  /* 0x0002840001117983 */ /* 0x000ea40000300800 */
[----:B------:R-:W2:Y:S01]  /*48cb0*/  LDL.LU R7, [R1+0x4a04] ;  /* 0x004a040001077983 */ /* 0x000ea20000300800 */
[----:B------:R-:W-:-:S02]  /*48cc0*/  MOV R19, R6 ;  /* 0x0000000600137202 */ /* 0x000fc40000000f00 */
[----:B------:R-:W2:Y:S01]  /*48cd0*/  LDL.LU R6, [R1+0x4a00] ;  /* 0x004a000001067983 */ /* 0x000ea20000300800 */
[----:B0-----:R-:W-:Y:S01]  /*48ce0*/  LOP3.LUT R26, R27, 0x7, RZ, 0xc0, !PT ;  /* 0x000000071b1a7812 */ /* 0x001fe200078ec0ff */
[C---:B---3--:R-:W-:Y:S02]  /*48cf0*/  LOP3.LUT R27, R25.reuse, 0x10, RZ, 0xc0, !PT ;  /* 0x00000010191b7812 */ /* 0x048fe400078ec0ff */
[----:B------:R-:W-:Y:S02]  /*48d00*/  IMAD.SHL.U32 R0, R25, 0x2, RZ ;  /* 0x0000000219007824 */ /* 0x000fe400078e00ff */
[----:B------:R-:W-:Y:S01]  /*48d10*/  IMAD R26, R26, 0x210, RZ ;  /* 0x000002101a1a7824 */ /* 0x000fe200078e02ff */
[----:B------:R-:W-:-:S04]  /*48d20*/  SHF.L.U32 R27, R27, 0x8, RZ ;  /* 0x000000081b1b7819 */ /* 0x000fc800000006ff */
[----:B------:R-:W-:-:S04]  /*48d30*/  LOP3.LUT R0, R26, 0x10, R0, 0x78, !PT ;  /* 0x000000101a007812 */ /* 0x000fc800078e7800 */
[----:B------:R-:W-:Y:S02]  /*48d40*/  LOP3.LUT R0, R0, R27, RZ, 0xfc, !PT ;  /* 0x0000001b00007212 */ /* 0x000fe400078efcff */
[----:B------:R-:W0:Y:S04]  /*48d50*/  LDSM.16.MT88.4 R24, [R2+0x22180] ;  /* 0x022180000218783b */ /* 0x000e280000004200 */
[----:B------:R-:W-:Y:S01]  /*48d60*/  STL [R1+0x48d8], R22 ;  /* 0x0048d81601007387 */ /* 0x000fe20000100800 */
[----:B------:R-:W-:Y:S01]  /*48d70*/  STL [R1+0x48d4], R23 ;  /* 0x0048d41701007387 */ /* 0x000fe20000100800 */
[----:B----4-:R-:W-:Y:S02]  /*48d80*/  HMMA.16816.F32 R12, R12, R4, R8 ;  /* 0x000000040c0c723c */ /* 0x010fe40000001808 */
[----:B------:R-:W3:Y:S01]  /*48d90*/  LDL.LU.64 R10, [R1+0x49f8] ;  /* 0x0049f800010a7983 */ /* 0x000ee20000300a00 */
[----:B------:R-:W4:Y:S11]  /*48da0*/  LDL.LU.64 R8, [R1+0x49f0] ;  /* 0x0049f00001087983 */ /* 0x000f360000300a00 */
[----:B------:R-:W-:Y:S09]  /*48db0*/  @!UPT UIADD3 URZ, URZ, URZ, URZ ;  /* 0x0000003f3f3ff290 */ /* 0x000ff2000fffe03f */
[----:B------:R-:W-:Y:S01]  /*48dc0*/  STL.64 [R1+0x1f0], R12 ;  /* 0x0001f00c01007387 */ /* 0x000fe20000100a00 */
[----:B------:R1:W-:Y:S03]  /*48dd0*/  STL.64 [R1+0x1f8], R14 ;  /* 0x0001f80e01007387 */ /* 0x0003e60000100a00 */
[----:B-1----:R-:W4:Y:S01]  /*48de0*/  LDL.LU.64 R14, [R1+0x49e8] ;  /* 0x0049e800010e7983 */ /* 0x002f220000300a00 */
[----:B------:R-:W4:Y:S02]  /*48df0*/  LDL.LU.64 R12, [R1+0x49e0] ;  /* 0x0049e000010c7983 */ /* 0x000f240000300a00 */
[----:B0-----:R-:W-:Y:S02]  /*48e00*/  STL.64 [R1+0x48b8], R26 ;  /* 0x0048b81a01007387 */ /* 0x001fe40000100a00 */
[----:B------:R2:W-:Y:S02]  /*48e10*/  STL.64 [R1+0x48b0], R24 ;  /* 0x0048b01801007387 */ /* 0x0005e40000100a00 */
[----:B--2---:R-:W-:-:S02]  /*48e20*/  MOV R25, R7 ;  /* 0x0000000700197202 */ /* 0x004fc40000000f00 */
[----:B------:R-:W-:Y:S02]  /*48e30*/  MOV R24, R6 ;  /* 0x0000000600187202 */ /* 0x000fe40000000f00 */
[----:B------:R-:W2:Y:S01]  /*48e40*/  LDL.LU R6, [R1+0x49dc] ;  /* 0x0049dc0001067983 */ /* 0x000ea20000300800 */
[----:B------:R-:W2:Y:S02]  /*48e50*/  LDL.LU R7, [R1+0x49d8] ;  /* 0x0049d80001077983 */ /* 0x000ea40000300800 */
[----:B------:R-:W4:Y:S02]  /*48e60*/  LDL.LU R26, [R1+0x2e8] ;  /* 0x0002e800011a7983 */ /* 0x000f240000300800 */
[----:B------:R-:W4:Y:S01]  /*48e70*/  LDL.LU R27, [R1+0x2ec] ;  /* 0x0002ec00011b7983 */ /* 0x000f220000300800 */
[----:B------:R-:W-:Y:S01]  /*48e80*/  LOP3.LUT R0, R0, 0x40, RZ, 0x3c, !PT ;  /* 0x0000004000007812 */ /* 0x000fe200078e3cff */
[----:B------:R-:W-:Y:S04]  /*48e90*/  STL [R1+0x47a8], R2 ;  /* 0x0047a80201007387 */ /* 0x000fe80000100800 */
[----:B---3--:R0:W-:Y:S01]  /*48ea0*/  STL.64 [R1+0x49b8], R10 ;  /* 0x0049b80a01007387 */ /* 0x0081e20000100a00 */
[C---:B----4-:R-:W-:Y:S08]  /*48eb0*/  HMMA.16816.F32 R24, R12.reuse, R8, R24 ;  /* 0x000000080c18723c */ /* 0x050ff00000001818 */
[----:B0-----:R-:W-:Y:S11]  /*48ec0*/  HMMA.16816.F32 R8, R12, R4, R16 ;  /* 0x000000040c08723c */ /* 0x001ff60000001810 */
[----:B------:R-:W-:Y:S04]  /*48ed0*/  @!UPT UIADD3 URZ, URZ, URZ, URZ ;  /* 0x0000003f3f3ff290 */ /* 0x000fe8000fffe03f */
[----:B------:R-:W-:Y:S01]  /*48ee0*/  STL.64 [R1+0x220], R24 ;  /* 0x0002201801007387 */ /* 0x000fe20000100a00 */
[----:B------:R-:W-:Y:S02]  /*48ef0*/  STL.64 [R1+0x228], R26 ;  /* 0x0002281a01007387 */ /* 0x000fe40000100a00 */
[----:B------:R-:W0:Y:S04]  /*48f00*/  LDSM.16.MT88.4 R24, [R0+0x22000] ;  /* 0x022000000018783b */ /* 0x000e280000004200 */
[----:B--2---:R-:W-:Y:S02]  /*48f10*/  STL.64 [R1+0x49b0], R6 ;  /* 0x0049b00601007387 */ /* 0x004fe40000100a00 */
[----:B------:R-:W-:Y:S01]  /*48f20*/  IMAD.MOV.U32 R12, RZ, RZ, R29 ;  /* 0x000000ffff0c7224 */ /* 0x000fe200078e001d */
[----:B------:R-:W-:Y:S01]  /*48f30*/  MOV R13, R3 ;  /* 0x00000003000d7202 */ /* 0x000fe20000000f00 */
[----:B0-----:R-:W-:Y:S01]  /*48f40*/  STL.64 [R1+0x50], R24 ;  /* 0x0000501801007387 */ /* 0x001fe20000100a00 */
[----:B------:R-:W-:Y:S02]  /*48f50*/  STL.64 [R1+0x58], R26 ;  /* 0x0000581a01007387 */ /* 0x000fe40000100a00 */
[----:B------:R-:W-:Y:S02]  /*48f60*/  STL.64 [R1+0x240], R8 ;  /* 0x0002400801007387 */ /* 0x000fe40000100a00 */
[----:B------:R-:W-:Y:S01]  /*48f70*/  STL.64 [R1+0x248], R10 ;  /* 0x0002480a01007387 */ /* 0x000fe20000100a00 */
[----:B------:R-:W2:Y:S01]  /*48f80*/  LDL.LU R29, [R1+0x49d4] ;  /* 0x0049d400011d7983 */ /* 0x000ea20000300800 */
[----:B------:R-:W3:Y:S02]  /*48f90*/  LDL.LU R3, [R1+0x49d0] ;  /* 0x0049d00001037983 */ /* 0x000ee40000300800 */
[----:B------:R-:W4:Y:S01]  /*48fa0*/  LDL.LU R14, [R1+0x8] ;  /* 0x00000800010e7983 */ /* 0x000f220000300800 */
[----:B------:R-:W-:Y:S01]  /*48fb0*/  MOV R15, R28 ;  /* 0x0000001c000f7202 */ /* 0x000fe20000000f00 */
[----:B------:R-:W0:Y:S04]  /*48fc0*/  LDSM.16.MT88.4 R8, [R0+0x22080] ;  /* 0x022080000008783b */ /* 0x000e280000004200 */
[----:B----4-:R-:W-:Y:S01]  /*48fd0*/  STL.64 [R1+0x4918], R14 ;  /* 0x0049180e01007387 */ /* 0x010fe20000100a00 */
[----:B------:R1:W-:Y:S03]  /*48fe0*/  STL.64 [R1+0x4910], R12 ;  /* 0x0049100c01007387 */ /* 0x0003e60000100a00 */
[----:B-1----:R-:W4:Y:S01]  /*48ff0*/  LDL.LU R12, [R1+0x10] ;  /* 0x00001000010c7983 */ /* 0x002f220000300800 */
[----:B------:R-:W4:Y:S02]  /*49000*/  LDL.LU R13, [R1+0x14] ;  /* 0x00001400010d7983 */ /* 0x000f240000300800 */
[----:B--2---:R-:W-:Y:S01]  /*49010*/  IMAD.MOV.U32 R14, RZ, RZ, R29 ;  /* 0x000000ffff0e7224 */ /* 0x004fe200078e001d */
[----:B---3--:R-:W-:Y:S01]  /*49020*/  MOV R15, R3 ;  /* 0x00000003000f7202 */ /* 0x008fe20000000f00 */
[----:B------:R-:W2:Y:S01]  /*49030*/  LDL.LU R29, [R1+0x49cc] ;  /* 0x0049cc00011d7983 */ /* 0x000ea20000300800 */
[----:B------:R-:W3:Y:S03]  /*49040*/  LDL.LU R3, [R1+0x49c8] ;  /* 0x0049c80001037983 */ /* 0x000ee60000300800 */
[----:B------:R-:W-:Y:S04]  /*49050*/  STL.64 [R1+0x4938], R14 ;  /* 0x0049380e01007387 */ /* 0x000fe80000100a00 */
[----:B----4-:R-:W-:Y:S01]  /*49060*/  STL.64 [R1+0x4930], R12 ;  /* 0x0049300c01007387 */ /* 0x010fe20000100a00 */
[----:B------:R-:W4:Y:S02]  /*49070*/  LDL.LU R24, [R1+0x120] ;  /* 0x0001200001187983 */ /* 0x000f240000300800 */
[----:B------:R-:W4:Y:S02]  /*49080*/  LDL.LU R25, [R1+0x124] ;  /* 0x0001240001197983 */ /* 0x000f240000300800 */
[----:B------:R-:W2:Y:S01]  /*49090*/  LDL.LU R26, [R1+0x128] ;  /* 0x00012800011a7983 */ /* 0x000ea20000300800 */
[----:B------:R-:W2:Y:S04]  /*490a0*/  LDL.LU R27, [R1+0x12c] ;  /* 0x00012c00011b7983 */ /* 0x000ea80000300800 */
[----:B--2---:R-:W-:Y:S01]  /*490b0*/  STL.64 [R1+0x4908], R26 ;  /* 0x0049081a01007387 */ /* 0x004fe20000100a00 */
[----:B----4-:R1:W-:Y:S03]  /*490c0*/  STL.64 [R1+0x4900], R24 ;  /* 0x0049001801007387 */ /* 0x0103e60000100a00 */
[----:B-1----:R-:W2:Y:S01]  /*490d0*/  LDL.LU R24, [R1+0x160] ;  /* 0x0001600001187983 */ /* 0x002ea20000300800 */
[----:B------:R-:W2:Y:S02]  /*490e0*/  LDL.LU R25, [R1+0x164] ;  /* 0x0001640001197983 */ /* 0x000ea40000300800 */
[----:B------:R-:W4:Y:S02]  /*490f0*/  LDL.LU R26, [R1+0x168] ;  /* 0x00016800011a7983 */ /* 0x000f240000300800 */
[----:B------:R-:W4:Y:S01]  /*49100*/  LDL.LU R27, [R1+0x16c] ;  /* 0x00016c00011b7983 */ /* 0x000f220000300800 */
[----:B------:R-:W2:Y:S01]  /*49110*/  LDL.LU R12, [R1+0x20] ;  /* 0x00002000010c7983 */ /* 0x000ea20000300800 */
[----:B------:R-:W2:Y:S01]  /*49120*/  LDL.LU R13, [R1+0x24] ;  /* 0x00002400010d7983 */ /* 0x000ea20000300800 */
[----:B---3--:R-:W-:Y:S01]  /*49130*/  MOV R14, R3 ;  /* 0x00000003000e7202 */ /* 0x008fe20000000f00 */
[----:B------:R-:W-:Y:S01]  /*49140*/  IMAD.MOV.U32 R15, RZ, RZ, R29 ;  /* 0x000000ffff0f7224 */ /* 0x000fe200078e001d */
[----:B------:R-:W3:Y:S01]  /*49150*/  LDL.LU R3, [R1+0x49c4] ;  /* 0x0049c40001037983 */ /* 0x000ee20000300800 */
[----:B------:R-:W3:Y:S03]  /*49160*/  LDL.LU R29, [R1+0x49c0] ;  /* 0x0049c000011d7983 */ /* 0x000ee60000300800 */
[----:B------:R-:W-:Y:S04]  /*49170*/  STL.64 [R1+0x4968], R14 ;  /* 0x0049680e01007387 */ /* 0x000fe80000100a00 */
[----:B--2---:R-:W-:Y:S01]  /*49180*/  STL.64 [R1+0x4960], R12 ;  /* 0x0049600c01007387 */ /* 0x004fe20000100a00 */
[----:B----4-:R-:W-:Y:S02]  /*49190*/  STL.64 [R1+0x4928], R26 ;  /* 0x0049281a01007387 */ /* 0x010fe40000100a00 */
[----:B------:R1:W-:Y:S02]  /*491a0*/  STL.64 [R1+0x4920], R24 ;  /* 0x0049201801007387 */ /* 0x0003e40000100a00 */
[----:B-1----:R-:W2:Y:S01]  /*491b0*/  LDL.LU R24, [R1+0x140] ;  /* 0x0001400001187983 */ /* 0x002ea20000300800 */
        /* <DEDUP_REMOVED lines=11> */
[----:B-1----:R-:W2:Y:S01]  /*49270*/  LDL.LU R24, [R1+0x150] ;  /* 0x0001500001187983 */ /* 0x002ea20000300800 */
[----:B------:R-:W2:Y:S02]  /*49280*/  LDL.LU R25, [R1+0x154] ;  /* 0x0001540001197983 */ /* 0x000ea40000300800 */
[----:B------:R-:W4:Y:S02]  /*49290*/  LDL.LU R26, [R1+0x158] ;  /* 0x00015800011a7983 */ /* 0x000f240000300800 */
[----:B------:R-:W4:Y:S01]  /*492a0*/  LDL.LU R27, [R1+0x15c] ;  /* 0x00015c00011b7983 */ /* 0x000f220000300800 */
[----:B------:R-:W2:Y:S01]  /*492b0*/  LDL.LU R12, [R1+0x40] ;  /* 0x00004000010c7983 */ /* 0x000ea20000300800 */
[----:B------:R-:W3:Y:S03]  /*492c0*/  LDL.LU R13, [R1+0x44] ;  /* 0x00004400010d7983 */ /* 0x000ee60000300800 */
[----:B----4-:R-:W-:Y:S01]  /*492d0*/  STL.64 [R1+0x4958], R26 ;  /* 0x0049581a01007387 */ /* 0x010fe20000100a00 */
[----:B--2---:R1:W-:Y:S03]  /*492e0*/  STL.64 [R1+0x4950], R24 ;  /* 0x0049501801007387 */ /* 0x0043e60000100a00 */
[----:B-1----:R-:W2:Y:S01]  /*492f0*/  LDL.LU R24, [R1+0x180] ;  /* 0x0001800001187983 */ /* 0x002ea20000300800 */
        /* <DEDUP_REMOVED lines=9> */
[----:B-1----:R-:W2:Y:S01]  /*49390*/  LDL.LU R24, [R1+0x190] ;  /* 0x0001900001187983 */ /* 0x002ea20000300800 */
[----:B------:R-:W2:Y:S02]  /*493a0*/  LDL.LU R25, [R1+0x194] ;  /* 0x0001940001197983 */ /* 0x000ea40000300800 */
[----:B------:R-:W4:Y:S02]  /*493b0*/  LDL.LU R26, [R1+0x198] ;  /* 0x00019800011a7983 */ /* 0x000f240000300800 */
[----:B------:R-:W4:Y:S02]  /*493c0*/  LDL.LU R27, [R1+0x19c] ;  /* 0x00019c00011b7983 */ /* 0x000f240000300800 */
[----:B----4-:R-:W-:Y:S01]  /*493d0*/  STL.64 [R1+0x4988], R26 ;  /* 0x0049881a01007387 */ /* 0x010fe20000100a00 */
[----:B--2---:R1:W-:Y:S03]  /*493e0*/  STL.64 [R1+0x4980], R24 ;  /* 0x0049801801007387 */ /* 0x0043e60000100a00 */
[----:B-1----:R-:W2:Y:S01]  /*493f0*/  LDL.LU R24, [R1+0x260] ;  /* 0x0002600001187983 */ /* 0x002ea20000300800 */
[----:B------:R-:W2:Y:S02]  /*49400*/  LDL.LU R25, [R1+0x264] ;  /* 0x0002640001197983 */ /* 0x000ea40000300800 */
[----:B------:R-:W4:Y:S02]  /*49410*/  LDL.LU R26, [R1+0x268] ;  /* 0x00026800011a7983 */ /* 0x000f240000300800 */
[----:B------:R-:W4:Y:S01]  /*49420*/  LDL.LU R27, [R1+0x26c] ;  /* 0x00026c00011b7983 */ /* 0x000f220000300800 */
[----:B---3--:R-:W-:-:S02]  /*49430*/  MOV R14, R29 ;  /* 0x0000001d000e7202 */ /* 0x008fc40000000f00 */
[----:B------:R-:W-:Y:S01]  /*49440*/  MOV R15, R3 ;  /* 0x00000003000f7202 */ /* 0x000fe20000000f00 */
[----:B0-----:R-:W-:Y:S02]  /*49450*/  MOV R3, R10 ;  /* 0x0000000a00037202 */ /* 0x001fe40000000f00 */
[----:B------:R-:W-:Y:S01]  /*49460*/  IMAD.MOV.U32 R29, RZ, RZ, R11 ;  /* 0x000000ffff1d7224 */ /* 0x000fe200078e000b */
        /* <DEDUP_REMOVED lines=10> */
[----:B------:R-:W4:Y:S01]  /*49510*/  LDL.LU.64 R10, [R1+0x49b8] ;  /* 0x0049b800010a7983 */ /* 0x000f220000300a00 */
[----:B------:R-:W-:Y:S01]  /*49520*/  IMAD.MOV.U32 R22, RZ, RZ, R8 ;  /* 0x000000ffff167224 */ /* 0x000fe200078e0008 */
[----:B------:R-:W-:-:S05]  /*49530*/  MOV R23, R9 ;  /* 0x0000000900177202 */ /* 0x000fca0000000f00 */
[----:B------:R-:W-:Y:S01]  /*49540*/  STL.64 [R1+0x48e8], R22 ;  /* 0x0048e81601007387 */ /* 0x000fe20000100a00 */
[----:B------:R0:W-:Y:S03]  /*49550*/  STL.64 [R1+0x48e0], R20 ;  /* 0x0048e01401007387 */ /* 0x0001e60000100a00 */
[----:B0-----:R-:W2:Y:S01]  /*49560*/  LDL.LU R20, [R1+0x100] ;  /* 0x0001000001147983 */ /* 0x001ea20000300800 */
[----:B------:R-:W2:Y:S02]  /*49570*/  LDL.LU R21, [R1+0x104] ;  /* 0x0001040001157983 */ /* 0x000ea40000300800 */
[----:B------:R-:W2:Y:S02]  /*49580*/  LDL.LU R22, [R1+0x108] ;  /* 0x0001080001167983 */ /* 0x000ea40000300800 */
[----:B------:R-:W2:Y:S01]  /*49590*/  LDL.LU R23, [R1+0x10c] ;  /* 0x00010c0001177983 */ /* 0x000ea20000300800 */
[C---:B----4-:R-:W-:Y:S11]  /*495a0*/  HMMA.16816.F32 R4, R12.reuse, R10, R4 ;  /* 0x0000000a0c04723c */ /* 0x050ff60000001804 */
[----:B------:R-:W-:Y:S11]  /*495b0*/  @!UPT UIADD3 URZ, URZ, URZ, URZ ;  /* 0x0000003f3f3ff290 */ /* 0x000ff6000fffe03f */
[----:B------:R-:W-:Y:S01]  /*495c0*/  @!UPT UIADD3 URZ, URZ, URZ, URZ ;  /* 0x0000003f3f3ff290 */ /* 0x000fe2000fffe03f */
[----:B------:R-:W-:Y:S01]  /*495d0*/  STL.64 [R1+0x250], R4 ;  /* 0x0002500401007387 */ /* 0x000fe20000100a00 */
[----:B------:R0:W-:Y:S01]  /*495e0*/  STL [R1+0x258], R6 ;  /* 0x0002580601007387 */ /* 0x0001e20000100800 */
[----:B------:R-:W-:Y:S02]  /*495f0*/  MOV R2, R7 ;  /* 0x0000000700027202 */ /* 0x000fe40000000f00 */
[----:B0-----:R-:W2:Y:S03]  /*49600*/  LDL.LU.64 R6, [R1+0x49b0] ;  /* 0x0049b00001067983 */ /* 0x001ea60000300a00 */
        /* <DEDUP_REMOVED lines=12> */
[----:B------:R0:W-:Y:S01]  /*496d0*/  STL.64 [R1+0x330], R24 ;  /* 0x0003301801007387 */ /* 0x0001e20000100a00 */
[----:B------:R-:W-:Y:S01]  /*496e0*/  MOV R5, R26 ;  /* 0x0000001a00057202 */ /* 0x000fe20000000f00 */
[----:B------:R-:W-:Y:S02]  /*496f0*/  IMAD.MOV.U32 R4, RZ, RZ, R27 ;  /* 0x000000ffff047224 */ /* 0x000fe400078e001b */
[----:B------:R-:W2:Y:S04]  /*49700*/  LDL.LU.64 R26, [R1+0x4988] ;  /* 0x00498800011a7983 */ /* 0x000ea80000300a00 */
        /* <DEDUP_REMOVED lines=26> */
[C---:B--2---:R-:W-:Y:S08]  /*498b0*/  HMMA.16816.F32 R24, R12.reuse, R10, R24 ;  /* 0x0000000a0c18723c */ /* 0x044ff00000001818 */
[----:B------:R-:W-:Y:S11]  /*498c0*/  HMMA.16816.F32 R12, R12, R6, R20 ;  /* 0x000000060c0c723c */ /* 0x000ff60000001814 */
[----:B------:R-:W-:Y:S04]  /*498d0*/  @!UPT UIADD3 URZ, URZ, URZ, URZ ;  /* 0x0000003f3f3ff290 */ /* 0x000fe8000fffe03f */
[----:B------:R-:W-:Y:S01]  /*498e0*/  STL.64 [R1+0x360], R24 ;  /* 0x0003601801007387 */ /* 0x000fe20000100a00 */
[----:B------:R0:W-:Y:S03]  /*498f0*/  STL.64 [R1+0x368], R26 ;  /* 0x0003681a01007387 */ /* 0x0001e60000100a00 */
[----:B0-----:R-:W2:Y:S01]  /*49900*/  LDL.LU.64 R26, [R1+0x4928] ;  /* 0x00492800011a7983 */ /* 0x001ea20000300a00 */
[----:B------:R-:W2:Y:S02]  /*49910*/  LDL.LU.64 R24, [R1+0x4920] ;  /* 0x0049200001187983 */ /* 0x000ea40000300a00 */
[----:B------:R-:W4:Y:S02]  /*49920*/  LDL.LU R20, [R1+0xf0] ;  /* 0x0000f00001147983 */ /* 0x000f240000300800 */
[----:B------:R-:W-:Y:S01]  /*49930*/  STL.64 [R1+0x2f0], R12 ;  /* 0x0002f00c01007387 */ /* 0x000fe20000100a00 */
[----:B------:R-:W-:Y:S02]  /*49940*/  STL.64 [R1+0x2f8], R14 ;  /* 0x0002f80e01007387 */ /* 0x000fe40000100a00 */
[----:B------:R-:W0:Y:S04]  /*49950*/  LDSM.16.MT88.4 R12, [R0+0x22100] ;  /* 0x02210000000c783b */ /* 0x000e280000004200 */
[----:B------:R-:W4:Y:S02]  /*49960*/  LDL.LU R21, [R1+0xf4] ;  /* 0x0000f40001157983 */ /* 0x000f240000300800 */
[----:B------:R-:W4:Y:S01]  /*49970*/  LDL.LU R22, [R1+0xf8] ;  /* 0x0000f80001167983 */ /* 0x000f220000300800 */
[----:B------:R-:W4:Y:S01]  /*49980*/  LDL.LU R23, [R1+0xfc] ;  /* 0x0000fc0001177983 */ /* 0x000f220000300800 */
[----:B0-----:R-:W-:-:S03]  /*49990*/  MOV R9, R14 ;  /* 0x0000000e00097202 */ /* 0x001fc60000000f00 */
[----:B------:R0:W-:Y:S01]  /*499a0*/  STL [R1+0x30], R12 ;  /* 0x0000300c01007387 */ /* 0x0001e20000100800 */
[----:B------:R-:W-:Y:S01]  /*499b0*/  IMAD.MOV.U32 R8, RZ, RZ, R15 ;  /* 0x000000ffff087224 */ /* 0x000fe200078e000f */
[----:B------:R-:W-:Y:S01]  /*499c0*/  MOV R28, R13 ;  /* 0x0000000d001c7202 */ /* 0x000fe20000000f00 */
[----:B------:R-:W2:Y:S01]  /*499d0*/  LDL.LU.64 R14, [R1+0x4918] ;  /* 0x00491800010e7983 */ /* 0x000ea20000300a00 */
[----:B0-----:R-:W2:Y:S02]  /*499e0*/  LDL.LU.64 R12, [R1+0x4910] ;  /* 0x00491000010c7983 */ /* 0x001ea40000300a00 */
[C---:B--2---:R-:W-:Y:S08]  /*499f0*/  HMMA.16816.F32 R24, R12.reuse, R10, R24 ;  /* 0x0000000a0c18723c */ /* 0x044ff00000001818 */
[----:B---3--:R-:W-:Y:S11]  /*49a00*/  HMMA.16816.F32 R12, R12, R6, R16 ;  /* 0x000000060c0c723c */ /* 0x008ff60000001810 */
[----:B------:R-:W-:Y:S04]  /*49a10*/  @!UPT UIADD3 URZ, URZ, URZ, URZ ;  /* 0x0000003f3f3ff290 */ /* 0x000fe8000fffe03f */
[----:B------:R-:W-:Y:S01]  /*49a20*/  STL.64 [R1+0x350], R24 ;  /* 0x0003501801007387 */ /* 0x000fe20000100a00 */
[----:B------:R0:W-:Y:S03]  /*49a30*/  STL.64 [R1+0x358], R26 ;  /* 0x0003581a01007387 */ /* 0x0001e60000100a00 */
[----:B0-----:R-:W2:Y:S01]  /*49a40*/  LDL.LU.64 R26, [R1+0x4908] ;  /* 0x00490800011a7983 */ /* 0x001ea20000300a00 */
[----:B------:R-:W2:Y:S02]  /*49a50*/  LDL.LU.64 R24, [R1+0x4900] ;  /* 0x0049000001187983 */ /* 0x000ea40000300a00 */
[----:B------:R-:W2:Y:S02]  /*49a60*/  LDL.LU.64 R18, [R1+0x48f8] ;  /* 0x0048f80001127983 */ /* 0x000ea40000300a00 */
[----:B------:R-:W2:Y:S01]  /*49a70*/  LDL.LU.64 R16, [R1+0x48f0] ;  /* 0x0048f00001107983 */ /* 0x000ea20000300a00 */
[----:B------:R0:W-:Y:S01]  /*49a80*/  STL.64 [R1+0x340], R12 ;  /* 0x0003400c01007387 */ /* 0x0001e20000100a00 */
[----:B------:R1:W-:Y:S03]  /*49a90*/  STL.64 [R1+0x348], R14 ;  /* 0x0003480e01007387 */ /* 0x0003e60000100a00 */
[----:B0-----:R-:W3:Y:S01]  /*49aa0*/  LDL.LU R12, [R1+0x80] ;  /* 0x00008000010c7983 */ /* 0x001ee20000300800 */
[C---:B--2---:R-:W-:Y:S11]  /*49ab0*/  HMMA.16816.F32 R24, R16.reuse, R10, R24 ;  /* 0x0000000a1018723c */ /* 0x044ff60000001818 */
[----:B------:R-:W-:Y:S11]  /*49ac0*/  @!UPT UIADD3 URZ, URZ, URZ, URZ ;  /* 0x0000003f3f3ff290 */ /* 0x000ff6000fffe03f */
[----:B------:R-:W-:Y:S01]  /*49ad0*/  @!UPT UIADD3 URZ, URZ, URZ, URZ ;  /* 0x0000003f3f3ff290 */ /* 0x000fe2000fffe03f */
[----:B------:R0:W-:Y:S01]  /*49ae0*/  STL.64 [R1+0x370], R24 ;  /* 0x0003701801007387 */ /* 0x0001e20000100a00 */
[----:B------:R2:W-:Y:S02]  /*49af0*/  STL.64 [R1+0x378], R26 ;  /* 0x0003781a01007387 */ /* 0x0005e40000100a00 */
[----:B------:R-:W3:Y:S02]  /*49b00*/  LDL.LU R13, [R1+0x84] ;  /* 0x00008400010d7983 */ /* 0x000ee40000300800 */
[----:B-1----:R-:W3:Y:S01]  /*49b10*/  LDL.LU R14, [R1+0x88] ;  /* 0x00008800010e7983 */ /* 0x002ee20000300800 */
[----:B------:R-:W3:Y:S04]  /*49b20*/  LDL.LU R15, [R1+0x8c] ;  /* 0x00008c00010f7983 */ /* 0x000ee80000300800 */
[----:B0-----:R-:W3:Y:S01]  /*49b30*/  LDL.LU R24, [R1+0xb0] ;  /* 0x0000b00001187983 */ /* 0x001ee20000300800 */
[----:B------:R-:W3:Y:S02]  /*49b40*/  LDL.LU R25, [R1+0xb4] ;  /* 0x0000b40001197983 */ /* 0x000ee40000300800 */
[----:B--2---:R-:W2:Y:S02]  /*49b50*/  LDL.LU R26, [R1+0xb8] ;  /* 0x0000b800011a7983 */ /* 0x004ea40000300800 */
[----:B------:R-:W2:Y:S02]  /*49b60*/  LDL.LU R27, [R1+0xbc] ;  /* 0x0000bc00011b7983 */ /* 0x000ea40000300800 */
[----:B--2---:R-:W-:Y:S01]  /*49b70*/  STL.64 [R1+0x48c8], R26 ;  /* 0x0048c81a01007387 */ /* 0x004fe20000100a00 */
[----:B---3--:R0:W-:Y:S03]  /*49b80*/  STL.64 [R1+0x48c0], R24 ;  /* 0x0048c01801007387 */ /* 0x0081e60000100a00 */
        /* <DEDUP_REMOVED lines=8> */
[----:B------:R-:W2:Y:S02]  /*49c10*/  LDL.LU R14, [R1+0x58] ;  /* 0x00005800010e7983 */ /* 0x000ea40000300800 */
[----:B------:R-:W2:Y:S01]  /*49c20*/  LDL.LU R15, [R1+0x5c] ;  /* 0x00005c00010f7983 */ /* 0x000ea20000300800 */
[----:B----4-:R-:W-:Y:S01]  /*49c30*/  HMMA.16816.F32 R16, R16, R6, R20 ;  /* 0x000000061010723c */ /* 0x010fe20000001814 */
[----:B--2---:R-:W-:Y:S01]  /*49c40*/  STL.64 [R1+0x48a8], R14 ;  /* 0x0048a80e01007387 */ /* 0x004fe20000100a00 */
[----:B---3--:R0:W-:Y:S03]  /*49c50*/  STL.64 [R1+0x48a0], R12 ;  /* 0x0048a00c01007387 */ /* 0x0081e60000100a00 */
[----:B0-----:R-:W2:Y:S01]  /*49c60*/  LDL.LU R12, [R1+0xa0] ;  /* 0x0000a000010c7983 */ /* 0x001ea20000300800 */
[----:B------:R-:W2:Y:S02]  /*49c70*/  LDL.LU R13, [R1+0xa4] ;  /* 0x0000a400010d7983 */ /* 0x000ea40000300800 */
[----:B------:R-:W2:Y:S02]  /*49c80*/  LDL.LU R14, [R1+0xa8] ;  /* 0x0000a800010e7983 */ /* 0x000ea40000300800 */
[----:B------:R-:W2:Y:S01]  /*49c90*/  LDL.LU R15, [R1+0xac] ;  /* 0x0000ac00010f7983 */ /* 0x000ea20000300800 */
[----:B------:R-:W3:Y:S01]  /*49ca0*/  LDL.LU.64 R22, [R1+0x48e8] ;  /* 0x0048e80001167983 */ /* 0x000ee20000300a00 */
[----:B------:R-:W4:Y:S11]  /*49cb0*/  LDL.LU.64 R20, [R1+0x48e0] ;  /* 0x0048e00001147983 */ /* 0x000f360000300a00 */
[----:B------:R-:W-:Y:S02]  /*49cc0*/  STL.64 [R1+0x320], R16 ;  /* 0x0003201001007387 */ /* 0x000fe40000100a00 */
[----:B------:R0:W-:Y:S02]  /*49cd0*/  STL.64 [R1+0x328], R18 ;  /* 0x0003281201007387 */ /* 0x0001e40000100a00 */
[----:B0-----:R-:W-:Y:S01]  /*49ce0*/  IMAD.MOV.U32 R18, RZ, RZ, R3 ;  /* 0x000000ffff127224 */ /* 0x001fe200078e0003 */
[----:B------:R-:W-:-:S02]  /*49cf0*/  MOV R19, R29 ;  /* 0x0000001d00137202 */ /* 0x000fc40000000f00 */
[----:B---3--:R-:W-:Y:S02]  /*49d00*/  MOV R16, R22 ;  /* 0x0000001600107202 */ /* 0x008fe40000000f00 */
[----:B------:R-:W-:Y:S01]  /*49d10*/  MOV R17, R23 ;  /* 0x0000001700117202 */ /* 0x000fe20000000f00 */
[----:B------:R-:W4:Y:S01]  /*49d20*/  LDL.LU R22, [R1+0x48d8] ;  /* 0x0048d80001167983 */ /* 0x000f220000300800 */
[----:B------:R-:W4:Y:S02]  /*49d30*/  LDL.LU R23, [R1+0x48d4] ;  /* 0x0048d40001177983 */ /* 0x000f240000300800 */
[----:B------:R-:W3:Y:S02]  /*49d40*/  LDL.LU R3, [R1+0x48d0] ;  /* 0x0048d00001037983 */ /* 0x000ee40000300800 */
[----:B------:R-:W-:Y:S01]  /*49d50*/  STL.64 [R1+0x4888], R18 ;  /* 0x0048881201007387 */ /* 0x000fe20000100a00 */
[----:B------:R0:W-:Y:S04]  /*49d60*/  STL.64 [R1+0x4880], R16 ;  /* 0x0048801001007387 */ /* 0x0001e80000100a00 */
[----:B0-----:R-:W2:Y:S01]  /*49d70*/  LDL.LU R16, [R1+0x90] ;  /* 0x0000900001107983 */ /* 0x001ea20000300800 */
[----:B------:R-:W2:Y:S02]  /*49d80*/  LDL.LU R17, [R1+0x94] ;  /* 0x0000940001117983 */ /* 0x000ea40000300800 */
[----:B------:R-:W2:Y:S02]  /*49d90*/  LDL.LU R18, [R1+0x98] ;  /* 0x0000980001127983 */ /* 0x000ea40000300800 */
[----:B------:R-:W2:Y:S01]  /*49da0*/  LDL.LU R19, [R1+0x9c] ;  /* 0x00009c0001137983 */ /* 0x000ea20000300800 */
[C---:B----4-:R-:W-:Y:S01]  /*49db0*/  HMMA.16816.F32 R24, R20.reuse, R10, R24 ;  /* 0x0000000a1418723c */ /* 0x050fe20000001818 */
        /* <DEDUP_REMOVED lines=27> */
[----:B------:R-:W4:Y:S01]  /*49f70*/  LDL.LU.64 R12, [R1+0x48a0] ;  /* 0x0048a000010c7983 */ /* 0x000f220000300a00 */
[----:B--2---:R-:W-:Y:S01]  /*49f80*/  HMMA.16816.F32 R20, R24, R6, R20 ;  /* 0x000000061814723c */ /* 0x004fe20000001814 */
[----:B------:R-:W2:Y:S02]  /*49f90*/  LDL R27, [R1+0x1a48] ;  /* 0x001a4800011b7983 */ /* 0x000ea40000100800 */
[----:B--2---:R0:W-:Y:S11]  /*49fa0*/  STL [R1+0x4864], R27 ;  /* 0x0048641b01007387 */ /* 0x0041f60000100800 */
[----:B------:R-:W-:Y:S09]  /*49fb0*/  @!UPT UIADD3 URZ, URZ, URZ, URZ ;  /* 0x0000003f3f3ff290 */ /* 0x000ff2000fffe03f */
[----:B------:R-:W-:Y:S02]  /*49fc0*/  STL.64 [R1+0x280], R20 ;  /* 0x0002801401007387 */ /* 0x000fe40000100a00 */
[----:B------:R-:W-:Y:S02]  /*49fd0*/  STL.64 [R1+0x288], R22 ;  /* 0x0002881601007387 */ /* 0x000fe40000100a00 */
[----:B------:R-:W1:Y:S01]  /*49fe0*/  LDSM.16.MT88.4 R20, [R0+0x22180] ;  /* 0x022180000014783b */ /* 0x000e620000004200 */
[----:B----4-:R-:W-:Y:S03]  /*49ff0*/  HMMA.16816.F32 R16, R12, R10, R16 ;  /* 0x0000000a0c10723c */ /* 0x010fe60000001810 */
[----:B------:R-:W2:Y:S01]  /*4a000*/  LDL.LU R24, [R1+0xe0] ;  /* 0x0000e00001187983 */ /* 0x000ea20000300800 */
[----:B------:R-:W2:Y:S02]  /*4a010*/  LDL.LU R25, [R1+0xe4] ;  /* 0x0000e40001197983 */ /* 0x000ea40000300800 */
[----:B------:R-:W2:Y:S01]  /*4a020*/  LDL.LU R26, [R1+0xe8] ;  /* 0x0000e800011a7983 */ /* 0x000ea20000300800 */
[----:B0-----:R-:W2:Y:S01]  /*4a030*/  LDL.LU R27, [R1+0xec] ;  /* 0x0000ec00011b7983 */ /* 0x001ea20000300800 */
[----:B-1----:R-:W-:-:S02]  /*4a040*/  MOV R29, R20 ;  /* 0x00000014001d7202 */ /* 0x002fc40000000f00 */
[----:B------:R-:W-:Y:S01]  /*4a050*/  MOV R4, R23 ;  /* 0x0000001700047202 */ /* 0x000fe20000000f00 */
[----:B------:R-:W-:Y:S01]  /*4a060*/  IMAD.MOV.U32 R2, RZ, RZ, R21 ;  /* 0x000000ffff027224 */ /* 0x000fe200078e0015 */
[----:B------:R-:W4:Y:S01]  /*4a070*/  LDL.LU R20, [R1+0x110] ;  /* 0x0001100001147983 */ /* 0x000f220000300800 */
[----:B------:R-:W-:Y:S01]  /*4a080*/  MOV R5, R22 ;  /* 0x0000001600057202 */ /* 0x000fe20000000f00 */
[----:B------:R-:W4:Y:S02]  /*4a090*/  LDL.LU R21, [R1+0x114] ;  /* 0x0001140001157983 */ /* 0x000f240000300800 */
[----:B------:R-:W4:Y:S01]  /*4a0a0*/  LDL.LU R22, [R1+0x118] ;  /* 0x0001180001167983 */ /* 0x000f220000300800 */
[----:B------:R-:W4:Y:S01]  /*4a0b0*/  LDL.LU R23, [R1+0x11c] ;  /* 0x00011c0001177983 */ /* 0x000f220000300800 */
[----:B------:R-:W-:Y:S02]  /*4a0c0*/  STL [R1+0x4860], R4 ;  /* 0x0048600401007387 */ /* 0x000fe40000100800 */
[----:B------:R-:W-:Y:S02]  /*4a0d0*/  STL [R1+0x485c], R29 ;  /* 0x00485c1d01007387 */ /* 0x000fe40000100800 */
[----:B------:R-:W-:Y:S01]  /*4a0e0*/  STL [R1+0x4858], R2 ;  /* 0x0048580201007387 */ /* 0x000fe20000100800 */
[----:B------:R-:W-:Y:S01]  /*4a0f0*/  STL [R1+0x4854], R5 ;  /* 0x0048540501007387 */ /* 0x000fe20000100800 */
[----:B------:R-:W-:Y:S02]  /*4a100*/  STL.64 [R1+0x290], R16 ;  /* 0x0002901001007387 */ /* 0x000fe40000100a00 */
[----:B------:R0:W-:Y:S02]  /*4a110*/  STL.64 [R1+0x298], R18 ;  /* 0x0002981201007387 */ /* 0x0001e40000100a00 */
        /* <DEDUP_REMOVED lines=10> */
[----:B--2---:R-:W-:Y:S11]  /*4a1c0*/  HMMA.16816.F32 R12, R16, R10, R12 ;  /* 0x0000000a100c723c */ /* 0x004ff6000000180c */
[----:B------:R-:W-:Y:S11]  /*4a1d0*/  @!UPT UIADD3 URZ, URZ, URZ, URZ ;  /* 0x0000003f3f3ff290 */ /* 0x000ff6000fffe03f */
[----:B------:R-:W-:Y:S01]  /*4a1e0*/  @!UPT UIADD3 URZ, URZ, URZ, URZ ;  /* 0x0000003f3f3ff290 */ /* 0x000fe2000fffe03f */
[----:B------:R-:W-:Y:S01]  /*4a1f0*/  STL.64 [R1+0x270], R12 ;  /* 0x0002700c01007387 */ /* 0x000fe20000100a00 */
[----:B------:R-:W-:Y:S02]  /*4a200*/  STL.64 [R1+0x278], R14 ;  /* 0x0002780e01007387 */ /* 0x000fe40000100a00 */
[----:B---3--:R-:W0:Y:S04]  /*4a210*/  LDSM.16.MT88.4 R12, [R3+0x22000] ;  /* 0x02200000030c783b */ /* 0x008e280000004200 */
[----:B0-----:R-:W-:Y:S01]  /*4a220*/  IMAD.MOV.U32 R2, RZ, RZ, R12 ;  /* 0x000000ffff027224 */ /* 0x001fe200078e000c */
[----:B------:R-:W-:Y:S01]  /*4a230*/  MOV R5, R13 ;  /* 0x0000000d00057202 */ /* 0x000fe20000000f00 */
[----:B------:R-:W-:Y:S01]  /*4a240*/  STL [R1+0x18], R14 ;  /* 0x0000180e01007387 */ /* 0x000fe20000100800 */
[----:B------:R-:W-:-:S02]  /*4a250*/  MOV R0, R15 ;  /* 0x0000000f00007202 */ /* 0x000fc40000000f00 */
[----:B------:R-:W0:Y:S04]  /*4a260*/  LDSM.16.MT88.4 R12, [R3+0x22080] ;  /* 0x02208000030c783b */ /* 0x000e280000004200 */
[----:B0-----:R-:W-:Y:S01]  /*4a270*/  IMAD.MOV.U32 R4, RZ, RZ, R14 ;  /* 0x000000ffff047224 */ /* 0x001fe200078e000e */
[----:B------:R-:W-:Y:S01]  /*4a280*/  STL.64 [R1], R12 ;  /* 0x0000000c01007387 */ /* 0x000fe20000100a00 */
[----:B------:R-:W-:Y:S02]  /*4a290*/  MOV R29, R15 ;  /* 0x0000000f001d7202 */ /* 0x000fe40000000f00 */
[----:B------:R-:W0:Y:S01]  /*4a2a0*/  LDSM.16.MT88.4 R12, [R3+0x22100] ;  /* 0x02210000030c783b */ /* 0x000e220000004200 */
[----:B------:R-:W-:Y:S01]  /*4a2b0*/  HMMA.16816.F32 R16, R16, R6, R24 ;  /* 0x000000061010723c */ /* 0x000fe20000001818 */
[----:B0-----:R-:W-:Y:S02]  /*4a2c0*/  STL.64 [R1+0x47c8], R14 ;  /* 0x0047c80e01007387 */ /* 0x001fe40000100a00 */
[----:B------:R0:W-:Y:S02]  /*4a2d0*/  STL.64 [R1+0x47c0], R12 ;  /* 0x0047c00c01007387 */ /* 0x0001e40000100a00 */
[----:B0-----:R-:W4:Y:S01]  /*4a2e0*/  LDL.LU R12, [R1+0x30] ;  /* 0x00003000010c7983 */ /* 0x001f220000300800 */
[----:B------:R-:W-:-:S02]  /*4a2f0*/  MOV R13, R28 ;  /* 0x0000001c000d7202 */ /* 0x000fc40000000f00 */
[----:B------:R-:W2:Y:S02]  /*4a300*/  LDL.LU R28, [R1+0x4868] ;  /* 0x00486800011c7983 */ /* 0x000ea40000300800 */
[----:B------:R-:W3:Y:S11]  /*4a310*/  LDL.LU R27, [R1+0x4864] ;  /* 0x00486400011b7983 */ /* 0x000ef60000300800 */
[----:B------:R-:W-:Y:S02]  /*4a320*/  @!UPT UIADD3 URZ, URZ, URZ, URZ ;  /* 0x0000003f3f3ff290 */ /* 0x000fe4000fffe03f */
        /* <DEDUP_REMOVED lines=8> */
[----:B------:R-:W3:Y:S02]  /*4a3b0*/  LDL.LU R19, [R1+0x17c] ;  /* 0x00017c0001137983 */ /* 0x000ee40000300800 */
[----:B------:R-:W-:Y:S01]  /*4a3c0*/  IMAD.MOV.U32 R14, RZ, RZ, R9 ;  /* 0x000000ffff0e7224 */ /* 0x000fe200078e0009 */
[----:B------:R-:W-:Y:S01]  /*4a3d0*/  MOV R15, R8 ;  /* 0x00000008000f7202 */ /* 0x000fe20000000f00 */
[----:B------:R-:W-:Y:S06]  /*4a3e0*/  STL [R1+0x4720], R3 ;  /* 0x0047200301007387 */ /* 0x000fec0000100800 */
[C---:B----4-:R-:W-:Y:S11]  /*4a3f0*/  HMMA.16816.F32 R20, R12.reuse, R10, R20 ;  /* 0x0000000a0c14723c */ /* 0x050ff60000001814 */
[----:B------:R-:W-:Y:S11]  /*4a400*/  @!UPT UIADD3 URZ, URZ, URZ, URZ ;  /* 0x0000003f3f3ff290 */ /* 0x000ff6000fffe03f */
[----:B------:R-:W-:Y:S01]  /*4a410*/  @!UPT UIADD3 URZ, URZ, URZ, URZ ;  /* 0x0000003f3f3ff290 */ /* 0x000fe2000fffe03f */
[----:B------:R-:W-:Y:S01]  /*4a420*/  STL.64 [R1+0xf0], R20 ;  /* 0x0000f01401007387 */ /* 0x000fe20000100a00 */
[----:B------:R-:W-:Y:S02]  /*4a430*/  STL.64 [R1+0xf8], R22 ;  /* 0x0000f81601007387 */ /* 0x000fe40000100a00 */
[----:B--2---:R-:W0:Y:S02]  /*4a440*/  LDSM.16.MT88.4 R20, [R28+0x24000] ;  /* 0x024000001c14783b */ /* 0x004e240000004200 */
[----:B0-----:R-:W-:Y:S01]  /*4a450*/  MOV R8, R20 ;  /* 0x0000001400087202 */ /* 0x001fe20000000f00 */
[----:B------:R-:W-:Y:S01]  /*4a460*/  STL.64 [R1+0x68], R22 ;  /* 0x0000681601007387 */ /* 0x000fe20000100a00 */
[----:B------:R-:W-:Y:S02]  /*4a470*/  IMAD.MOV.U32 R9, RZ, RZ, R21 ;  /* 0x000000ffff097224 */ /* 0x000fe400078e0015 */
[----:B---3--:R-:W0:Y:S01]  /*4a480*/  LDSM.16.M88.4 R20, [R27+0x40200] ;  /* 0x040200001b14783b */ /* 0x008e220000000200 */
[----:B------:R-:W-:Y:S01]  /*4a490*/  HMMA.16816.F32 R16, R12, R6, R16 ;  /* 0x000000060c10723c */ /* 0x000fe20000001810 */
[----:B------:R-:W1:Y:S04]  /*4a4a0*/  LDSM.16.M88.4 R24, [R27+0x50200] ;  /* 0x050200001b18783b */ /* 0x000e680000000200 */
[----:B0-----:R-:W-:Y:S01]  /*4a4b0*/  STL [R1+0x458c], R22 ;  /* 0x00458c1601007387 */ /* 0x001fe20000100800 */
[----:B------:R-:W-:Y:S02]  /*4a4c0*/  STL [R1+0x4588], R23 ;  /* 0x0045881701007387 */ /* 0x000fe40000100800 */
[----:B------:R0:W-:Y:S02]  /*4a4d0*/  STL.64 [R1+0x4780], R20 ;  /* 0x0047801401007387 */ /* 0x0001e40000100a00 */
[----:B------:R-:W2:Y:S11]  /*4a4e0*/  LDL.LU R12, [R1] ;  /* 0x00000000010c7983 */ /* 0x000eb60000300800 */
[----:B------:R-:W-:Y:S02]  /*4a4f0*/  @!UPT UIADD3 URZ, URZ, URZ, URZ ;  /* 0x0000003f3f3ff290 */ /* 0x000fe4000fffe03f */
[----:B------:R3:W-:Y:S01]  /*4a500*/  STL.64 [R1+0xa0], R16 ;  /* 0x0000a01001007387 */ /* 0x0007e20000100a00 */
[----:B------:R4:W-:Y:S02]  /*4a510*/  STL.64 [R1+0xa8], R18 ;  /* 0x0000a81201007387 */ /* 0x0009e40000100a00 */
[----:B------:R-:W2:Y:S01]  /*4a520*/  LDL.LU R13, [R1+0x4] ;  /* 0x00000400010d7983 */ /* 0x000ea20000300800 */
[----:B------:R-:W-:Y:S02]  /*4a530*/  MOV R14, R4 ;  /* 0x00000004000e7202 */ /* 0x000fe40000000f00 */
[----:B------:R-:W-:Y:S01]  /*4a540*/  MOV R15, R29 ;  /* 0x0000001d000f7202 */ /* 0x000fe20000000f00 */
[----:B------:R-:W3:Y:S01]  /*4a550*/  LDL.LU R4, [R1+0x4860] ;  /* 0x0048600001047983 */ /* 0x000ee20000300800 */
[----:B------:R-:W3:Y:S03]  /*4a560*/  LDL.LU R29, [R1+0x485c] ;  /* 0x00485c00011d7983 */ /* 0x000ee60000300800 */
[----:B------:R-:W-:Y:S04]  /*4a570*/  STL.64 [R1+0x47e8], R14 ;  /* 0x0047e80e01007387 */ /* 0x000fe80000100a00 */
[----:B--2---:R4:W-:Y:S01]  /*4a580*/  STL.64 [R1+0x47e0], R12 ;  /* 0x0047e00c01007387 */ /* 0x0049e20000100a00 */
[----:B0-----:R-:W2:Y:S02]  /*4a590*/  LDL.LU R20, [R1+0x1d0] ;  /* 0x0001d00001147983 */ /* 0x001ea40000300800 */
[----:B------:R-:W2:Y:S02]  /*4a5a0*/  LDL.LU R21, [R1+0x1d4] ;  /* 0x0001d40001157983 */ /* 0x000ea40000300800 */
[----:B------:R-:W2:Y:S01]  /*4a5b0*/  LDL.LU R22, [R1+0x1d8] ;  /* 0x0001d80001167983 */ /* 0x000ea20000300800 */
[----:B------:R-:W2:Y:S01]  /*4a5c0*/  LDL.LU R23, [R1+0x1dc] ;  /* 0x0001dc0001177983 */ /* 0x000ea20000300800 */
[----:B---3--:R-:W3:Y:S02]  /*4a5d0*/  LDL.LU R16, [R1+0x1a0] ;  /* 0x0001a00001107983 */ /* 0x008ee40000300800 */
[----:B------:R-:W3:Y:S02]  /*4a5e0*/  LDL.LU R17, [R1+0x1a4] ;  /* 0x0001a40001117983 */ /* 0x000ee40000300800 */
[----:B----4-:R-:W3:Y:S01]  /*4a5f0*/  LDL.LU R18, [R1+0x1a8] ;  /* 0x0001a80001127983 */ /* 0x010ee20000300800 */
[----:B------:R-:W3:Y:S01]  /*4a600*/  LDL.LU R19, [R1+0x1ac] ;  /* 0x0001ac0001137983 */ /* 0x000ee20000300800 */
[----:B------:R-:W-:Y:S01]  /*4a610*/  IMAD.MOV.U32 R12, RZ, RZ, R2 ;  /* 0x000000ffff0c7224 */ /* 0x000fe200078e0002 */
[----:B------:R-:W-:-:S02]  /*4a620*/  MOV R13, R5 ;  /* 0x00000005000d7202 */ /* 0x000fc40000000f00 */
[----:B--2---:R-:W-:Y:S01]  /*4a630*/  STL.64 [R1+0x47f8], R22 ;  /* 0x0047f81601007387 */ /* 0x004fe20000100a00 */
[----:B------:R-:W-:Y:S02]  /*4a640*/  STL.64 [R1+0x47f0], R20 ;  /* 0x0047f01401007387 */ /* 0x000fe40000100a00 */
[----:B------:R-:W2:Y:S02]  /*4a650*/  LDL.LU R2, [R1+0x4858] ;  /* 0x0048580001027983 */ /* 0x000ea40000300800 */
[----:B------:R-:W4:Y:S01]  /*4a660*/  LDL.LU R5, [R1+0x4854] ;  /* 0x0048540001057983 */ /* 0x000f220000300800 */
[----:B------:R-:W2:Y:S01]  /*4a670*/  LDL.LU R14, [R1+0x18] ;  /* 0x00001800010e7983 */ /* 0x000ea20000300800 */
[----:B------:R-:W-:Y:S02]  /*4a680*/  MOV R15, R0 ;  /* 0x00000000000f7202 */ /* 0x000fe40000000f00 */
[----:B------:R-:W3:Y:S03]  /*4a690*/  LDL.LU R0, [R1+0x4850] ;  /* 0x0048500001007983 */ /* 0x000ee60000300800 */
[----:B--2---:R-:W-:Y:S01]  /*4a6a0*/  STL.64 [R1+0x4818], R14 ;  /* 0x0048180e01007387 */ /* 0x004fe20000100a00 */
[----:B------:R0:W-:Y:S02]  /*4a6b0*/  STL.64 [R1+0x4810], R12 ;  /* 0x0048100c01007387 */ /* 0x0001e40000100a00 */
[----:B0-----:R-:W-:-:S02]  /*4a6c0*/  IMAD.MOV.U32 R12, RZ, RZ, R29 ;  /* 0x000000ffff0c7224 */ /* 0x001fc400078e001d */
[----:B------:R-:W2:Y:S01]  /*4a6d0*/  LDL.LU R29, [R1+0x484c] ;  /* 0x00484c00011d7983 */ /* 0x000ea20000300800 */
[----:B------:R-:W-:Y:S02]  /*4a6e0*/  MOV R13, R2 ;  /* 0x00000002000d7202 */ /* 0x000fe40000000f00 */
[----:B------:R-:W4:Y:S02]  /*4a6f0*/  LDL.LU R2, [R1+0x4848] ;  /* 0x0048480001027983 */ /* 0x000f240000300800 */
[----:B------:R-:W4:Y:S01]  /*4a700*/  LDL.LU R20, [R1+0x1e0] ;  /* 0x0001e00001147983 */ /* 0x000f220000300800 */
[----:B------:R-:W4:Y:S01]  /*4a710*/  LDL.LU R21, [R1+0x1e4] ;  /* 0x0001e40001157983 */ /* 0x000f220000300800 */
[----:B---3--:R-:W-:Y:S02]  /*4a720*/  MOV R22, R0 ;  /* 0x0000000000167202 */ /* 0x008fe40000000f00 */
[----:B------:R-:W3:Y:S01]  /*4a730*/  LDL.LU R0, [R1+0x4844] ;  /* 0x0048440001007983 */ /* 0x000ee20000300800 */
[----:B--2---:R-:W-:-:S02]  /*4a740*/  MOV R23, R29 ;  /* 0x0000001d00177202 */ /* 0x004fc40000000f00 */
[----:B------:R-:W2:Y:S03]  /*4a750*/  LDL.LU R29, [R1+0x4840] ;  /* 0x00484000011d7983 */ /* 0x000ea60000300800 */
[----:B------:R-:W-:Y:S02]  /*4a760*/  STL.64 [R1+0x4808], R22 ;  /* 0x0048081601007387 */ /* 0x000fe40000100a00 */
[----:B----4-:R0:W-:Y:S02]  /*4a770*/  STL.64 [R1+0x4800], R20 ;  /* 0x0048001401007387 */ /* 0x0101e40000100a00 */
[----:B0-----:R-:W4:Y:S01]  /*4a780*/  LDL.LU R20, [R1+0x210] ;  /* 0x0002100001147983 */ /* 0x001f220000300800 */
[----:B------:R-:W4:Y:S02]  /*4a790*/  LDL.LU R21, [R1+0x214] ;  /* 0x0002140001157983 */ /* 0x000f240000300800 */
[----:B------:R-:W2:Y:S02]  /*4a7a0*/  LDL.LU R22, [R1+0x218] ;  /* 0x0002180001167983 */ /* 0x000ea40000300800 */
[----:B------:R-:W2:Y:S01]  /*4a7b0*/  LDL.LU R23, [R1+0x21c] ;  /* 0x00021c0001177983 */ /* 0x000ea20000300800 */
[----:B------:R-:W-:Y:S01]  /*4a7c0*/  MOV R14, R5 ;  /* 0x00000005000e7202 */ /* 0x000fe20000000f00 */
[----:B------:R-:W-:-:S07]  /*4a7d0*/  IMAD.MOV.U32 R15, RZ, RZ, R4 ;  /* 0x000000ffff0f7224 */ /* 0x000fce00078e0004 */
[----:B------:R-:W-:Y:S01]  /*4a7e0*/  HMMA.16816.F32 R16, R12, R10, R16 ;  /* 0x0000000a0c10723c */ /* 0x000fe20000001810 */
[----:B--2---:R-:W-:Y:S01]  /*4a7f0*/  STL.64 [R1+0x4828], R22 ;  /* 0x0048281601007387 */ /* 0x004fe20000100a00 */
[----:B----4-:R0:W-:Y:S03]  /*4a800*/  STL.64 [R1+0x4820], R20 ;  /* 0x0048201401007387 */ /* 0x0101e60000100a00 */
[----:B0-----:R-:W2:Y:S01]  /*4a810*/  LDL.LU R20, [R1+0x1b0] ;  /* 0x0001b00001147983 */ /* 0x001ea20000300800 */
[----:B------:R-:W2:Y:S02]  /*4a820*/  LDL.LU R21, [R1+0x1b4] ;  /* 0x0001b40001157983 */ /* 0x000ea40000300800 */
[----:B------:R-:W-:Y:S01]  /*4a830*/  IMAD.MOV.U32 R22, RZ, RZ, R29 ;  /* 0x000000ffff167224 */ /* 0x000fe200078e001d */
[----:B---3--:R-:W-:-:S05]  /*4a840*/  MOV R23, R0 ;  /* 0x0000000000177202 */ /* 0x008fca0000000f00 */
[----:B------:R-:W-:Y:S10]  /*4a850*/  STL.64 [R1+0x4838], R22 ;  /* 0x0048381601007387 */ /* 0x000ff40000100a00 */
[----:B------:R-:W-:Y:S01]  /*4a860*/  MOV R29, R18 ;  /* 0x00000012001d7202 */ /* 0x000fe20000000f00 */
[----:B------:R-:W-:Y:S01]  /*4a870*/  IMAD.MOV.U32 R0, RZ, RZ, R19 ;  /* 0x000000ffff007224 */ /* 0x000fe200078e0013 */
[----:B--2---:R-:W-:Y:S01]  /*4a880*/  STL.64 [R1+0x4830], R20 ;  /* 0x0048301401007387 */ /* 0x004fe20000100a00 */
[----:B-1----:R-:W-:Y:S02]  /*4a890*/  STL [R1+0x477c], R24 ;  /* 0x00477c1801007387 */ /* 0x002fe40000100800 */
[----:B------:R-:W-:Y:S02]  /*4a8a0*/  STL [R1+0x4770], R25 ;  /* 0x0047701901007387 */ /* 0x000fe40000100800 */
[----:B------:R-:W-:Y:S01]  /*4a8b0*/  STL [R1+0x45e0], R26 ;  /* 0x0045e01a01007387 */ /* 0x000fe20000100800 */
[----:B------:R-:W-:Y:S01]  /*4a8c0*/  STL [R1+0x4598], R27 ;  /* 0x0045981b01007387 */ /* 0x000fe20000100800 */
[----:B------:R0:W-:Y:S03]  /*4a8d0*/  STL.64 [R1+0x90], R16 ;  /* 0x0000901001007387 */ /* 0x0001e60000100a00 */
[----:B------:R-:W1:Y:S04]  /*4a8e0*/  LDSM.16.MT88.4 R20, [R28+0x24080] ;  /* 0x024080001c14783b */ /* 0x000e680000004200 */
        /* <DEDUP_REMOVED lines=10> */
[----:B-1----:R-:W-:Y:S01]  /*4a990*/  MOV R4, R22 ;  /* 0x0000001600047202 */ /* 0x002fe20000000f00 */
        /* <DEDUP_REMOVED lines=10> */
[----:B------:R0:W-:Y:S02]  /*4aa40*/  STL [R1+0x50], R20 ;  /* 0x0000501401007387 */ /* 0x0001e40000100800 */
[----:B------:R-:W3:Y:S01]  /*4aa50*/  LDL.LU.64 R22, [R1+0x4838] ;  /* 0x0048380001167983 */ /* 0x000ee20000300a00 */
[----:B0-----:R-:W3:Y:S02]  /*4aa60*/  LDL.LU.64 R20, [R1+0x4830] ;  /* 0x0048300001147983 */ /* 0x001ee40000300a00 */
[----:B---3--:R-:W-:Y:S02]  /*4aa70*/  HMMA.16816.F32 R12, R12, R6, R20 ;  /* 0x000000060c0c723c */ /* 0x008fe40000001814 */
[----:B------:R-:W3:Y:S01]  /*4aa80*/  LDL.LU.64 R22, [R1+0x4828] ;  /* 0x0048280001167983 */ /* 0x000ee20000300a00 */
[----:B------:R-:W3:Y:S11]  /*4aa90*/  LDL.LU.64 R20, [R1+0x4820] ;  /* 0x0048200001147983 */ /* 0x000ef60000300a00 */
[----:B------:R-:W-:Y:S09]  /*4aaa0*/  @!UPT UIADD3 URZ, URZ, URZ, URZ ;  /* 0x0000003f3f3ff290 */ /* 0x000ff2000fffe03f */
[----:B------:R-:W-:Y:S01]  /*4aab0*/  STL.64 [R1+0x80], R12 ;  /* 0x0000800c01007387 */ /* 0x000fe20000100a00 */
[----:B------:R-:W-:Y:S02]  /*4aac0*/  STL.64 [R1+0x88], R14 ;  /* 0x0000880e01007387 */ /* 0x000fe40000100a00 */
[----:B------:R-:W0:Y:S02]  /*4aad0*/  LDSM.16.MT88.4 R12, [R28+0x24100] ;  /* 0x024100001c0c783b */ /* 0x000e240000004200 */
[----:B0-----:R0:W-:Y:S02]  /*4aae0*/  STL [R1+0x28], R14 ;  /* 0x0000280e01007387 */ /* 0x0011e40000100800 */
[----:B------:R-:W-:Y:S01]  /*4aaf0*/  IMAD.MOV.U32 R29, RZ, RZ, R15 ;  /* 0x000000ffff1d7224 */ /* 0x000fe200078e000f */
[----:B------:R-:W-:Y:S02]  /*4ab00*/  MOV R0, R12 ;  /* 0x0000000c00007202 */ /* 0x000fe40000000f00 */
[----:B------:R-:W-:Y:S01]  /*4ab10*/  MOV R25, R13 ;  /* 0x0000000d00197202 */ /* 0x000fe20000000f00 */
        /* <DEDUP_REMOVED lines=21> */
[----:B------:R1:W-:Y:S01]  /*4ac70*/  STL [R1+0xb8], R22 ;  /* 0x0000b81601007387 */ /* 0x0003e20000100800 */
[----:B------:R-:W-:Y:S02]  /*4ac80*/  MOV R26, R23 ;  /* 0x00000017001a7202 */ /* 0x000fe40000000f00 */
[----:B0-----:R-:W3:Y:S01]  /*4ac90*/  LDL.LU R20, [R1+0x240] ;  /* 0x0002400001147983 */ /* 0x001ee20000300800 */
[----:B------:R-:W3:Y:S02]  /*4aca0*/  LDL.LU R21, [R1+0x244] ;  /* 0x0002440001157983 */ /* 0x000ee40000300800 */
[----:B-1----:R-:W4:Y:S02]  /*4acb0*/  LDL.LU R22, [R1+0x248] ;  /* 0x0002480001167983 */ /* 0x002f240000300800 */
[----:B------:R-:W4:Y:S01]  /*4acc0*/  LDL.LU R23, [R1+0x24c] ;  /* 0x00024c0001177983 */ /* 0x000f220000300800 */
[----:B--2---:R-:W-:Y:S11]  /*4acd0*/  HMMA.16816.F32 R12, R12, R6, R16 ;  /* 0x000000060c0c723c */ /* 0x004ff60000001810 */
[----:B------:R-:W-:Y:S11]  /*4ace0*/  @!UPT UIADD3 URZ, URZ, URZ, URZ ;  /* 0x0000003f3f3ff290 */ /* 0x000ff6000fffe03f */
[----:B------:R-:W-:Y:S02]  /*4acf0*/  @!UPT UIADD3 URZ, URZ, URZ, URZ ;  /* 0x0000003f3f3ff290 */ /* 0x000fe4000fffe03f */
[----:B------:R-:W-:Y:S01]  /*4ad00*/  MOV R27, R12 ;  /* 0x0000000c001b7202 */ /* 0x000fe20000000f00 */
[----:B----4-:R-:W-:Y:S01]  /*4ad10*/  STL.64 [R1+0x4790], R22 ;  /* 0x0047901601007387 */ /* 0x010fe20000100a00 */
[----:B---3--:R0:W-:Y:S03]  /*4ad20*/  STL.64 [R1+0x4788], R20 ;  /* 0x0047881401007387 */ /* 0x0081e60000100a00 */
[----:B0-----:R-:W2:Y:S01]  /*4ad30*/  LDL.LU R20, [R1+0x220] ;  /* 0x0002200001147983 */ /* 0x001ea20000300800 */
[----:B------:R-:W2:Y:S02]  /*4ad40*/  LDL.LU R21, [R1+0x224] ;  /* 0x0002240001157983 */ /* 0x000ea40000300800 */
[----:B------:R-:W2:Y:S02]  /*4ad50*/  LDL.LU R22, [R1+0x228] ;  /* 0x0002280001167983 */ /* 0x000ea40000300800 */
[----:B------:R-:W2:Y:S01]  /*4ad60*/  LDL.LU R23, [R1+0x22c] ;  /* 0x00022c0001177983 */ /* 0x000ea20000300800 */
[----:B------:R-:W-:Y:S01]  /*4ad70*/  STL [R1+0x45e4], R26 ;  /* 0x0045e41a01007387 */ /* 0x000fe20000100800 */
[----:B------:R-:W3:Y:S02]  /*4ad80*/  LDL.LU.64 R18, [R1+0x47d8] ;  /* 0x0047d80001127983 */ /* 0x000ee40000300a00 */
[----:B------:R-:W3:Y:S02]  /*4ad90*/  LDL.LU.64 R16, [R1+0x47d0] ;  /* 0x0047d00001107983 */ /* 0x000ee40000300a00 */
[----:B------:R-:W-:Y:S01]  /*4ada0*/  STL [R1+0x154], R13 ;  /* 0x0001540d01007387 */ /* 0x000fe20000100800 */
[----:B------:R0:W-:Y:S04]  /*4adb0*/  STL.64 [R1+0x158], R14 ;  /* 0x0001580e01007387 */ /* 0x0001e80000100a00 */
        /* <DEDUP_REMOVED lines=18> */
[----:B------:R-:W-:Y:S02]  /*4aee0*/  IMAD.MOV.U32 R15, RZ, RZ, R2 ;  /* 0x000000ffff0f7224 */ /* 0x000fe400078e0002 */
[----:B------:R-:W4:Y:S01]  /*4aef0*/  LDL.LU R2, [R1+0x47a8] ;  /* 0x0047a80001027983 */ /* 0x000f220000300800 */
[----:B0-----:R-:W-:Y:S01]  /*4af00*/  MOV R27, R18 ;  /* 0x00000012001b7202 */ /* 0x001fe20000000f00 */
[----:B------:R0:W-:Y:S01]  /*4af10*/  STL [R1+0x30], R16 ;  /* 0x0000301001007387 */ /* 0x0001e20000100800 */
[----:B------:R-:W-:Y:S01]  /*4af20*/  IMAD.MOV.U32 R26, RZ, RZ, R19 ;  /* 0x000000ffff1a7224 */ /* 0x000fe200078e0013 */
[----:B------:R-:W-:Y:S01]  /*4af30*/  MOV R3, R17 ;  /* 0x0000001100037202 */ /* 0x000fe20000000f00 */
[----:B------:R-:W2:Y:S01]  /*4af40*/  LDL.LU.64 R18, [R1+0x47a0] ;  /* 0x0047a00001127983 */ /* 0x000ea20000300a00 */
[----:B0-----:R-:W2:Y:S02]  /*4af50*/  LDL.LU.64 R16, [R1+0x4798] ;  /* 0x0047980001107983 */ /* 0x001ea40000300a00 */
[----:B------:R-:W-:Y:S02]  /*4af60*/  STL [R1+0x472c], R26 ;  /* 0x00472c1a01007387 */ /* 0x000fe40000100800 */
[----:B------:R-:W-:Y:S02]  /*4af70*/  STL [R1+0x4728], R27 ;  /* 0x0047281b01007387 */ /* 0x000fe40000100800 */
[----:B------:R-:W-:Y:S01]  /*4af80*/  STL [R1+0x4724], R3 ;  /* 0x0047240301007387 */ /* 0x000fe20000100800 */
[----:B------:R-:W-:Y:S01]  /*4af90*/  STL [R1+0x45ec], R28 ;  /* 0x0045ec1c01007387 */ /* 0x000fe20000100800 */
[----:B--2---:R-:W-:Y:S11]  /*4afa0*/  HMMA.16816.F32 R20, R16, R10, R20 ;  /* 0x0000000a1014723c */ /* 0x004ff60000001814 */
[----:B------:R-:W-:Y:S11]  /*4afb0*/  @!UPT UIADD3 URZ, URZ, URZ, URZ ;  /* 0x0000003f3f3ff290 */ /* 0x000ff6000fffe03f */
[----:B------:R-:W-:Y:S01]  /*4afc0*/  @!UPT UIADD3 URZ, URZ, URZ, URZ ;  /* 0x0000003f3f3ff290 */ /* 0x000fe2000fffe03f */
[----:B------:R-:W-:Y:S01]  /*4afd0*/  STL.64 [R1+0x180], R20 ;  /* 0x0001801401007387 */ /* 0x000fe20000100a00 */
[----:B------:R-:W-:Y:S02]  /*4afe0*/  STL.64 [R1+0x188], R22 ;  /* 0x0001881601007387 */ /* 0x000fe40000100a00 */
[----:B----4-:R-:W0:Y:S04]  /*4aff0*/  LDSM.16.MT88.4 R20, [R2+0x24000] ;  /* 0x024000000214783b */ /* 0x010e280000004200 */
[----:B------:R-:W3:Y:S01]  /*4b000*/  LDL.LU R10, [R1+0x68] ;  /* 0x00006800010a7983 */ /* 0x000ee20000300800 */
[----:B------:R-:W3:Y:S01]  /*4b010*/  LDL.LU R11, [R1+0x6c] ;  /* 0x00006c00010b7983 */ /* 0x000ee20000300800 */
[----:B0-----:R-:W-:Y:S01]  /*4b020*/  IMAD.MOV.U32 R3, RZ, RZ, R22 ;  /* 0x000000ffff037224 */ /* 0x001fe200078e0016 */
[----:B------:R-:W-:-:S02]  /*4b030*/  MOV R28, R23 ;  /* 0x00000017001c7202 */ /* 0x000fc40000000f00 */
[----:B------:R-:W-:Y:S02]  /*4b040*/  MOV R26, R20 ;  /* 0x00000014001a7202 */ /* 0x000fe40000000f00 */
[----:B------:R-:W-:Y:S01]  /*4b050*/  MOV R27, R21 ;  /* 0x00000015001b7202 */ /* 0x000fe20000000f00 */
[----:B------:R-:W2:Y:S01]  /*4b060*/  LDL.LU.64 R22, [R1+0x4790] ;  /* 0x0047900001167983 */ /* 0x000ea20000300a00 */
[----:B------:R-:W2:Y:S02]  /*4b070*/  LDL.LU.64 R20, [R1+0x4788] ;  /* 0x0047880001147983 */ /* 0x000ea40000300a00 */
[----:B------:R-:W-:Y:S01]  /*4b080*/  STL [R1+0x473c], R26 ;  /* 0x00473c1a01007387 */ /* 0x000fe20000100800 */
[----:B------:R-:W-:Y:S01]  /*4b090*/  STL [R1+0x4738], R27 ;  /* 0x0047381b01007387 */ /* 0x000fe20000100800 */
[----:B------:R-:W-:Y:S02]  /*4b0a0*/  STL [R1+0x4734], R3 ;  /* 0x0047340301007387 */ /* 0x000fe40000100800 */
[----:B------:R-:W-:Y:S01]  /*4b0b0*/  STL [R1+0x4730], R28 ;  /* 0x0047301c01007387 */ /* 0x000fe20000100800 */
[----:B--2---:R-:W-:Y:S01]  /*4b0c0*/  HMMA.16816.F32 R16, R16, R6, R20 ;  /* 0x000000061010723c */ /* 0x004fe20000001814 */
[----:B------:R-:W3:Y:S11]  /*4b0d0*/  LDL.LU.64 R20, [R1+0x4780] ;  /* 0x0047800001147983 */ /* 0x000ef60000300a00 */
[----:B------:R-:W-:Y:S11]  /*4b0e0*/  @!UPT UIADD3 URZ, URZ, URZ, URZ ;  /* 0x0000003f3f3ff290 */ /* 0x000ff6000fffe03f */
[----:B------:R-:W-:Y:S01]  /*4b0f0*/  STL.64 [R1+0x140], R16 ;  /* 0x0001401001007387 */ /* 0x000fe20000100a00 */
[----:B------:R-:W-:Y:S01]  /*4b100*/  STL.64 [R1+0x148], R18 ;  /* 0x0001481201007387 */ /* 0x000fe20000100a00 */
[----:B---3--:R-:W-:Y:S11]  /*4b110*/  HMMA.16816.F32 R12, R8, R20, R12 ;  /* 0x00000014080c723c */ /* 0x008ff6000000180c */
[----:B------:R-:W-:Y:S11]  /*4b120*/  @!UPT UIADD3 URZ, URZ, URZ, URZ ;  /* 0x0000003f3f3ff290 */ /* 0x000ff6000fffe03f */
[----:B------:R-:W-:Y:S01]  /*4b130*/  @!UPT UIADD3 URZ, URZ, URZ, URZ ;  /* 0x0000003f3f3ff290 */ /* 0x000fe2000fffe03f */
[----:B------:R0:W-:Y:S01]  /*4b140*/  STL.64 [R1+0x130], R12 ;  /* 0x0001300c01007387 */ /* 0x0001e20000100a00 */
[----:B------:R-:W-:Y:S01]  /*4b150*/  MOV R22, R14 ;  /* 0x0000000e00167202 */ /* 0x000fe20000000f00 */
[----:B------:R-:W-:Y:S02]  /*4b160*/  IMAD.MOV.U32 R23, RZ, RZ, R15 ;  /* 0x000000ffff177224 */ /* 0x000fe400078e000f */
[----:B0-----:R-:W2:Y:S01]  /*4b170*/  LDL.LU R12, [R1+0x2c0] ;  /* 0x0002c000010c7983 */ /* 0x001ea20000300800 */
[----:B------:R-:W2:Y:S02]  /*4b180*/  LDL.LU R13, [R1+0x2c4] ;  /* 0x0002c400010d7983 */ /* 0x000ea40000300800 */
[----:B------:R-:W3:Y:S02]  /*4b190*/  LDL.LU R14, [R1+0x2c8] ;  /* 0x0002c800010e7983 */ /* 0x000ee40000300800 */
[----:B------:R-:W3:Y:S01]  /*4b1a0*/  LDL.LU R15, [R1+0x2cc] ;  /* 0x0002cc00010f7983 */ /* 0x000ee20000300800 */
[----:B------:R-:W-:Y:S01]  /*4b1b0*/  MOV R18, R4 ;  /* 0x0000000400127202 */ /* 0x000fe20000000f00 */
[----:B------:R-:W-:Y:S01]  /*4b1c0*/  IMAD.MOV.U32 R19, RZ, RZ, R5 ;  /* 0x000000ffff137224 */ /* 0x000fe200078e0005 */
[----:B------:R-:W-:Y:S01]  /*4b1d0*/  MOV R17, R24 ;  /* 0x0000001800117202 */ /* 0x000fe20000000f00 */
[----:B---3--:R-:W-:Y:S01]  /*4b1e0*/  STL.64 [R1+0x4748], R14 ;  /* 0x0047480e01007387 */ /* 0x008fe20000100a00 */
[----:B--2---:R-:W-:Y:S02]  /*4b1f0*/  STL.64 [R1+0x4740], R12 ;  /* 0x0047400c01007387 */ /* 0x004fe40000100a00 */
[----:B------:R-:W2:Y:S02]  /*4b200*/  LDL.LU R16, [R1+0x50] ;  /* 0x0000500001107983 */ /* 0x000ea40000300800 */
[----:B------:R-:W3:Y:S01]  /*4b210*/  LDL.LU R24, [R1+0x477c] ;  /* 0x00477c0001187983 */ /* 0x000ee20000300800 */
[----:B------:R-:W4:Y:S01]  /*4b220*/  LDL.LU R4, [R1+0x4778] ;  /* 0x0047780001047983 */ /* 0x000f220000300800 */
[----:B------:R-:W3:Y:S02]  /*4b230*/  LDL.LU R5, [R1+0x4774] ;  /* 0x0047740001057983 */ /* 0x000ee40000300800 */
[----:B------:R-:W-:Y:S01]  /*4b240*/  STL.64 [R1+0x4768], R18 ;  /* 0x0047681201007387 */ /* 0x000fe20000100a00 */
[----:B--2---:R0:W-:Y:S04]  /*4b250*/  STL.64 [R1+0x4760], R16 ;  /* 0x0047601001007387 */ /* 0x0041e80000100a00 */
        /* <DEDUP_REMOVED lines=8> */
[----:B--2---:R3:W-:Y:S02]  /*4b2e0*/  STL.64 [R1+0x4758], R14 ;  /* 0x0047580e01007387 */ /* 0x0047e40000100a00 */
[----:B---3--:R-:W-:-:S02]  /*4b2f0*/  MOV R14, R5 ;  /* 0x00000005000e7202 */ /* 0x008fc40000000f00 */
[----:B----4-:R-:W-:Y:S02]  /*4b300*/  MOV R15, R4 ;  /* 0x00000004000f7202 */ /* 0x010fe40000000f00 */
[----:B------:R-:W0:Y:S04]  /*4b310*/  LDSM.16.MT88.4 R4, [R2+0x24080] ;  /* 0x024080000204783b */ /* 0x000e280000004200 */
[----:B------:R1:W-:Y:S04]  /*4b320*/  STL.64 [R1+0x4750], R12 ;  /* 0x0047500c01007387 */ /* 0x0003e80000100a00 */
[----:B-1----:R-:W2:Y:S01]  /*4b330*/  LDL.LU R12, [R1+0x330] ;  /* 0x00033000010c7983 */ /* 0x002ea20000300800 */
[----:B------:R-:W2:Y:S02]  /*4b340*/  LDL.LU R13, [R1+0x334] ;  /* 0x00033400010d7983 */ /* 0x000ea40000300800 */
[----:B------:R-:W-:Y:S02]  /*4b350*/  STL [R1+0x4594], R23 ;  /* 0x0045941701007387 */ /* 0x000fe40000100800 */
[----:B------:R-:W-:Y:S02]  /*4b360*/  STL [R1+0x4590], R22 ;  /* 0x0045901601007387 */ /* 0x000fe40000100800 */
[----:B0-----:R-:W-:Y:S01]  /*4b370*/  IMAD.MOV.U32 R27, RZ, RZ, R4 ;  /* 0x000000ffff1b7224 */ /* 0x001fe200078e0004 */
[----:B------:R-:W-:Y:S01]  /*4b380*/  MOV R3, R5 ;  /* 0x0000000500037202 */ /* 0x000fe20000000f00 */
[----:B------:R-:W-:Y:S01]  /*4b390*/  STL [R1+0x1c], R7 ;  /* 0x00001c0701007387 */ /* 0x000fe20000100800 */
[----:B------:R-:W-:-:S02]  /*4b3a0*/  MOV R28, R6 ;  /* 0x00000006001c7202 */ /* 0x000fc40000000f00 */
[----:B------:R-:W0:Y:S02]  /*4b3b0*/  LDSM.16.MT88.4 R4, [R2+0x24100] ;  /* 0x024100000204783b */ /* 0x000e240000004200 */
[----:B0-----:R-:W-:Y:S02]  /*4b3c0*/  STL.64 [R1], R4 ;  /* 0x0000000401007387 */ /* 0x001fe40000100a00 */
[----:B------:R-:W-:Y:S02]  /*4b3d0*/  STL [R1+0x8], R6 ;  /* 0x0000080601007387 */ /* 0x000fe40000100800 */
[----:B------:R-:W-:Y:S02]  /*4b3e0*/  IMAD.MOV.U32 R26, RZ, RZ, R7 ;  /* 0x000000ffff1a7224 */ /* 0x000fe400078e0007 */
[----:B------:R-:W0:Y:S04]  /*4b3f0*/  LDSM.16.MT88.4 R4, [R2+0x24180] ;  /* 0x024180000204783b */ /* 0x000e280000004200 */
[----:B0-----:R-:W-:Y:S01]  /*4b400*/  STL.64 [R1+0x4670], R6 ;  /* 0x0046700601007387 */ /* 0x001fe20000100a00 */
[----:B------:R0:W-:Y:S02]  /*4b410*/  STL.64 [R1+0x4668], R4 ;  /* 0x0046680401007387 */ /* 0x0001e40000100a00 */
[----:B0-----:R-:W-:-:S02]  /*4b420*/  MOV R5, R25 ;  /* 0x0000001900057202 */ /* 0x001fc40000000f00 */
[----:B------:R-:W3:Y:S01]  /*4b430*/  LDL.LU R25, [R1+0x4770] ;  /* 0x0047700001197983 */ /* 0x000ee20000300800 */
[----:B------:R-:W4:Y:S02]  /*4b440*/  LDL.LU R6, [R1+0x28] ;  /* 0x0000280001067983 */ /* 0x000f240000300800 */
[----:B------:R-:W-:Y:S01]  /*4b450*/  STL [R1+0x45f0], R2 ;  /* 0x0045f00201007387 */ /* 0x000fe20000100800 */
[----:B------:R-:W0:Y:S01]  /*4b460*/  S2R R23, SR_TID.X ;  /* 0x0000000000177919 */ /* 0x000e220000002100 */
[----:B------:R-:W-:Y:S02]  /*4b470*/  MOV R4, R0 ;  /* 0x0000000000047202 */ /* 0x000fe40000000f00 */
[----:B------:R-:W1:Y:S02]  /*4b480*/  S2R R0, SR_TID.X ;  /* 0x0000000000007919 */ /* 0x000e640000002100 */
[----:B------:R-:W-:Y:S01]  /*4b490*/  IMAD.MOV.U32 R7, RZ, RZ, R29 ;  /* 0x000000ffff077224 */ /* 0x000fe200078e001d */
[----:B0-----:R-:W-:-:S02]  /*4b4a0*/  LOP3.LUT R23, R23, 0x7, RZ, 0xc0, !PT ;  /* 0x0000000717177812 */ /* 0x001fc400078ec0ff */
[C---:B-1----:R-:W-:Y:S01]  /*4b4b0*/  LOP3.LUT R29, R0.reuse, 0x10, RZ, 0xc0, !PT ;  /* 0x00000010001d7812 */ /* 0x042fe200078ec0ff */
[----:B------:R-:W-:Y:S02]  /*4b4c0*/  SHF.L.U32 R0, R0, 0x1, RZ ;  /* 0x0000000100007819 */ /* 0x000fe400000006ff */
[----:B------:R-:W-:Y:S01]  /*4b4d0*/  IMAD R23, R23, 0x210, RZ ;  /* 0x0000021017177824 */ /* 0x000fe200078e02ff */
[----:B------:R-:W-:Y:S01]  /*4b4e0*/  SHF.L.U32 R29, R29, 0x8, RZ ;  /* 0x000000081d1d7819 */ /* 0x000fe200000006ff */
[----:B---3--:R-:W-:Y:S01]  /*4b4f0*/  HMMA.16816.F32 R8, R8, R24, R16 ;  /* 0x000000180808723c */ /* 0x008fe20000001810 */
[----:B------:R-:W2:Y:S01]  /*4b500*/  LDL.LU.64 R18, [R1+0x4768] ;  /* 0x0047680001127983 */ /* 0x000ea20000300a00 */
[----:B------:R-:W2:Y:S01]  /*4b510*/  LDL.LU.64 R16, [R1+0x4760] ;  /* 0x0047600001107983 */ /* 0x000ea20000300a00 */
[----:B------:R-:W-:-:S04]  /*4b520*/  LOP3.LUT R0, R23, 0x10, R0, 0x78, !PT ;  /* 0x0000001017007812 */ /* 0x000fc800078e7800 */
[----:B------:R-:W-:-:S04]  /*4b530*/  LOP3.LUT R0, R0, R29, RZ, 0xfc, !PT ;  /* 0x0000001d00007212 */ /* 0x000fc800078efcff */
[----:B------:R-:W-:Y:S11]  /*4b540*/  LOP3.LUT R0, R0, 0x40, RZ, 0x3c, !PT ;  /* 0x0000004000007812 */ /* 0x000ff600078e3cff */
[----:B------:R-:W-:Y:S01]  /*4b550*/  @!UPT UIADD3 URZ, URZ, URZ, URZ ;  /* 0x0000003f3f3ff290 */ /* 0x000fe2000fffe03f */
[----:B------:R-:W-:Y:S01]  /*4b560*/  STL.64 [R1+0x60], R8 ;  /* 0x0000600801007387 */ /* 0x000fe20000100a00 */
[----:B------:R-:W-:Y:S01]  /*4b570*/  IMAD.MOV.U32 R23, RZ, RZ, R10 ;  /* 0x000000ffff177224 */ /* 0x000fe200078e000a */
[----:B------:R-:W-:Y:S02]  /*4b580*/  MOV R22, R11 ;  /* 0x0000000b00167202 */ /* 0x000fe40000000f00 */
[----:B------:R-:W0:Y:S04]  /*4b590*/  LDSM.16.MT88.4 R8, [R0+0x24000] ;  /* 0x024000000008783b */ /* 0x000e280000004200 */
[----:B------:R-:W-:Y:S01]  /*4b5a0*/  STL [R1+0x4624], R22 ;  /* 0x0046241601007387 */ /* 0x000fe20000100800 */
[----:B------:R-:W-:Y:S03]  /*4b5b0*/  STL [R1+0x4620], R23 ;  /* 0x0046201701007387 */ /* 0x000fe60000100800 */
[----:B0-----:R-:W-:Y:S01]  /*4b5c0*/  STL.64 [R1+0x4660], R10 ;  /* 0x0046600a01007387 */ /* 0x001fe20000100a00 */
[----:B------:R0:W-:Y:S03]  /*4b5d0*/  STL.64 [R1+0x4658], R8 ;  /* 0x0046580801007387 */ /* 0x0001e60000100a00 */
        /* <DEDUP_REMOVED lines=11> */
[-C--:B--2---:R-:W-:Y:S01]  /*4b690*/  HMMA.16816.F32 R16, R16, R24.reuse, R12 ;  /* 0x000000181010723c */ /* 0x084fe2000000180c */
[----:B------:R-:W2:Y:S01]  /*4b6a0*/  LDL.LU.64 R14, [R1+0x4748] ;  /* 0x00474800010e7983 */ /* 0x000ea20000300a00 */
[----:B------:R-:W2:Y:S11]  /*4b6b0*/  LDL.LU.64 R12, [R1+0x4740] ;  /* 0x00474000010c7983 */ /* 0x000eb60000300a00 */
[----:B------:R-:W-:Y:S10]  /*4b6c0*/  @!UPT UIADD3 URZ, URZ, URZ, URZ ;  /* 0x0000003f3f3ff290 */ /* 0x000ff4000fffe03f */
[----:B------:R-:W-:Y:S01]  /*4b6d0*/  STL.64 [R1+0x120], R16 ;  /* 0x0001201001007387 */ /* 0x000fe20000100a00 */
[----:B------:R2:W-:Y:S01]  /*4b6e0*/  STL.64 [R1+0x128], R18 ;  /* 0x0001281201007387 */ /* 0x0005e20000100a00 */
[C---:B----4-:R-:W-:Y:S08]  /*4b6f0*/  HMMA.16816.F32 R8, R4.reuse, R24, R8 ;  /* 0x000000180408723c */ /* 0x050ff00000001808 */
[----:B--2---:R-:W-:Y:S01]  /*4b700*/  HMMA.16816.F32 R16, R4, R20, R12 ;  /* 0x000000140410723c */ /* 0x004fe2000000180c */
[----:B------:R-:W0:Y:S04]  /*4b710*/  LDSM.16.MT88.4 R12, [R0+0x24080] ;  /* 0x02408000000c783b */ /* 0x000e280000004200 */
[----:B------:R-:W-:Y:S04]  /*4b720*/  LDSM.16.MT88.4 R4, [R0+0x24180] ;  /* 0x024180000004783b */ /* 0x000fe80000004200 */
[----:B0-----:R-:W-:Y:S11]  /*4b730*/  STL.64 [R1+0x4640], R14 ;  /* 0x0046400e01007387 */ /* 0x001ff60000100a00 */
[----:B------:R-:W-:Y:S03]  /*4b740*/  @!UPT UIADD3 URZ, URZ, URZ, URZ ;  /* 0x0000003f3f3ff290 */ /* 0x000fe6000fffe03f */
[----:B------:R-:W-:Y:S02]  /*4b750*/  STL.64 [R1+0x110], R16 ;  /* 0x0001101001007387 */ /* 0x000fe40000100a00 */
[----:B------:R-:W-:Y:S02]  /*4b760*/  STL.64 [R1+0x118], R18 ;  /* 0x0001181201007387 */ /* 0x000fe40000100a00 */
[----:B------:R-:W0:Y:S04]  /*4b770*/  LDSM.16.MT88.4 R16, [R0+0x24100] ;  /* 0x024100000010783b */ /* 0x000e280000004200 */
[----:B------:R-:W-:Y:S04]  /*4b780*/  STL.64 [R1+0x4638], R12 ;  /* 0x0046380c01007387 */ /* 0x000fe80000100a00 */
[----:B0-----:R-:W-:Y:S01]  /*4b790*/  STL.64 [R1+0x4610], R18 ;  /* 0x0046101201007387 */ /* 0x001fe20000100a00 */
[----:B------:R0:W-:Y:S02]  /*4b7a0*/  STL.64 [R1+0x4608], R16 ;  /* 0x0046081001007387 */ /* 0x0001e40000100a00 */
[----:B------:R-:W-:Y:S02]  /*4b7b0*/  STL.64 [R1+0x4718], R24 ;  /* 0x0047181801007387 */ /* 0x000fe40000100a00 */
[----:B------:R-:W-:Y:S01]  /*4b7c0*/  STL.64 [R1+0xe0], R8 ;  /* 0x0000e00801007387 */ /* 0x000fe20000100a00 */
[----:B------:R-:W-:Y:S04]  /*4b7d0*/  STL.64 [R1+0xe8], R10 ;  /* 0x0000e80a01007387 */ /* 0x000fe80000100a00 */
        /* <DEDUP_REMOVED lines=8> */
[----:B--2---:R0:W-:Y:S02]  /*4b860*/  STL.64 [R1+0x4678], R16 ;  /* 0x0046781001007387 */ /* 0x0041e40000100a00 */
[----:B------:R-:W2:Y:S02]  /*4b870*/  LDL.LU R4, [R1] ;  /* 0x0000000001047983 */ /* 0x000ea40000300800 */
[----:B------:R-:W2:Y:S01]  /*4b880*/  LDL.LU R5, [R1+0x4] ;  /* 0x0000040001057983 */ /* 0x000ea20000300800 */
[----:B------:R-:W3:Y:S01]  /*4b890*/  LDL.LU R6, [R1+0x8] ;  /* 0x0000080001067983 */ /* 0x000ee20000300800 */
[----:B------:R-:W-:Y:S01]  /*4b8a0*/  MOV R29, R7 ;  /* 0x00000007001d7202 */ /* 0x000fe20000000f00 */
[----:B------:R-:W-:-:S02]  /*4b8b0*/  IMAD.MOV.U32 R7, RZ, RZ, R26 ;  /* 0x000000ffff077224 */ /* 0x000fc400078e001a */
[----:B------:R-:W4:Y:S04]  /*4b8c0*/  LDL.LU R26, [R1+0x473c] ;  /* 0x00473c00011a7983 */ /* 0x000f280000300800 */
[----:B---3--:R-:W-:Y:S01]  /*4b8d0*/  STL.64 [R1+0x46a0], R6 ;  /* 0x0046a00601007387 */ /* 0x008fe20000100a00 */
[----:B--2---:R-:W-:Y:S02]  /*4b8e0*/  STL.64 [R1+0x4698], R4 ;  /* 0x0046980401007387 */ /* 0x004fe40000100a00 */
[----:B0-----:R-:W2:Y:S02]  /*4b8f0*/  LDL.LU R16, [R1+0x2b0] ;  /* 0x0002b00001107983 */ /* 0x001ea40000300800 */
[----:B------:R-:W2:Y:S01]  /*4b900*/  LDL.LU R17, [R1+0x2b4] ;  /* 0x0002b40001117983 */ /* 0x000ea20000300800 */
[----:B------:R-:W3:Y:S01]  /*4b910*/  LDL.LU R18, [R1+0x2b8] ;  /* 0x0002b80001127983 */ /* 0x000ee20000300800 */
[----:B------:R-:W3:Y:S03]  /*4b920*/  LDL.LU R19, [R1+0x2bc] ;  /* 0x0002bc0001137983 */ /* 0x000ee60000300800 */
        /* <DEDUP_REMOVED lines=8> */
[----:B------:R-:W-:Y:S01]  /*4b9b0*/  IMAD.MOV.U32 R6, RZ, RZ, R28 ;  /* 0x000000ffff067224 */ /* 0x000fe200078e001c */
[----:B---3--:R-:W-:Y:S01]  /*4b9c0*/  STL.64 [R1+0x46b0], R18 ;  /* 0x0046b01201007387 */ /* 0x008fe20000100a00 */
[----:B--2---:R-:W-:Y:S02]  /*4b9d0*/  STL.64 [R1+0x46a8], R16 ;  /* 0x0046a81001007387 */ /* 0x004fe40000100a00 */
[----:B------:R-:W2:Y:S02]  /*4b9e0*/  LDL.LU R27, [R1+0x4738] ;  /* 0x00473800011b7983 */ /* 0x000ea40000300800 */
[----:B------:R-:W3:Y:S01]  /*4b9f0*/  LDL.LU R3, [R1+0x4734] ;  /* 0x0047340001037983 */ /* 0x000ee20000300800 */
[----:B------:R-:W2:Y:S01]  /*4ba00*/  LDL.LU R28, [R1+0x4730] ;  /* 0x00473000011c7983 */ /* 0x000ea20000300800 */
[----:B------:R-:W2:Y:S03]  /*4ba10*/  LDL.LU R7, [R1+0x1c] ;  /* 0x00001c0001077983 */ /* 0x000ea60000300800 */
[----:B--2---:R3:W-:Y:S01]  /*4ba20*/  STL.64 [R1+0x46d0], R6 ;  /* 0x0046d00601007387 */ /* 0x0047e20000100a00 */
[----:B------:R4:W-:Y:S02]  /*4ba30*/  STL.64 [R1+0x46c8], R4 ;  /* 0x0046c80401007387 */ /* 0x0009e40000100a00 */
[----:B---3--:R-:W-:Y:S01]  /*4ba40*/  IMAD.MOV.U32 R6, RZ, RZ, R3 ;  /* 0x000000ffff067224 */ /* 0x008fe200078e0003 */
[----:B------:R-:W-:-:S02]  /*4ba50*/  MOV R7, R28 ;  /* 0x0000001c00077202 */ /* 0x000fc40000000f00 */
[----:B----4-:R-:W-:Y:S02]  /*4ba60*/  MOV R4, R26 ;  /* 0x0000001a00047202 */ /* 0x010fe40000000f00 */
[----:B------:R-:W-:Y:S01]  /*4ba70*/  MOV R5, R27 ;  /* 0x0000001b00057202 */ /* 0x000fe20000000f00 */
[----:B------:R-:W2:Y:S01]  /*4ba80*/  LDL.LU R26, [R1+0x472c] ;  /* 0x00472c00011a7983 */ /* 0x000ea20000300800 */
[----:B------:R-:W3:Y:S02]  /*4ba90*/  LDL.LU R27, [R1+0x4728] ;  /* 0x00472800011b7983 */ /* 0x000ee40000300800 */
[----:B------:R-:W4:Y:S02]  /*4baa0*/  LDL.LU R3, [R1+0x4724] ;  /* 0x0047240001037983 */ /* 0x000f240000300800 */
[----:B------:R-:W-:Y:S01]  /*4bab0*/  STL.64 [R1+0x4700], R6 ;  /* 0x0047000601007387 */ /* 0x000fe20000100a00 */
[----:B------:R0:W-:Y:S01]  /*4bac0*/  STL.64 [R1+0x46f8], R4 ;  /* 0x0046f80401007387 */ /* 0x0001e20000100a00 */
[----:B------:R-:W2:Y:S02]  /*4bad0*/  LDL.LU R16, [R1+0x320] ;  /* 0x0003200001107983 */ /* 0x000ea40000300800 */
[----:B------:R-:W2:Y:S02]  /*4bae0*/  LDL.LU R17, [R1+0x324] ;  /* 0x0003240001117983 */ /* 0x000ea40000300800 */
[----:B------:R-:W2:Y:S01]  /*4baf0*/  LDL.LU R18, [R1+0x328] ;  /* 0x0003280001127983 */ /* 0x000ea20000300800 */
[----:B------:R-:W2:Y:S04]  /*4bb00*/  LDL.LU R19, [R1+0x32c] ;  /* 0x00032c0001137983 */ /* 0x000ea80000300800 */
[----:B0-----:R-:W3:Y:S01]  /*4bb10*/  LDL.LU R4, [R1+0x30] ;  /* 0x0000300001047983 */ /* 0x001ee20000300800 */
[----:B----4-:R-:W-:-:S03]  /*4bb20*/  MOV R5, R3 ;  /* 0x0000000300057202 */ /* 0x010fc60000000f00 */
[----:B------:R-:W4:Y:S04]  /*4bb30*/  LDL.LU R3, [R1+0x4720] ;  /* 0x0047200001037983 */ /* 0x000f280000300800 */
[----:B--2---:R-:W-:Y:S01]  /*4bb40*/  STL.64 [R1+0x46c0], R18 ;  /* 0x0046c01201007387 */ /* 0x004fe20000100a00 */
[----:B------:R0:W-:Y:S03]  /*4bb50*/  STL.64 [R1+0x46b8], R16 ;  /* 0x0046b81001007387 */ /* 0x0001e60000100a00 */
[----:B0-----:R-:W2:Y:S01]  /*4bb60*/  LDL.LU R16, [R1+0x370] ;  /* 0x0003700001107983 */ /* 0x001ea20000300800 */
[----:B------:R-:W2:Y:S02]  /*4bb70*/  LDL.LU R17, [R1+0x374] ;  /* 0x0003740001117983 */ /* 0x000ea40000300800 */
[----:B------:R-:W2:Y:S02]  /*4bb80*/  LDL.LU R18, [R1+0x378] ;  /* 0x0003780001127983 */ /* 0x000ea40000300800 */
[----:B------:R-:W2:Y:S01]  /*4bb90*/  LDL.LU R19, [R1+0x37c] ;  /* 0x00037c0001137983 */ /* 0x000ea20000300800 */
[----:B------:R-:W4:Y:S01]  /*4bba0*/  LDL.LU R24, [R1+0x360] ;  /* 0x0003600001187983 */ /* 0x000f220000300800 */
[----:B------:R-:W-:Y:S01]  /*4bbb0*/  MOV R7, R26 ;  /* 0x0000001a00077202 */ /* 0x000fe20000000f00 */
[----:B------:R-:W4:Y:S02]  /*4bbc0*/  LDL.LU R25, [R1+0x364] ;  /* 0x0003640001197983 */ /* 0x000f240000300800 */
[----:B---3--:R-:W-:Y:S01]  /*4bbd0*/  IMAD.MOV.U32 R6, RZ, RZ, R27 ;  /* 0x000000ffff067224 */ /* 0x008fe200078e001b */
[----:B------:R-:W4:Y:S01]  /*4bbe0*/  LDL.LU R26, [R1+0x368] ;  /* 0x00036800011a7983 */ /* 0x000f220000300800 */
[----:B------:R-:W4:Y:S03]  /*4bbf0*/  LDL.LU R27, [R1+0x36c] ;  /* 0x00036c00011b7983 */ /* 0x000f260000300800 */
[----:B--2---:R-:W-:Y:S01]  /*4bc00*/  STL.64 [R1+0x46e0], R18 ;  /* 0x0046e01201007387 */ /* 0x004fe20000100a00 */
[----:B------:R0:W-:Y:S03]  /*4bc10*/  STL.64 [R1+0x46d8], R16 ;  /* 0x0046d81001007387 */ /* 0x0001e60000100a00 */
        /* <DEDUP_REMOVED lines=10> */
[C---:B----4-:R-:W-:Y:S01]  /*4bcc0*/  HMMA.16816.F32 R24, R4.reuse, R20, R24 ;  /* 0x000000140418723c */ /* 0x050fe20000001818 */
        /* <DEDUP_REMOVED lines=12> */
[----:B------:R-:W2:Y:S02]  /*4bd90*/  LDL.LU R14, [R1+0x268] ;  /* 0x00026800010e7983 */ /* 0x000ea40000300800 */
[----:B------:R-:W2:Y:S02]  /*4bda0*/  LDL.LU R15, [R1+0x26c] ;  /* 0x00026c00010f7983 */ /* 0x000ea40000300800 */
[----:B--2---:R-:W-:Y:S01]  /*4bdb0*/  STL.64 [R1+0x4650], R14 ;  /* 0x0046500e01007387 */ /* 0x004fe20000100a00 */
[----:B----4-:R0:W-:Y:S03]  /*4bdc0*/  STL.64 [R1+0x4648], R12 ;  /* 0x0046480c01007387 */ /* 0x0101e60000100a00 */
[----:B0-----:R-:W2:Y:S01]  /*4bdd0*/  LDL.LU R12, [R1+0x290] ;  /* 0x00029000010c7983 */ /* 0x001ea20000300800 */
[----:B------:R-:W2:Y:S02]  /*4bde0*/  LDL.LU R13, [R1+0x294] ;  /* 0x00029400010d7983 */ /* 0x000ea40000300800 */
[----:B------:R-:W2:Y:S02]  /*4bdf0*/  LDL.LU R14, [R1+0x298] ;  /* 0x00029800010e7983 */ /* 0x000ea40000300800 */
[----:B------:R-:W2:Y:S01]  /*4be00*/  LDL.LU R15, [R1+0x29c] ;  /* 0x00029c00010f7983 */ /* 0x000ea20000300800 */
[----:B------:R-:W-:Y:S01]  /*4be10*/  STL [R1+0x4630], R23 ;  /* 0x0046301701007387 */ /* 0x000fe20000100800 */
[----:B------:R-:W-:Y:S02]  /*4be20*/  STL [R1+0x462c], R0 ;  /* 0x00462c0001007387 */ /* 0x000fe40000100800 */
[----:B------:R-:W-:Y:S02]  /*4be30*/  STL [R1+0x4628], R29 ;  /* 0x0046281d01007387 */ /* 0x000fe40000100800 */
[----:B------:R0:W-:Y:S01]  /*4be40*/  STL.64 [R1+0xd0], R24 ;  /* 0x0000d01801007387 */ /* 0x0001e20000100a00 */
[----:B------:R-:W-:Y:S04]  /*4be50*/  STL.64 [R1+0xd8], R26 ;  /* 0x0000d81a01007387 */ /* 0x000fe80000100a00 */
[----:B0-----:R-:W4:Y:S02]  /*4be60*/  LDL.LU.64 R24, [R1+0x4718] ;  /* 0x0047180001187983 */ /* 0x001f240000300a00 */
[----:B----4-:R-:W-:Y:S02]  /*4be70*/  HMMA.16816.F32 R4, R4, R24, R16 ;  /* 0x000000180404723c */ /* 0x010fe40000001810 */
[----:B------:R-:W4:Y:S01]  /*4be80*/  LDL.LU.64 R18, [R1+0x4710] ;  /* 0x0047100001127983 */ /* 0x000f220000300a00 */
[----:B------:R-:W4:Y:S11]  /*4be90*/  LDL.LU.64 R16, [R1+0x4708] ;  /* 0x0047080001107983 */ /* 0x000f360000300a00 */
[----:B------:R-:W-:Y:S09]  /*4bea0*/  @!UPT UIADD3 URZ, URZ, URZ, URZ ;  /* 0x0000003f3f3ff290 */ /* 0x000ff2000fffe03f */
        /* <DEDUP_REMOVED lines=10> */
[----:B0-----:R0:W-:Y:S01]  /*4bf50*/  STL [R1+0x3c], R19 ;  /* 0x00003c1301007387 */ /* 0x0011e20000100800 */
[----:B------:R-:W-:Y:S02]  /*4bf60*/  MOV R29, R18 ;  /* 0x00000012001d7202 */ /* 0x000fe40000000f00 */
[----:B------:R-:W-:Y:S01]  /*4bf70*/  MOV R23, R16 ;  /* 0x0000001000177202 */ /* 0x000fe20000000f00 */
[----:B------:R-:W-:Y:S01]  /*4bf80*/  IMAD.MOV.U32 R0, RZ, RZ, R17 ;  /* 0x000000ffff007224 */ /* 0x000fe200078e0011 */
        /* <DEDUP_REMOVED lines=50> */
[----:B0-----:R-:W2:Y:S01]  /*4c2b0*/  LDL.LU.64 R10, [R1+0x4660] ;  /* 0x00466000010a7983 */ /* 0x001ea20000300a00 */
[----:B------:R-:W2:Y:S01]  /*4c2c0*/  LDL.LU.64 R8, [R1+0x4658] ;  /* 0x0046580001087983 */ /* 0x000ea20000300a00 */
[----:B----4-:R-:W-:Y:S01]  /*4c2d0*/  HMMA.16816.F32 R16, R4, R24, R16 ;  /* 0x000000180410723c */ /* 0x010fe20000001810 */
[----:B------:R-:W3:Y:S11]  /*4c2e0*/  LDL.LU R4, [R1+0x270] ;  /* 0x0002700001047983 */ /* 0x000ef60000300800 */
[----:B------:R-:W-:Y:S11]  /*4c2f0*/  @!UPT UIADD3 URZ, URZ, URZ, URZ ;  /* 0x0000003f3f3ff290 */ /* 0x000ff6000fffe03f */
[----:B------:R0:W-:Y:S01]  /*4c300*/  STL.64 [R1+0x210], R16 ;  /* 0x0002101001007387 */ /* 0x0001e20000100a00 */
[----:B------:R1:W-:Y:S02]  /*4c310*/  STL.64 [R1+0x218], R18 ;  /* 0x0002181201007387 */ /* 0x0003e40000100a00 */
[----:B------:R-:W3:Y:S02]  /*4c320*/  LDL.LU R5, [R1+0x274] ;  /* 0x0002740001057983 */ /* 0x000ee40000300800 */
[----:B------:R-:W3:Y:S01]  /*4c330*/  LDL.LU R6, [R1+0x278] ;  /* 0x0002780001067983 */ /* 0x000ee20000300800 */
[----:B------:R-:W3:Y:S04]  /*4c340*/  LDL.LU R7, [R1+0x27c] ;  /* 0x00027c0001077983 */ /* 0x000ee80000300800 */
[----:B0-----:R-:W4:Y:S01]  /*4c350*/  LDL.LU R16, [R1+0x230] ;  /* 0x0002300001107983 */ /* 0x001f220000300800 */
[----:B------:R-:W4:Y:S02]  /*4c360*/  LDL.LU R17, [R1+0x234] ;  /* 0x0002340001117983 */ /* 0x000f240000300800 */
[----:B-1----:R-:W4:Y:S02]  /*4c370*/  LDL.LU R18, [R1+0x238] ;  /* 0x0002380001127983 */ /* 0x002f240000300800 */
        /* <DEDUP_REMOVED lines=12> */
[----:B------:R1:W-:Y:S01]  /*4c440*/  STL.64 [R1+0x248], R10 ;  /* 0x0002480a01007387 */ /* 0x0003e20000100a00 */
[----:B0-----:R-:W-:Y:S01]  /*4c450*/  MOV R9, R14 ;  /* 0x0000000e00097202 */ /* 0x001fe20000000f00 */
[----:B------:R-:W-:Y:S02]  /*4c460*/  IMAD.MOV.U32 R8, RZ, RZ, R15 ;  /* 0x000000ffff087224 */ /* 0x000fe400078e000f */
[----:B-1----:R-:W-:Y:S01]  /*4c470*/  IMAD.MOV.U32 R11, RZ, RZ, R12 ;  /* 0x000000ffff0b7224 */ /* 0x002fe200078e000c */
[----:B------:R-:W-:Y:S01]  /*4c480*/  MOV R10, R13 ;  /* 0x0000000d000a7202 */ /* 0x000fe20000000f00 */
[----:B------:R-:W3:Y:S01]  /*4c490*/  LDL.LU.64 R14, [R1+0x4640] ;  /* 0x00464000010e7983 */ /* 0x000ee20000300a00 */
[----:B------:R-:W3:Y:S03]  /*4c4a0*/  LDL.LU.64 R12, [R1+0x4638] ;  /* 0x00463800010c7983 */ /* 0x000ee60000300a00 */
[----:B------:R-:W-:Y:S01]  /*4c4b0*/  STL.64 [R1+0x45a8], R10 ;  /* 0x0045a80a01007387 */ /* 0x000fe20000100a00 */
[----:B------:R0:W-:Y:S02]  /*4c4c0*/  STL.64 [R1+0x45a0], R8 ;  /* 0x0045a00801007387 */ /* 0x0001e40000100a00 */
[----:B0-----:R-:W-:-:S02]  /*4c4d0*/  MOV R8, R23 ;  /* 0x0000001700087202 */ /* 0x001fc40000000f00 */
[----:B------:R-:W2:Y:S01]  /*4c4e0*/  LDL.LU R23, [R1+0x4630] ;  /* 0x0046300001177983 */ /* 0x000ea20000300800 */
[----:B------:R-:W-:Y:S01]  /*4c4f0*/  MOV R9, R0 ;  /* 0x0000000000097202 */ /* 0x000fe20000000f00 */
[----:B------:R-:W-:Y:S01]  /*4c500*/  IMAD.MOV.U32 R10, RZ, RZ, R29 ;  /* 0x000000ffff0a7224 */ /* 0x000fe200078e001d */
[C---:B---3--:R-:W-:Y:S11]  /*4c510*/  HMMA.16816.F32 R4, R12.reuse, R20, R4 ;  /* 0x000000140c04723c */ /* 0x048ff60000001804 */
[----:B------:R-:W-:Y:S11]  /*4c520*/  @!UPT UIADD3 URZ, URZ, URZ, URZ ;  /* 0x0000003f3f3ff290 */ /* 0x000ff6000fffe03f */
[----:B------:R-:W-:Y:S01]  /*4c530*/  @!UPT UIADD3 URZ, URZ, URZ, URZ ;  /* 0x0000003f3f3ff290 */ /* 0x000fe2000fffe03f */
[----:B------:R-:W-:Y:S01]  /*4c540*/  STL.64 [R1+0x270], R4 ;  /* 0x0002700401007387 */ /* 0x000fe20000100a00 */
[----:B------:R-:W-:Y:S02]  /*4c550*/  STL.64 [R1+0x278], R6 ;  /* 0x0002780601007387 */ /* 0x000fe40000100a00 */
[----:B------:R-:W3:Y:S02]  /*4c560*/  LDL.LU R0, [R1+0x462c] ;  /* 0x00462c0001007983 */ /* 0x000ee40000300800 */
[----:B------:R-:W2:Y:S01]  /*4c570*/  LDL.LU R29, [R1+0x4628] ;  /* 0x00462800011d7983 */ /* 0x000ea20000300800 */
[----:B------:R-:W2:Y:S01]  /*4c580*/  LDL.LU R11, [R1+0x3c] ;  /* 0x00003c00010b7983 */ /* 0x000ea20000300800 */
[----:B----4-:R-:W-:Y:S03]  /*4c590*/  HMMA.16816.F32 R12, R12, R24, R16 ;  /* 0x000000180c0c723c */ /* 0x010fe60000001810 */
[----:B--2---:R-:W-:Y:S01]  /*4c5a0*/  STL.64 [R1+0x45d8], R10 ;  /* 0x0045d80a01007387 */ /* 0x004fe20000100a00 */
[----:B------:R0:W-:Y:S02]  /*4c5b0*/  STL.64 [R1+0x45d0], R8 ;  /* 0x0045d00801007387 */ /* 0x0001e40000100a00 */
[----:B0-----:R-:W-:-:S02]  /*4c5c0*/  MOV R8, R22 ;  /* 0x0000001600087202 */ /* 0x001fc40000000f00 */
[----:B------:R-:W-:Y:S01]  /*4c5d0*/  MOV R9, R23 ;  /* 0x0000001700097202 */ /* 0x000fe20000000f00 */
[----:B------:R-:W2:Y:S01]  /*4c5e0*/  LDL.LU R22, [R1+0x4624] ;  /* 0x0046240001167983 */ /* 0x000ea20000300800 */
[----:B------:R-:W4:Y:S02]  /*4c5f0*/  LDL.LU R23, [R1+0x4620] ;  /* 0x0046200001177983 */ /* 0x000f240000300800 */
[----:B---3--:R-:W-:Y:S01]  /*4c600*/  IMAD.MOV.U32 R10, RZ, RZ, R0 ;  /* 0x000000ffff0a7224 */ /* 0x008fe200078e0000 */
[----:B------:R-:W-:Y:S01]  /*4c610*/  MOV R11, R29 ;  /* 0x0000001d000b7202 */ /* 0x000fe20000000f00 */
[----:B------:R-:W3:Y:S01]  /*4c620*/  LDL.LU R0, [R1+0x461c] ;  /* 0x00461c0001007983 */ /* 0x000ee20000300800 */
[----:B------:R-:W2:Y:S03]  /*4c630*/  LDL.LU R29, [R1+0x4618] ;  /* 0x00461800011d7983 */ /* 0x000ea60000300800 */
[----:B------:R-:W-:Y:S01]  /*4c640*/  STL.64 [R1+0x4600], R10 ;  /* 0x0046000a01007387 */ /* 0x000fe20000100a00 */
[----:B------:R0:W-:Y:S03]  /*4c650*/  STL.64 [R1+0x45f8], R8 ;  /* 0x0045f80801007387 */ /* 0x0001e60000100a00 */
[----:B0-----:R-:W4:Y:S01]  /*4c660*/  LDL.LU R8, [R1+0xa0] ;  /* 0x0000a00001087983 */ /* 0x001f220000300800 */
[----:B------:R-:W4:Y:S02]  /*4c670*/  LDL.LU R9, [R1+0xa4] ;  /* 0x0000a40001097983 */ /* 0x000f240000300800 */
[----:B------:R-:W4:Y:S02]  /*4c680*/  LDL.LU R10, [R1+0xa8] ;  /* 0x0000a800010a7983 */ /* 0x000f240000300800 */
[----:B------:R-:W4:Y:S01]  /*4c690*/  LDL.LU R11, [R1+0xac] ;  /* 0x0000ac00010b7983 */ /* 0x000f220000300800 */
[----:B------:R-:W4:Y:S01]  /*4c6a0*/  LDL.LU R4, [R1+0x90] ;  /* 0x0000900001047983 */ /* 0x000f220000300800 */
[----:B------:R-:W4:Y:S02]  /*4c6b0*/  LDL.LU R5, [R1+0x94] ;  /* 0x0000940001057983 */ /* 0x000f240000300800 */
[----:B------:R-:W4:Y:S02]  /*4c6c0*/  LDL.LU.64 R18, [R1+0x4610] ;  /* 0x0046100001127983 */ /* 0x000f240000300a00 */
[----:B------:R-:W4:Y:S01]  /*4c6d0*/  LDL.LU.64 R16, [R1+0x4608] ;  /* 0x0046080001107983 */ /* 0x000f220000300a00 */
[----:B------:R0:W-:Y:S04]  /*4c6e0*/  STL.64 [R1+0x260], R12 ;  /* 0x0002600c01007387 */ /* 0x0001e80000100a00 */
[----:B0-----:R-:W4:Y:S01]  /*4c6f0*/  LDL.LU R12, [R1+0xf0] ;  /* 0x0000f000010c7983 */ /* 0x001f220000300800 */
[----:B------:R-:W4:Y:S02]  /*4c700*/  LDL.LU R13, [R1+0xf4] ;  /* 0x0000f400010d7983 */ /* 0x000f240000300800 */
[----:B---3--:R-:W-:Y:S01]  /*4c710*/  IMAD.MOV.U32 R7, RZ, RZ, R0 ;  /* 0x000000ffff077224 */ /* 0x008fe200078e0000 */
[----:B--2---:R-:W-:-:S02]  /*4c720*/  MOV R6, R29 ;  /* 0x0000001d00067202 */ /* 0x004fc40000000f00 */
[----:B------:R-:W-:Y:S01]  /*4c730*/  MOV R0, R14 ;  /* 0x0000000e00007202 */ /* 0x000fe20000000f00 */
[----:B------:R-:W-:Y:S01]  /*4c740*/  MOV R29, R15 ;  /* 0x0000000f001d7202 */ /* 0x000fe20000000f00 */
[----:B------:R-:W4:Y:S01]  /*4c750*/  LDL.LU R14, [R1+0xf8] ;  /* 0x0000f800010e7983 */ /* 0x000f220000300800 */
[----:B------:R-:W4:Y:S03]  /*4c760*/  LDL.LU R15, [R1+0xfc] ;  /* 0x0000fc00010f7983 */ /* 0x000f260000300800 */
[----:B------:R0:W-:Y:S01]  /*4c770*/  STL [R1+0x4418], R29 ;  /* 0x0044181d01007387 */ /* 0x0001e20000100800 */
[----:B------:R1:W-:Y:S01]  /*4c780*/  STL [R1+0x4414], R0 ;  /* 0x0044140001007387 */ /* 0x0003e20000100800 */
[C---:B----4-:R-:W-:Y:S08]  /*4c790*/  HMMA.16816.F32 R12, R16.reuse, R20, R12 ;  /* 0x00000014100c723c */ /* 0x050ff0000000180c */
[----:B------:R-:W-:Y:S11]  /*4c7a0*/  HMMA.16816.F32 R16, R16, R24, R8 ;  /* 0x000000181010723c */ /* 0x000ff60000001808 */
[----:B------:R-:W-:Y:S04]  /*4c7b0*/  @!UPT UIADD3 URZ, URZ, URZ, URZ ;  /* 0x0000003f3f3ff290 */ /* 0x000fe8000fffe03f */
[----:B------:R2:W-:Y:S01]  /*4c7c0*/  STL.64 [R1+0x290], R12 ;  /* 0x0002900c01007387 */ /* 0x0005e20000100a00 */
[----:B------:R3:W-:Y:S08]  /*4c7d0*/  STL.64 [R1+0x298], R14 ;  /* 0x0002980e01007387 */ /* 0x0007f00000100a00 */
[----:B0-----:R-:W-:Y:S01]  /*4c7e0*/  IMAD.MOV.U32 R29, RZ, RZ, R18 ;  /* 0x000000ffff1d7224 */ /* 0x001fe200078e0012 */
[----:B-1----:R-:W-:Y:S01]  /*4c7f0*/  MOV R0, R19 ;  /* 0x0000001300007202 */ /* 0x002fe20000000f00 */
[----:B--2---:R-:W2:Y:S01]  /*4c800*/  LDL.LU R12, [R1+0x80] ;  /* 0x00008000010c7983 */ /* 0x004ea20000300800 */
[----:B------:R-:W2:Y:S02]  /*4c810*/  LDL.LU R13, [R1+0x84] ;  /* 0x00008400010d7983 */ /* 0x000ea40000300800 */
[----:B---3--:R-:W2:Y:S02]  /*4c820*/  LDL.LU R14, [R1+0x88] ;  /* 0x00008800010e7983 */ /* 0x008ea40000300800 */
[----:B------:R-:W2:Y:S01]  /*4c830*/  LDL.LU R15, [R1+0x8c] ;  /* 0x00008c00010f7983 */ /* 0x000ea20000300800 */
[----:B------:R-:W3:Y:S01]  /*4c840*/  LDL.LU.64 R10, [R1+0x4600] ;  /* 0x00460000010a7983 */ /* 0x000ee20000300a00 */
[----:B------:R-:W3:Y:S02]  /*4c850*/  LDL.LU.64 R8, [R1+0x45f8] ;  /* 0x0045f80001087983 */ /* 0x000ee40000300a00 */
[----:B------:R0:W-:Y:S01]  /*4c860*/  STL.64 [R1+0x230], R16 ;  /* 0x0002301001007387 */ /* 0x0001e20000100a00 */
[----:B------:R-:W-:-:S02]  /*4c870*/  MOV R18, R27 ;  /* 0x0000001b00127202 */ /* 0x000fc40000000f00 */
[----:B------:R-:W-:Y:S02]  /*4c880*/  MOV R19, R26 ;  /* 0x0000001a00137202 */ /* 0x000fe40000000f00 */
[----:B0-----:R-:W-:Y:S01]  /*4c890*/  MOV R16, R2 ;  /* 0x0000000200107202 */ /* 0x001fe20000000f00 */
[----:B------:R-:W-:Y:S01]  /*4c8a0*/  IMAD.MOV.U32 R17, RZ, RZ, R28 ;  /* 0x000000ffff117224 */ /* 0x000fe200078e001c */
[----:B------:R-:W4:Y:S01]  /*4c8b0*/  LDL.LU R2, [R1+0x45f0] ;  /* 0x0045f00001027983 */ /* 0x000f220000300800 */
[----:B------:R-:W4:Y:S02]  /*4c8c0*/  LDL.LU R28, [R1+0x45ec] ;  /* 0x0045ec00011c7983 */ /* 0x000f240000300800 */
[----:B------:R-:W4:Y:S02]  /*4c8d0*/  LDL.LU R27, [R1+0x45e8] ;  /* 0x0045e800011b7983 */ /* 0x000f240000300800 */
[----:B------:R-:W4:Y:S01]  /*4c8e0*/  LDL.LU R26, [R1+0x45e4] ;  /* 0x0045e400011a7983 */ /* 0x000f220000300800 */
[----:B------:R-:W-:Y:S01]  /*4c8f0*/  STL.64 [R1+0x45b8], R18 ;  /* 0x0045b81201007387 */ /* 0x000fe20000100a00 */
[----:B------:R0:W-:Y:S03]  /*4c900*/  STL.64 [R1+0x45b0], R16 ;  /* 0x0045b01001007387 */ /* 0x0001e60000100a00 */
[----:B0-----:R-:W4:Y:S01]  /*4c910*/  LDL.LU R16, [R1+0xc0] ;  /* 0x0000c00001107983 */ /* 0x001f220000300800 */
[----:B------:R-:W4:Y:S02]  /*4c920*/  LDL.LU R17, [R1+0xc4] ;  /* 0x0000c40001117983 */ /* 0x000f240000300800 */
[----:B------:R-:W4:Y:S02]  /*4c930*/  LDL.LU R18, [R1+0xc8] ;  /* 0x0000c80001127983 */ /* 0x000f240000300800 */
[----:B------:R-:W4:Y:S01]  /*4c940*/  LDL.LU R19, [R1+0xcc] ;  /* 0x0000cc0001137983 */ /* 0x000f220000300800 */
[C---:B---3--:R-:W-:Y:S08]  /*4c950*/  HMMA.16816.F32 R4, R8.reuse, R20, R4 ;  /* 0x000000140804723c */ /* 0x048ff00000001804 */
[----:B--2---:R-:W-:Y:S01]  /*4c960*/  HMMA.16816.F32 R12, R8, R24, R12 ;  /* 0x00000018080c723c */ /* 0x004fe2000000180c */
[----:B----4-:R-:W0:Y:S04]  /*4c970*/  LDSM.16.MT88.4 R8, [R28+0x26000] ;  /* 0x026000001c08783b */ /* 0x010e280000004200 */
[----:B------:R-:W-:Y:S01]  /*4c980*/  STL.64 [R1+0x45c8], R18 ;  /* 0x0045c81201007387 */ /* 0x000fe20000100a00 */
[----:B------:R1:W-:Y:S03]  /*4c990*/  STL.64 [R1+0x45c0], R16 ;  /* 0x0045c01001007387 */ /* 0x0003e60000100a00 */
[----:B-1----:R-:W2:Y:S01]  /*4c9a0*/  LDL.LU R16, [R1+0x100] ;  /* 0x0001000001107983 */ /* 0x002ea20000300800 */
[----:B------:R-:W2:Y:S02]  /*4c9b0*/  LDL.LU R17, [R1+0x104] ;  /* 0x0001040001117983 */ /* 0x000ea40000300800 */
[----:B------:R-:W2:Y:S02]  /*4c9c0*/  LDL.LU R18, [R1+0x108] ;  /* 0x0001080001127983 */ /* 0x000ea40000300800 */
[----:B------:R-:W2:Y:S01]  /*4c9d0*/  LDL.LU R19, [R1+0x10c] ;  /* 0x00010c0001137983 */ /* 0x000ea20000300800 */
[----:B------:R0:W-:Y:S01]  /*4c9e0*/  STL [R1+0x448c], R0 ;  /* 0x00448c0001007387 */ /* 0x0001e20000100800 */
[----:B------:R-:W-:Y:S02]  /*4c9f0*/  STL [R1+0x4488], R29 ;  /* 0x0044881d01007387 */ /* 0x000fe40000100800 */
[----:B------:R-:W-:Y:S02]  /*4ca00*/  STL.64 [R1+0x2e0], R4 ;  /* 0x0002e00401007387 */ /* 0x000fe40000100a00 */
[----:B------:R-:W-:Y:S02]  /*4ca10*/  STL.64 [R1+0x2e8], R6 ;  /* 0x0002e80601007387 */ /* 0x000fe40000100a00 */
[----:B------:R-:W1:Y:S01]  /*4ca20*/  LDSM.16.MT88.4 R4, [R3+0x24180] ;  /* 0x024180000304783b */ /* 0x000e620000004200 */
[----:B0-----:R-:W-:-:S03]  /*4ca30*/  MOV R0, R11 ;  /* 0x0000000b00007202 */ /* 0x001fc60000000f00 */
[----:B-1----:R-:W-:Y:S01]  /*4ca40*/  STL.64 [R1+0x4560], R6 ;  /* 0x0045600601007387 */ /* 0x002fe20000100a00 */
[----:B------:R0:W-:Y:S03]  /*4ca50*/  STL.64 [R1+0x4558], R4 ;  /* 0x0045580401007387 */ /* 0x0001e60000100a00 */
[----:B0-----:R-:W3:Y:S01]  /*4ca60*/  LDL.LU R4, [R1+0xb0] ;  /* 0x0000b00001047983 */ /* 0x001ee20000300800 */
[----:B------:R-:W3:Y:S02]  /*4ca70*/  LDL.LU R5, [R1+0xb4] ;  /* 0x0000b40001057983 */ /* 0x000ee40000300800 */
[----:B------:R-:W3:Y:S02]  /*4ca80*/  LDL.LU R6, [R1+0xb8] ;  /* 0x0000b80001067983 */ /* 0x000ee40000300800 */
[----:B------:R-:W-:Y:S02]  /*4ca90*/  IMAD.MOV.U32 R7, RZ, RZ, R26 ;  /* 0x000000ffff077224 */ /* 0x000fe400078e001a */
[----:B------:R-:W4:Y:S01]  /*4caa0*/  LDL.LU R26, [R1+0x45e0] ;  /* 0x0045e000011a7983 */ /* 0x000f220000300800 */
[----:B------:R0:W-:Y:S02]  /*4cab0*/  STL [R1+0x4490], R3 ;  /* 0x0044900301007387 */ /* 0x0001e40000100800 */
[----:B------:R1:W-:Y:S02]  /*4cac0*/  STL.64 [R1+0x2c0], R12 ;  /* 0x0002c00c01007387 */ /* 0x0003e40000100a00 */
[----:B------:R-:W-:Y:S02]  /*4cad0*/  STL.64 [R1+0x2c8], R14 ;  /* 0x0002c80e01007387 */ /* 0x000fe40000100a00 */
[----:B0-----:R-:W-:-:S02]  /*4cae0*/  IMAD.MOV.U32 R3, RZ, RZ, R10 ;  /* 0x000000ffff037224 */ /* 0x001fc400078e000a */
[----:B------:R-:W2:Y:S01]  /*4caf0*/  LDL.LU.64 R10, [R1+0x45d8] ;  /* 0x0045d800010a7983 */ /* 0x000ea20000300a00 */
[----:B-1----:R-:W-:Y:S02]  /*4cb00*/  MOV R13, R8 ;  /* 0x00000008000d7202 */ /* 0x002fe40000000f00 */
[----:B------:R-:W-:Y:S02]  /*4cb10*/  MOV R12, R9 ;  /* 0x00000009000c7202 */ /* 0x000fe40000000f00 */
        /* <DEDUP_REMOVED lines=20> */
[----:B------:R-:W-:Y:S02]  /*4cc60*/  STL.64 [R1+0x2f8], R6 ;  /* 0x0002f80601007387 */ /* 0x000fe40000100a00 */
[----:B------:R-:W0:Y:S02]  /*4cc70*/  LDSM.16.MT88.4 R4, [R28+0x26080] ;  /* 0x026080001c04783b */ /* 0x000e240000004200 */
[----:B0-----:R2:W-:Y:S02]  /*4cc80*/  STL.64 [R1], R4 ;  /* 0x0000000401007387 */ /* 0x0015e40000100a00 */
[----:B------:R0:W-:Y:S01]  /*4cc90*/  STL.64 [R1+0x8], R6 ;  /* 0x0000080601007387 */ /* 0x0001e20000100a00 */
[----:B--2---:R-:W-:Y:S01]  /*4cca0*/  MOV R4, R11 ;  /* 0x0000000b00047202 */ /* 0x004fe20000000f00 */
[----:B------:R-:W-:Y:S01]  /*4ccb0*/  IMAD.MOV.U32 R5, RZ, RZ, R10 ;  /* 0x000000ffff057224 */ /* 0x000fe200078e000a */
[----:B0-----:R-:W-:-:S02]  /*4ccc0*/  MOV R6, R9 ;  /* 0x0000000900067202 */ /* 0x001fc40000000f00 */
[----:B------:R-:W-:Y:S02]  /*4ccd0*/  MOV R7, R8 ;  /* 0x0000000800077202 */ /* 0x000fe40000000f00 */
[----:B------:R-:W0:Y:S04]  /*4cce0*/  LDSM.16.MT88.4 R8, [R28+0x26100] ;  /* 0x026100001c08783b */ /* 0x000e280000004200 */
[----:B0-----:R0:W-:Y:S01]  /*4ccf0*/  STL.64 [R1+0x4508], R10 ;  /* 0x0045080a01007387 */ /* 0x0011e20000100a00 */
[----:B------:R1:W-:Y:S01]  /*4cd00*/  STL.64 [R1+0x4500], R8 ;  /* 0x0045000801007387 */ /* 0x0003e20000100a00 */
[----:B0-----:R-:W-:Y:S01]  /*4cd10*/  MOV R10, R3 ;  /* 0x00000003000a7202 */ /* 0x001fe20000000f00 */
[----:B------:R-:W-:Y:S02]  /*4cd20*/  IMAD.MOV.U32 R11, RZ, RZ, R0 ;  /* 0x000000ffff0b7224 */ /* 0x000fe400078e0000 */
[----:B-1----:R-:W-:Y:S01]  /*4cd30*/  IMAD.MOV.U32 R8, RZ, RZ, R13 ;  /* 0x000000ffff087224 */ /* 0x002fe200078e000d */
[----:B------:R-:W-:-:S02]  /*4cd40*/  MOV R9, R12 ;  /* 0x0000000c00097202 */ /* 0x000fc40000000f00 */
[----:B------:R-:W0:Y:S04]  /*4cd50*/  LDSM.16.MT88.4 R12, [R28+0x26180] ;  /* 0x026180001c0c783b */ /* 0x000e280000004200 */
[----:B------:R-:W-:Y:S01]  /*4cd60*/  STL.64 [R1+0x4540], R10 ;  /* 0x0045400a01007387 */ /* 0x000fe20000100a00 */
[----:B------:R1:W-:Y:S02]  /*4cd70*/  STL.64 [R1+0x4538], R8 ;  /* 0x0045380801007387 */ /* 0x0003e40000100a00 */
[----:B-1----:R-:W-:Y:S02]  /*4cd80*/  MOV R8, R27 ;  /* 0x0000001b00087202 */ /* 0x002fe40000000f00 */
[----:B------:R-:W4:Y:S01]  /*4cd90*/  LDL.LU R27, [R1+0x4598] ;  /* 0x00459800011b7983 */ /* 0x000f220000300800 */
[----:B------:R-:W2:Y:S02]  /*4cda0*/  LDL.LU R9, [R1+0x154] ;  /* 0x0001540001097983 */ /* 0x000ea40000300800 */
[----:B------:R-:W2:Y:S02]  /*4cdb0*/  LDL.LU R10, [R1+0x158] ;  /* 0x00015800010a7983 */ /* 0x000ea40000300800 */
[----:B------:R-:W2:Y:S01]  /*4cdc0*/  LDL.LU R11, [R1+0x15c] ;  /* 0x00015c00010b7983 */ /* 0x000ea20000300800 */
[----:B0-----:R0:W-:Y:S01]  /*4cdd0*/  STL.64 [R1+0x44e8], R14 ;  /* 0x0044e80e01007387 */ /* 0x0011e20000100a00 */
[----:B------:R-:W-:Y:S02]  /*4cde0*/  STL.64 [R1+0x44e0], R12 ;  /* 0x0044e00c01007387 */ /* 0x000fe40000100a00 */
[----:B------:R-:W-:Y:S01]  /*4cdf0*/  STL [R1+0x4494], R28 ;  /* 0x0044941c01007387 */ /* 0x000fe20000100800 */
[----:B--2---:R-:W-:Y:S01]  /*4ce00*/  HMMA.16816.F32 R8, R16, R24, R8 ;  /* 0x000000181008723c */ /* 0x004fe20000001808 */
[----:B----4-:R-:W-:Y:S01]  /*4ce10*/  STL.64 [R1+0x4580], R26 ;  /* 0x0045801a01007387 */ /* 0x010fe20000100a00 */
[----:B------:R1:W-:Y:S01]  /*4ce20*/  STL.64 [R1+0x4578], R24 ;  /* 0x0045781801007387 */ /* 0x0003e20000100a00 */
[----:B0-----:R-:W-:Y:S01]  /*4ce30*/  MOV R14, R23 ;  /* 0x00000017000e7202 */ /* 0x001fe20000000f00 */
[----:B------:R-:W-:Y:S01]  /*4ce40*/  IMAD.MOV.U32 R15, RZ, RZ, R22 ;  /* 0x000000ffff0f7224 */ /* 0x000fe200078e0016 */
[----:B------:R-:W0:Y:S11]  /*4ce50*/  LDSM.16.MT88.4 R16, [R2+0x26000] ;  /* 0x026000000210783b */ /* 0x000e360000004200 */
[----:B------:R-:W-:Y:S07]  /*4ce60*/  @!UPT UIADD3 URZ, URZ, URZ, URZ ;  /* 0x0000003f3f3ff290 */ /* 0x000fee000fffe03f */
[----:B------:R-:W-:Y:S01]  /*4ce70*/  STL.64 [R1+0x2a0], R8 ;  /* 0x0002a00801007387 */ /* 0x000fe20000100a00 */
[----:B------:R-:W-:Y:S02]  /*4ce80*/  STL.64 [R1+0x2a8], R10 ;  /* 0x0002a80a01007387 */ /* 0x000fe40000100a00 */
[----:B-1----:R-:W2:Y:S02]  /*4ce90*/  LDL.LU R24, [R1+0x170] ;  /* 0x0001700001187983 */ /* 0x002ea40000300800 */
[----:B------:R-:W2:Y:S01]  /*4cea0*/  LDL.LU R25, [R1+0x174] ;  /* 0x0001740001197983 */ /* 0x000ea20000300800 */
[----:B------:R-:W2:Y:S01]  /*4ceb0*/  LDL.LU R26, [R1+0x178] ;  /* 0x00017800011a7983 */ /* 0x000ea20000300800 */
[----:B------:R-:W2:Y:S02]  /*4cec0*/  LDL.LU R27, [R1+0x17c] ;  /* 0x00017c00011b7983 */ /* 0x000ea40000300800 */
[----:B------:R-:W3:Y:S02]  /*4ced0*/  LDL.LU R12, [R1+0x60] ;  /* 0x00006000010c7983 */ /* 0x000ee40000300800 */
[----:B------:R-:W3:Y:S01]  /*4cee0*/  LDL.LU R13, [R1+0x64] ;  /* 0x00006400010d7983 */ /* 0x000ee20000300800 */
[----:B------:R-:W4:Y:S01]  /*4cef0*/  LDL.LU R23, [R1+0x4594] ;  /* 0x0045940001177983 */ /* 0x000f220000300800 */
[----:B------:R-:W2:Y:S02]  /*4cf00*/  LDL.LU R22, [R1+0x4590] ;  /* 0x0045900001167983 */ /* 0x000ea40000300800 */
[----:B------:R-:W-:Y:S01]  /*4cf10*/  STL.64 [R1+0x4550], R14 ;  /* 0x0045500e01007387 */ /* 0x000fe20000100a00 */
[----:B---3--:R1:W-:Y:S04]  /*4cf20*/  STL.64 [R1+0x4548], R12 ;  /* 0x0045480c01007387 */ /* 0x0083e80000100a00 */
[----:B-1----:R-:W3:Y:S01]  /*4cf30*/  LDL.LU R12, [R1+0x180] ;  /* 0x00018000010c7983 */ /* 0x002ee20000300800 */
[----:B------:R-:W3:Y:S02]  /*4cf40*/  LDL.LU R13, [R1+0x184] ;  /* 0x00018400010d7983 */ /* 0x000ee40000300800 */
[----:B------:R-:W3:Y:S02]  /*4cf50*/  LDL.LU R14, [R1+0x188] ;  /* 0x00018800010e7983 */ /* 0x000ee40000300800 */
[----:B------:R-:W3:Y:S01]  /*4cf60*/  LDL.LU R15, [R1+0x18c] ;  /* 0x00018c00010f7983 */ /* 0x000ee20000300800 */
[----:B--2---:R-:W-:Y:S01]  /*4cf70*/  HMMA.16816.F32 R24, R4, R20, R24 ;  /* 0x000000140418723c */ /* 0x004fe20000001818 */
[----:B---3--:R-:W-:Y:S01]  /*4cf80*/  STL.64 [R1+0x4570], R14 ;  /* 0x0045700e01007387 */ /* 0x008fe20000100a00 */
        /* <DEDUP_REMOVED lines=9> */
[----:B0-----:R0:W-:Y:S01]  /*4d020*/  STL.64 [R1+0x44c8], R18 ;  /* 0x0044c81201007387 */ /* 0x0011e20000100a00 */
[----:B------:R1:W-:Y:S01]  /*4d030*/  STL.64 [R1+0x44c0], R16 ;  /* 0x0044c01001007387 */ /* 0x0003e20000100a00 */
[----:B0-----:R-:W-:-:S02]  /*4d040*/  MOV R18, R22 ;  /* 0x0000001600127202 */ /* 0x001fc40000000f00 */
[----:B-1----:R-:W2:Y:S01]  /*4d050*/  LDL.LU R16, [R1+0x130] ;  /* 0x0001300001107983 */ /* 0x002ea20000300800 */
[----:B------:R-:W2:Y:S02]  /*4d060*/  LDL.LU R17, [R1+0x134] ;  /* 0x0001340001117983 */ /* 0x000ea40000300800 */
[----:B------:R-:W2:Y:S01]  /*4d070*/  LDL.LU R22, [R1+0x458c] ;  /* 0x00458c0001167983 */ /* 0x000ea20000300800 */
[----:B----4-:R-:W-:Y:S02]  /*4d080*/  MOV R19, R23 ;  /* 0x0000001700137202 */ /* 0x010fe40000000f00 */
[----:B------:R-:W4:Y:S01]  /*4d090*/  LDL.LU R23, [R1+0x4588] ;  /* 0x0045880001177983 */ /* 0x000f220000300800 */
[----:B------:R-:W-:Y:S02]  /*4d0a0*/  STL.64 [R1+0x250], R24 ;  /* 0x0002501801007387 */ /* 0x000fe40000100a00 */
[----:B------:R-:W-:Y:S02]  /*4d0b0*/  STL.64 [R1+0x258], R26 ;  /* 0x0002581a01007387 */ /* 0x000fe40000100a00 */
[----:B------:R-:W0:Y:S04]  /*4d0c0*/  LDSM.16.MT88.4 R24, [R2+0x26080] ;  /* 0x026080000218783b */ /* 0x000e280000004200 */
[----:B0-----:R-:W-:Y:S01]  /*4d0d0*/  STL.64 [R1+0x30], R24 ;  /* 0x0000301801007387 */ /* 0x001fe20000100a00 */
[----:B------:R-:W-:Y:S02]  /*4d0e0*/  STL.64 [R1+0x38], R26 ;  /* 0x0000381a01007387 */ /* 0x000fe40000100a00 */
[----:B------:R-:W0:Y:S02]  /*4d0f0*/  LDSM.16.MT88.4 R24, [R2+0x26100] ;  /* 0x026100000218783b */ /* 0x000e240000004200 */
[----:B0-----:R-:W-:-:S02]  /*4d100*/  MOV R0, R26 ;  /* 0x0000001a00007202 */ /* 0x001fc40000000f00 */
[----:B------:R-:W-:Y:S02]  /*4d110*/  IMAD.MOV.U32 R29, RZ, RZ, R27 ;  /* 0x000000ffff1d7224 */ /* 0x000fe400078e001b */
[----:B------:R-:W-:Y:S01]  /*4d120*/  IMAD.MOV.U32 R28, RZ, RZ, R24 ;  /* 0x000000ffff1c7224 */ /* 0x000fe200078e0018 */
        /* <DEDUP_REMOVED lines=15> */
[----:B------:R0:W-:Y:S01]  /*4d220*/  STL.64 [R1+0x50], R4 ;  /* 0x0000500401007387 */ /* 0x0001e20000100a00 */
[----:B------:R-:W-:Y:S02]  /*4d230*/  MOV R0, R7 ;  /* 0x0000000700007202 */ /* 0x000fe40000000f00 */
[----:B------:R-:W2:Y:S01]  /*4d240*/  LDL.LU.64 R6, [R1+0x4560] ;  /* 0x0045600001067983 */ /* 0x000ea20000300a00 */
[----:B0-----:R-:W2:Y:S01]  /*4d250*/  LDL.LU.64 R4, [R1+0x4558] ;  /* 0x0045580001047983 */ /* 0x001ea20000300a00 */
[----:B------:R0:W-:Y:S02]  /*4d260*/  STL [R1+0x44ac], R29 ;  /* 0x0044ac1d01007387 */ /* 0x0001e40000100800 */
[----:B------:R-:W-:Y:S02]  /*4d270*/  STL [R1+0x44a8], R0 ;  /* 0x0044a80001007387 */ /* 0x000fe40000100800 */
[----:B------:R-:W-:Y:S01]  /*4d280*/  STL [R1+0x43e8], R2 ;  /* 0x0043e80201007387 */ /* 0x000fe20000100800 */
[----:B------:R-:W1:Y:S04]  /*4d290*/  S2R R3, SR_TID.X ;  /* 0x0000000000037919 */ /* 0x000e680000002100 */
[----:B0-----:R-:W0:Y:S01]  /*4d2a0*/  S2R R29, SR_TID.X ;  /* 0x00000000001d7919 */ /* 0x001e220000002100 */
[C---:B--2---:R-:W-:Y:S08]  /*4d2b0*/  HMMA.16816.F32 R12, R4.reuse, R20, R12 ;  /* 0x00000014040c723c */ /* 0x044ff0000000180c */
[----:B---3--:R-:W-:Y:S11]  /*4d2c0*/  HMMA.16816.F32 R4, R4, R24, R8 ;  /* 0x000000180404723c */ /* 0x008ff60000001808 */
[----:B------:R-:W-:Y:S04]  /*4d2d0*/  @!UPT UIADD3 URZ, URZ, URZ, URZ ;  /* 0x0000003f3f3ff290 */ /* 0x000fe8000fffe03f */
[----:B------:R-:W-:Y:S01]  /*4d2e0*/  STL.64 [R1+0x320], R12 ;  /* 0x0003200c01007387 */ /* 0x000fe20000100a00 */
[----:B------:R2:W-:Y:S03]  /*4d2f0*/  STL.64 [R1+0x328], R14 ;  /* 0x0003280e01007387 */ /* 0x0005e60000100a00 */
[----:B--2---:R-:W2:Y:S01]  /*4d300*/  LDL.LU.64 R14, [R1+0x4550] ;  /* 0x00455000010e7983 */ /* 0x004ea20000300a00 */
[----:B------:R-:W2:Y:S02]  /*4d310*/  LDL.LU.64 R12, [R1+0x4548] ;  /* 0x00454800010c7983 */ /* 0x000ea40000300a00 */
[----:B------:R-:W4:Y:S02]  /*4d320*/  LDL.LU.64 R10, [R1+0x4540] ;  /* 0x00454000010a7983 */ /* 0x000f240000300a00 */
[----:B------:R-:W4:Y:S01]  /*4d330*/  LDL.LU.64 R8, [R1+0x4538] ;  /* 0x0045380001087983 */ /* 0x000f220000300a00 */
[----:B-1----:R-:W-:Y:S01]  /*4d340*/  LOP3.LUT R28, R3, 0x7, RZ, 0xc0, !PT ;  /* 0x00000007031c7812 */ /* 0x002fe200078ec0ff */
[C---:B0-----:R-:W-:Y:S01]  /*4d350*/  LOP3.LUT R3, R29.reuse, 0x10, RZ, 0xc0, !PT ;  /* 0x000000101d037812 */ /* 0x041fe200078ec0ff */
[----:B------:R-:W-:-:S03]  /*4d360*/  SHF.L.U32 R2, R29, 0x1, RZ ;  /* 0x000000011d027819 */ /* 0x000fc600000006ff */
[----:B------:R-:W-:Y:S02]  /*4d370*/  IMAD R28, R28, 0x210, RZ ;  /* 0x000002101c1c7824 */ /* 0x000fe400078e02ff */
[----:B------:R-:W-:-:S03]  /*4d380*/  IMAD.SHL.U32 R3, R3, 0x100, RZ ;  /* 0x0000010003037824 */ /* 0x000fc600078e00ff */
[----:B------:R-:W-:-:S04]  /*4d390*/  LOP3.LUT R2, R28, 0x10, R2, 0x78, !PT ;  /* 0x000000101c027812 */ /* 0x000fc800078e7802 */
[----:B------:R-:W-:Y:S01]  /*4d3a0*/  LOP3.LUT R2, R2, R3, RZ, 0xfc, !PT ;  /* 0x0000000302027212 */ /* 0x000fe200078efcff */
[----:B------:R-:W-:Y:S03]  /*4d3b0*/  STL.64 [R1+0x310], R4 ;  /* 0x0003100401007387 */ /* 0x000fe60000100a00 */
[----:B------:R-:W-:Y:S01]  /*4d3c0*/  LOP3.LUT R2, R2, 0x40, RZ, 0x3c, !PT ;  /* 0x0000004002027812 */ /* 0x000fe200078e3cff */
[----:B------:R-:W-:Y:S04]  /*4d3d0*/  STL.64 [R1+0x318], R6 ;  /* 0x0003180601007387 */ /* 0x000fe80000100a00 */
[----:B------:R-:W0:Y:S02]  /*4d3e0*/  LDSM.16.MT88.4 R4, [R2+0x26000] ;  /* 0x026000000204783b */ /* 0x000e240000004200 */
[----:B0-----:R-:W-:Y:S01]  /*4d3f0*/  MOV R29, R5 ;  /* 0x00000005001d7202 */ /* 0x001fe20000000f00 */
[----:B------:R-:W-:Y:S01]  /*4d400*/  IMAD.MOV.U32 R0, RZ, RZ, R6 ;  /* 0x000000ffff007224 */ /* 0x000fe200078e0006 */
[C---:B----4-:R-:W-:Y:S08]  /*4d410*/  HMMA.16816.F32 R16, R8.reuse, R22, R16 ;  /* 0x000000160810723c */ /* 0x050ff00000001810 */
[----:B--2---:R-:W-:Y:S11]  /*4d420*/  HMMA.16816.F32 R8, R8, R26, R12 ;  /* 0x0000001a0808723c */ /* 0x004ff6000000180c */
[----:B------:R-:W-:Y:S04]  /*4d430*/  @!UPT UIADD3 URZ, URZ, URZ, URZ ;  /* 0x0000003f3f3ff290 */ /* 0x000fe8000fffe03f */
[----:B------:R-:W-:Y:S01]  /*4d440*/  STL.64 [R1+0x300], R16 ;  /* 0x0003001001007387 */ /* 0x000fe20000100a00 */
[----:B------:R-:W-:Y:S02]  /*4d450*/  STL.64 [R1+0x308], R18 ;  /* 0x0003081201007387 */ /* 0x000fe40000100a00 */
[----:B------:R0:W-:Y:S02]  /*4d460*/  STL [R1+0x40], R4 ;  /* 0x0000400401007387 */ /* 0x0001e40000100800 */
[----:B------:R1:W-:Y:S01]  /*4d470*/  STL [R1+0x4c], R7 ;  /* 0x00004c0701007387 */ /* 0x0003e20000100800 */
[----:B------:R-:W-:Y:S02]  /*4d480*/  STL.64 [R1+0x4530], R26 ;  /* 0x0045301a01007387 */ /* 0x000fe40000100a00 */
[----:B------:R-:W2:Y:S02]  /*4d490*/  LDSM.16.MT88.4 R24, [R2+0x26080] ;  /* 0x026080000218783b */ /* 0x000ea40000004200 */
[----:B0-----:R-:W3:Y:S02]  /*4d4a0*/  LDL.LU R4, [R1+0x1a0] ;  /* 0x0001a00001047983 */ /* 0x001ee40000300800 */
[----:B------:R0:W-:Y:S02]  /*4d4b0*/  STL.64 [R1+0x190], R8 ;  /* 0x0001900801007387 */ /* 0x0001e40000100a00 */
[----:B------:R4:W-:Y:S02]  /*4d4c0*/  STL.64 [R1+0x198], R10 ;  /* 0x0001980a01007387 */ /* 0x0009e40000100a00 */
[----:B------:R-:W3:Y:S01]  /*4d4d0*/  LDL.LU R5, [R1+0x1a4] ;  /* 0x0001a40001057983 */ /* 0x000ee20000300800 */
[----:B------:R-:W2:Y:S01]  /*4d4e0*/  LDL.LU R6, [R1+0x1a8] ;  /* 0x0001a80001067983 */ /* 0x000ea20000300800 */
[----:B-1----:R-:W2:Y:S03]  /*4d4f0*/  LDL.LU R7, [R1+0x1ac] ;  /* 0x0001ac0001077983 */ /* 0x002ea60000300800 */
[----:B0-----:R-:W2:Y:S01]  /*4d500*/  LDL.LU R8, [R1] ;  /* 0x0000000001087983 */ /* 0x001ea20000300800 */
[----:B------:R-:W2:Y:S02]  /*4d510*/  LDL.LU R9, [R1+0x4] ;  /* 0x0000040001097983 */ /* 0x000ea40000300800 */
[----:B----4-:R-:W4:Y:S02]  /*4d520*/  LDL.LU R10, [R1+0x8] ;  /* 0x00000800010a7983 */ /* 0x010f240000300800 */
[----:B------:R-:W4:Y:S01]  /*4d530*/  LDL.LU R11, [R1+0xc] ;  /* 0x00000c00010b7983 */ /* 0x000f220000300800 */
        /* <DEDUP_REMOVED lines=18> */
[----:B0-----:R-:W4:Y:S01]  /*4d660*/  LDL.LU R12, [R1+0x160] ;  /* 0x00016000010c7983 */ /* 0x001f220000300800 */
[----:B------:R-:W4:Y:S02]  /*4d670*/  LDL.LU R13, [R1+0x164] ;  /* 0x00016400010d7983 */ /* 0x000f240000300800 */
[----:B------:R-:W4:Y:S02]  /*4d680*/  LDL.LU R14, [R1+0x168] ;  /* 0x00016800010e7983 */ /* 0x000f240000300800 */
[----:B------:R-:W4:Y:S01]  /*4d690*/  LDL.LU R15, [R1+0x16c] ;  /* 0x00016c00010f7983 */ /* 0x000f220000300800 */
[----:B------:R-:W2:Y:S01]  /*4d6a0*/  LDL.LU R16, [R1+0x70] ;  /* 0x0000700001107983 */ /* 0x000ea20000300800 */
[----:B------:R-:W2:Y:S02]  /*4d6b0*/  LDL.LU R17, [R1+0x74] ;  /* 0x0000740001117983 */ /* 0x000ea40000300800 */
[----:B------:R-:W2:Y:S02]  /*4d6c0*/  LDL.LU R18, [R1+0x78] ;  /* 0x0000780001127983 */ /* 0x000ea40000300800 */
[----:B------:R-:W2:Y:S02]  /*4d6d0*/  LDL.LU R19, [R1+0x7c] ;  /* 0x00007c0001137983 */ /* 0x000ea40000300800 */
[----:B------:R-:W-:Y:S01]  /*4d6e0*/  IMAD.MOV.U32 R21, RZ, RZ, R26 ;  /* 0x000000ffff157224 */ /* 0x000fe200078e001a */
[----:B------:R-:W-:-:S02]  /*4d6f0*/  MOV R20, R27 ;  /* 0x0000001b00147202 */ /* 0x000fc40000000f00 */
[----:B------:R-:W-:Y:S02]  /*4d700*/  MOV R3, R24 ;  /* 0x0000001800037202 */ /* 0x000fe40000000f00 */
[----:B------:R-:W-:Y:S01]  /*4d710*/  MOV R28, R25 ;  /* 0x00000019001c7202 */ /* 0x000fe20000000f00 */
[C---:B----4-:R-:W-:Y:S01]  /*4d720*/  HMMA.16816.F32 R12, R8.reuse, R22, R12 ;  /* 0x00000016080c723c */ /* 0x050fe2000000180c */
[----:B--2---:R-:W-:Y:S01]  /*4d730*/  STL.64 [R1+0x44d8], R18 ;  /* 0x0044d81201007387 */ /* 0x004fe20000100a00 */
[----:B------:R0:W-:Y:S03]  /*4d740*/  STL.64 [R1+0x44d0], R16 ;  /* 0x0044d01001007387 */ /* 0x0001e60000100a00 */
[----:B0-----:R-:W2:Y:S01]  /*4d750*/  LDL.LU R16, [R1+0xd0] ;  /* 0x0000d00001107983 */ /* 0x001ea20000300800 */
[----:B------:R-:W2:Y:S02]  /*4d760*/  LDL.LU R17, [R1+0xd4] ;  /* 0x0000d40001117983 */ /* 0x000ea40000300800 */
[----:B------:R-:W2:Y:S02]  /*4d770*/  LDL.LU R18, [R1+0xd8] ;  /* 0x0000d80001127983 */ /* 0x000ea40000300800 */
[----:B------:R-:W2:Y:S01]  /*4d780*/  LDL.LU R19, [R1+0xdc] ;  /* 0x0000dc0001137983 */ /* 0x000ea20000300800 */
[----:B------:R-:W-:Y:S01]  /*4d790*/  STL.64 [R1+0x44b8], R6 ;  /* 0x0044b80601007387 */ /* 0x000fe20000100a00 */
[----:B---3--:R0:W-:Y:S11]  /*4d7a0*/  STL.64 [R1+0x44b0], R4 ;  /* 0x0044b00401007387 */ /* 0x0081f60000100a00 */
[----:B------:R-:W-:Y:S01]  /*4d7b0*/  @!UPT UIADD3 URZ, URZ, URZ, URZ ;  /* 0x0000003f3f3ff290 */ /* 0x000fe2000fffe03f */
[----:B------:R-:W-:Y:S01]  /*4d7c0*/  MOV R24, R12 ;  /* 0x0000000c00187202 */ /* 0x000fe20000000f00 */
[----:B------:R-:W-:Y:S01]  /*4d7d0*/  IMAD.MOV.U32 R25, RZ, RZ, R13 ;  /* 0x000000ffff197224 */ /* 0x000fe200078e000d */
[----:B0-----:R-:W3:Y:S01]  /*4d7e0*/  LDL.LU R4, [R1+0x1b0] ;  /* 0x0001b00001047983 */ /* 0x001ee20000300800 */
[----:B------:R-:W3:Y:S02]  /*4d7f0*/  LDL.LU R5, [R1+0x1b4] ;  /* 0x0001b40001057983 */ /* 0x000ee40000300800 */
[----:B------:R-:W3:Y:S02]  /*4d800*/  LDL.LU R6, [R1+0x1b8] ;  /* 0x0001b80001067983 */ /* 0x000ee40000300800 */
[----:B------:R-:W3:Y:S01]  /*4d810*/  LDL.LU R7, [R1+0x1bc] ;  /* 0x0001bc0001077983 */ /* 0x000ee20000300800 */
[----:B------:R-:W4:Y:S01]  /*4d820*/  LDL.LU.64 R26, [R1+0x4530] ;  /* 0x00453000011a7983 */ /* 0x000f220000300a00 */
[----:B------:R0:W-:Y:S03]  /*4d830*/  STL.64 [R1+0x188], R14 ;  /* 0x0001880e01007387 */ /* 0x0001e60000100a00 */
[----:B0-----:R-:W4:Y:S01]  /*4d840*/  LDL.LU.64 R14, [R1+0x4528] ;  /* 0x00452800010e7983 */ /* 0x001f220000300a00 */
[----:B------:R-:W4:Y:S02]  /*4d850*/  LDL.LU.64 R12, [R1+0x4520] ;  /* 0x00452000010c7983 */ /* 0x000f240000300a00 */
        /* <DEDUP_REMOVED lines=13> */
[----:B------:R-:W-:Y:S01]  /*4d930*/  STL [R1+0x160], R12 ;  /* 0x0001600c01007387 */ /* 0x000fe20000100800 */
[----:B------:R0:W-:Y:S01]  /*4d940*/  STL [R1+0x16c], R15 ;  /* 0x00016c0f01007387 */ /* 0x0001e20000100800 */
[----:B------:R-:W-:Y:S02]  /*4d950*/  MOV R25, R14 ;  /* 0x0000000e00197202 */ /* 0x000fe40000000f00 */
[----:B------:R-:W-:Y:S01]  /*4d960*/  MOV R24, R13 ;  /* 0x0000000d00187202 */ /* 0x000fe20000000f00 */
[----:B0-----:R-:W4:Y:S01]  /*4d970*/  LDL.LU.64 R14, [R1+0x44f8] ;  /* 0x0044f800010e7983 */ /* 0x001f220000300a00 */
[----:B------:R-:W4:Y:S02]  /*4d980*/  LDL.LU.64 R12, [R1+0x44f0] ;  /* 0x0044f000010c7983 */ /* 0x000f240000300a00 */
[----:B------:R-:W-:Y:S02]  /*4d990*/  STL [R1+0x433c], R25 ;  /* 0x00433c1901007387 */ /* 0x000fe40000100800 */
[----:B------:R-:W-:Y:S01]  /*4d9a0*/  STL [R1+0x4338], R24 ;  /* 0x0043381801007387 */ /* 0x000fe20000100800 */
        /* <DEDUP_REMOVED lines=8> */
[----:B-1----:R-:W4:Y:S02]  /*4da30*/  LDL.LU R10, [R1+0x38] ;  /* 0x00003800010a7983 */ /* 0x002f240000300800 */
[----:B------:R-:W4:Y:S01]  /*4da40*/  LDL.LU R11, [R1+0x3c] ;  /* 0x00003c00010b7983 */ /* 0x000f220000300800 */
[C---:B--2---:R-:W-:Y:S11]  /*4da50*/  HMMA.16816.F32 R16, R12.reuse, R22, R16 ;  /* 0x000000160c10723c */ /* 0x044ff60000001810 */
[----:B------:R-:W-:Y:S11]  /*4da60*/  @!UPT UIADD3 URZ, URZ, URZ, URZ ;  /* 0x0000003f3f3ff290 */ /* 0x000ff6000fffe03f */
[----:B------:R-:W-:Y:S01]  /*4da70*/  @!UPT UIADD3 URZ, URZ, URZ, URZ ;  /* 0x0000003f3f3ff290 */ /* 0x000fe2000fffe03f */
[----:B------:R0:W-:Y:S01]  /*4da80*/  STL.64 [R1+0x130], R16 ;  /* 0x0001301001007387 */ /* 0x0001e20000100a00 */
[----:B------:R-:W-:Y:S01]  /*4da90*/  IMAD.MOV.U32 R25, RZ, RZ, R18 ;  /* 0x000000ffff197224 */ /* 0x000fe200078e0012 */
[----:B------:R-:W-:Y:S02]  /*4daa0*/  MOV R24, R19 ;  /* 0x0000001300187202 */ /* 0x000fe40000000f00 */
[----:B------:R-:W2:Y:S04]  /*4dab0*/  LDL.LU.64 R18, [R1+0x44d8] ;  /* 0x0044d80001127983 */ /* 0x000ea80000300a00 */
[----:B0-----:R-:W2:Y:S01]  /*4dac0*/  LDL.LU.64 R16, [R1+0x44d0] ;  /* 0x0044d00001107983 */ /* 0x001ea20000300a00 */
[----:B------:R-:W-:Y:S02]  /*4dad0*/  STL [R1+0x4344], R24 ;  /* 0x0043441801007387 */ /* 0x000fe40000100800 */
[----:B------:R-:W-:Y:S01]  /*4dae0*/  STL [R1+0x4340], R25 ;  /* 0x0043401901007387 */ /* 0x000fe20000100800 */
[----:B--2---:R-:W-:Y:S01]  /*4daf0*/  HMMA.16816.F32 R12, R12, R26, R16 ;  /* 0x0000001a0c0c723c */ /* 0x004fe20000001810 */
        /* <DEDUP_REMOVED lines=26> */
[----:B------:R4:W-:Y:S02]  /*4dca0*/  STL.64 [R1+0x4400], R4 ;  /* 0x0044000401007387 */ /* 0x0009e40000100a00 */
[C---:B----4-:R-:W-:Y:S01]  /*4dcb0*/  HMMA.16816.F32 R4, R8.reuse, R22, R12 ;  /* 0x000000160804723c */ /* 0x050fe2000000180c */
[----:B------:R-:W3:Y:S06]  /*4dcc0*/  LDL.LU R12, [R1+0x40] ;  /* 0x00004000010c7983 */ /* 0x000eec0000300800 */
[----:B------:R-:W-:Y:S01]  /*4dcd0*/  MOV R13, R29 ;  /* 0x0000001d000d7202 */ /* 0x000fe20000000f00 */
[----:B------:R-:W-:Y:S11]  /*4dce0*/  IMAD.MOV.U32 R14, RZ, RZ, R0 ;  /* 0x000000ffff0e7224 */ /* 0x000ff600078e0000 */
[----:B------:R-:W-:Y:S04]  /*4dcf0*/  @!UPT UIADD3 URZ, URZ, URZ, URZ ;  /* 0x0000003f3f3ff290 */ /* 0x000fe8000fffe03f */
[----:B------:R-:W-:Y:S01]  /*4dd00*/  STL.64 [R1+0x100], R4 ;  /* 0x0001000401007387 */ /* 0x000fe20000100a00 */
[----:B------:R-:W-:Y:S02]  /*4dd10*/  STL.64 [R1+0x108], R6 ;  /* 0x0001080601007387 */ /* 0x000fe40000100a00 */
[----:B------:R-:W4:Y:S02]  /*4dd20*/  LDL.LU R29, [R1+0x44ac] ;  /* 0x0044ac00011d7983 */ /* 0x000f240000300800 */
[----:B------:R-:W2:Y:S01]  /*4dd30*/  LDL.LU R0, [R1+0x44a8] ;  /* 0x0044a80001007983 */ /* 0x000ea20000300800 */
[----:B------:R-:W2:Y:S04]  /*4dd40*/  LDL.LU R15, [R1+0x4c] ;  /* 0x00004c00010f7983 */ /* 0x000ea80000300800 */
[----:B--2---:R-:W-:Y:S01]  /*4dd50*/  STL.64 [R1+0x4448], R14 ;  /* 0x0044480e01007387 */ /* 0x004fe20000100a00 */
[----:B---3--:R0:W-:Y:S03]  /*4dd60*/  STL.64 [R1+0x4440], R12 ;  /* 0x0044400c01007387 */ /* 0x0081e60000100a00 */
[----:B0-----:R-:W2:Y:S01]  /*4dd70*/  LDL.LU R12, [R1+0x50] ;  /* 0x00005000010c7983 */ /* 0x001ea20000300800 */
[----:B------:R-:W2:Y:S01]  /*4dd80*/  LDL.LU R13, [R1+0x54] ;  /* 0x00005400010d7983 */ /* 0x000ea20000300800 */
[----:B------:R-:W-:Y:S01]  /*4dd90*/  HMMA.16816.F32 R4, R8, R26, R16 ;  /* 0x0000001a0804723c */ /* 0x000fe20000001810 */
[----:B----4-:R-:W-:-:S02]  /*4dda0*/  MOV R14, R29 ;  /* 0x0000001d000e7202 */ /* 0x010fc40000000f00 */
[----:B------:R-:W-:Y:S01]  /*4ddb0*/  MOV R15, R0 ;  /* 0x00000000000f7202 */ /* 0x000fe20000000f00 */
[----:B------:R-:W3:Y:S01]  /*4ddc0*/  LDL.LU R29, [R1+0x44a4] ;  /* 0x0044a400011d7983 */ /* 0x000ee20000300800 */
[----:B------:R-:W4:Y:S03]  /*4ddd0*/  LDL.LU R0, [R1+0x44a0] ;  /* 0x0044a00001007983 */ /* 0x000f260000300800 */
[----:B------:R-:W-:Y:S04]  /*4dde0*/  STL.64 [R1+0x4478], R14 ;  /* 0x0044780e01007387 */ /* 0x000fe80000100a00 */
[----:B--2---:R0:W-:Y:S01]  /*4ddf0*/  STL.64 [R1+0x4470], R12 ;  /* 0x0044700c01007387 */ /* 0x0041e20000100a00 */
[----:B------:R-:W-:Y:S02]  /*4de00*/  STL.64 [R1+0x4480], R26 ;  /* 0x0044801a01007387 */ /* 0x000fe40000100a00 */
[----:B------:R-:W2:Y:S08]  /*4de10*/  LDL.LU R8, [R1+0x200] ;  /* 0x0002000001087983 */ /* 0x000eb00000300800 */
[----:B------:R-:W-:Y:S01]  /*4de20*/  STL.64 [R1+0xd0], R4 ;  /* 0x0000d00401007387 */ /* 0x000fe20000100a00 */
[----:B------:R1:W-:Y:S01]  /*4de30*/  STL.64 [R1+0xd8], R6 ;  /* 0x0000d80601007387 */ /* 0x0003e20000100a00 */
[----:B------:R-:W2:Y:S02]  /*4de40*/  LDL.LU R9, [R1+0x204] ;  /* 0x0002040001097983 */ /* 0x000ea40000300800 */
[----:B------:R-:W2:Y:S02]  /*4de50*/  LDL.LU R10, [R1+0x208] ;  /* 0x00020800010a7983 */ /* 0x000ea40000300800 */
[----:B------:R-:W2:Y:S01]  /*4de60*/  LDL.LU R11, [R1+0x20c] ;  /* 0x00020c00010b7983 */ /* 0x000ea20000300800 */
[----:B0-----:R-:W2:Y:S01]  /*4de70*/  LDL.LU R12, [R1+0x1e0] ;  /* 0x0001e000010c7983 */ /* 0x001ea20000300800 */
[----:B------:R-:W2:Y:S02]  /*4de80*/  LDL.LU R13, [R1+0x1e4] ;  /* 0x0001e400010d7983 */ /* 0x000ea40000300800 */
[----:B------:R-:W2:Y:S02]  /*4de90*/  LDL.LU R14, [R1+0x1e8] ;  /* 0x0001e800010e7983 */ /* 0x000ea40000300800 */
[----:B------:R-:W2:Y:S01]  /*4dea0*/  LDL.LU R15, [R1+0x1ec] ;  /* 0x0001ec00010f7983 */ /* 0x000ea20000300800 */
[----:B------:R-:W2:Y:S01]  /*4deb0*/  LDL.LU R24, [R1+0x1f0] ;  /* 0x0001f00001187983 */ /* 0x000ea20000300800 */
[----:B------:R-:W2:Y:S01]  /*4dec0*/  LDL.LU R25, [R1+0x1f4] ;  /* 0x0001f40001197983 */ /* 0x000ea20000300800 */
[----:B-1----:R-:W-:Y:S01]  /*4ded0*/  MOV R6, R21 ;  /* 0x0000001500067202 */ /* 0x002fe20000000f00 */
[----:B------:R-:W-:Y:S01]  /*4dee0*/  IMAD.MOV.U32 R7, RZ, RZ, R20 ;  /* 0x000000ffff077224 */ /* 0x000fe200078e0014 */
[----:B------:R-:W2:Y:S01]  /*4def0*/  LDL.LU R26, [R1+0x1f8] ;  /* 0x0001f800011a7983 */ /* 0x000ea20000300800 */
[----:B------:R-:W-:Y:S01]  /*4df00*/  IMAD.MOV.U32 R4, RZ, RZ, R3 ;  /* 0x000000ffff047224 */ /* 0x000fe200078e0003 */
[----:B------:R-:W-:Y:S01]  /*4df10*/  MOV R5, R28 ;  /* 0x0000001c00057202 */ /* 0x000fe20000000f00 */
[----:B------:R-:W2:Y:S01]  /*4df20*/  LDL.LU R27, [R1+0x1fc] ;  /* 0x0001fc00011b7983 */ /* 0x000ea20000300800 */
[----:B------:R-:W2:Y:S01]  /*4df30*/  LDL.LU R3, [R1+0x449c] ;  /* 0x00449c0001037983 */ /* 0x000ea20000300800 */
[----:B------:R-:W2:Y:S02]  /*4df40*/  LDL.LU R28, [R1+0x4498] ;  /* 0x00449800011c7983 */ /* 0x000ea40000300800 */
        /* <DEDUP_REMOVED lines=20> */
[----:B----4-:R-:W-:Y:S01]  /*4e090*/  IMAD.MOV.U32 R6, RZ, RZ, R0 ;  /* 0x000000ffff067224 */ /* 0x010fe200078e0000 */
[----:B0-----:R-:W-:-:S02]  /*4e0a0*/  MOV R4, R28 ;  /* 0x0000001c00047202 */ /* 0x001fc40000000f00 */
[----:B------:R-:W-:Y:S02]  /*4e0b0*/  MOV R5, R3 ;  /* 0x0000000300057202 */ /* 0x000fe40000000f00 */
[----:B---3--:R-:W-:Y:S01]  /*4e0c0*/  MOV R7, R29 ;  /* 0x0000001d00077202 */ /* 0x008fe20000000f00 */
[----:B------:R-:W2:Y:S01]  /*4e0d0*/  LDL.LU R28, [R1+0x4494] ;  /* 0x00449400011c7983 */ /* 0x000ea20000300800 */
[----:B------:R-:W3:Y:S02]  /*4e0e0*/  LDL.LU R3, [R1+0x4490] ;  /* 0x0044900001037983 */ /* 0x000ee40000300800 */
[----:B------:R-:W4:Y:S02]  /*4e0f0*/  LDL.LU R0, [R1+0x448c] ;  /* 0x00448c0001007983 */ /* 0x000f240000300800 */
[----:B------:R-:W2:Y:S01]  /*4e100*/  LDL.LU R29, [R1+0x4488] ;  /* 0x00448800011d7983 */ /* 0x000ea20000300800 */
[----:B------:R-:W2:Y:S01]  /*4e110*/  LDL.LU R16, [R1+0x270] ;  /* 0x0002700001107983 */ /* 0x000ea20000300800 */
[----:B------:R-:W2:Y:S01]  /*4e120*/  LDL.LU R17, [R1+0x274] ;  /* 0x0002740001117983 */ /* 0x000ea20000300800 */
[C---:B------:R-:W-:Y:S01]  /*4e130*/  HMMA.16816.F32 R24, R4.reuse, R22, R24 ;  /* 0x000000160418723c */ /* 0x040fe20000001818 */
[----:B------:R-:W2:Y:S01]  /*4e140*/  LDL.LU R18, [R1+0x278] ;  /* 0x0002780001127983 */ /* 0x000ea20000300800 */
[----:B------:R-:W2:Y:S11]  /*4e150*/  LDL.LU R19, [R1+0x27c] ;  /* 0x00027c0001137983 */ /* 0x000eb60000300800 */
[----:B------:R-:W-:Y:S10]  /*4e160*/  @!UPT UIADD3 URZ, URZ, URZ, URZ ;  /* 0x0000003f3f3ff290 */ /* 0x000ff4000fffe03f */
[----:B------:R-:W-:Y:S01]  /*4e170*/  STL.64 [R1+0xb0], R24 ;  /* 0x0000b01801007387 */ /* 0x000fe20000100a00 */
[----:B------:R0:W-:Y:S03]  /*4e180*/  STL.64 [R1+0xb8], R26 ;  /* 0x0000b81a01007387 */ /* 0x0001e60000100a00 */
[----:B0-----:R-:W2:Y:S02]  /*4e190*/  LDL.LU.64 R26, [R1+0x4480] ;  /* 0x00448000011a7983 */ /* 0x001ea40000300a00 */
[----:B--2---:R-:W-:Y:S02]  /*4e1a0*/  HMMA.16816.F32 R4, R4, R26, R12 ;  /* 0x0000001a0404723c */ /* 0x004fe4000000180c */
[----:B------:R-:W2:Y:S01]  /*4e1b0*/  LDL.LU.64 R14, [R1+0x4478] ;  /* 0x00447800010e7983 */ /* 0x000ea20000300a00 */
[----:B------:R-:W2:Y:S11]  /*4e1c0*/  LDL.LU.64 R12, [R1+0x4470] ;  /* 0x00447000010c7983 */ /* 0x000eb60000300a00 */
[----:B------:R-:W-:Y:S09]  /*4e1d0*/  @!UPT UIADD3 URZ, URZ, URZ, URZ ;  /* 0x0000003f3f3ff290 */ /* 0x000ff2000fffe03f */
[----:B------:R-:W-:Y:S01]  /*4e1e0*/  STL.64 [R1+0x80], R4 ;  /* 0x0000800401007387 */ /* 0x000fe20000100a00 */
[----:B------:R-:W-:Y:S02]  /*4e1f0*/  STL.64 [R1+0x88], R6 ;  /* 0x0000880601007387 */ /* 0x000fe40000100a00 */
[----:B------:R-:W0:Y:S01]  /*4e200*/  LDSM.16.MT88.4 R4, [R2+0x26180] ;  /* 0x026180000204783b */ /* 0x000e220000004200 */
[C---:B--2---:R-:W-:Y:S11]  /*4e210*/  HMMA.16816.F32 R8, R12.reuse, R22, R8 ;  /* 0x000000160c08723c */ /* 0x044ff60000001808 */
[----:B------:R-:W-:Y:S11]  /*4e220*/  @!UPT UIADD3 URZ, URZ, URZ, URZ ;  /* 0x0000003f3f3ff290 */ /* 0x000ff6000fffe03f */
[----:B------:R-:W-:Y:S01]  /*4e230*/  @!UPT UIADD3 URZ, URZ, URZ, URZ ;  /* 0x0000003f3f3ff290 */ /* 0x000fe2000fffe03f */
[----:B------:R0:W-:Y:S01]  /*4e240*/  STL.64 [R1+0x70], R8 ;  /* 0x0000700801007387 */ /* 0x0001e20000100a00 */
[----:B------:R1:W-:Y:S01]  /*4e250*/  STL.64 [R1+0x78], R10 ;  /* 0x0000780a01007387 */ /* 0x0003e20000100a00 */
[----:B0-----:R-:W-:Y:S02]  /*4e260*/  MOV R9, R6 ;  /* 0x0000000600097202 */ /* 0x001fe40000000f00 */
[----:B------:R-:W-:Y:S02]  /*4e270*/  MOV R8, R7 ;  /* 0x0000000700087202 */ /* 0x000fe40000000f00 */
[----:B-1----:R-:W-:Y:S01]  /*4e280*/  MOV R11, R4 ;  /* 0x00000004000b7202 */ /* 0x002fe20000000f00 */
[----:B------:R-:W-:Y:S01]  /*4e290*/  IMAD.MOV.U32 R10, RZ, RZ, R5 ;  /* 0x000000ffff0a7224 */ /* 0x000fe200078e0005 */
[----:B------:R-:W2:Y:S01]  /*4e2a0*/  LDL.LU.64 R6, [R1+0x4468] ;  /* 0x0044680001067983 */ /* 0x000ea20000300a00 */
[----:B------:R-:W2:Y:S02]  /*4e2b0*/  LDL.LU.64 R4, [R1+0x4460] ;  /* 0x0044600001047983 */ /* 0x000ea40000300a00 */
[----:B------:R-:W-:Y:S01]  /*4e2c0*/  STL [R1+0x43ec], R11 ;  /* 0x0043ec0b01007387 */ /* 0x000fe20000100800 */
[----:B--2---:R-:W-:Y:S01]  /*4e2d0*/  HMMA.16816.F32 R12, R12, R26, R4 ;  /* 0x0000001a0c0c723c */ /* 0x004fe20000001804 */
[----:B------:R-:W2:Y:S01]  /*4e2e0*/  LDL.LU.64 R6, [R1+0x4458] ;  /* 0x0044580001067983 */ /* 0x000ea20000300a00 */
[----:B------:R-:W2:Y:S11]  /*4e2f0*/  LDL.LU.64 R4, [R1+0x4450] ;  /* 0x0044500001047983 */ /* 0x000eb60000300a00 */
[----:B------:R-:W-:Y:S10]  /*4e300*/  @!UPT UIADD3 URZ, URZ, URZ, URZ ;  /* 0x0000003f3f3ff290 */ /* 0x000ff4000fffe03f */
[----:B------:R-:W-:Y:S01]  /*4e310*/  STL.64 [R1+0xa0], R12 ;  /* 0x0000a00c01007387 */ /* 0x000fe20000100a00 */
[----:B------:R-:W-:Y:S02]  /*4e320*/  STL.64 [R1+0xa8], R14 ;  /* 0x0000a80e01007387 */ /* 0x000fe40000100a00 */
[----:B---3--:R-:W0:Y:S02]  /*4e330*/  LDSM.16.MT88.4 R12, [R3+0x26000] ;  /* 0x02600000030c783b */ /* 0x008e240000004200 */
        /* <DEDUP_REMOVED lines=26> */
[----:B0-----:R0:W-:Y:S02]  /*4e4e0*/  STL.64 [R1+0x4380], R14 ;  /* 0x0043800e01007387 */ /* 0x0011e40000100a00 */
[----:B------:R1:W-:Y:S01]  /*4e4f0*/  STL.64 [R1+0x4378], R12 ;  /* 0x0043780c01007387 */ /* 0x0003e20000100a00 */
[----:B0-----:R-:W-:Y:S01]  /*4e500*/  MOV R14, R29 ;  /* 0x0000001d000e7202 */ /* 0x001fe20000000f00 */
[----:B-1----:R-:W3:Y:S01]  /*4e510*/  LDL.LU R12, [R1+0x230] ;  /* 0x00023000010c7983 */ /* 0x002ee20000300800 */
[----:B------:R-:W3:Y:S02]  /*4e520*/  LDL.LU R13, [R1+0x234] ;  /* 0x00023400010d7983 */ /* 0x000ee40000300800 */
[----:B------:R-:W3:Y:S01]  /*4e530*/  LDL.LU R29, [R1+0x4418] ;  /* 0x00441800011d7983 */ /* 0x000ee20000300800 */
[----:B----4-:R-:W-:-:S02]  /*4e540*/  MOV R15, R0 ;  /* 0x00000000000f7202 */ /* 0x010fc40000000f00 */
[----:B------:R-:W4:Y:S01]  /*4e550*/  LDL.LU R0, [R1+0x4414] ;  /* 0x0044140001007983 */ /* 0x000f220000300800 */
[----:B--2---:R-:W-:Y:S11]  /*4e560*/  HMMA.16816.F32 R16, R4, R22, R16 ;  /* 0x000000160410723c */ /* 0x004ff60000001810 */
[----:B------:R-:W-:Y:S11]  /*4e570*/  @!UPT UIADD3 URZ, URZ, URZ, URZ ;  /* 0x0000003f3f3ff290 */ /* 0x000ff6000fffe03f */
[----:B------:R-:W-:Y:S01]  /*4e580*/  @!UPT UIADD3 URZ, URZ, URZ, URZ ;  /* 0x0000003f3f3ff290 */ /* 0x000fe2000fffe03f */
[----:B------:R-:W-:Y:S01]  /*4e590*/  STL.64 [R1+0xc0], R16 ;  /* 0x0000c01001007387 */ /* 0x000fe20000100a00 */
[----:B------:R-:W-:Y:S02]  /*4e5a0*/  STL.64 [R1+0xc8], R18 ;  /* 0x0000c81201007387 */ /* 0x000fe40000100a00 */
[----:B------:R-:W0:Y:S02]  /*4e5b0*/  LDSM.16.MT88.4 R16, [R3+0x26100] ;  /* 0x026100000310783b */ /* 0x000e240000004200 */
[----:B0-----:R-:W-:Y:S02]  /*4e5c0*/  STL.64 [R1+0x4360], R18 ;  /* 0x0043601201007387 */ /* 0x001fe40000100a00 */
[----:B------:R0:W-:Y:S02]  /*4e5d0*/  STL.64 [R1+0x4358], R16 ;  /* 0x0043581001007387 */ /* 0x0001e40000100a00 */
[----:B0-----:R-:W2:Y:S01]  /*4e5e0*/  LDL.LU R16, [R1+0x260] ;  /* 0x0002600001107983 */ /* 0x001ea20000300800 */
[----:B------:R-:W2:Y:S01]  /*4e5f0*/  LDL.LU R17, [R1+0x264] ;  /* 0x0002640001117983 */ /* 0x000ea20000300800 */
[----:B---3--:R-:W-:Y:S01]  /*4e600*/  MOV R19, R29 ;  /* 0x0000001d00137202 */ /* 0x008fe20000000f00 */
[----:B----4-:R-:W-:-:S02]  /*4e610*/  IMAD.MOV.U32 R18, RZ, RZ, R0 ;  /* 0x000000ffff127224 */ /* 0x010fc400078e0000 */
[----:B------:R-:W3:Y:S05]  /*4e620*/  LDL.LU R0, [R1+0x4410] ;  /* 0x0044100001007983 */ /* 0x000eea0000300800 */
[----:B--2---:R-:W-:Y:S01]  /*4e630*/  HMMA.16816.F32 R16, R4, R26, R16 ;  /* 0x0000001a0410723c */ /* 0x004fe20000001810 */
[----:B------:R-:W0:Y:S11]  /*4e640*/  LDSM.16.MT88.4 R4, [R3+0x26180] ;  /* 0x026180000304783b */ /* 0x000e360000004200 */
[----:B------:R-:W-:Y:S11]  /*4e650*/  @!UPT UIADD3 URZ, URZ, URZ, URZ ;  /* 0x0000003f3f3ff290 */ /* 0x000ff6000fffe03f */
        /* <DEDUP_REMOVED lines=13> */
[----:B------:R0:W-:Y:S02]  /*4e730*/  STL [R1+0x1b8], R10 ;  /* 0x0001b80a01007387 */ /* 0x0001e40000100800 */
[----:B------:R-:W-:Y:S02]  /*4e740*/  IMAD.MOV.U32 R29, RZ, RZ, R11 ;  /* 0x000000ffff1d7224 */ /* 0x000fe400078e000b */
[----:B0-----:R-:W2:Y:S01]  /*4e750*/  LDL.LU.64 R10, [R1+0x43f8] ;  /* 0x0043f800010a7983 */ /* 0x001ea20000300a00 */
[----:B------:R-:W-:Y:S01]  /*4e760*/  HMMA.16816.F32 R4, R4, R26, R12 ;  /* 0x0000001a0404723c */ /* 0x000fe2000000180c */
[----:B------:R-:W0:Y:S04]  /*4e770*/  LDSM.16.MT88.4 R12, [R28+0x28000] ;  /* 0x028000001c0c783b */ /* 0x000e280000004200 */
[----:B------:R-:W4:Y:S01]  /*4e780*/  LDL.LU.64 R8, [R1+0x43f0] ;  /* 0x0043f00001087983 */ /* 0x000f220000300a00 */
[----:B------:R-:W-:Y:S11]  /*4e790*/  STL [R1+0x41e4], R29 ;  /* 0x0041e41d01007387 */ /* 0x000ff60000100800 */
[----:B------:R-:W-:Y:S06]  /*4e7a0*/  @!UPT UIADD3 URZ, URZ, URZ, URZ ;  /* 0x0000003f3f3ff290 */ /* 0x000fec000fffe03f */
[----:B------:R-:W-:Y:S01]  /*4e7b0*/  STL.64 [R1+0x1a0], R4 ;  /* 0x0001a00401007387 */ /* 0x000fe20000100a00 */
[----:B------:R-:W-:Y:S02]  /*4e7c0*/  STL.64 [R1+0x1a8], R6 ;  /* 0x0001a80601007387 */ /* 0x000fe40000100a00 */
[----:B---3--:R-:W1:Y:S01]  /*4e7d0*/  LDSM.16.M88.4 R4, [R0+0x40280] ;  /* 0x040280000004783b */ /* 0x008e620000000200 */
[----:B0-----:R-:W-:Y:S02]  /*4e7e0*/  MOV R24, R14 ;  /* 0x0000000e00187202 */ /* 0x001fe40000000f00 */
[----:B------:R-:W-:Y:S01]  /*4e7f0*/  MOV R25, R15 ;  /* 0x0000000f00197202 */ /* 0x000fe20000000f00 */
[----:B------:R0:W-:Y:S01]  /*4e800*/  STL.64 [R1+0x20], R12 ;  /* 0x0000200c01007387 */ /* 0x0001e20000100a00 */
[----:B------:R-:W-:Y:S01]  /*4e810*/  MOV R14, R21 ;  /* 0x00000015000e7202 */ /* 0x000fe20000000f00 */
[----:B------:R-:W-:Y:S02]  /*4e820*/  IMAD.MOV.U32 R15, RZ, RZ, R20 ;  /* 0x000000ffff0f7224 */ /* 0x000fe400078e0014 */
[----:B------:R-:W-:Y:S01]  /*4e830*/  STL.64 [R1+0x43d0], R26 ;  /* 0x0043d01a01007387 */ /* 0x000fe20000100a00 */
[----:B------:R-:W-:Y:S01]  /*4e840*/  STL.64 [R1+0x43c8], R24 ;  /* 0x0043c81801007387 */ /* 0x000fe20000100a00 */
[----:B0-----:R-:W-:Y:S01]  /*4e850*/  MOV R13, R2 ;  /* 0x00000002000d7202 */ /* 0x001fe20000000f00 */
[----:B--2---:R-:W-:-:S02]  /*4e860*/  IMAD.MOV.U32 R12, RZ, RZ, R11 ;  /* 0x000000ffff0c7224 */ /* 0x004fc400078e000b */
[----:B------:R-:W2:Y:S01]  /*4e870*/  LDL.LU R11, [R1+0x43ec] ;  /* 0x0043ec00010b7983 */ /* 0x000ea20000300800 */
[----:B------:R-:W3:Y:S02]  /*4e880*/  LDL.LU R2, [R1+0x43e8] ;  /* 0x0043e80001027983 */ /* 0x000ee40000300800 */
[----:B------:R-:W-:Y:S02]  /*4e890*/  STL.64 [R1+0x43b0], R14 ;  /* 0x0043b00e01007387 */ /* 0x000fe40000100a00 */
[----:B------:R-:W-:Y:S01]  /*4e8a0*/  STL.64 [R1+0x43a8], R12 ;  /* 0x0043a80c01007387 */ /* 0x000fe20000100a00 */
[----:B-1----:R0:W-:Y:S01]  /*4e8b0*/  STL [R1+0x410c], R6 ;  /* 0x00410c0601007387 */ /* 0x0021e20000100800 */
[----:B------:R1:W-:Y:S02]  /*4e8c0*/  STL [R1+0x4108], R7 ;  /* 0x0041080701007387 */ /* 0x0003e40000100800 */
[----:B------:R4:W-:Y:S02]  /*4e8d0*/  STL.64 [R1+0x4318], R4 ;  /* 0x0043180401007387 */ /* 0x0009e40000100a00 */
[----:B0-----:R-:W-:Y:S01]  /*4e8e0*/  IMAD.MOV.U32 R6, RZ, RZ, R17 ;  /* 0x000000ffff067224 */ /* 0x001fe200078e0011 */
[----:B-1----:R-:W-:-:S02]  /*4e8f0*/  MOV R7, R16 ;  /* 0x0000001000077202 */ /* 0x002fc40000000f00 */
[----:B------:R-:W3:Y:S01]  /*4e900*/  LDL.LU R16, [R1+0x2a0] ;  /* 0x0002a00001107983 */ /* 0x000ee20000300800 */
[----:B----4-:R-:W-:Y:S01]  /*4e910*/  MOV R5, R18 ;  /* 0x0000001200057202 */ /* 0x010fe20000000f00 */
[----:B------:R-:W3:Y:S01]  /*4e920*/  LDL.LU R17, [R1+0x2a4] ;  /* 0x0002a40001117983 */ /* 0x000ee20000300800 */
[----:B------:R-:W-:Y:S01]  /*4e930*/  MOV R4, R19 ;  /* 0x0000001300047202 */ /* 0x000fe20000000f00 */
[----:B------:R-:W4:Y:S01]  /*4e940*/  LDL.LU R18, [R1+0x2a8] ;  /* 0x0002a80001127983 */ /* 0x000f220000300800 */
[----:B------:R-:W4:Y:S01]  /*4e950*/  LDL.LU R19, [R1+0x2ac] ;  /* 0x0002ac0001137983 */ /* 0x000f220000300800 */
[----:B------:R-:W-:Y:S02]  /*4e960*/  MOV R14, R9 ;  /* 0x00000009000e7202 */ /* 0x000fe40000000f00 */
[----:B------:R-:W-:Y:S01]  /*4e970*/  MOV R15, R8 ;  /* 0x00000008000f7202 */ /* 0x000fe20000000f00 */
[----:B------:R-:W-:-:S04]  /*4e980*/  IMAD.MOV.U32 R13, RZ, RZ, R10 ;  /* 0x000000ffff0d7224 */ /* 0x000fc800078e000a */
[----:B------:R-:W-:Y:S01]  /*4e990*/  STL.64 [R1+0x43e0], R14 ;  /* 0x0043e00e01007387 */ /* 0x000fe20000100a00 */
[----:B--2---:R-:W-:-:S03]  /*4e9a0*/  MOV R12, R11 ;  /* 0x0000000b000c7202 */ /* 0x004fc60000000f00 */
[----:B------:R-:W-:Y:S04]  /*4e9b0*/  LDSM.16.M88.4 R8, [R0+0x50280] ;  /* 0x050280000008783b */ /* 0x000fe80000000200 */
[----:B------:R-:W-:Y:S02]  /*4e9c0*/  STL.64 [R1+0x43d8], R12 ;  /* 0x0043d80c01007387 */ /* 0x000fe40000100a00 */
[----:B------:R-:W0:Y:S02]  /*4e9d0*/  LDSM.16.MT88.4 R12, [R28+0x28080] ;  /* 0x028080001c0c783b */ /* 0x000e240000004200 */
[----:B----4-:R-:W-:Y:S02]  /*4e9e0*/  STL.64 [R1+0x4370], R18 ;  /* 0x0043701201007387 */ /* 0x010fe40000100a00 */
[----:B---3--:R1:W-:Y:S02]  /*4e9f0*/  STL.64 [R1+0x4368], R16 ;  /* 0x0043681001007387 */ /* 0x0083e40000100a00 */
[----:B-1----:R-:W2:Y:S01]  /*4ea00*/  LDL.LU R16, [R1+0x2f0] ;  /* 0x0002f00001107983 */ /* 0x002ea20000300800 */
[----:B------:R-:W2:Y:S02]  /*4ea10*/  LDL.LU R17, [R1+0x2f4] ;  /* 0x0002f40001117983 */ /* 0x000ea40000300800 */
[----:B------:R-:W3:Y:S02]  /*4ea20*/  LDL.LU R18, [R1+0x2f8] ;  /* 0x0002f80001127983 */ /* 0x000ee40000300800 */
[----:B------:R-:W3:Y:S01]  /*4ea30*/  LDL.LU R19, [R1+0x2fc] ;  /* 0x0002fc0001137983 */ /* 0x000ee20000300800 */
[----:B------:R-:W4:Y:S01]  /*4ea40*/  LDL.LU R24, [R1+0x2e0] ;  /* 0x0002e00001187983 */ /* 0x000f220000300800 */
[----:B------:R-:W4:Y:S02]  /*4ea50*/  LDL.LU R25, [R1+0x2e4] ;  /* 0x0002e40001197983 */ /* 0x000f240000300800 */
[----:B------:R-:W4:Y:S02]  /*4ea60*/  LDL.LU R26, [R1+0x2e8] ;  /* 0x0002e800011a7983 */ /* 0x000f240000300800 */
[----:B------:R-:W4:Y:S01]  /*4ea70*/  LDL.LU R27, [R1+0x2ec] ;  /* 0x0002ec00011b7983 */ /* 0x000f220000300800 */
[----:B---3--:R-:W-:Y:S01]  /*4ea80*/  STL.64 [R1+0x4390], R18 ;  /* 0x0043901201007387 */ /* 0x008fe20000100a00 */
[----:B--2---:R1:W-:Y:S03]  /*4ea90*/  STL.64 [R1+0x4388], R16 ;  /* 0x0043881001007387 */ /* 0x0043e60000100a00 */
        /* <DEDUP_REMOVED lines=10> */
[----:B0-----:R-:W-:Y:S01]  /*4eb40*/  IMAD.MOV.U32 R20, RZ, RZ, R12 ;  /* 0x000000ffff147224 */ /* 0x001fe200078e000c */
        /* <DEDUP_REMOVED lines=24> */
[----:B0-----:R-:W2:Y:S01]  /*4ecd0*/  LDL.LU.64 R26, [R1+0x43d0] ;  /* 0x0043d000011a7983 */ /* 0x001ea20000300a00 */
[----:B------:R-:W4:Y:S01]  /*4ece0*/  LDL.LU.64 R24, [R1+0x43c8] ;  /* 0x0043c80001187983 */ /* 0x000f220000300a00 */
[----:B--2---:R-:W-:Y:S02]  /*4ecf0*/  HMMA.16816.F32 R12, R12, R26, R16 ;  /* 0x0000001a0c0c723c */ /* 0x004fe40000001810 */
[----:B------:R-:W2:Y:S01]  /*4ed00*/  LDL.LU.64 R18, [R1+0x43c0] ;  /* 0x0043c00001127983 */ /* 0x000ea20000300a00 */
[----:B------:R-:W2:Y:S11]  /*4ed10*/  LDL.LU.64 R16, [R1+0x43b8] ;  /* 0x0043b80001107983 */ /* 0x000eb60000300a00 */
[----:B------:R-:W-:Y:S09]  /*4ed20*/  @!UPT UIADD3 URZ, URZ, URZ, URZ ;  /* 0x0000003f3f3ff290 */ /* 0x000ff2000fffe03f */
        /* <DEDUP_REMOVED lines=10> */
[----:B0-----:R-:W-:Y:S01]  /*4edd0*/  MOV R11, R18 ;  /* 0x00000012000b7202 */ /* 0x001fe20000000f00 */
[----:B------:R0:W-:Y:S01]  /*4ede0*/  STL.64 [R1+0x50], R16 ;  /* 0x0000501001007387 */ /* 0x0001e20000100a00 */
[----:B------:R-:W-:Y:S02]  /*4edf0*/  IMAD.MOV.U32 R10, RZ, RZ, R19 ;  /* 0x000000ffff0a7224 */ /* 0x000fe400078e0013 */
[----:B------:R-:W2:Y:S01]  /*4ee00*/  LDL.LU.64 R18, [R1+0x43a0] ;  /* 0x0043a00001127983 */ /* 0x000ea20000300a00 */
[----:B0-----:R-:W2:Y:S01]  /*4ee10*/  LDL.LU.64 R16, [R1+0x4398] ;  /* 0x0043980001107983 */ /* 0x001ea20000300a00 */
[----:B------:R-:W-:Y:S02]  /*4ee20*/  STL [R1+0x42e0], R11 ;  /* 0x0042e00b01007387 */ /* 0x000fe40000100800 */
[----:B------:R-:W-:Y:S02]  /*4ee30*/  STL [R1+0x4310], R10 ;  /* 0x0043100a01007387 */ /* 0x000fe40000100800 */
[----:B------:R0:W-:Y:S02]  /*4ee40*/  STL.64 [R1+0x4308], R8 ;  /* 0x0043080801007387 */ /* 0x0001e40000100a00 */
[----:B0-----:R-:W3:Y:S01]  /*4ee50*/  LDL.LU R8, [R1+0x320] ;  /* 0x0003200001087983 */ /* 0x001ee20000300800 */
[----:B------:R-:W3:Y:S02]  /*4ee60*/  LDL.LU R9, [R1+0x324] ;  /* 0x0003240001097983 */ /* 0x000ee40000300800 */
[----:B------:R-:W3:Y:S02]  /*4ee70*/  LDL.LU R10, [R1+0x328] ;  /* 0x00032800010a7983 */ /* 0x000ee40000300800 */
[----:B------:R-:W3:Y:S01]  /*4ee80*/  LDL.LU R11, [R1+0x32c] ;  /* 0x00032c00010b7983 */ /* 0x000ee20000300800 */
        /* <DEDUP_REMOVED lines=35> */
[----:B------:R-:W3:Y:S01]  /*4f0c0*/  LDL.LU.64 R4, [R1+0x4348] ;  /* 0x0043480001047983 */ /* 0x000ee20000300a00 */
[----:B--2---:R-:W-:Y:S01]  /*4f0d0*/  HMMA.16816.F32 R12, R16, R26, R12 ;  /* 0x0000001a100c723c */ /* 0x004fe2000000180c */
[----:B------:R-:W0:Y:S11]  /*4f0e0*/  LDSM.16.MT88.4 R16, [R2+0x28000] ;  /* 0x028000000210783b */ /* 0x000e360000004200 */
[----:B------:R-:W-:Y:S11]  /*4f0f0*/  @!UPT UIADD3 URZ, URZ, URZ, URZ ;  /* 0x0000003f3f3ff290 */ /* 0x000ff6000fffe03f */
[----:B------:R-:W-:Y:S01]  /*4f100*/  STL.64 [R1+0x250], R12 ;  /* 0x0002500c01007387 */ /* 0x000fe20000100a00 */
[----:B------:R-:W-:Y:S02]  /*4f110*/  STL.64 [R1+0x258], R14 ;  /* 0x0002580e01007387 */ /* 0x000fe40000100a00 */
[----:B------:R-:W1:Y:S01]  /*4f120*/  LDSM.16.MT88.4 R12, [R2+0x28080] ;  /* 0x02808000020c783b */ /* 0x000e620000004200 */
[----:B0-----:R-:W-:Y:S03]  /*4f130*/  STL.64 [R1+0x10], R16 ;  /* 0x0000101001007387 */ /* 0x001fe60000100a00 */
[----:B------:R-:W-:Y:S02]  /*4f140*/  STL.64 [R1+0x18], R18 ;  /* 0x0000181201007387 */ /* 0x000fe40000100a00 */
[----:B------:R-:W-:Y:S01]  /*4f150*/  LDSM.16.MT88.4 R16, [R2+0x28180] ;  /* 0x028180000210783b */ /* 0x000fe20000004200 */
[----:B-1----:R-:W-:-:S02]  /*4f160*/  MOV R3, R13 ;  /* 0x0000000d00037202 */ /* 0x002fc40000000f00 */
[----:B------:R-:W-:Y:S01]  /*4f170*/  MOV R29, R14 ;  /* 0x0000000e001d7202 */ /* 0x000fe20000000f00 */
[----:B------:R-:W-:Y:S01]  /*4f180*/  STL [R1], R12 ;  /* 0x0000000c01007387 */ /* 0x000fe20000100800 */
[----:B------:R-:W-:Y:S02]  /*4f190*/  IMAD.MOV.U32 R0, RZ, RZ, R15 ;  /* 0x000000ffff007224 */ /* 0x000fe400078e000f */
[----:B------:R-:W0:Y:S02]  /*4f1a0*/  LDSM.16.MT88.4 R12, [R2+0x28100] ;  /* 0x02810000020c783b */ /* 0x000e240000004200 */
[----:B0-----:R-:W-:Y:S02]  /*4f1b0*/  STL.64 [R1+0x4260], R14 ;  /* 0x0042600e01007387 */ /* 0x001fe40000100a00 */
[----:B------:R-:W-:Y:S01]  /*4f1c0*/  STL.64 [R1+0x4258], R12 ;  /* 0x0042580c01007387 */ /* 0x000fe20000100a00 */
[----:B---3--:R-:W-:Y:S11]  /*4f1d0*/  HMMA.16816.F32 R8, R4, R22, R8 ;  /* 0x000000160408723c */ /* 0x008ff60000001808 */
[----:B------:R-:W-:Y:S11]  /*4f1e0*/  @!UPT UIADD3 URZ, URZ, URZ, URZ ;  /* 0x0000003f3f3ff290 */ /* 0x000ff6000fffe03f */
[----:B------:R-:W-:Y:S01]  /*4f1f0*/  @!UPT UIADD3 URZ, URZ, URZ, URZ ;  /* 0x0000003f3f3ff290 */ /* 0x000fe2000fffe03f */
[----:B------:R-:W-:Y:S01]  /*4f200*/  STL.64 [R1+0x2b0], R8 ;  /* 0x0002b00801007387 */ /* 0x000fe20000100a00 */
[----:B------:R-:W-:Y:S02]  /*4f210*/  STL.64 [R1+0x2b8], R10 ;  /* 0x0002b80a01007387 */ /* 0x000fe40000100a00 */
[----:B------:R-:W2:Y:S02]  /*4f220*/  LDL.LU R22, [R1+0x68] ;  /* 0x0000680001167983 */ /* 0x000ea40000300800 */
[----:B------:R-:W2:Y:S02]  /*4f230*/  LDL.LU R23, [R1+0x6c] ;  /* 0x00006c0001177983 */ /* 0x000ea40000300800 */
[----:B--2---:R-:W-:Y:S01]  /*4f240*/  STL.64 [R1+0x42f0], R22 ;  /* 0x0042f01601007387 */ /* 0x004fe20000100a00 */
[----:B------:R0:W-:Y:S03]  /*4f250*/  STL.64 [R1+0x42e8], R20 ;  /* 0x0042e81401007387 */ /* 0x0001e60000100a00 */
[----:B0-----:R-:W2:Y:S01]  /*4f260*/  LDL.LU R20, [R1+0x20] ;  /* 0x0000200001147983 */ /* 0x001ea20000300800 */
[----:B------:R-:W2:Y:S01]  /*4f270*/  LDL.LU R21, [R1+0x24] ;  /* 0x0000240001157983 */ /* 0x000ea20000300800 */
[----:B----4-:R-:W-:-:S02]  /*4f280*/  MOV R22, R24 ;  /* 0x0000001800167202 */ /* 0x010fc40000000f00 */
[----:B------:R-:W-:Y:S01]  /*4f290*/  MOV R23, R25 ;  /* 0x0000001900177202 */ /* 0x000fe20000000f00 */
[----:B------:R-:W3:Y:S01]  /*4f2a0*/  LDL.LU R24, [R1+0x4344] ;  /* 0x0043440001187983 */ /* 0x000ee20000300800 */
[----:B------:R-:W4:Y:S03]  /*4f2b0*/  LDL.LU R25, [R1+0x4340] ;  /* 0x0043400001197983 */ /* 0x000f260000300800 */
[----:B------:R-:W-:Y:S04]  /*4f2c0*/  STL.64 [R1+0x4328], R22 ;  /* 0x0043281601007387 */ /* 0x000fe80000100a00 */
        /* <DEDUP_REMOVED lines=8> */
[----:B------:R-:W2:Y:S01]  /*4f350*/  LDL.LU R11, [R1+0x30c] ;  /* 0x00030c00010b7983 */ /* 0x000ea20000300800 */
[----:B------:R-:W2:Y:S01]  /*4f360*/  LDL.LU.64 R12, [R1+0x40] ;  /* 0x00004000010c7983 */ /* 0x000ea20000300a00 */
[----:B------:R-:W2:Y:S03]  /*4f370*/  LDL.LU.64 R14, [R1+0x48] ;  /* 0x00004800010e7983 */ /* 0x000ea60000300a00 */
[----:B--2---:R-:W-:Y:S01]  /*4f380*/  STL.64 [R1+0x42c8], R14 ;  /* 0x0042c80e01007387 */ /* 0x004fe20000100a00 */
[----:B------:R-:W-:Y:S02]  /*4f390*/  STL.64 [R1+0x42c0], R12 ;  /* 0x0042c00c01007387 */ /* 0x000fe40000100a00 */
[----:B------:R-:W-:Y:S02]  /*4f3a0*/  STL.64 [R1+0x4240], R18 ;  /* 0x0042401201007387 */ /* 0x000fe40000100a00 */
[----:B------:R0:W-:Y:S02]  /*4f3b0*/  STL.64 [R1+0x4238], R16 ;  /* 0x0042381001007387 */ /* 0x0001e40000100a00 */
[----:B0-----:R-:W2:Y:S01]  /*4f3c0*/  LDL.LU R16, [R1+0x130] ;  /* 0x0001300001107983 */ /* 0x001ea20000300800 */
[----:B------:R-:W2:Y:S02]  /*4f3d0*/  LDL.LU R17, [R1+0x134] ;  /* 0x0001340001117983 */ /* 0x000ea40000300800 */
[----:B----4-:R-:W-:Y:S01]  /*4f3e0*/  IMAD.MOV.U32 R18, RZ, RZ, R25 ;  /* 0x000000ffff127224 */ /* 0x010fe200078e0019 */
[----:B---3--:R-:W-:Y:S01]  /*4f3f0*/  MOV R19, R24 ;  /* 0x0000001800137202 */ /* 0x008fe20000000f00 */
        /* <DEDUP_REMOVED lines=8> */
[----:B------:R-:W-:Y:S01]  /*4f480*/  HMMA.16816.F32 R4, R4, R26, R20 ;  /* 0x0000001a0404723c */ /* 0x000fe20000001814 */
[----:B----4-:R-:W-:Y:S01]  /*4f490*/  MOV R13, R24 ;  /* 0x00000018000d7202 */ /* 0x010fe20000000f00 */
[----:B---3--:R-:W-:Y:S01]  /*4f4a0*/  IMAD.MOV.U32 R14, RZ, RZ, R25 ;  /* 0x000000ffff0e7224 */ /* 0x008fe200078e0019 */
[----:B--2---:R-:W-:Y:S01]  /*4f4b0*/  STL.64 [R1+0x4300], R18 ;  /* 0x0043001201007387 */ /* 0x004fe20000100a00 */
[----:B------:R0:W-:Y:S03]  /*4f4c0*/  STL.64 [R1+0x42f8], R16 ;  /* 0x0042f81001007387 */ /* 0x0001e60000100a00 */
[----:B0-----:R-:W2:Y:S01]  /*4f4d0*/  LDL.LU R16, [R1+0x190] ;  /* 0x0001900001107983 */ /* 0x001ea20000300800 */
[----:B------:R-:W2:Y:S02]  /*4f4e0*/  LDL.LU R17, [R1+0x194] ;  /* 0x0001940001117983 */ /* 0x000ea40000300800 */
[----:B------:R-:W2:Y:S02]  /*4f4f0*/  LDL.LU R18, [R1+0x198] ;  /* 0x0001980001127983 */ /* 0x000ea40000300800 */
[----:B------:R-:W2:Y:S01]  /*4f500*/  LDL.LU R19, [R1+0x19c] ;  /* 0x00019c0001137983 */ /* 0x000ea20000300800 */
[----:B------:R-:W3:Y:S01]  /*4f510*/  LDL.LU R12, [R1+0x160] ;  /* 0x00016000010c7983 */ /* 0x000ee20000300800 */
[----:B------:R-:W4:Y:S02]  /*4f520*/  LDL.LU R24, [R1+0x4334] ;  /* 0x0043340001187983 */ /* 0x000f240000300800 */
[----:B------:R-:W4:Y:S02]  /*4f530*/  LDL.LU R25, [R1+0x4330] ;  /* 0x0043300001197983 */ /* 0x000f240000300800 */
[----:B------:R-:W3:Y:S01]  /*4f540*/  LDL.LU R15, [R1+0x16c] ;  /* 0x00016c00010f7983 */ /* 0x000ee20000300800 */
[----:B------:R-:W-:Y:S01]  /*4f550*/  STL [R1+0x41a0], R2 ;  /* 0x0041a00201007387 */ /* 0x000fe20000100800 */
[----:B------:R-:W2:Y:S02]  /*4f560*/  LDL.LU.64 R22, [R1+0x4328] ;  /* 0x0043280001167983 */ /* 0x000ea40000300a00 */
[----:B------:R-:W2:Y:S02]  /*4f570*/  LDL.LU.64 R20, [R1+0x4320] ;  /* 0x0043200001147983 */ /* 0x000ea40000300a00 */
[----:B------:R0:W-:Y:S01]  /*4f580*/  STL.64 [R1+0x2a0], R4 ;  /* 0x0002a00401007387 */ /* 0x0001e20000100a00 */
[----:B------:R-:W-:Y:S04]  /*4f590*/  STL.64 [R1+0x2a8], R6 ;  /* 0x0002a80601007387 */ /* 0x000fe80000100a00 */
[----:B0-----:R-:W2:Y:S01]  /*4f5a0*/  LDL.LU.64 R4, [R1+0x4318] ;  /* 0x0043180001047983 */ /* 0x001ea20000300a00 */
[----:B------:R-:W4:Y:S02]  /*4f5b0*/  LDL.LU R26, [R1+0x188] ;  /* 0x00018800011a7983 */ /* 0x000f240000300800 */
[----:B------:R-:W4:Y:S01]  /*4f5c0*/  LDL.LU R27, [R1+0x18c] ;  /* 0x00018c00011b7983 */ /* 0x000f220000300800 */
[----:B--2---:R-:W-:Y:S11]  /*4f5d0*/  HMMA.16816.F32 R8, R20, R4, R8 ;  /* 0x000000041408723c */ /* 0x004ff60000001808 */
[----:B------:R-:W-:Y:S11]  /*4f5e0*/  @!UPT UIADD3 URZ, URZ, URZ, URZ ;  /* 0x0000003f3f3ff290 */ /* 0x000ff6000fffe03f */
[----:B------:R-:W-:Y:S01]  /*4f5f0*/  @!UPT UIADD3 URZ, URZ, URZ, URZ ;  /* 0x0000003f3f3ff290 */ /* 0x000fe2000fffe03f */
[----:B------:R-:W-:Y:S01]  /*4f600*/  STL.64 [R1+0x300], R8 ;  /* 0x0003000801007387 */ /* 0x000fe20000100a00 */
[----:B------:R0:W-:Y:S03]  /*4f610*/  STL [R1+0x308], R10 ;  /* 0x0003080a01007387 */ /* 0x0001e60000100800 */
[----:B0-----:R-:W2:Y:S01]  /*4f620*/  LDL.LU R10, [R1+0x4310] ;  /* 0x00431000010a7983 */ /* 0x001ea20000300800 */
[----:B------:R-:W2:Y:S03]  /*4f630*/  LDL.LU.64 R8, [R1+0x4308] ;  /* 0x0043080001087983 */ /* 0x000ea60000300a00 */
[----:B------:R-:W0:Y:S01]  /*4f640*/  S2R R6, SR_TID.X ;  /* 0x0000000000067919 */ /* 0x000e220000002100 */
[----:B------:R-:W-:-:S05]  /*4f650*/  MOV R2, R11 ;  /* 0x0000000b00027202 */ /* 0x000fca0000000f00 */
[----:B------:R-:W-:Y:S01]  /*4f660*/  STL [R1+0x41c8], R2 ;  /* 0x0041c80201007387 */ /* 0x000fe20000100800 */
[----:B0-----:R-:W-:-:S05]  /*4f670*/  LOP3.LUT R6, R6, 0x7, RZ, 0xc0, !PT ;  /* 0x0000000706067812 */ /* 0x001fca00078ec0ff */
[----:B------:R-:W-:Y:S01]  /*4f680*/  IMAD R11, R6, 0x210, RZ ;  /* 0x00000210060b7824 */ /* 0x000fe200078e02ff */
[----:B--2---:R-:W-:Y:S01]  /*4f690*/  HMMA.16816.F32 R20, R20, R8, R16 ;  /* 0x000000081414723c */ /* 0x004fe20000001810 */
[----:B------:R-:W2:Y:S01]  /*4f6a0*/  LDL.LU.64 R18, [R1+0x4300] ;  /* 0x0043000001127983 */ /* 0x000ea20000300a00 */
[----:B------:R-:W2:Y:S11]  /*4f6b0*/  LDL.LU.64 R16, [R1+0x42f8] ;  /* 0x0042f80001107983 */ /* 0x000eb60000300a00 */
[----:B------:R-:W-:Y:S10]  /*4f6c0*/  @!UPT UIADD3 URZ, URZ, URZ, URZ ;  /* 0x0000003f3f3ff290 */ /* 0x000ff4000fffe03f */
[----:B------:R-:W-:Y:S01]  /*4f6d0*/  STL [R1+0x2f0], R20 ;  /* 0x0002f01401007387 */ /* 0x000fe20000100800 */
[----:B------:R0:W-:Y:S01]  /*4f6e0*/  STL [R1+0x2fc], R23 ;  /* 0x0002fc1701007387 */ /* 0x0001e20000100800 */
[----:B------:R-:W-:Y:S01]  /*4f6f0*/  MOV R7, R22 ;  /* 0x0000001600077202 */ /* 0x000fe20000000f00 */
[----:B------:R-:W-:Y:S01]  /*4f700*/  IMAD.MOV.U32 R6, RZ, RZ, R21 ;  /* 0x000000ffff067224 */ /* 0x000fe200078e0015 */
[----:B0-----:R-:W4:Y:S01]  /*4f710*/  LDL.LU.64 R22, [R1+0x42f0] ;  /* 0x0042f00001167983 */ /* 0x001f220000300a00 */
[----:B------:R-:W4:Y:S03]  /*4f720*/  LDL.LU.64 R20, [R1+0x42e8] ;  /* 0x0042e80001147983 */ /* 0x000f260000300a00 */
[----:B------:R-:W0:Y:S02]  /*4f730*/  S2R R28, SR_TID.X ;  /* 0x00000000001c7919 */ /* 0x000e240000002100 */
[C---:B0-----:R-:W-:Y:S01]  /*4f740*/  LOP3.LUT R2, R28.reuse, 0x10, RZ, 0xc0, !PT ;  /* 0x000000101c027812 */ /* 0x041fe200078ec0ff */
[----:B------:R-:W-:-:S03]  /*4f750*/  SHF.L.U32 R28, R28, 0x1, RZ ;  /* 0x000000011c1c7819 */ /* 0x000fc600000006ff */
[----:B------:R-:W-:Y:S02]  /*4f760*/  SHF.L.U32 R2, R2, 0x8, RZ ;  /* 0x0000000802027819 */ /* 0x000fe400000006ff */
[----:B------:R-:W-:Y:S02]  /*4f770*/  LOP3.LUT R28, R11, 0x10, R28, 0x78, !PT ;  /* 0x000000100b1c7812 */ /* 0x000fe400078e781c */
[----:B------:R-:W2:Y:S02]  /*4f780*/  LDL.LU R11, [R1+0x42e0] ;  /* 0x0042e000010b7983 */ /* 0x000ea40000300800 */
[----:B------:R-:W-:Y:S01]  /*4f790*/  LOP3.LUT R28, R28, R2, RZ, 0xfc, !PT ;  /* 0x000000021c1c7212 */ /* 0x000fe200078efcff */
[----:B------:R-:W-:Y:S01]  /*4f7a0*/  STL [R1+0x41dc], R7 ;  /* 0x0041dc0701007387 */ /* 0x000fe20000100800 */
[----:B------:R-:W-:Y:S02]  /*4f7b0*/  STL [R1+0x41d8], R6 ;  /* 0x0041d80601007387 */ /* 0x000fe40000100800 */
[----:B------:R-:W-:Y:S01]  /*4f7c0*/  LOP3.LUT R28, R28, 0x40, RZ, 0x3c, !PT ;  /* 0x000000401c1c7812 */ /* 0x000fe200078e3cff */
[C---:B----4-:R-:W-:Y:S11]  /*4f7d0*/  HMMA.16816.F32 R24, R20.reuse, R4, R24 ;  /* 0x000000041418723c */ /* 0x050ff60000001818 */
[----:B------:R-:W-:Y:S11]  /*4f7e0*/  @!UPT UIADD3 URZ, URZ, URZ, URZ ;  /* 0x0000003f3f3ff290 */ /* 0x000ff6000fffe03f */
[----:B------:R-:W-:Y:S01]  /*4f7f0*/  @!UPT UIADD3 URZ, URZ, URZ, URZ ;  /* 0x0000003f3f3ff290 */ /* 0x000fe2000fffe03f */
[----:B------:R-:W-:Y:S01]  /*4f800*/  STL.64 [R1+0x2e0], R24 ;  /* 0x0002e01801007387 */ /* 0x000fe20000100a00 */
[----:B------:R-:W-:Y:S02]  /*4f810*/  STL.64 [R1+0x2e8], R26 ;  /* 0x0002e81a01007387 */ /* 0x000fe40000100a00 */
[----:B------:R-:W0:Y:S02]  /*4f820*/  LDSM.16.MT88.4 R24, [R28+0x28000] ;  /* 0x028000001c18783b */ /* 0x000e240000004200 */
[----:B0-----:R-:W-:Y:S02]  /*4f830*/  STL.64 [R1+0x4220], R26 ;  /* 0x0042201a01007387 */ /* 0x001fe40000100a00 */
[----:B------:R0:W-:Y:S02]  /*4f840*/  STL.64 [R1+0x4218], R24 ;  /* 0x0042181801007387 */ /* 0x0001e40000100a00 */
[----:B0-----:R-:W3:Y:S01]  /*4f850*/  LDL.LU R24, [R1+0x50] ;  /* 0x0000500001187983 */ /* 0x001ee20000300800 */
[----:B------:R-:W3:Y:S01]  /*4f860*/  LDL.LU R25, [R1+0x54] ;  /* 0x0000540001197983 */ /* 0x000ee20000300800 */
[----:B--2---:R-:W-:Y:S01]  /*4f870*/  HMMA.16816.F32 R20, R20, R8, R16 ;  /* 0x000000081414723c */ /* 0x004fe20000001810 */
[----:B------:R-:W2:Y:S01]  /*4f880*/  LDL.LU.64 R18, [R1+0x42d8] ;  /* 0x0042d80001127983 */ /* 0x000ea20000300a00 */
[----:B------:R-:W2:Y:S11]  /*4f890*/  LDL.LU.64 R16, [R1+0x42d0] ;  /* 0x0042d00001107983 */ /* 0x000eb60000300a00 */
[----:B------:R-:W-:Y:S10]  /*4f8a0*/  @!UPT UIADD3 URZ, URZ, URZ, URZ ;  /* 0x0000003f3f3ff290 */ /* 0x000ff4000fffe03f */
[----:B------:R-:W-:Y:S01]  /*4f8b0*/  STL.64 [R1+0x270], R20 ;  /* 0x0002701401007387 */ /* 0x000fe20000100a00 */
[----:B------:R-:W-:Y:S02]  /*4f8c0*/  STL.64 [R1+0x278], R22 ;  /* 0x0002781601007387 */ /* 0x000fe40000100a00 */
[----:B------:R-:W0:Y:S04]  /*4f8d0*/  LDSM.16.MT88.4 R20, [R28+0x28080] ;  /* 0x028080001c14783b */ /* 0x000e280000004200 */
[----:B------:R-:W-:Y:S01]  /*4f8e0*/  IMAD.MOV.U32 R26, RZ, RZ, R11 ;  /* 0x000000ffff1a7224 */ /* 0x000fe200078e000b */
[----:B------:R-:W-:Y:S01]  /*4f8f0*/  MOV R27, R10 ;  /* 0x0000000a001b7202 */ /* 0x000fe20000000f00 */
[----:B0-----:R-:W-:Y:S01]  /*4f900*/  STL.64 [R1+0x4200], R22 ;  /* 0x0042001601007387 */ /* 0x001fe20000100a00 */
[----:B------:R0:W-:Y:S03]  /*4f910*/  STL.64 [R1+0x41f8], R20 ;  /* 0x0041f81401007387 */ /* 0x0001e60000100a00 */
        /* <DEDUP_REMOVED lines=8> */
[----:B------:R0:W-:Y:S03]  /*4f9a0*/  STL.64 [R1+0x268], R14 ;  /* 0x0002680e01007387 */ /* 0x0001e60000100a00 */
[----:B0-----:R-:W2:Y:S01]  /*4f9b0*/  LDL.LU.64 R14, [R1+0x42c8] ;  /* 0x0042c800010e7983 */ /* 0x001ea20000300a00 */
[----:B------:R-:W2:Y:S01]  /*4f9c0*/  LDL.LU.64 R12, [R1+0x42c0] ;  /* 0x0042c000010c7983 */ /* 0x000ea20000300a00 */
[----:B----4-:R-:W-:Y:S11]  /*4f9d0*/  HMMA.16816.F32 R20, R24, R8, R20 ;  /* 0x000000081814723c */ /* 0x010ff60000001814 */
[----:B------:R-:W-:Y:S11]  /*4f9e0*/  @!UPT UIADD3 URZ, URZ, URZ, URZ ;  /* 0x0000003f3f3ff290 */ /* 0x000ff6000fffe03f */
[----:B------:R-:W-:Y:S02]  /*4f9f0*/  @!UPT UIADD3 URZ, URZ, URZ, URZ ;  /* 0x0000003f3f3ff290 */ /* 0x000fe4000fffe03f */
[----:B------:R-:W-:Y:S01]  /*4fa00*/  IMAD.MOV.U32 R11, RZ, RZ, R23 ;  /* 0x000000ffff0b7224 */ /* 0x000fe200078e0017 */
[----:B------:R-:W-:Y:S01]  /*4fa10*/  MOV R10, R22 ;  /* 0x00000016000a7202 */ /* 0x000fe20000000f00 */
[----:B------:R0:W-:Y:S03]  /*4fa20*/  STL.64 [R1+0x220], R20 ;  /* 0x0002201401007387 */ /* 0x0001e60000100a00 */
[----:B------:R-:W-:Y:S01]  /*4fa30*/  STL [R1+0x41d0], R11 ;  /* 0x0041d00b01007387 */ /* 0x000fe20000100800 */
[----:B------:R-:W-:Y:S01]  /*4fa40*/  STL [R1+0x41cc], R10 ;  /* 0x0041cc0a01007387 */ /* 0x000fe20000100800 */
[----:B------:R-:W-:Y:S01]  /*4fa50*/  STL.64 [R1+0x42b0], R8 ;  /* 0x0042b00801007387 */ /* 0x000fe20000100a00 */
[----:B--2---:R-:W-:Y:S11]  /*4fa60*/  HMMA.16816.F32 R16, R12, R4, R16 ;  /* 0x000000040c10723c */ /* 0x004ff60000001810 */
[----:B------:R-:W-:Y:S11]  /*4fa70*/  @!UPT UIADD3 URZ, URZ, URZ, URZ ;  /* 0x0000003f3f3ff290 */ /* 0x000ff6000fffe03f */
[----:B------:R-:W-:Y:S01]  /*4fa80*/  @!UPT UIADD3 URZ, URZ, URZ, URZ ;  /* 0x0000003f3f3ff290 */ /* 0x000fe2000fffe03f */
[----:B------:R-:W-:Y:S01]  /*4fa90*/  STL.64 [R1+0x200], R16 ;  /* 0x0002001001007387 */ /* 0x000fe20000100a00 */
[----:B------:R-:W-:Y:S02]  /*4faa0*/  STL.64 [R1+0x208], R18 ;  /* 0x0002081201007387 */ /* 0x000fe40000100a00 */
[----:B------:R-:W-:Y:S02]  /*4fab0*/  STL.64 [R1+0x4298], R4 ;  /* 0x0042980401007387 */ /* 0x000fe40000100a00 */
[----:B------:R-:W2:Y:S01]  /*4fac0*/  LDL.LU R24, [R1+0x10] ;  /* 0x0000100001187983 */ /* 0x000ea20000300800 */
[----:B------:R-:W2:Y:S01]  /*4fad0*/  LDL.LU R25, [R1+0x14] ;  /* 0x0000140001197983 */ /* 0x000ea20000300800 */
[----:B------:R-:W3:Y:S02]  /*4fae0*/  LDL.LU R26, [R1+0x18] ;  /* 0x00001800011a7983 */ /* 0x000ee40000300800 */
[----:B------:R-:W3:Y:S02]  /*4faf0*/  LDL.LU R27, [R1+0x1c] ;  /* 0x00001c00011b7983 */ /* 0x000ee40000300800 */
[----:B---3--:R-:W-:Y:S01]  /*4fb00*/  STL.64 [R1+0x42a8], R26 ;  /* 0x0042a81a01007387 */ /* 0x008fe20000100a00 */
[----:B--2---:R1:W-:Y:S02]  /*4fb10*/  STL.64 [R1+0x42a0], R24 ;  /* 0x0042a01801007387 */ /* 0x0043e40000100a00 */
[----:B0-----:R-:W2:Y:S02]  /*4fb20*/  LDL.LU R20, [R1+0x120] ;  /* 0x0001200001147983 */ /* 0x001ea40000300800 */
[----:B------:R-:W2:Y:S01]  /*4fb30*/  LDL.LU R21, [R1+0x124] ;  /* 0x0001240001157983 */ /* 0x000ea20000300800 */
[----:B------:R-:W3:Y:S01]  /*4fb40*/  LDL.LU R22, [R1+0x128] ;  /* 0x0001280001167983 */ /* 0x000ee20000300800 */
[----:B------:R-:W3:Y:S03]  /*4fb50*/  LDL.LU R23, [R1+0x12c] ;  /* 0x00012c0001177983 */ /* 0x000ee60000300800 */
[----:B-1----:R-:W4:Y:S01]  /*4fb60*/  LDL.LU R24, [R1+0xf0] ;  /* 0x0000f00001187983 */ /* 0x002f220000300800 */
[----:B------:R-:W4:Y:S02]  /*4fb70*/  LDL.LU R25, [R1+0xf4] ;  /* 0x0000f40001197983 */ /* 0x000f240000300800 */
[----:B------:R-:W4:Y:S02]  /*4fb80*/  LDL.LU R26, [R1+0xf8] ;  /* 0x0000f800011a7983 */ /* 0x000f240000300800 */
[----:B------:R-:W4:Y:S01]  /*4fb90*/  LDL.LU R27, [R1+0xfc] ;  /* 0x0000fc00011b7983 */ /* 0x000f220000300800 */
        /* <DEDUP_REMOVED lines=8> */
[----:B------:R-:W2:Y:S02]  /*4fc20*/  LDL.LU R18, [R1+0x88] ;  /* 0x0000880001127983 */ /* 0x000ea40000300800 */
[----:B------:R-:W2:Y:S01]  /*4fc30*/  LDL.LU R19, [R1+0x8c] ;  /* 0x00008c0001137983 */ /* 0x000ea20000300800 */
[----:B------:R-:W-:-:S02]  /*4fc40*/  MOV R8, R12 ;  /* 0x0000000c00087202 */ /* 0x000fc40000000f00 */
[----:B------:R-:W-:Y:S01]  /*4fc50*/  MOV R7, R13 ;  /* 0x0000000d00077202 */ /* 0x000fe20000000f00 */
[----:B------:R-:W4:Y:S01]  /*4fc60*/  LDL.LU R12, [R1] ;  /* 0x00000000010c7983 */ /* 0x000f220000300800 */
[----:B------:R-:W-:Y:S02]  /*4fc70*/  MOV R13, R3 ;  /* 0x00000003000d7202 */ /* 0x000fe40000000f00 */
[----:B------:R-:W4:Y:S01]  /*4fc80*/  LDL.LU R3, [R1+0x42b8] ;  /* 0x0042b80001037983 */ /* 0x000f220000300800 */
[----:B--2---:R-:W-:Y:S01]  /*4fc90*/  STL.64 [R1+0x4250], R18 ;  /* 0x0042501201007387 */ /* 0x004fe20000100a00 */
[----:B---3--:R0:W-:Y:S03]  /*4fca0*/  STL.64 [R1+0x4248], R16 ;  /* 0x0042481001007387 */ /* 0x0081e60000100a00 */
[----:B0-----:R-:W2:Y:S01]  /*4fcb0*/  LDL.LU R16, [R1+0xb0] ;  /* 0x0000b00001107983 */ /* 0x001ea20000300800 */
[----:B------:R-:W2:Y:S02]  /*4fcc0*/  LDL.LU R17, [R1+0xb4] ;  /* 0x0000b40001117983 */ /* 0x000ea40000300800 */
[----:B------:R-:W3:Y:S02]  /*4fcd0*/  LDL.LU R18, [R1+0xb8] ;  /* 0x0000b80001127983 */ /* 0x000ee40000300800 */
[----:B------:R-:W3:Y:S01]  /*4fce0*/  LDL.LU R19, [R1+0xbc] ;  /* 0x0000bc0001137983 */ /* 0x000ee20000300800 */
[----:B------:R-:W-:-:S02]  /*4fcf0*/  MOV R4, R8 ;  /* 0x0000000800047202 */ /* 0x000fc40000000f00 */
[----:B------:R-:W0:Y:S04]  /*4fd00*/  LDSM.16.MT88.4 R8, [R28+0x28100] ;  /* 0x028100001c08783b */ /* 0x000e280000004200 */
[----:B---3--:R-:W-:Y:S01]  /*4fd10*/  STL.64 [R1+0x4270], R18 ;  /* 0x0042701201007387 */ /* 0x008fe20000100a00 */
[----:B--2---:R1:W-:Y:S03]  /*4fd20*/  STL.64 [R1+0x4268], R16 ;  /* 0x0042681001007387 */ /* 0x0043e60000100a00 */
[----:B-1----:R-:W2:Y:S01]  /*4fd30*/  LDL.LU R16, [R1+0xd0] ;  /* 0x0000d00001107983 */ /* 0x002ea20000300800 */
[----:B------:R-:W2:Y:S02]  /*4fd40*/  LDL.LU R17, [R1+0xd4] ;  /* 0x0000d40001117983 */ /* 0x000ea40000300800 */
[----:B------:R-:W3:Y:S02]  /*4fd50*/  LDL.LU R18, [R1+0xd8] ;  /* 0x0000d80001127983 */ /* 0x000ee40000300800 */
[----:B------:R-:W3:Y:S01]  /*4fd60*/  LDL.LU R19, [R1+0xdc] ;  /* 0x0000dc0001137983 */ /* 0x000ee20000300800 */
[----:B------:R-:W-:Y:S01]  /*4fd70*/  MOV R2, R15 ;  /* 0x0000000f00027202 */ /* 0x000fe20000000f00 */
[----:B---3--:R-:W-:Y:S01]  /*4fd80*/  STL.64 [R1+0x4280], R18 ;  /* 0x0042801201007387 */ /* 0x008fe20000100a00 */
[----:B--2---:R1:W-:Y:S03]  /*4fd90*/  STL.64 [R1+0x4278], R16 ;  /* 0x0042781001007387 */ /* 0x0043e60000100a00 */
[----:B-1----:R-:W2:Y:S01]  /*4fda0*/  LDL.LU R16, [R1+0x100] ;  /* 0x0001000001107983 */ /* 0x002ea20000300800 */
[----:B------:R-:W2:Y:S02]  /*4fdb0*/  LDL.LU R17, [R1+0x104] ;  /* 0x0001040001117983 */ /* 0x000ea40000300800 */
[----:B------:R-:W2:Y:S02]  /*4fdc0*/  LDL.LU R18, [R1+0x108] ;  /* 0x0001080001127983 */ /* 0x000ea40000300800 */
[----:B------:R-:W2:Y:S01]  /*4fdd0*/  LDL.LU R19, [R1+0x10c] ;  /* 0x00010c0001137983 */ /* 0x000ea20000300800 */
[----:B0-----:R0:W-:Y:S04]  /*4fde0*/  STL.64 [R1+0x30], R8 ;  /* 0x0000300801007387 */ /* 0x0011e80000100a00 */
[----:B0-----:R-:W4:Y:S01]  /*4fdf0*/  LDL.LU.64 R8, [R1+0x42b0] ;  /* 0x0042b00001087983 */ /* 0x001f220000300a00 */
[----:B------:R-:W-:-:S02]  /*4fe00*/  IMAD.MOV.U32 R5, RZ, RZ, R7 ;  /* 0x000000ffff057224 */ /* 0x000fc400078e0007 */
[----:B------:R-:W-:Y:S01]  /*4fe10*/  IMAD.MOV.U32 R6, RZ, RZ, R14 ;  /* 0x000000ffff067224 */ /* 0x000fe200078e000e */
[----:B------:R-:W-:-:S07]  /*4fe20*/  MOV R7, R2 ;  /* 0x0000000200077202 */ /* 0x000fce0000000f00 */
[----:B----4-:R-:W-:Y:S01]  /*4fe30*/  HMMA.16816.F32 R4, R4, R8, R24 ;  /* 0x000000080404723c */ /* 0x010fe20000001818 */
[----:B------:R-:W3:Y:S01]  /*4fe40*/  LDL.LU.64 R26, [R1+0x42a8] ;  /* 0x0042a800011a7983 */ /* 0x000ee20000300a00 */
[----:B------:R-:W3:Y:S11]  /*4fe50*/  LDL.LU.64 R24, [R1+0x42a0] ;  /* 0x0042a00001187983 */ /* 0x000ef60000300a00 */
[----:B------:R-:W-:Y:S10]  /*4fe60*/  @!UPT UIADD3 URZ, URZ, URZ, URZ ;  /* 0x0000003f3f3ff290 */ /* 0x000ff4000fffe03f */
[----:B------:R-:W-:Y:S01]  /*4fe70*/  STL.64 [R1+0x1f0], R4 ;  /* 0x0001f00401007387 */ /* 0x000fe20000100a00 */
[----:B------:R-:W-:Y:S02]  /*4fe80*/  STL.64 [R1+0x1f8], R6 ;  /* 0x0001f80601007387 */ /* 0x000fe40000100a00 */
[----:B------:R-:W0:Y:S02]  /*4fe90*/  LDSM.16.MT88.4 R4, [R28+0x28180] ;  /* 0x028180001c04783b */ /* 0x000e240000004200 */
[----:B0-----:R0:W-:Y:S02]  /*4fea0*/  STL.64 [R1+0x40], R4 ;  /* 0x0000400401007387 */ /* 0x0011e40000100a00 */
[----:B------:R-:W-:Y:S02]  /*4feb0*/  STL.64 [R1+0x48], R6 ;  /* 0x0000480601007387 */ /* 0x000fe40000100a00 */
[----:B0-----:R-:W3:Y:S02]  /*4fec0*/  LDL.LU.64 R4, [R1+0x4298] ;  /* 0x0042980001047983 */ /* 0x001ee40000300a00 */
        /* <DEDUP_REMOVED lines=12> */
[----:B------:R-:W3:Y:S02]  /*4ff90*/  LDL.LU R25, [R1+0xa4] ;  /* 0x0000a40001197983 */ /* 0x000ee40000300800 */
[----:B------:R-:W4:Y:S01]  /*4ffa0*/  LDL.LU R26, [R1+0xa8] ;  /* 0x0000a800011a7983 */ /* 0x000f220000300800 */
[----:B------:R-:W4:Y:S01]  /*4ffb0*/  LDL.LU R27, [R1+0xac] ;  /* 0x0000ac00011b7983 */ /* 0x000f220000300800 */
[----:B------:R-:W-:Y:S01]  /*4ffc0*/  IMAD.MOV.U32 R14, RZ, RZ, R29 ;  /* 0x000000ffff0e7224 */ /* 0x000fe200078e001d */
[----:B------:R-:W-:Y:S02]  /*4ffd0*/  MOV R15, R0 ;  /* 0x00000000000f7202 */ /* 0x000fe40000000f00 */
[----:B----4-:R-:W-:Y:S01]  /*4ffe0*/  STL.64 [R1+0x4230], R26 ;  /* 0x0042301a01007387 */ /* 0x010fe20000100a00 */
[----:B---3--:R0:W-:Y:S03]  /*4fff0*/  STL.64 [R1+0x4228], R24 ;  /* 0x0042281801007387 */ /* 0x0081e60000100a00 */
[----:B0-----:R-:W3:Y:S01]  /*50000*/  LDL.LU R24, [R1+0x70] ;  /* 0x0000700001187983 */ /* 0x001ee20000300800 */
[----:B------:R-:W3:Y:S02]  /*50010*/  LDL.LU R25, [R1+0x74] ;  /* 0x0000740001197983 */ /* 0x000ee40000300800 */
[----:B------:R-:W3:Y:S02]  /*50020*/  LDL.LU R26, [R1+0x78] ;  /* 0x00007800011a7983 */ /* 0x000ee40000300800 */
[----:B------:R-:W3:Y:S01]  /*50030*/  LDL.LU R27, [R1+0x7c] ;  /* 0x00007c00011b7983 */ /* 0x000ee20000300800 */
[----:B------:R-:W4:Y:S01]  /*50040*/  LDL.LU R20, [R1+0xe0] ;  /* 0x0000e00001147983 */ /* 0x000f220000300800 */
[----:B------:R-:W4:Y:S02]  /*50050*/  LDL.LU R21, [R1+0xe4] ;  /* 0x0000e40001157983 */ /* 0x000f240000300800 */
[----:B------:R-:W3:Y:S02]  /*50060*/  LDL.LU R22, [R1+0xe8] ;  /* 0x0000e80001167983 */ /* 0x000ee40000300800 */
[----:B------:R-:W3:Y:S01]  /*50070*/  LDL.LU R23, [R1+0xec] ;  /* 0x0000ec0001177983 */ /* 0x000ee20000300800 */
[C---:B--2---:R-:W-:Y:S01]  /*50080*/  HMMA.16816.F32 R16, R12.reuse, R4, R16 ;  /* 0x000000040c10723c */ /* 0x044fe20000001810 */
[----:B---3--:R-:W-:Y:S01]  /*50090*/  STL.64 [R1+0x4210], R22 ;  /* 0x0042101601007387 */ /* 0x008fe20000100a00 */
[----:B----4-:R0:W-:Y:S03]  /*500a0*/  STL.64 [R1+0x4208], R20 ;  /* 0x0042081401007387 */ /* 0x0101e60000100a00 */
        /* <DEDUP_REMOVED lines=32> */
[----:B-1----:R-:W2:Y:S02]  /*502b0*/  LDL.LU R14, [R1+0x98] ;  /* 0x00009800010e7983 */ /* 0x002ea40000300800 */
[----:B------:R-:W2:Y:S01]  /*502c0*/  LDL.LU R15, [R1+0x9c] ;  /* 0x00009c00010f7983 */ /* 0x000ea20000300800 */
[----:B------:R-:W-:Y:S01]  /*502d0*/  MOV R29, R10 ;  /* 0x0000000a001d7202 */ /* 0x000fe20000000f00 */
[----:B------:R-:W-:Y:S01]  /*502e0*/  IMAD.MOV.U32 R0, RZ, RZ, R11 ;  /* 0x000000ffff007224 */ /* 0x000fe200078e000b */
[C---:B---3--:R-:W-:Y:S01]  /*502f0*/  HMMA.16816.F32 R24, R16.reuse, R4, R24 ;  /* 0x000000041018723c */ /* 0x048fe20000001818 */
[----:B--2---:R-:W-:Y:S01]  /*50300*/  STL.64 [R1+0x41f0], R14 ;  /* 0x0041f00e01007387 */ /* 0x004fe20000100a00 */
[----:B----4-:R0:W-:Y:S03]  /*50310*/  STL.64 [R1+0x41e8], R12 ;  /* 0x0041e80c01007387 */ /* 0x0101e60000100a00 */
[----:B0-----:R-:W2:Y:S01]  /*50320*/  LDL.LU R12, [R1+0xc0] ;  /* 0x0000c000010c7983 */ /* 0x001ea20000300800 */
[----:B------:R-:W2:Y:S02]  /*50330*/  LDL.LU R13, [R1+0xc4] ;  /* 0x0000c400010d7983 */ /* 0x000ea40000300800 */
[----:B------:R-:W2:Y:S02]  /*50340*/  LDL.LU R14, [R1+0xc8] ;  /* 0x0000c800010e7983 */ /* 0x000ea40000300800 */
[----:B------:R-:W2:Y:S11]  /*50350*/  LDL.LU R15, [R1+0xcc] ;  /* 0x0000cc00010f7983 */ /* 0x000eb60000300800 */
[----:B------:R-:W-:Y:S02]  /*50360*/  @!UPT UIADD3 URZ, URZ, URZ, URZ ;  /* 0x0000003f3f3ff290 */ /* 0x000fe4000fffe03f */
[----:B------:R-:W-:Y:S01]  /*50370*/  STL.64 [R1+0x50], R24 ;  /* 0x0000501801007387 */ /* 0x000fe20000100a00 */
[----:B------:R-:W-:Y:S02]  /*50380*/  STL.64 [R1+0x58], R26 ;  /* 0x0000581a01007387 */ /* 0x000fe40000100a00 */
[----:B------:R-:W0:Y:S02]  /*50390*/  LDSM.16.MT88.4 R24, [R3+0x28000] ;  /* 0x028000000318783b */ /* 0x000e240000004200 */
[----:B0-----:R-:W-:Y:S02]  /*503a0*/  MOV R11, R25 ;  /* 0x00000019000b7202 */ /* 0x001fe40000000f00 */
[----:B------:R-:W-:Y:S01]  /*503b0*/  MOV R10, R26 ;  /* 0x0000001a000a7202 */ /* 0x000fe20000000f00 */
[----:B------:R-:W-:Y:S01]  /*503c0*/  STL [R1+0x20], R24 ;  /* 0x0000201801007387 */ /* 0x000fe20000100800 */
[----:B------:R-:W-:Y:S02]  /*503d0*/  IMAD.MOV.U32 R2, RZ, RZ, R27 ;  /* 0x000000ffff027224 */ /* 0x000fe400078e001b */
[----:B------:R-:W0:Y:S04]  /*503e0*/  LDSM.16.MT88.4 R24, [R3+0x28080] ;  /* 0x028080000318783b */ /* 0x000e280000004200 */
[----:B------:R-:W-:Y:S01]  /*503f0*/  STL [R1+0x41e0], R11 ;  /* 0x0041e00b01007387 */ /* 0x000fe20000100800 */
[----:B0-----:R-:W-:Y:S01]  /*50400*/  STL.64 [R1+0x10], R24 ;  /* 0x0000101801007387 */ /* 0x001fe20000100a00 */
[----:B------:R0:W-:Y:S03]  /*50410*/  STL.64 [R1+0x18], R26 ;  /* 0x0000181a01007387 */ /* 0x0001e60000100a00 */
[----:B0-----:R-:W3:Y:S01]  /*50420*/  LDL.LU.64 R26, [R1+0x4230] ;  /* 0x00423000011a7983 */ /* 0x001ee20000300a00 */
[----:B------:R-:W3:Y:S02]  /*50430*/  LDL.LU.64 R24, [R1+0x4228] ;  /* 0x0042280001187983 */ /* 0x000ee40000300a00 */
[----:B---3--:R-:W-:Y:S01]  /*50440*/  HMMA.16816.F32 R24, R16, R8, R24 ;  /* 0x000000081018723c */ /* 0x008fe20000001818 */
[----:B------:R-:W3:Y:S01]  /*50450*/  LDL.LU.64 R16, [R1+0x40] ;  /* 0x0000400001107983 */ /* 0x000ee20000300a00 */
[----:B------:R-:W4:Y:S11]  /*50460*/  LDL.LU.64 R18, [R1+0x48] ;  /* 0x0000480001127983 */ /* 0x000f360000300a00 */
        /* <DEDUP_REMOVED lines=41> */
[----:B------:R-:W-:Y:S02]  /*50700*/  MOV R22, R29 ;  /* 0x0000001d00167202 */ /* 0x000fe40000000f00 */
[----:B------:R-:W2:Y:S04]  /*50710*/  LDL.LU R29, [R1+0x41e4] ;  /* 0x0041e400011d7983 */ /* 0x000ea80000300800 */
[----:B0-----:R-:W-:Y:S01]  /*50720*/  STL.64 [R1+0x4128], R14 ;  /* 0x0041280e01007387 */ /* 0x001fe20000100a00 */
[----:B------:R0:W-:Y:S03]  /*50730*/  STL.64 [R1+0x4120], R12 ;  /* 0x0041200c01007387 */ /* 0x0001e60000100a00 */
[----:B0-----:R-:W3:Y:S01]  /*50740*/  LDL.LU R12, [R1+0x1b0] ;  /* 0x0001b000010c7983 */ /* 0x001ee20000300800 */
[----:B------:R-:W3:Y:S02]  /*50750*/  LDL.LU R13, [R1+0x1b4] ;  /* 0x0001b400010d7983 */ /* 0x000ee40000300800 */
[----:B------:R-:W3:Y:S02]  /*50760*/  LDL.LU R14, [R1+0x1b8] ;  /* 0x0001b800010e7983 */ /* 0x000ee40000300800 */
[----:B------:R-:W-:Y:S01]  /*50770*/  IMAD.MOV.U32 R23, RZ, RZ, R0 ;  /* 0x000000ffff177224 */ /* 0x000fe200078e0000 */
[----:B------:R-:W-:Y:S01]  /*50780*/  STL [R1+0x406c], R3 ;  /* 0x00406c0301007387 */ /* 0x000fe20000100800 */
[----:B--2---:R-:W-:-:S07]  /*50790*/  MOV R15, R29 ;  /* 0x0000001d000f7202 */ /* 0x004fce0000000f00 */
[----:B---3--:R-:W-:Y:S11]  /*507a0*/  HMMA.16816.F32 R12, R20, R4, R12 ;  /* 0x00000004140c723c */ /* 0x008ff6000000180c */
[----:B------:R-:W-:Y:S11]  /*507b0*/  @!UPT UIADD3 URZ, URZ, URZ, URZ ;  /* 0x0000003f3f3ff290 */ /* 0x000ff6000fffe03f */
[----:B------:R-:W-:Y:S01]  /*507c0*/  @!UPT UIADD3 URZ, URZ, URZ, URZ ;  /* 0x0000003f3f3ff290 */ /* 0x000fe2000fffe03f */
[----:B------:R0:W-:Y:S01]  /*507d0*/  STL.64 [R1+0x90], R12 ;  /* 0x0000900c01007387 */ /* 0x0001e20000100a00 */
[----:B------:R-:W-:Y:S01]  /*507e0*/  MOV R29, R14 ;  /* 0x0000000e001d7202 */ /* 0x000fe20000000f00 */
[----:B------:R-:W-:Y:S02]  /*507f0*/  IMAD.MOV.U32 R0, RZ, RZ, R15 ;  /* 0x000000ffff007224 */ /* 0x000fe400078e000f */
[----:B------:R-:W-:Y:S01]  /*50800*/  IMAD.MOV.U32 R14, RZ, RZ, R6 ;  /* 0x000000ffff0e7224 */ /* 0x000fe200078e0006 */
[----:B------:R-:W-:Y:S02]  /*50810*/  MOV R15, R28 ;  /* 0x0000001c000f7202 */ /* 0x000fe40000000f00 */
[----:B0-----:R-:W-:Y:S02]  /*50820*/  MOV R12, R11 ;  /* 0x0000000b000c7202 */ /* 0x001fe40000000f00 */
[----:B------:R-:W-:Y:S01]  /*50830*/  MOV R13, R7 ;  /* 0x00000007000d7202 */ /* 0x000fe20000000f00 */
[----:B------:R-:W2:Y:S01]  /*50840*/  LDL.LU R11, [R1+0x41e0] ;  /* 0x0041e000010b7983 */ /* 0x000ea20000300800 */
[----:B------:R-:W3:Y:S02]  /*50850*/  LDL.LU R7, [R1+0x41dc] ;  /* 0x0041dc0001077983 */ /* 0x000ee40000300800 */
[----:B------:R-:W3:Y:S02]  /*50860*/  LDL.LU R6, [R1+0x41d8] ;  /* 0x0041d80001067983 */ /* 0x000ee40000300800 */
[----:B------:R-:W2:Y:S01]  /*50870*/  LDL.LU R28, [R1+0x41d4] ;  /* 0x0041d400011c7983 */ /* 0x000ea20000300800 */
[----:B------:R-:W-:Y:S01]  /*50880*/  STL.64 [R1+0x4158], R14 ;  /* 0x0041580e01007387 */ /* 0x000fe20000100a00 */
[----:B------:R0:W-:Y:S03]  /*50890*/  STL.64 [R1+0x4150], R12 ;  /* 0x0041500c01007387 */ /* 0x0001e60000100a00 */
[----:B0-----:R-:W2:Y:S01]  /*508a0*/  LDL.LU R12, [R1+0x1a0] ;  /* 0x0001a000010c7983 */ /* 0x001ea20000300800 */
[----:B------:R-:W2:Y:S02]  /*508b0*/  LDL.LU R13, [R1+0x1a4] ;  /* 0x0001a400010d7983 */ /* 0x000ea40000300800 */
[----:B------:R-:W2:Y:S02]  /*508c0*/  LDL.LU R14, [R1+0x1a8] ;  /* 0x0001a800010e7983 */ /* 0x000ea40000300800 */
[----:B------:R-:W2:Y:S01]  /*508d0*/  LDL.LU R15, [R1+0x1ac] ;  /* 0x0001ac00010f7983 */ /* 0x000ea20000300800 */
[----:B------:R0:W-:Y:S01]  /*508e0*/  STL [R1+0x4074], R0 ;  /* 0x0040740001007387 */ /* 0x0001e20000100800 */
[----:B------:R-:W-:Y:S01]  /*508f0*/  STL [R1+0x4070], R29 ;  /* 0x0040701d01007387 */ /* 0x000fe20000100800 */
[----:B----4-:R-:W-:-:S02]  /*50900*/  MOV R3, R18 ;  /* 0x0000001200037202 */ /* 0x010fc40000000f00 */
[----:B0-----:R-:W-:Y:S01]  /*50910*/  MOV R0, R19 ;  /* 0x0000001300007202 */ /* 0x001fe20000000f00 */
[----:B--2---:R-:W-:Y:S08]  /*50920*/  HMMA.16816.F32 R20, R20, R8, R12 ;  /* 0x000000081414723c */ /* 0x004ff0000000180c */
[----:B------:R-:W-:Y:S01]  /*50930*/  HMMA.16816.F32 R12, R16, R4, R24 ;  /* 0x00000004100c723c */ /* 0x000fe20000001818 */
[----:B------:R-:W-:Y:S11]  /*50940*/  LDSM.16.MT88.4 R24, [R28+0x2a100] ;  /* 0x02a100001c18783b */ /* 0x000ff60000004200 */
[----:B------:R-:W-:Y:S03]  /*50950*/  @!UPT UIADD3 URZ, URZ, URZ, URZ ;  /* 0x0000003f3f3ff290 */ /* 0x000fe6000fffe03f */
[----:B------:R0:W-:Y:S02]  /*50960*/  STL.64 [R1+0x60], R20 ;  /* 0x0000601401007387 */ /* 0x0001e40000100a00 */
[----:B0-----:R-:W-:Y:S01]  /*50970*/  MOV R21, R16 ;  /* 0x0000001000157202 */ /* 0x001fe20000000f00 */
[----:B------:R-:W-:Y:S02]  /*50980*/  IMAD.MOV.U32 R20, RZ, RZ, R17 ;  /* 0x000000ffff147224 */ /* 0x000fe400078e0011 */
[----:B------:R-:W0:Y:S04]  /*50990*/  LDSM.16.MT88.4 R16, [R28+0x2a000] ;  /* 0x02a000001c10783b */ /* 0x000e280000004200 */
[----:B------:R-:W-:Y:S01]  /*509a0*/  STL.64 [R1+0x68], R22 ;  /* 0x0000681601007387 */ /* 0x000fe20000100a00 */
[----:B------:R-:W-:Y:S02]  /*509b0*/  STL.64 [R1+0xf0], R12 ;  /* 0x0000f00c01007387 */ /* 0x000fe40000100a00 */
[----:B------:R-:W-:Y:S02]  /*509c0*/  STL.64 [R1+0xf8], R14 ;  /* 0x0000f80e01007387 */ /* 0x000fe40000100a00 */
[----:B---3--:R-:W-:Y:S01]  /*509d0*/  STL.64 [R1+0x41b0], R6 ;  /* 0x0041b00601007387 */ /* 0x008fe20000100a00 */
[----:B------:R-:W-:Y:S04]  /*509e0*/  STL.64 [R1+0x41a8], R4 ;  /* 0x0041a80401007387 */ /* 0x000fe80000100a00 */
[----:B0-----:R-:W-:Y:S01]  /*509f0*/  STL.64 [R1+0x4118], R18 ;  /* 0x0041181201007387 */ /* 0x001fe20000100a00 */
[----:B------:R0:W-:Y:S03]  /*50a00*/  STL.64 [R1+0x4110], R16 ;  /* 0x0041101001007387 */ /* 0x0001e60000100a00 */
[----:B0-----:R-:W2:Y:S01]  /*50a10*/  LDL.LU R16, [R1+0x2b0] ;  /* 0x0002b00001107983 */ /* 0x001ea20000300800 */
[----:B------:R-:W2:Y:S02]  /*50a20*/  LDL.LU R17, [R1+0x2b4] ;  /* 0x0002b40001117983 */ /* 0x000ea40000300800 */
[----:B------:R-:W3:Y:S02]  /*50a30*/  LDL.LU R18, [R1+0x2b8] ;  /* 0x0002b80001127983 */ /* 0x000ee40000300800 */
[----:B------:R-:W3:Y:S01]  /*50a40*/  LDL.LU R19, [R1+0x2bc] ;  /* 0x0002bc0001137983 */ /* 0x000ee20000300800 */
[----:B------:R-:W4:Y:S01]  /*50a50*/  LDL.LU R12, [R1+0x10] ;  /* 0x00001000010c7983 */ /* 0x000f220000300800 */
[----:B------:R-:W4:Y:S02]  /*50a60*/  LDL.LU R13, [R1+0x14] ;  /* 0x00001400010d7983 */ /* 0x000f240000300800 */
[----:B------:R-:W2:Y:S02]  /*50a70*/  LDL.LU R14, [R1+0x18] ;  /* 0x00001800010e7983 */ /* 0x000ea40000300800 */
[----:B------:R-:W2:Y:S02]  /*50a80*/  LDL.LU R15, [R1+0x1c] ;  /* 0x00001c00010f7983 */ /* 0x000ea40000300800 */
[----:B--2---:R-:W-:Y:S01]  /*50a90*/  STL.64 [R1+0x4188], R14 ;  /* 0x0041880e01007387 */ /* 0x004fe20000100a00 */
[----:B----4-:R-:W-:Y:S02]  /*50aa0*/  STL.64 [R1+0x4180], R12 ;  /* 0x0041800c01007387 */ /* 0x010fe40000100a00 */
[----:B---3--:R-:W-:Y:S02]  /*50ab0*/  STL.64 [R1+0x4138], R18 ;  /* 0x0041381201007387 */ /* 0x008fe40000100a00 */
[----:B------:R0:W-:Y:S02]  /*50ac0*/  STL.64 [R1+0x4130], R16 ;  /* 0x0041301001007387 */ /* 0x0001e40000100a00 */
[----:B0-----:R-:W2:Y:S01]  /*50ad0*/  LDL.LU R16, [R1+0x250] ;  /* 0x0002500001107983 */ /* 0x001ea20000300800 */
[----:B------:R-:W2:Y:S02]  /*50ae0*/  LDL.LU R17, [R1+0x254] ;  /* 0x0002540001117983 */ /* 0x000ea40000300800 */
[----:B------:R-:W3:Y:S02]  /*50af0*/  LDL.LU R18, [R1+0x258] ;  /* 0x0002580001127983 */ /* 0x000ee40000300800 */
[----:B------:R-:W3:Y:S01]  /*50b00*/  LDL.LU R19, [R1+0x25c] ;  /* 0x00025c0001137983 */ /* 0x000ee20000300800 */
[----:B------:R-:W4:Y:S01]  /*50b10*/  LDL.LU R12, [R1+0x20] ;  /* 0x00002000010c7983 */ /* 0x000f220000300800 */
[----:B------:R-:W-:-:S02]  /*50b20*/  MOV R14, R10 ;  /* 0x0000000a000e7202 */ /* 0x000fc40000000f00 */
[----:B------:R-:W-:Y:S01]  /*50b30*/  MOV R15, R2 ;  /* 0x00000002000f7202 */ /* 0x000fe20000000f00 */
[----:B------:R-:W-:Y:S02]  /*50b40*/  IMAD.MOV.U32 R13, RZ, RZ, R11 ;  /* 0x000000ffff0d7224 */ /* 0x000fe400078e000b */
[----:B------:R-:W2:Y:S01]  /*50b50*/  LDL.LU R11, [R1+0x41d0] ;  /* 0x0041d000010b7983 */ /* 0x000ea20000300800 */
[----:B------:R-:W2:Y:S02]  /*50b60*/  LDL.LU R10, [R1+0x41cc] ;  /* 0x0041cc00010a7983 */ /* 0x000ea40000300800 */
[----:B------:R-:W2:Y:S02]  /*50b70*/  LDL.LU R2, [R1+0x41c8] ;  /* 0x0041c80001027983 */ /* 0x000ea40000300800 */
[----:B------:R-:W-:Y:S01]  /*50b80*/  STL.64 [R1+0x41c0], R14 ;  /* 0x0041c00e01007387 */ /* 0x000fe20000100a00 */
[----:B----4-:R-:W-:Y:S01]  /*50b90*/  STL.64 [R1+0x41b8], R12 ;  /* 0x0041b80c01007387 */ /* 0x010fe20000100a00 */
[----:B---3--:R-:W-:Y:S02]  /*50ba0*/  STL.64 [R1+0x4148], R18 ;  /* 0x0041481201007387 */ /* 0x008fe40000100a00 */
[----:B--2---:R0:W-:Y:S02]  /*50bb0*/  STL.64 [R1+0x4140], R16 ;  /* 0x0041401001007387 */ /* 0x0041e40000100a00 */
[----:B0-----:R-:W2:Y:S01]  /*50bc0*/  LDL.LU R16, [R1+0x280] ;  /* 0x0002800001107983 */ /* 0x001ea20000300800 */
        /* <DEDUP_REMOVED lines=15> */
[----:B------:R-:W0:Y:S01]  /*50cc0*/  LDSM.16.MT88.4 R20, [R28+0x2a080] ;  /* 0x02a080001c14783b */ /* 0x000e220000004200 */
[----:B------:R-:W-:-:S03]  /*50cd0*/  MOV R6, R3 ;  /* 0x0000000300067202 */ /* 0x000fc60000000f00 */
[----:B---3--:R-:W-:Y:S01]  /*50ce0*/  STL.64 [R1+0x4178], R18 ;  /* 0x0041781201007387 */ /* 0x008fe20000100a00 */
[----:B--2---:R1:W-:Y:S03]  /*50cf0*/  STL.64 [R1+0x4170], R16 ;  /* 0x0041701001007387 */ /* 0x0043e60000100a00 */
[----:B-1----:R-:W2:Y:S01]  /*50d00*/  LDL.LU R16, [R1+0x2c0] ;  /* 0x0002c00001107983 */ /* 0x002ea20000300800 */
[----:B------:R-:W2:Y:S02]  /*50d10*/  LDL.LU R17, [R1+0x2c4] ;  /* 0x0002c40001117983 */ /* 0x000ea40000300800 */
[----:B------:R-:W3:Y:S02]  /*50d20*/  LDL.LU R18, [R1+0x2c8] ;  /* 0x0002c80001127983 */ /* 0x000ee40000300800 */
[----:B------:R-:W3:Y:S02]  /*50d30*/  LDL.LU R19, [R1+0x2cc] ;  /* 0x0002cc0001137983 */ /* 0x000ee40000300800 */
[----:B------:R-:W-:-:S07]  /*50d40*/  IMAD.MOV.U32 R7, RZ, RZ, R0 ;  /* 0x000000ffff077224 */ /* 0x000fce00078e0000 */
[----:B----4-:R-:W-:Y:S01]  /*50d50*/  HMMA.16816.F32 R4, R4, R8, R12 ;  /* 0x000000080404723c */ /* 0x010fe2000000180c */
[----:B---3--:R-:W-:Y:S01]  /*50d60*/  STL.64 [R1+0x4198], R18 ;  /* 0x0041981201007387 */ /* 0x008fe20000100a00 */
        /* <DEDUP_REMOVED lines=17> */
[----:B------:R-:W4:Y:S01]  /*50e80*/  LDL.LU.64 R14, [R1+0x41c0] ;  /* 0x0041c000010e7983 */ /* 0x000f220000300a00 */
[----:B------:R-:W4:Y:S02]  /*50e90*/  LDL.LU.64 R12, [R1+0x41b8] ;  /* 0x0041b800010c7983 */ /* 0x000f240000300a00 */
[----:B------:R-:W-:Y:S02]  /*50ea0*/  STL.64 [R1+0xe0], R4 ;  /* 0x0000e00401007387 */ /* 0x000fe40000100a00 */
[----:B------:R-:W-:Y:S02]  /*50eb0*/  STL.64 [R1+0xe8], R6 ;  /* 0x0000e80601007387 */ /* 0x000fe40000100a00 */
[----:B------:R-:W0:Y:S04]  /*50ec0*/  LDSM.16.MT88.4 R4, [R28+0x2a180] ;  /* 0x02a180001c04783b */ /* 0x000e280000004200 */
[----:B0-----:R-:W-:Y:S01]  /*50ed0*/  STL.64 [R1+0x30], R4 ;  /* 0x0000300401007387 */ /* 0x001fe20000100a00 */
[----:B------:R0:W-:Y:S03]  /*50ee0*/  STL.64 [R1+0x38], R6 ;  /* 0x0000380601007387 */ /* 0x0001e60000100a00 */
[----:B0-----:R-:W2:Y:S01]  /*50ef0*/  LDL.LU.64 R6, [R1+0x41b0] ;  /* 0x0041b00001067983 */ /* 0x001ea20000300a00 */
[----:B------:R-:W4:Y:S02]  /*50f00*/  LDL.LU.64 R4, [R1+0x41a8] ;  /* 0x0041a80001047983 */ /* 0x000f240000300a00 */
[----:B------:R-:W-:Y:S01]  /*50f10*/  STL [R1+0x4078], R28 ;  /* 0x0040781c01007387 */ /* 0x000fe20000100800 */
[C---:B----4-:R-:W-:Y:S08]  /*50f20*/  HMMA.16816.F32 R24, R12.reuse, R4, R24 ;  /* 0x000000040c18723c */ /* 0x050ff00000001818 */
[----:B--2---:R-:W-:Y:S11]  /*50f30*/  HMMA.16816.F32 R12, R12, R8, R16 ;  /* 0x000000080c0c723c */ /* 0x004ff60000001810 */
[----:B------:R-:W-:Y:S04]  /*50f40*/  @!UPT UIADD3 URZ, URZ, URZ, URZ ;  /* 0x0000003f3f3ff290 */ /* 0x000fe8000fffe03f */
[----:B------:R0:W-:Y:S01]  /*50f50*/  STL.64 [R1+0x130], R24 ;  /* 0x0001301801007387 */ /* 0x0001e20000100a00 */
[----:B------:R1:W-:Y:S03]  /*50f60*/  STL.64 [R1+0x138], R26 ;  /* 0x0001381a01007387 */ /* 0x0003e60000100a00 */
[----:B0-----:R-:W2:Y:S01]  /*50f70*/  LDL.LU R24, [R1+0x300] ;  /* 0x0003000001187983 */ /* 0x001ea20000300800 */
[----:B------:R-:W2:Y:S02]  /*50f80*/  LDL.LU R25, [R1+0x304] ;  /* 0x0003040001197983 */ /* 0x000ea40000300800 */
[----:B-1----:R-:W2:Y:S01]  /*50f90*/  LDL.LU R26, [R1+0x308] ;  /* 0x00030800011a7983 */ /* 0x002ea20000300800 */
[----:B------:R-:W-:Y:S02]  /*50fa0*/  MOV R27, R2 ;  /* 0x00000002001b7202 */ /* 0x000fe40000000f00 */
[----:B------:R-:W4:Y:S01]  /*50fb0*/  LDL.LU R2, [R1+0x41a0] ;  /* 0x0041a00001027983 */ /* 0x000f220000300800 */
[----:B------:R-:W2:Y:S02]  /*50fc0*/  LDL.LU.64 R18, [R1+0x4198] ;  /* 0x0041980001127983 */ /* 0x000ea40000300a00 */
[----:B------:R-:W2:Y:S02]  /*50fd0*/  LDL.LU.64 R16, [R1+0x4190] ;  /* 0x0041900001107983 */ /* 0x000ea40000300a00 */
[----:B------:R-:W-:Y:S01]  /*50fe0*/  STL.64 [R1+0x120], R12 ;  /* 0x0001200c01007387 */ /* 0x000fe20000100a00 */
[----:B------:R0:W-:Y:S04]  /*50ff0*/  STL.64 [R1+0x128], R14 ;  /* 0x0001280e01007387 */ /* 0x0001e80000100a00 */
        /* <DEDUP_REMOVED lines=23> */
[----:B0-----:R-:W-:Y:S02]  /*51170*/  STL.64 [R1+0x20], R16 ;  /* 0x0000201001007387 */ /* 0x001fe40000100a00 */
        /* <DEDUP_REMOVED lines=10> */
[----:B0-----:R-:W-:Y:S02]  /*51220*/  STL.64 [R1], R12 ;  /* 0x0000000c01007387 */ /* 0x001fe40000100a00 */
[----:B------:R0:W-:Y:S02]  /*51230*/  STL.64 [R1+0x8], R14 ;  /* 0x0000080e01007387 */ /* 0x0001e40000100a00 */
[----:B0-----:R-:W2:Y:S01]  /*51240*/  LDL.LU.64 R14, [R1+0x4128] ;  /* 0x00412800010e7983 */ /* 0x001ea20000300a00 */
[----:B------:R-:W2:Y:S02]  /*51250*/  LDL.LU.64 R12, [R1+0x4120] ;  /* 0x00412000010c7983 */ /* 0x000ea40000300a00 */
[C---:B--2---:R-:W-:Y:S11]  /*51260*/  HMMA.16816.F32 R16, R12.reuse, R4, R16 ;  /* 0x000000040c10723c */ /* 0x044ff60000001810 */
[----:B------:R-:W-:Y:S11]  /*51270*/  @!UPT UIADD3 URZ, URZ, URZ, URZ ;  /* 0x0000003f3f3ff290 */ /* 0x000ff6000fffe03f */
[----:B------:R-:W-:Y:S01]  /*51280*/  @!UPT UIADD3 URZ, URZ, URZ, URZ ;  /* 0x0000003f3f3ff290 */ /* 0x000fe2000fffe03f */
[----:B------:R-:W-:Y:S01]  /*51290*/  STL.64 [R1+0x70], R16 ;  /* 0x0000701001007387 */ /* 0x000fe20000100a00 */
[----:B------:R-:W-:Y:S02]  /*512a0*/  STL.64 [R1+0x78], R18 ;  /* 0x0000781201007387 */ /* 0x000fe40000100a00 */
[----:B------:R-:W0:Y:S01]  /*512b0*/  LDSM.16.MT88.4 R16, [R2+0x2a100] ;  /* 0x02a100000210783b */ /* 0x000e220000004200 */
[----:B---3--:R-:W-:Y:S07]  /*512c0*/  HMMA.16816.F32 R12, R12, R8, R20 ;  /* 0x000000080c0c723c */ /* 0x008fee0000001814 */
[----:B------:R-:W-:Y:S01]  /*512d0*/  MOV R21, R6 ;  /* 0x0000000600157202 */ /* 0x000fe20000000f00 */
[----:B------:R-:W-:-:S02]  /*512e0*/  IMAD.MOV.U32 R22, RZ, RZ, R7 ;  /* 0x000000ffff167224 */ /* 0x000fc400078e0007 */
[----:B0-----:R-:W-:Y:S01]  /*512f0*/  IMAD.MOV.U32 R0, RZ, RZ, R17 ;  /* 0x000000ffff007224 */ /* 0x001fe200078e0011 */
[----:B------:R-:W-:Y:S02]  /*51300*/  MOV R29, R18 ;  /* 0x00000012001d7202 */ /* 0x000fe40000000f00 */
[----:B------:R-:W-:Y:S02]  /*51310*/  MOV R3, R19 ;  /* 0x0000001300037202 */ /* 0x000fe40000000f00 */
[----:B------:R-:W-:Y:S01]  /*51320*/  MOV R28, R16 ;  /* 0x00000010001c7202 */ /* 0x000fe20000000f00 */
[----:B------:R-:W2:Y:S01]  /*51330*/  LDL.LU.64 R18, [R1+0x4118] ;  /* 0x0041180001127983 */ /* 0x000ea20000300a00 */
[----:B------:R-:W2:Y:S02]  /*51340*/  LDL.LU.64 R16, [R1+0x4110] ;  /* 0x0041100001107983 */ /* 0x000ea40000300a00 */
[----:B------:R-:W-:Y:S02]  /*51350*/  STL [R1+0x4084], R0 ;  /* 0x0040840001007387 */ /* 0x000fe40000100800 */
[----:B------:R-:W-:Y:S01]  /*51360*/  STL [R1+0x4080], R29 ;  /* 0x0040801d01007387 */ /* 0x000fe20000100800 */
[----:B------:R-:W-:Y:S01]  /*51370*/  STL [R1+0x407c], R3 ;  /* 0x00407c0301007387 */ /* 0x000fe20000100800 */
[----:B------:R-:W-:Y:S02]  /*51380*/  STL.64 [R1+0xd0], R12 ;  /* 0x0000d00c01007387 */ /* 0x000fe40000100a00 */
[----:B------:R-:W3:Y:S02]  /*51390*/  LDL.LU R20, [R1+0x2f0] ;  /* 0x0002f00001147983 */ /* 0x000ee40000300800 */
[----:B------:R-:W2:Y:S01]  /*513a0*/  LDL.LU R6, [R1+0x410c] ;  /* 0x00410c0001067983 */ /* 0x000ea20000300800 */
[----:B------:R-:W2:Y:S01]  /*513b0*/  LDL.LU R7, [R1+0x4108] ;  /* 0x0041080001077983 */ /* 0x000ea20000300800 */
[----:B------:R-:W-:Y:S01]  /*513c0*/  IMAD.MOV.U32 R5, RZ, RZ, R14 ;  /* 0x000000ffff057224 */ /* 0x000fe200078e000e */
[----:B------:R-:W-:Y:S01]  /*513d0*/  MOV R4, R15 ;  /* 0x0000000f00047202 */ /* 0x000fe20000000f00 */
[----:B------:R-:W3:Y:S01]  /*513e0*/  LDL.LU R23, [R1+0x2fc] ;  /* 0x0002fc0001177983 */ /* 0x000ee20000300800 */
[----:B------:R-:W0:Y:S04]  /*513f0*/  LDSM.16.MT88.4 R12, [R2+0x2a180] ;  /* 0x02a18000020c783b */ /* 0x000e280000004200 */
[----:B------:R-:W-:Y:S01]  /*51400*/  STL [R1+0x3f00], R4 ;  /* 0x003f000401007387 */ /* 0x000fe20000100800 */
[----:B------:R-:W-:Y:S01]  /*51410*/  STL [R1+0x3efc], R5 ;  /* 0x003efc0501007387 */ /* 0x000fe20000100800 */
[----:B0-----:R-:W-:-:S02]  /*51420*/  MOV R0, R12 ;  /* 0x0000000c00007202 */ /* 0x001fc40000000f00 */
[----:B------:R-:W-:Y:S01]  /*51430*/  MOV R29, R13 ;  /* 0x0000000d001d7202 */ /* 0x000fe20000000f00 */
[----:B------:R2:W-:Y:S01]  /*51440*/  STL [R1+0x4c], R15 ;  /* 0x00004c0f01007387 */ /* 0x0005e20000100800 */
[----:B------:R-:W-:Y:S02]  /*51450*/  IMAD.MOV.U32 R3, RZ, RZ, R14 ;  /* 0x000000ffff037224 */ /* 0x000fe400078e000e */
[----:B------:R-:W-:Y:S01]  /*51460*/  STL [R1+0x3ef8], R2 ;  /* 0x003ef80201007387 */ /* 0x000fe20000100800 */
[----:B--2---:R-:W-:Y:S01]  /*51470*/  HMMA.16816.F32 R12, R16, R6, R24 ;  /* 0x00000006100c723c */ /* 0x004fe20000001818 */
[----:B------:R-:W2:Y:S11]  /*51480*/  LDL.LU R24, [R1+0x270] ;  /* 0x0002700001187983 */ /* 0x000eb60000300800 */
[----:B------:R-:W-:Y:S11]  /*51490*/  @!UPT UIADD3 URZ, URZ, URZ, URZ ;  /* 0x0000003f3f3ff290 */ /* 0x000ff6000fffe03f */
[----:B------:R-:W-:Y:S01]  /*514a0*/  STL.64 [R1+0x250], R12 ;  /* 0x0002500c01007387 */ /* 0x000fe20000100a00 */
[----:B------:R-:W-:Y:S02]  /*514b0*/  STL.64 [R1+0x258], R14 ;  /* 0x0002580e01007387 */ /* 0x000fe40000100a00 */
[----:B------:R-:W2:Y:S02]  /*514c0*/  LDL.LU R25, [R1+0x274] ;  /* 0x0002740001197983 */ /* 0x000ea40000300800 */
[----:B------:R-:W4:Y:S01]  /*514d0*/  LDL.LU R26, [R1+0x278] ;  /* 0x00027800011a7983 */ /* 0x000f220000300800 */
[----:B------:R-:W4:Y:S04]  /*514e0*/  LDL.LU R27, [R1+0x27c] ;  /* 0x00027c00011b7983 */ /* 0x000f280000300800 */
        /* <DEDUP_REMOVED lines=11> */
[----:B----4-:R0:W-:Y:S03]  /*515a0*/  STL.64 [R1+0x40b0], R12 ;  /* 0x0040b00c01007387 */ /* 0x0101e60000100a00 */
[----:B0-----:R-:W2:Y:S01]  /*515b0*/  LDL.LU R12, [R1+0x220] ;  /* 0x00022000010c7983 */ /* 0x001ea20000300800 */
[----:B------:R-:W2:Y:S01]  /*515c0*/  LDL.LU R13, [R1+0x224] ;  /* 0x00022400010d7983 */ /* 0x000ea20000300800 */
[----:B------:R-:W-:-:S02]  /*515d0*/  MOV R14, R10 ;  /* 0x0000000a000e7202 */ /* 0x000fc40000000f00 */
[----:B------:R-:W-:Y:S01]  /*515e0*/  MOV R15, R11 ;  /* 0x0000000b000f7202 */ /* 0x000fe20000000f00 */
[----:B------:R-:W3:Y:S01]  /*515f0*/  LDL.LU R10, [R1+0x4104] ;  /* 0x00410400010a7983 */ /* 0x000ee20000300800 */
[----:B------:R-:W3:Y:S03]  /*51600*/  LDL.LU R11, [R1+0x4100] ;  /* 0x00410000010b7983 */ /* 0x000ee60000300800 */
[----:B------:R-:W-:Y:S04]  /*51610*/  STL.64 [R1+0x40c8], R14 ;  /* 0x0040c80e01007387 */ /* 0x000fe80000100a00 */
[----:B--2---:R0:W-:Y:S01]  /*51620*/  STL.64 [R1+0x40c0], R12 ;  /* 0x0040c00c01007387 */ /* 0x0041e20000100a00 */
[----:B---3--:R-:W-:Y:S03]  /*51630*/  HMMA.16816.F32 R16, R16, R10, R20 ;  /* 0x0000000a1010723c */ /* 0x008fe60000001814 */
[----:B0-----:R-:W2:Y:S01]  /*51640*/  LDL.LU R12, [R1+0x260] ;  /* 0x00026000010c7983 */ /* 0x001ea20000300800 */
[----:B------:R-:W2:Y:S02]  /*51650*/  LDL.LU R13, [R1+0x264] ;  /* 0x00026400010d7983 */ /* 0x000ea40000300800 */
[----:B------:R-:W2:Y:S02]  /*51660*/  LDL.LU R14, [R1+0x268] ;  /* 0x00026800010e7983 */ /* 0x000ea40000300800 */
[----:B------:R-:W2:Y:S01]  /*51670*/  LDL.LU R15, [R1+0x26c] ;  /* 0x00026c00010f7983 */ /* 0x000ea20000300800 */
[----:B------:R-:W3:Y:S01]  /*51680*/  LDL.LU.64 R22, [R1+0x40f8] ;  /* 0x0040f80001167983 */ /* 0x000ee20000300a00 */
[----:B------:R-:W3:Y:S11]  /*51690*/  LDL.LU.64 R20, [R1+0x40f0] ;  /* 0x0040f00001147983 */ /* 0x000ef60000300a00 */
[----:B------:R-:W-:Y:S02]  /*516a0*/  @!UPT UIADD3 URZ, URZ, URZ, URZ ;  /* 0x0000003f3f3ff290 */ /* 0x000fe4000fffe03f */
[----:B------:R0:W-:Y:S01]  /*516b0*/  STL.64 [R1+0x240], R16 ;  /* 0x0002401001007387 */ /* 0x0001e20000100a00 */
[----:B------:R-:W-:Y:S01]  /*516c0*/  MOV R8, R19 ;  /* 0x0000001300087202 */ /* 0x000fe20000000f00 */
[----:B------:R-:W-:Y:S02]  /*516d0*/  IMAD.MOV.U32 R9, RZ, RZ, R18 ;  /* 0x000000ffff097224 */ /* 0x000fe400078e0012 */
[----:B0-----:R-:W4:Y:S01]  /*516e0*/  LDL.LU R16, [R1+0x30] ;  /* 0x0000300001107983 */ /* 0x001f220000300800 */
[----:B------:R-:W4:Y:S02]  /*516f0*/  LDL.LU R17, [R1+0x34] ;  /* 0x0000340001117983 */ /* 0x000f240000300800 */
[----:B------:R-:W4:Y:S02]  /*51700*/  LDL.LU R18, [R1+0x38] ;  /* 0x0000380001127983 */ /* 0x000f240000300800 */
[----:B------:R-:W4:Y:S01]  /*51710*/  LDL.LU R19, [R1+0x3c] ;  /* 0x00003c0001137983 */ /* 0x000f220000300800 */
[----:B------:R-:W-:Y:S01]  /*51720*/  STL [R1+0x3f08], R8 ;  /* 0x003f080801007387 */ /* 0x000fe20000100800 */
[----:B------:R-:W-:Y:S01]  /*51730*/  STL [R1+0x3f04], R9 ;  /* 0x003f040901007387 */ /* 0x000fe20000100800 */
[C---:B---3--:R-:W-:Y:S11]  /*51740*/  HMMA.16816.F32 R24, R20.reuse, R6, R24 ;  /* 0x000000061418723c */ /* 0x048ff60000001818 */
[----:B------:R-:W-:Y:S11]  /*51750*/  @!UPT UIADD3 URZ, URZ, URZ, URZ ;  /* 0x0000003f3f3ff290 */ /* 0x000ff6000fffe03f */
[----:B------:R-:W-:Y:S01]  /*51760*/  @!UPT UIADD3 URZ, URZ, URZ, URZ ;  /* 0x0000003f3f3ff290 */ /* 0x000fe2000fffe03f */
[----:B------:R0:W-:Y:S01]  /*51770*/  STL [R1+0x2f8], R26 ;  /* 0x0002f81a01007387 */ /* 0x0001e20000100800 */
[----:B------:R-:W-:Y:S02]  /*51780*/  MOV R2, R27 ;  /* 0x0000001b00027202 */ /* 0x000fe40000000f00 */
[----:B------:R-:W-:Y:S01]  /*51790*/  MOV R4, R24 ;  /* 0x0000001800047202 */ /* 0x000fe20000000f00 */
[----:B------:R-:W-:Y:S01]  /*517a0*/  IMAD.MOV.U32 R5, RZ, RZ, R25 ;  /* 0x000000ffff057224 */ /* 0x000fe200078e0019 */
[----:B0-----:R-:W3:Y:S01]  /*517b0*/  LDL.LU.64 R26, [R1+0x40e8] ;  /* 0x0040e800011a7983 */ /* 0x001ee20000300a00 */
[----:B------:R-:W3:Y:S02]  /*517c0*/  LDL.LU.64 R24, [R1+0x40e0] ;  /* 0x0040e00001187983 */ /* 0x000ee40000300a00 */
[----:B------:R0:W-:Y:S02]  /*517d0*/  STL [R1+0x3f14], R2 ;  /* 0x003f140201007387 */ /* 0x0001e40000100800 */
[----:B------:R-:W-:Y:S01]  /*517e0*/  STL [R1+0x3f10], R5 ;  /* 0x003f100501007387 */ /* 0x000fe20000100800 */
[----:B------:R-:W-:Y:S01]  /*517f0*/  STL [R1+0x3f0c], R4 ;  /* 0x003f0c0401007387 */ /* 0x000fe20000100800 */
[----:B---3--:R-:W-:Y:S03]  /*51800*/  HMMA.16816.F32 R20, R20, R10, R24 ;  /* 0x0000000a1414723c */ /* 0x008fe60000001818 */
[----:B------:R-:W2:Y:S01]  /*51810*/  LDL.LU.64 R26, [R1+0x40d8] ;  /* 0x0040d800011a7983 */ /* 0x000ea20000300a00 */
[----:B------:R-:W2:Y:S03]  /*51820*/  LDL.LU.64 R24, [R1+0x40d0] ;  /* 0x0040d00001187983 */ /* 0x000ea60000300a00 */
[----:B0-----:R-:W0:Y:S11]  /*51830*/  S2R R2, SR_TID.X ;  /* 0x0000000000027919 */ /* 0x001e360000002100 */
[----:B------:R-:W-:Y:S05]  /*51840*/  @!UPT UIADD3 URZ, URZ, URZ, URZ ;  /* 0x0000003f3f3ff290 */ /* 0x000fea000fffe03f */
[----:B------:R0:W-:Y:S02]  /*51850*/  STL.64 [R1+0x2c0], R20 ;  /* 0x0002c01401007387 */ /* 0x0001e40000100a00 */
[----:B0-----:R-:W-:Y:S01]  /*51860*/  LOP3.LUT R21, R2, 0x7, RZ, 0xc0, !PT ;  /* 0x0000000702157812 */ /* 0x001fe200078ec0ff */
[----:B--2---:R-:W-:Y:S11]  /*51870*/  HMMA.16816.F32 R12, R24, R6, R12 ;  /* 0x00000006180c723c */ /* 0x004ff6000000180c */
[----:B------:R-:W-:Y:S11]  /*51880*/  @!UPT UIADD3 URZ, URZ, URZ, URZ ;  /* 0x0000003f3f3ff290 */ /* 0x000ff6000fffe03f */
[----:B------:R-:W-:Y:S01]  /*51890*/  @!UPT UIADD3 URZ, URZ, URZ, URZ ;  /* 0x0000003f3f3ff290 */ /* 0x000fe2000fffe03f */
[----:B------:R0:W-:Y:S01]  /*518a0*/  STL [R1+0x290], R12 ;  /* 0x0002900c01007387 */ /* 0x0001e20000100800 */
[----:B------:R-:W-:Y:S01]  /*518b0*/  MOV R5, R14 ;  /* 0x0000000e00057202 */ /* 0x000fe20000000f00 */
[----:B------:R-:W-:Y:S01]  /*518c0*/  IMAD.MOV.U32 R4, RZ, RZ, R15 ;  /* 0x000000ffff047224 */ /* 0x000fe200078e000f */
[----:B------:R-:W-:Y:S01]  /*518d0*/  MOV R2, R13 ;  /* 0x0000000d00027202 */ /* 0x000fe20000000f00 */
[----:B------:R-:W2:Y:S04]  /*518e0*/  LDL.LU.64 R14, [R1+0x40c8] ;  /* 0x0040c800010e7983 */ /* 0x000ea80000300a00 */
[----:B0-----:R-:W2:Y:S01]  /*518f0*/  LDL.LU.64 R12, [R1+0x40c0] ;  /* 0x0040c000010c7983 */ /* 0x001ea20000300a00 */
[----:B------:R0:W-:Y:S02]  /*51900*/  STL [R1+0x3fd0], R4 ;  /* 0x003fd00401007387 */ /* 0x0001e40000100800 */
[----:B------:R1:W-:Y:S02]  /*51910*/  STL [R1+0x3fcc], R5 ;  /* 0x003fcc0501007387 */ /* 0x0003e40000100800 */
[----:B------:R-:W-:Y:S02]  /*51920*/  STL [R1+0x3fc8], R2 ;  /* 0x003fc80201007387 */ /* 0x000fe40000100800 */
[----:B------:R-:W-:-:S02]  /*51930*/  IMAD.MOV.U32 R9, RZ, RZ, R23 ;  /* 0x000000ffff097224 */ /* 0x000fc400078e0017 */
[----:B------:R-:W3:Y:S01]  /*51940*/  S2R R23, SR_TID.X ;  /* 0x0000000000177919 */ /* 0x000ee20000002100 */
[----:B--2---:R-:W-:Y:S03]  /*51950*/  HMMA.16816.F32 R24, R24, R10, R12 ;  /* 0x0000000a1818723c */ /* 0x004fe6000000180c */
[----:B------:R-:W4:Y:S01]  /*51960*/  LDL.LU.64 R14, [R1+0x40b8] ;  /* 0x0040b800010e7983 */ /* 0x000f220000300a00 */
[----:B------:R-:W4:Y:S01]  /*51970*/  LDL.LU.64 R12, [R1+0x40b0] ;  /* 0x0040b000010c7983 */ /* 0x000f220000300a00 */
[----:B------:R-:W-:Y:S01]  /*51980*/  MOV R8, R22 ;  /* 0x0000001600087202 */ /* 0x000fe20000000f00 */
[----:B---3--:R-:W-:Y:S02]  /*51990*/  LOP3.LUT R22, R23, 0x10, RZ, 0xc0, !PT ;  /* 0x0000001017167812 */ /* 0x008fe400078ec0ff */
[----:B------:R-:W-:Y:S01]  /*519a0*/  IMAD R21, R21, 0x210, RZ ;  /* 0x0000021015157824 */ /* 0x000fe200078e02ff */
[----:B------:R-:W-:-:S02]  /*519b0*/  SHF.L.U32 R23, R23, 0x1, RZ ;  /* 0x0000000117177819 */ /* 0x000fc400000006ff */
[----:B------:R-:W-:Y:S02]  /*519c0*/  SHF.L.U32 R22, R22, 0x8, RZ ;  /* 0x0000000816167819 */ /* 0x000fe400000006ff */
[----:B------:R-:W-:Y:S01]  /*519d0*/  LOP3.LUT R23, R21, 0x10, R23, 0x78, !PT ;  /* 0x0000001015177812 */ /* 0x000fe200078e7817 */
[----:B------:R2:W-:Y:S03]  /*519e0*/  STL.64 [R1+0x40a8], R6 ;  /* 0x0040a80601007387 */ /* 0x0005e60000100a00 */
[----:B------:R-:W-:-:S04]  /*519f0*/  LOP3.LUT R23, R23, R22, RZ, 0xfc, !PT ;  /* 0x0000001617177212 */ /* 0x000fc800078efcff */
[----:B------:R-:W-:Y:S02]  /*51a00*/  LOP3.LUT R23, R23, 0x40, RZ, 0x3c, !PT ;  /* 0x0000004017177812 */ /* 0x000fe400078e3cff */
[----:B------:R-:W-:Y:S01]  /*51a10*/  STL.64 [R1+0x330], R24 ;  /* 0x0003301801007387 */ /* 0x000fe20000100a00 */
[----:B------:R-:W-:Y:S02]  /*51a20*/  STL.64 [R1+0x338], R26 ;  /* 0x0003381a01007387 */ /* 0x000fe40000100a00 */
[----:B0-----:R-:W3:Y:S02]  /*51a30*/  LDL.LU R4, [R1+0x1f0] ;  /* 0x0001f00001047983 */ /* 0x001ee40000300800 */
[----:B------:R-:W-:Y:S01]  /*51a40*/  LDSM.16.MT88.4 R24, [R23+0x2a080] ;  /* 0x02a080001718783b */ /* 0x000fe20000004200 */
[C---:B----4-:R-:W-:Y:S11]  /*51a50*/  HMMA.16816.F32 R12, R16.reuse, R6, R12 ;  /* 0x00000006100c723c */ /* 0x050ff6000000180c */
[----:B------:R-:W-:Y:S11]  /*51a60*/  @!UPT UIADD3 URZ, URZ, URZ, URZ ;  /* 0x0000003f3f3ff290 */ /* 0x000ff6000fffe03f */
[----:B------:R-:W-:Y:S01]  /*51a70*/  @!UPT UIADD3 URZ, URZ, URZ, URZ ;  /* 0x0000003f3f3ff290 */ /* 0x000fe2000fffe03f */
[----:B------:R-:W-:Y:S01]  /*51a80*/  STL.64 [R1+0x350], R12 ;  /* 0x0003500c01007387 */ /* 0x000fe20000100a00 */
[----:B------:R-:W-:Y:S02]  /*51a90*/  STL.64 [R1+0x358], R14 ;  /* 0x0003580e01007387 */ /* 0x000fe40000100a00 */
[----:B------:R-:W0:Y:S04]  /*51aa0*/  LDSM.16.MT88.4 R12, [R23+0x2a000] ;  /* 0x02a00000170c783b */ /* 0x000e280000004200 */
[----:B-1----:R-:W3:Y:S01]  /*51ab0*/  LDL.LU R5, [R1+0x1f4] ;  /* 0x0001f40001057983 */ /* 0x002ee20000300800 */
[----:B--2---:R-:W3:Y:S01]  /*51ac0*/  LDL.LU R6, [R1+0x1f8] ;  /* 0x0001f80001067983 */ /* 0x004ee20000300800 */
[----:B------:R-:W3:Y:S03]  /*51ad0*/  LDL.LU R7, [R1+0x1fc] ;  /* 0x0001fc0001077983 */ /* 0x000ee60000300800 */
[----:B0-----:R-:W-:Y:S01]  /*51ae0*/  STL.64 [R1+0x4030], R14 ;  /* 0x0040300e01007387 */ /* 0x001fe20000100a00 */
[----:B------:R0:W-:Y:S03]  /*51af0*/  STL.64 [R1+0x4028], R12 ;  /* 0x0040280c01007387 */ /* 0x0001e60000100a00 */
        /* <DEDUP_REMOVED lines=17> */
[----:B------:R-:W2:Y:S02]  /*51c10*/  LDL.LU.64 R6, [R1+0x40a8] ;  /* 0x0040a80001067983 */ /* 0x000ea40000300a00 */
[----:B------:R-:W-:Y:S02]  /*51c20*/  STL.64 [R1+0x320], R16 ;  /* 0x0003201001007387 */ /* 0x000fe40000100a00 */
[----:B------:R-:W-:Y:S02]  /*51c30*/  STL.64 [R1+0x328], R18 ;  /* 0x0003281201007387 */ /* 0x000fe40000100a00 */
[----:B------:R-:W-:Y:S01]  /*51c40*/  STL [R1+0x4068], R23 ;  /* 0x0040681701007387 */ /* 0x000fe20000100800 */
[----:B------:R-:W3:Y:S01]  /*51c50*/  LDL.LU R20, [R1+0x190] ;  /* 0x0001900001147983 */ /* 0x000ee20000300800 */
[----:B------:R-:W3:Y:S03]  /*51c60*/  LDL.LU R21, [R1+0x194] ;  /* 0x0001940001157983 */ /* 0x000ee60000300800 */
[----:B------:R0:W1:Y:S01]  /*51c70*/  LDSM.16.MT88.4 R16, [R23+0x2a100] ;  /* 0x02a100001710783b */ /* 0x0000620000004200 */
[----:B------:R-:W4:Y:S03]  /*51c80*/  LDL.LU R22, [R1+0x198] ;  /* 0x0001980001167983 */ /* 0x000f260000300800 */
[----:B0-----:R-:W4:Y:S04]  /*51c90*/  LDL.LU R23, [R1+0x19c] ;  /* 0x00019c0001177983 */ /* 0x001f280000300800 */
[----:B----4-:R-:W-:Y:S01]  /*51ca0*/  STL.64 [R1+0x40a0], R22 ;  /* 0x0040a01601007387 */ /* 0x010fe20000100a00 */
[----:B---3--:R0:W-:Y:S03]  /*51cb0*/  STL.64 [R1+0x4098], R20 ;  /* 0x0040981401007387 */ /* 0x0081e60000100a00 */
[----:B0-----:R-:W3:Y:S01]  /*51cc0*/  LDL.LU R20, [R1+0x1e0] ;  /* 0x0001e00001147983 */ /* 0x001ee20000300800 */
[----:B------:R-:W3:Y:S02]  /*51cd0*/  LDL.LU R21, [R1+0x1e4] ;  /* 0x0001e40001157983 */ /* 0x000ee40000300800 */
[----:B------:R-:W3:Y:S02]  /*51ce0*/  LDL.LU R22, [R1+0x1e8] ;  /* 0x0001e80001167983 */ /* 0x000ee40000300800 */
[----:B------:R-:W3:Y:S01]  /*51cf0*/  LDL.LU R23, [R1+0x1ec] ;  /* 0x0001ec0001177983 */ /* 0x000ee20000300800 */
[C---:B--2---:R-:W-:Y:S01]  /*51d00*/  HMMA.16816.F32 R24, R12.reuse, R6, R24 ;  /* 0x000000060c18723c */ /* 0x044fe20000001818 */
[----:B-1----:R-:W-:Y:S01]  /*51d10*/  STL.64 [R1+0x3ff0], R18 ;  /* 0x003ff01201007387 */ /* 0x002fe20000100a00 */
[----:B------:R0:W-:Y:S03]  /*51d20*/  STL.64 [R1+0x3fe8], R16 ;  /* 0x003fe81001007387 */ /* 0x0001e60000100a00 */
[----:B0-----:R-:W2:Y:S01]  /*51d30*/  LDL.LU R16, [R1] ;  /* 0x0000000001107983 */ /* 0x001ea20000300800 */
[----:B------:R-:W2:Y:S02]  /*51d40*/  LDL.LU R17, [R1+0x4] ;  /* 0x0000040001117983 */ /* 0x000ea40000300800 */
[----:B------:R-:W2:Y:S02]  /*51d50*/  LDL.LU R18, [R1+0x8] ;  /* 0x0000080001127983 */ /* 0x000ea40000300800 */
[----:B------:R-:W2:Y:S11]  /*51d60*/  LDL.LU R19, [R1+0xc] ;  /* 0x00000c0001137983 */ /* 0x000eb60000300800 */
[----:B------:R-:W-:Y:S02]  /*51d70*/  @!UPT UIADD3 URZ, URZ, URZ, URZ ;  /* 0x0000003f3f3ff290 */ /* 0x000fe4000fffe03f */
[----:B------:R0:W-:Y:S01]  /*51d80*/  STL.64 [R1+0x340], R24 ;  /* 0x0003401801007387 */ /* 0x0001e20000100a00 */
[----:B------:R1:W-:Y:S03]  /*51d90*/  STL.64 [R1+0x348], R26 ;  /* 0x0003481a01007387 */ /* 0x0003e60000100a00 */
[----:B0-----:R-:W4:Y:S01]  /*51da0*/  LDL.LU R24, [R1+0x180] ;  /* 0x0001800001187983 */ /* 0x001f220000300800 */
[----:B------:R-:W4:Y:S02]  /*51db0*/  LDL.LU R25, [R1+0x184] ;  /* 0x0001840001197983 */ /* 0x000f240000300800 */
[----:B-1----:R-:W4:Y:S02]  /*51dc0*/  LDL.LU R26, [R1+0x188] ;  /* 0x00018800011a7983 */ /* 0x002f240000300800 */
[----:B------:R-:W4:Y:S01]  /*51dd0*/  LDL.LU R27, [R1+0x18c] ;  /* 0x00018c00011b7983 */ /* 0x000f220000300800 */
[----:B---3--:R-:W-:Y:S01]  /*51de0*/  HMMA.16816.F32 R12, R12, R10, R20 ;  /* 0x0000000a0c0c723c */ /* 0x008fe20000001814 */
[----:B------:R-:W3:Y:S01]  /*51df0*/  LDL.LU.64 R22, [R1+0x40a0] ;  /* 0x0040a00001167983 */ /* 0x000ee20000300a00 */
[----:B------:R-:W3:Y:S11]  /*51e00*/  LDL.LU.64 R20, [R1+0x4098] ;  /* 0x0040980001147983 */ /* 0x000ef60000300a00 */
        /* <DEDUP_REMOVED lines=9> */
[----:B------:R1:W-:Y:S02]  /*51ea0*/  STL.64 [R1+0x2e8], R14 ;  /* 0x0002e80e01007387 */ /* 0x0003e40000100a00 */
[----:B0-----:R-:W-:Y:S01]  /*51eb0*/  IMAD.MOV.U32 R12, RZ, RZ, R0 ;  /* 0x000000ffff0c7224 */ /* 0x001fe200078e0000 */
[----:B------:R-:W-:Y:S01]  /*51ec0*/  MOV R13, R29 ;  /* 0x0000001d000d7202 */ /* 0x000fe20000000f00 */
[----:B------:R-:W2:Y:S01]  /*51ed0*/  LDL.LU R0, [R1+0x4084] ;  /* 0x0040840001007983 */ /* 0x000ea20000300800 */
[----:B------:R-:W2:Y:S01]  /*51ee0*/  LDL.LU R29, [R1+0x4080] ;  /* 0x00408000011d7983 */ /* 0x000ea20000300800 */
[----:B-1----:R-:W-:Y:S02]  /*51ef0*/  MOV R14, R3 ;  /* 0x00000003000e7202 */ /* 0x002fe40000000f00 */
[----:B------:R-:W2:Y:S01]  /*51f00*/  LDL.LU R3, [R1+0x407c] ;  /* 0x00407c0001037983 */ /* 0x000ea20000300800 */
[----:B------:R-:W2:Y:S01]  /*51f10*/  LDL.LU R15, [R1+0x4c] ;  /* 0x00004c00010f7983 */ /* 0x000ea20000300800 */
[----:B---3--:R-:W-:Y:S02]  /*51f20*/  HMMA.16816.F32 R16, R16, R10, R20 ;  /* 0x0000000a1010723c */ /* 0x008fe40000001814 */
[----:B--2---:R-:W-:Y:S01]  /*51f30*/  STL.64 [R1+0x4050], R14 ;  /* 0x0040500e01007387 */ /* 0x004fe20000100a00 */
[----:B------:R0:W-:Y:S02]  /*51f40*/  STL.64 [R1+0x4048], R12 ;  /* 0x0040480c01007387 */ /* 0x0001e40000100a00 */
[----:B0-----:R-:W-:Y:S01]  /*51f50*/  IMAD.MOV.U32 R12, RZ, RZ, R28 ;  /* 0x000000ffff0c7224 */ /* 0x001fe200078e001c */
[----:B------:R-:W-:Y:S01]  /*51f60*/  MOV R13, R0 ;  /* 0x00000000000d7202 */ /* 0x000fe20000000f00 */
[----:B------:R-:W2:Y:S01]  /*51f70*/  LDL.LU R28, [R1+0x4078] ;  /* 0x00407800011c7983 */ /* 0x000ea20000300800 */
[----:B------:R-:W3:Y:S01]  /*51f80*/  LDL.LU R0, [R1+0x4074] ;  /* 0x0040740001007983 */ /* 0x000ee20000300800 */
[----:B------:R-:W-:Y:S01]  /*51f90*/  MOV R14, R29 ;  /* 0x0000001d000e7202 */ /* 0x000fe20000000f00 */
[----:B------:R-:W-:Y:S01]  /*51fa0*/  IMAD.MOV.U32 R15, RZ, RZ, R3 ;  /* 0x000000ffff0f7224 */ /* 0x000fe200078e0003 */
[----:B------:R-:W2:Y:S01]  /*51fb0*/  LDL.LU R29, [R1+0x4070] ;  /* 0x00407000011d7983 */ /* 0x000ea20000300800 */
[----:B------:R-:W2:Y:S02]  /*51fc0*/  LDL.LU R3, [R1+0x406c] ;  /* 0x00406c0001037983 */ /* 0x000ea40000300800 */
[----:B------:R-:W2:Y:S09]  /*51fd0*/  LDL.LU R23, [R1+0x4068] ;  /* 0x0040680001177983 */ /* 0x000eb20000300800 */
[----:B------:R-:W-:Y:S01]  /*51fe0*/  STL.64 [R1+0x2b0], R16 ;  /* 0x0002b01001007387 */ /* 0x000fe20000100a00 */
[----:B------:R-:W-:Y:S04]  /*51ff0*/  STL.64 [R1+0x2b8], R18 ;  /* 0x0002b81201007387 */ /* 0x000fe80000100a00 */
[----:B--2---:R-:W0:Y:S04]  /*52000*/  LDSM.16.MT88.4 R16, [R23+0x2a180] ;  /* 0x02a180001710783b */ /* 0x004e280000004200 */
[----:B0-----:R4:W-:Y:S01]  /*52010*/  STL [R1+0x20], R16 ;  /* 0x0000201001007387 */ /* 0x0019e20000100800 */
[----:B------:R-:W2:Y:S02]  /*52020*/  LDL.LU R20, [R1+0x50] ;  /* 0x0000500001147983 */ /* 0x000ea40000300800 */
[----:B------:R-:W2:Y:S02]  /*52030*/  LDL.LU R21, [R1+0x54] ;  /* 0x0000540001157983 */ /* 0x000ea40000300800 */
[----:B------:R-:W2:Y:S01]  /*52040*/  LDL.LU R22, [R1+0x58] ;  /* 0x0000580001167983 */ /* 0x000ea20000300800 */
[----:B------:R-:W2:Y:S01]  /*52050*/  LDL.LU R23, [R1+0x5c] ;  /* 0x00005c0001177983 */ /* 0x000ea20000300800 */
[----:B------:R-:W-:-:S02]  /*52060*/  MOV R4, R17 ;  /* 0x0000001100047202 */ /* 0x000fc40000000f00 */
[----:B------:R-:W-:Y:S01]  /*52070*/  MOV R5, R18 ;  /* 0x0000001200057202 */ /* 0x000fe20000000f00 */
[----:B------:R-:W-:Y:S02]  /*52080*/  IMAD.MOV.U32 R2, RZ, RZ, R19 ;  /* 0x000000ffff027224 */ /* 0x000fe400078e0013 */
[C---:B----4-:R-:W-:Y:S01]  /*52090*/  HMMA.16816.F32 R16, R12.reuse, R6, R24 ;  /* 0x000000060c10723c */ /* 0x050fe20000001818 */
[----:B--2---:R-:W-:Y:S01]  /*520a0*/  STL.64 [R1+0x4060], R22 ;  /* 0x0040601601007387 */ /* 0x004fe20000100a00 */
[----:B------:R0:W-:Y:S03]  /*520b0*/  STL.64 [R1+0x4058], R20 ;  /* 0x0040581401007387 */ /* 0x0001e60000100a00 */
[----:B0-----:R-:W2:Y:S01]  /*520c0*/  LDL.LU R20, [R1+0x160] ;  /* 0x0001600001147983 */ /* 0x001ea20000300800 */
[----:B------:R-:W2:Y:S02]  /*520d0*/  LDL.LU R21, [R1+0x164] ;  /* 0x0001640001157983 */ /* 0x000ea40000300800 */
[----:B------:R-:W2:Y:S02]  /*520e0*/  LDL.LU R22, [R1+0x168] ;  /* 0x0001680001167983 */ /* 0x000ea40000300800 */
[----:B------:R-:W2:Y:S01]  /*520f0*/  LDL.LU R23, [R1+0x16c] ;  /* 0x00016c0001177983 */ /* 0x000ea20000300800 */
[----:B------:R-:W-:Y:S01]  /*52100*/  STL [R1+0x3fdc], R2 ;  /* 0x003fdc0201007387 */ /* 0x000fe20000100800 */
[----:B------:R-:W-:Y:S02]  /*52110*/  STL [R1+0x3fd8], R5 ;  /* 0x003fd80501007387 */ /* 0x000fe40000100800 */
[----:B------:R-:W-:Y:S02]  /*52120*/  STL [R1+0x3fd4], R4 ;  /* 0x003fd40401007387 */ /* 0x000fe40000100800 */
[----:B------:R-:W4:Y:S07]  /*52130*/  LDL.LU R24, [R1+0x140] ;  /* 0x0001400001187983 */ /* 0x000f2e0000300800 */
[----:B------:R-:W-:Y:S01]  /*52140*/  STL.64 [R1+0x280], R16 ;  /* 0x0002801001007387 */ /* 0x000fe20000100a00 */
[----:B------:R-:W-:Y:S02]  /*52150*/  STL.64 [R1+0x288], R18 ;  /* 0x0002881201007387 */ /* 0x000fe40000100a00 */
        /* <DEDUP_REMOVED lines=26> */
[----:B------:R-:W4:Y:S01]  /*52300*/  LDL.LU.64 R22, [R1+0x4060] ;  /* 0x0040600001167983 */ /* 0x000f220000300a00 */
[----:B------:R-:W4:Y:S02]  /*52310*/  LDL.LU.64 R20, [R1+0x4058] ;  /* 0x0040580001147983 */ /* 0x000f240000300a00 */
[----:B------:R-:W-:Y:S02]  /*52320*/  STL.64 [R1+0x210], R12 ;  /* 0x0002100c01007387 */ /* 0x000fe40000100a00 */
[----:B------:R0:W-:Y:S02]  /*52330*/  STL.64 [R1+0x218], R14 ;  /* 0x0002180e01007387 */ /* 0x0001e40000100a00 */
        /* <DEDUP_REMOVED lines=10> */
[----:B------:R-:W-:Y:S01]  /*523e0*/  STL [R1+0x10], R20 ;  /* 0x0000101401007387 */ /* 0x000fe20000100800 */
[----:B------:R-:W-:Y:S02]  /*523f0*/  IMAD.MOV.U32 R4, RZ, RZ, R23 ;  /* 0x000000ffff047224 */ /* 0x000fe400078e0017 */
[----:B------:R-:W0:Y:S01]  /*52400*/  LDSM.16.MT88.4 R20, [R3+0x2a080] ;  /* 0x02a080000314783b */ /* 0x000e220000004200 */
[----:B------:R-:W-:Y:S03]  /*52410*/  STL [R1+0x3fe4], R5 ;  /* 0x003fe40501007387 */ /* 0x000fe60000100800 */
[----:B------:R-:W-:Y:S01]  /*52420*/  STL [R1+0x3fe0], R4 ;  /* 0x003fe00401007387 */ /* 0x000fe20000100800 */
[----:B------:R-:W-:Y:S01]  /*52430*/  HMMA.16816.F32 R12, R12, R10, R24 ;  /* 0x0000000a0c0c723c */ /* 0x000fe20000001818 */
[----:B0-----:R-:W-:Y:S01]  /*52440*/  STL.64 [R1], R20 ;  /* 0x0000001401007387 */ /* 0x001fe20000100a00 */
[----:B------:R-:W-:Y:S02]  /*52450*/  STL.64 [R1+0x8], R22 ;  /* 0x0000081601007387 */ /* 0x000fe40000100a00 */
[----:B------:R-:W0:Y:S02]  /*52460*/  LDSM.16.MT88.4 R20, [R3+0x2a100] ;  /* 0x02a100000314783b */ /* 0x000e240000004200 */
[----:B0-----:R-:W-:Y:S02]  /*52470*/  STL.64 [R1+0x3f40], R22 ;  /* 0x003f401601007387 */ /* 0x001fe40000100a00 */
[----:B------:R0:W-:Y:S02]  /*52480*/  STL.64 [R1+0x3f38], R20 ;  /* 0x003f381401007387 */ /* 0x0001e40000100a00 */
[----:B0-----:R-:W4:Y:S01]  /*52490*/  LDL.LU R20, [R1+0x60] ;  /* 0x0000600001147983 */ /* 0x001f220000300800 */
[----:B------:R-:W4:Y:S02]  /*524a0*/  LDL.LU R21, [R1+0x64] ;  /* 0x0000640001157983 */ /* 0x000f240000300800 */
[----:B------:R-:W4:Y:S02]  /*524b0*/  LDL.LU R22, [R1+0x68] ;  /* 0x0000680001167983 */ /* 0x000f240000300800 */
[----:B------:R-:W4:Y:S01]  /*524c0*/  LDL.LU R23, [R1+0x6c] ;  /* 0x00006c0001177983 */ /* 0x000f220000300800 */
[----:B------:R-:W2:Y:S01]  /*524d0*/  LDL.LU.64 R26, [R1+0x4040] ;  /* 0x00404000011a7983 */ /* 0x000ea20000300a00 */
[----:B------:R-:W2:Y:S06]  /*524e0*/  LDL.LU.64 R24, [R1+0x4038] ;  /* 0x0040380001187983 */ /* 0x000eac0000300a00 */
[----:B------:R-:W-:Y:S02]  /*524f0*/  STL.64 [R1+0x260], R12 ;  /* 0x0002600c01007387 */ /* 0x000fe40000100a00 */
[----:B------:R-:W-:Y:S02]  /*52500*/  STL.64 [R1+0x268], R14 ;  /* 0x0002680e01007387 */ /* 0x000fe40000100a00 */
[----:B------:R-:W0:Y:S04]  /*52510*/  LDSM.16.MT88.4 R12, [R3+0x2a180] ;  /* 0x02a18000030c783b */ /* 0x000e280000004200 */
[----:B0-----:R0:W-:Y:S01]  /*52520*/  STL.64 [R1+0x58], R14 ;  /* 0x0000580e01007387 */ /* 0x0011e20000100a00 */
[----:B------:R-:W-:-:S02]  /*52530*/  MOV R5, R12 ;  /* 0x0000000c00057202 */ /* 0x000fc40000000f00 */
[----:B------:R-:W-:Y:S01]  /*52540*/  MOV R4, R13 ;  /* 0x0000000d00047202 */ /* 0x000fe20000000f00 */
        /* <DEDUP_REMOVED lines=15> */
[----:B------:R-:W-:Y:S03]  /*52640*/  STL.64 [R1+0x2d8], R14 ;  /* 0x0002d80e01007387 */ /* 0x000fe60000100a00 */
[----:B0-----:R-:W3:Y:S01]  /*52650*/  LDL.LU R12, [R1+0x90] ;  /* 0x00009000010c7983 */ /* 0x001ee20000300800 */
        /* <DEDUP_REMOVED lines=9> */
[----:B------:R-:W-:Y:S02]  /*526f0*/  STL [R1+0x3e7c], R3 ;  /* 0x003e7c0301007387 */ /* 0x000fe40000100800 */
[----:B------:R-:W-:Y:S01]  /*52700*/  IMAD.MOV.U32 R14, RZ, RZ, R29 ;  /* 0x000000ffff0e7224 */ /* 0x000fe200078e001d */
[----:B---3--:R-:W-:Y:S01]  /*52710*/  MOV R15, R0 ;  /* 0x00000000000f7202 */ /* 0x008fe20000000f00 */
[----:B--2---:R-:W-:Y:S01]  /*52720*/  HMMA.16816.F32 R24, R24, R10, R16 ;  /* 0x0000000a1818723c */ /* 0x004fe20000001810 */
[----:B------:R-:W2:Y:S01]  /*52730*/  LDL.LU.64 R18, [R1+0x3ff0] ;  /* 0x003ff00001127983 */ /* 0x000ea20000300a00 */
[----:B------:R-:W2:Y:S06]  /*52740*/  LDL.LU.64 R16, [R1+0x3fe8] ;  /* 0x003fe80001107983 */ /* 0x000eac0000300a00 */
[C---:B--2---:R-:W-:Y:S11]  /*52750*/  HMMA.16816.F32 R12, R16.reuse, R6, R12 ;  /* 0x00000006100c723c */ /* 0x044ff6000000180c */
[----:B------:R-:W-:Y:S11]  /*52760*/  @!UPT UIADD3 URZ, URZ, URZ, URZ ;  /* 0x0000003f3f3ff290 */ /* 0x000ff6000fffe03f */
[----:B------:R-:W-:Y:S01]  /*52770*/  @!UPT UIADD3 URZ, URZ, URZ, URZ ;  /* 0x0000003f3f3ff290 */ /* 0x000fe2000fffe03f */
[----:B------:R-:W-:Y:S01]  /*52780*/  STL.64 [R1+0x220], R12 ;  /* 0x0002200c01007387 */ /* 0x000fe20000100a00 */
[----:B------:R-:W-:Y:S02]  /*52790*/  STL.64 [R1+0x230], R24 ;  /* 0x0002301801007387 */ /* 0x000fe40000100a00 */
[----:B------:R-:W-:Y:S02]  /*527a0*/  STL.64 [R1+0x238], R26 ;  /* 0x0002381a01007387 */ /* 0x000fe40000100a00 */
[----:B------:R4:W-:Y:S02]  /*527b0*/  STL [R1+0x228], R14 ;  /* 0x0002280e01007387 */ /* 0x0009e40000100800 */
[----:B------:R-:W-:Y:S01]  /*527c0*/  IMAD.MOV.U32 R29, RZ, RZ, R15 ;  /* 0x000000ffff1d7224 */ /* 0x000fe200078e000f */
[----:B------:R-:W0:Y:S01]  /*527d0*/  LDSM.16.MT88.4 R24, [R28+0x2c000] ;  /* 0x02c000001c18783b */ /* 0x000e220000004200 */
[----:B----4-:R-:W-:Y:S03]  /*527e0*/  HMMA.16816.F32 R12, R16, R10, R20 ;  /* 0x0000000a100c723c */ /* 0x010fe60000001814 */
[----:B------:R-:W-:Y:S11]  /*527f0*/  STL [R1+0x3e80], R29 ;  /* 0x003e801d01007387 */ /* 0x000ff60000100800 */
[----:B------:R-:W-:Y:S09]  /*52800*/  @!UPT UIADD3 URZ, URZ, URZ, URZ ;  /* 0x0000003f3f3ff290 */ /* 0x000ff2000fffe03f */
[----:B------:R-:W-:Y:S01]  /*52810*/  STL.64 [R1+0x1f0], R12 ;  /* 0x0001f00c01007387 */ /* 0x000fe20000100a00 */
[----:B------:R-:W-:Y:S02]  /*52820*/  STL [R1+0x1f8], R14 ;  /* 0x0001f80e01007387 */ /* 0x000fe40000100800 */
[----:B------:R-:W-:Y:S02]  /*52830*/  STL.64 [R1+0x3fc0], R10 ;  /* 0x003fc00a01007387 */ /* 0x000fe40000100a00 */
[----:B------:R-:W-:Y:S01]  /*52840*/  STL.64 [R1+0x3fb8], R8 ;  /* 0x003fb80801007387 */ /* 0x000fe20000100a00 */
[----:B------:R-:W2:Y:S01]  /*52850*/  LDL.LU R20, [R1] ;  /* 0x0000000001147983 */ /* 0x000ea20000300800 */
[----:B------:R-:W2:Y:S02]  /*52860*/  LDL.LU R21, [R1+0x4] ;  /* 0x0000040001157983 */ /* 0x000ea40000300800 */
[----:B------:R-:W3:Y:S02]  /*52870*/  LDL.LU R22, [R1+0x8] ;  /* 0x0000080001167983 */ /* 0x000ee40000300800 */
[----:B------:R-:W3:Y:S01]  /*52880*/  LDL.LU R23, [R1+0xc] ;  /* 0x00000c0001177983 */ /* 0x000ee20000300800 */
[----:B------:R-:W-:Y:S01]  /*52890*/  MOV R0, R15 ;  /* 0x0000000f00007202 */ /* 0x000fe20000000f00 */
[----:B---3--:R-:W-:Y:S01]  /*528a0*/  STL.64 [R1+0x3f70], R22 ;  /* 0x003f701601007387 */ /* 0x008fe20000100a00 */
[----:B--2---:R-:W-:Y:S03]  /*528b0*/  STL.64 [R1+0x3f68], R20 ;  /* 0x003f681401007387 */ /* 0x004fe60000100a00 */
[----:B------:R-:W-:Y:S02]  /*528c0*/  STL [R1+0x3d60], R0 ;  /* 0x003d600001007387 */ /* 0x000fe40000100800 */
[----:B0-----:R-:W-:Y:S01]  /*528d0*/  STL.64 [R1+0x3ed8], R26 ;  /* 0x003ed81a01007387 */ /* 0x001fe20000100a00 */
[----:B------:R0:W-:Y:S02]  /*528e0*/  STL.64 [R1+0x3ed0], R24 ;  /* 0x003ed01801007387 */ /* 0x0001e40000100a00 */
[----:B0-----:R-:W-:Y:S01]  /*528f0*/  MOV R24, R5 ;  /* 0x0000000500187202 */ /* 0x001fe20000000f00 */
[----:B------:R-:W-:Y:S01]  /*52900*/  IMAD.MOV.U32 R25, RZ, RZ, R4 ;  /* 0x000000ffff197224 */ /* 0x000fe200078e0004 */
[----:B------:R-:W2:Y:S01]  /*52910*/  LDL.LU R5, [R1+0x3fe4] ;  /* 0x003fe40001057983 */ /* 0x000ea20000300800 */
[----:B------:R-:W3:Y:S02]  /*52920*/  LDL.LU R4, [R1+0x3fe0] ;  /* 0x003fe00001047983 */ /* 0x000ee40000300800 */
[----:B------:R-:W4:Y:S02]  /*52930*/  LDL.LU R26, [R1+0x58] ;  /* 0x00005800011a7983 */ /* 0x000f240000300800 */
[----:B------:R-:W4:Y:S01]  /*52940*/  LDL.LU R27, [R1+0x5c] ;  /* 0x00005c00011b7983 */ /* 0x000f220000300800 */
[----:B------:R-:W4:Y:S01]  /*52950*/  LDL.LU R20, [R1+0x10] ;  /* 0x0000100001147983 */ /* 0x000f220000300800 */
[----:B------:R-:W-:-:S02]  /*52960*/  MOV R21, R2 ;  /* 0x0000000200157202 */ /* 0x000fc40000000f00 */
[----:B------:R-:W4:Y:S01]  /*52970*/  LDL.LU R2, [R1+0x3fdc] ;  /* 0x003fdc0001027983 */ /* 0x000f220000300800 */
[----:B--2---:R-:W-:Y:S01]  /*52980*/  MOV R22, R5 ;  /* 0x0000000500167202 */ /* 0x004fe20000000f00 */
[----:B---3--:R-:W-:Y:S01]  /*52990*/  IMAD.MOV.U32 R23, RZ, RZ, R4 ;  /* 0x000000ffff177224 */ /* 0x008fe200078e0004 */
[----:B------:R-:W2:Y:S01]  /*529a0*/  LDL.LU R5, [R1+0x3fd8] ;  /* 0x003fd80001057983 */ /* 0x000ea20000300800 */
[----:B------:R-:W3:Y:S03]  /*529b0*/  LDL.LU R4, [R1+0x3fd4] ;  /* 0x003fd40001047983 */ /* 0x000ee60000300800 */
[----:B------:R-:W-:Y:S01]  /*529c0*/  STL.64 [R1+0x3fa0], R22 ;  /* 0x003fa01601007387 */ /* 0x000fe20000100a00 */
[----:B----4-:R-:W-:Y:S02]  /*529d0*/  STL.64 [R1+0x3f98], R20 ;  /* 0x003f981401007387 */ /* 0x010fe40000100a00 */
[----:B------:R-:W-:Y:S02]  /*529e0*/  STL.64 [R1+0x3f20], R26 ;  /* 0x003f201a01007387 */ /* 0x000fe40000100a00 */
[----:B------:R0:W-:Y:S02]  /*529f0*/  STL.64 [R1+0x3f18], R24 ;  /* 0x003f181801007387 */ /* 0x0001e40000100a00 */
        /* <DEDUP_REMOVED lines=10> */
[----:B------:R-:W2:Y:S01]  /*52aa0*/  LDL.LU R20, [R1+0x20] ;  /* 0x0000200001147983 */ /* 0x000ea20000300800 */
[----:B---3--:R-:W-:-:S02]  /*52ab0*/  MOV R21, R4 ;  /* 0x0000000400157202 */ /* 0x008fc40000000f00 */
[----:B------:R-:W3:Y:S01]  /*52ac0*/  LDL.LU R4, [R1+0x3fd0] ;  /* 0x003fd00001047983 */ /* 0x000ee20000300800 */
[----:B------:R-:W-:Y:S01]  /*52ad0*/  MOV R22, R5 ;  /* 0x0000000500167202 */ /* 0x000fe20000000f00 */
[----:B------:R-:W-:Y:S01]  /*52ae0*/  IMAD.MOV.U32 R23, RZ, RZ, R2 ;  /* 0x000000ffff177224 */ /* 0x000fe200078e0002 */
[----:B------:R-:W3:Y:S01]  /*52af0*/  LDL.LU R5, [R1+0x3fcc] ;  /* 0x003fcc0001057983 */ /* 0x000ee20000300800 */
[----:B------:R-:W3:Y:S02]  /*52b00*/  LDL.LU R2, [R1+0x3fc8] ;  /* 0x003fc80001027983 */ /* 0x000ee40000300800 */
[----:B------:R-:W3:Y:S01]  /*52b10*/  LDL R3, [R1+0x1a48] ;  /* 0x001a480001037983 */ /* 0x000ee20000100800 */
[----:B----4-:R-:W-:Y:S01]  /*52b20*/  STL.64 [R1+0x3f50], R26 ;  /* 0x003f501a01007387 */ /* 0x010fe20000100a00 */
[----:B--2---:R0:W-:Y:S03]  /*52b30*/  STL.64 [R1+0x3f48], R24 ;  /* 0x003f481801007387 */ /* 0x0041e60000100a00 */
[----:B---3--:R-:W1:Y:S04]  /*52b40*/  LDSM.16.M88.4 R12, [R3+0x40280] ;  /* 0x04028000030c783b */ /* 0x008e680000000200 */
[----:B------:R-:W2:Y:S04]  /*52b50*/  LDSM.16.M88.4 R16, [R3+0x50280] ;  /* 0x050280000310783b */ /* 0x000ea80000000200 */
[----:B0-----:R-:W3:Y:S01]  /*52b60*/  LDL.LU R24, [R1+0xc0] ;  /* 0x0000c00001187983 */ /* 0x001ee20000300800 */
[----:B------:R-:W3:Y:S02]  /*52b70*/  LDL.LU R25, [R1+0xc4] ;  /* 0x0000c40001197983 */ /* 0x000ee40000300800 */
[----:B------:R-:W4:Y:S02]  /*52b80*/  LDL.LU R26, [R1+0xc8] ;  /* 0x0000c800011a7983 */ /* 0x000f240000300800 */
[----:B------:R-:W4:Y:S01]  /*52b90*/  LDL.LU R27, [R1+0xcc] ;  /* 0x0000cc00011b7983 */ /* 0x000f220000300800 */
[----:B------:R-:W2:Y:S01]  /*52ba0*/  LDL.LU R8, [R1+0xf0] ;  /* 0x0000f00001087983 */ /* 0x000ea20000300800 */
[----:B------:R-:W2:Y:S02]  /*52bb0*/  LDL.LU R9, [R1+0xf4] ;  /* 0x0000f40001097983 */ /* 0x000ea40000300800 */
[----:B------:R-:W2:Y:S02]  /*52bc0*/  LDL.LU R10, [R1+0xf8] ;  /* 0x0000f800010a7983 */ /* 0x000ea40000300800 */
[----:B------:R-:W2:Y:S01]  /*52bd0*/  LDL.LU R11, [R1+0xfc] ;  /* 0x0000fc00010b7983 */ /* 0x000ea20000300800 */
[----:B----4-:R-:W-:Y:S01]  /*52be0*/  STL.64 [R1+0x3f60], R26 ;  /* 0x003f601a01007387 */ /* 0x010fe20000100a00 */
[----:B---3--:R0:W-:Y:S03]  /*52bf0*/  STL.64 [R1+0x3f58], R24 ;  /* 0x003f581801007387 */ /* 0x0081e60000100a00 */
[----:B0-----:R-:W3:Y:S01]  /*52c00*/  LDL.LU R24, [R1+0x100] ;  /* 0x0001000001187983 */ /* 0x001ee20000300800 */
[----:B------:R-:W3:Y:S02]  /*52c10*/  LDL.LU R25, [R1+0x104] ;  /* 0x0001040001197983 */ /* 0x000ee40000300800 */
[----:B------:R-:W4:Y:S02]  /*52c20*/  LDL.LU R26, [R1+0x108] ;  /* 0x00010800011a7983 */ /* 0x000f240000300800 */
[----:B------:R-:W4:Y:S02]  /*52c30*/  LDL.LU R27, [R1+0x10c] ;  /* 0x00010c00011b7983 */ /* 0x000f240000300800 */
[----:B----4-:R-:W-:Y:S01]  /*52c40*/  STL.64 [R1+0x3f80], R26 ;  /* 0x003f801a01007387 */ /* 0x010fe20000100a00 */
[----:B---3--:R0:W-:Y:S03]  /*52c50*/  STL.64 [R1+0x3f78], R24 ;  /* 0x003f781801007387 */ /* 0x0081e60000100a00 */
[----:B0-----:R-:W3:Y:S01]  /*52c60*/  LDL.LU R24, [R1+0x120] ;  /* 0x0001200001187983 */ /* 0x001ee20000300800 */
[----:B------:R-:W3:Y:S02]  /*52c70*/  LDL.LU R25, [R1+0x124] ;  /* 0x0001240001197983 */ /* 0x000ee40000300800 */
[----:B------:R-:W4:Y:S02]  /*52c80*/  LDL.LU R26, [R1+0x128] ;  /* 0x00012800011a7983 */ /* 0x000f240000300800 */
[----:B------:R-:W4:Y:S01]  /*52c90*/  LDL.LU R27, [R1+0x12c] ;  /* 0x00012c00011b7983 */ /* 0x000f220000300800 */
[C---:B--2---:R-:W-:Y:S01]  /*52ca0*/  HMMA.16816.F32 R8, R20.reuse, R6, R8 ;  /* 0x000000061408723c */ /* 0x044fe20000001808 */
[----:B----4-:R-:W-:Y:S01]  /*52cb0*/  STL.64 [R1+0x3f90], R26 ;  /* 0x003f901a01007387 */ /* 0x010fe20000100a00 */
[----:B---3--:R0:W-:Y:S03]  /*52cc0*/  STL.64 [R1+0x3f88], R24 ;  /* 0x003f881801007387 */ /* 0x0081e60000100a00 */
        /* <DEDUP_REMOVED lines=10> */
[----:B-1----:R-:W-:Y:S01]  /*52d70*/  STL [R1+0x3d0c], R14 ;  /* 0x003d0c0e01007387 */ /* 0x002fe20000100800 */
[----:B------:R-:W-:Y:S02]  /*52d80*/  STL [R1+0x3d08], R15 ;  /* 0x003d080f01007387 */ /* 0x000fe40000100800 */
[----:B------:R-:W-:Y:S02]  /*52d90*/  STL [R1+0x3cb4], R18 ;  /* 0x003cb41201007387 */ /* 0x000fe40000100800 */
[----:B------:R-:W-:Y:S01]  /*52da0*/  STL [R1+0x3cb0], R19 ;  /* 0x003cb01301007387 */ /* 0x000fe20000100800 */
[----:B------:R-:W-:Y:S01]  /*52db0*/  STL.64 [R1+0x1d0], R8 ;  /* 0x0001d00801007387 */ /* 0x000fe20000100a00 */
[----:B------:R-:W-:Y:S02]  /*52dc0*/  STL.64 [R1+0x1d8], R10 ;  /* 0x0001d80a01007387 */ /* 0x000fe40000100a00 */
[----:B------:R-:W0:Y:S02]  /*52dd0*/  LDSM.16.MT88.4 R8, [R28+0x2c080] ;  /* 0x02c080001c08783b */ /* 0x000e240000004200 */
[----:B0-----:R-:W-:Y:S02]  /*52de0*/  STL.64 [R1+0x40], R8 ;  /* 0x0000400801007387 */ /* 0x001fe40000100a00 */
[----:B------:R0:W-:Y:S02]  /*52df0*/  STL.64 [R1+0x48], R10 ;  /* 0x0000480a01007387 */ /* 0x0001e40000100a00 */
[----:B0-----:R-:W2:Y:S01]  /*52e00*/  LDL.LU.64 R10, [R1+0x3fc0] ;  /* 0x003fc000010a7983 */ /* 0x001ea20000300a00 */
[----:B------:R-:W3:Y:S01]  /*52e10*/  LDL.LU.64 R8, [R1+0x3fb8] ;  /* 0x003fb80001087983 */ /* 0x000ee20000300a00 */
        /* <DEDUP_REMOVED lines=58> */
[----:B------:R1:W-:Y:S03]  /*531c0*/  STL.64 [R1+0x198], R22 ;  /* 0x0001981601007387 */ /* 0x0003e60000100a00 */
[----:B0-----:R-:W2:Y:S01]  /*531d0*/  LDL.LU R20, [R1+0x70] ;  /* 0x0000700001147983 */ /* 0x001ea20000300800 */
[----:B------:R-:W2:Y:S02]  /*531e0*/  LDL.LU R21, [R1+0x74] ;  /* 0x0000740001157983 */ /* 0x000ea40000300800 */
[----:B-1----:R-:W2:Y:S02]  /*531f0*/  LDL.LU R22, [R1+0x78] ;  /* 0x0000780001167983 */ /* 0x002ea40000300800 */
[----:B------:R-:W2:Y:S01]  /*53200*/  LDL.LU R23, [R1+0x7c] ;  /* 0x00007c0001177983 */ /* 0x000ea20000300800 */
[----:B------:R-:W-:Y:S01]  /*53210*/  STL.64 [R1+0x3ef0], R10 ;  /* 0x003ef00a01007387 */ /* 0x000fe20000100a00 */
[----:B--2---:R-:W-:Y:S11]  /*53220*/  HMMA.16816.F32 R20, R24, R6, R20 ;  /* 0x000000061814723c */ /* 0x004ff60000001814 */
[----:B------:R-:W-:Y:S11]  /*53230*/  @!UPT UIADD3 URZ, URZ, URZ, URZ ;  /* 0x0000003f3f3ff290 */ /* 0x000ff6000fffe03f */
[----:B------:R-:W-:Y:S01]  /*53240*/  @!UPT UIADD3 URZ, URZ, URZ, URZ ;  /* 0x0000003f3f3ff290 */ /* 0x000fe2000fffe03f */
[----:B------:R-:W-:Y:S01]  /*53250*/  STL.64 [R1+0x170], R20 ;  /* 0x0001701401007387 */ /* 0x000fe20000100a00 */
[----:B------:R-:W-:Y:S02]  /*53260*/  STL.64 [R1+0x178], R22 ;  /* 0x0001781601007387 */ /* 0x000fe40000100a00 */
[----:B------:R-:W0:Y:S02]  /*53270*/  LDSM.16.MT88.4 R20, [R28+0x2c180] ;  /* 0x02c180001c14783b */ /* 0x000e240000004200 */
[----:B0-----:R-:W-:Y:S02]  /*53280*/  MOV R19, R20 ;  /* 0x0000001400137202 */ /* 0x001fe40000000f00 */
[----:B------:R-:W2:Y:S01]  /*53290*/  LDL.LU R20, [R1+0x290] ;  /* 0x0002900001147983 */ /* 0x000ea20000300800 */
[----:B------:R-:W-:Y:S01]  /*532a0*/  IMAD.MOV.U32 R15, RZ, RZ, R22 ;  /* 0x000000ffff0f7224 */ /* 0x000fe200078e0016 */
[----:B------:R-:W-:Y:S02]  /*532b0*/  MOV R14, R23 ;  /* 0x00000017000e7202 */ /* 0x000fe40000000f00 */
[----:B------:R-:W-:Y:S01]  /*532c0*/  MOV R18, R21 ;  /* 0x0000001500127202 */ /* 0x000fe20000000f00 */
[----:B------:R-:W-:Y:S01]  /*532d0*/  IMAD.MOV.U32 R22, RZ, RZ, R5 ;  /* 0x000000ffff167224 */ /* 0x000fe200078e0005 */
[----:B------:R-:W-:-:S02]  /*532e0*/  MOV R23, R4 ;  /* 0x0000000400177202 */ /* 0x000fc40000000f00 */
[----:B------:R-:W-:Y:S02]  /*532f0*/  MOV R21, R2 ;  /* 0x0000000200157202 */ /* 0x000fe40000000f00 */
[----:B------:R-:W4:Y:S01]  /*53300*/  LDL.LU R2, [R1+0x3f14] ;  /* 0x003f140001027983 */ /* 0x000f220000300800 */
[----:B------:R-:W3:Y:S02]  /*53310*/  LDL.LU R5, [R1+0x3f10] ;  /* 0x003f100001057983 */ /* 0x000ee40000300800 */
[----:B------:R-:W3:Y:S02]  /*53320*/  LDL.LU R4, [R1+0x3f0c] ;  /* 0x003f0c0001047983 */ /* 0x000ee40000300800 */
[----:B------:R-:W-:Y:S01]  /*53330*/  STL.64 [R1+0x3ea0], R22 ;  /* 0x003ea01601007387 */ /* 0x000fe20000100a00 */
[----:B--2---:R0:W-:Y:S04]  /*53340*/  STL.64 [R1+0x3e98], R20 ;  /* 0x003e981401007387 */ /* 0x0041e80000100a00 */
[----:B0-----:R-:W2:Y:S01]  /*53350*/  LDL.LU R20, [R1+0x2c0] ;  /* 0x0002c00001147983 */ /* 0x001ea20000300800 */
[----:B------:R-:W2:Y:S01]  /*53360*/  LDL.LU R21, [R1+0x2c4] ;  /* 0x0002c40001157983 */ /* 0x000ea20000300800 */
[----:B---3--:R-:W-:Y:S01]  /*53370*/  MOV R22, R8 ;  /* 0x0000000800167202 */ /* 0x008fe20000000f00 */
[----:B------:R-:W-:Y:S01]  /*53380*/  IMAD.MOV.U32 R23, RZ, RZ, R9 ;  /* 0x000000ffff177224 */ /* 0x000fe200078e0009 */
[----:B------:R-:W3:Y:S01]  /*53390*/  LDL.LU R8, [R1+0x3f08] ;  /* 0x003f080001087983 */ /* 0x000ee20000300800 */
[----:B------:R-:W3:Y:S03]  /*533a0*/  LDL.LU R9, [R1+0x3f04] ;  /* 0x003f040001097983 */ /* 0x000ee60000300800 */
[----:B------:R-:W-:Y:S04]  /*533b0*/  STL.64 [R1+0x3eb0], R22 ;  /* 0x003eb01601007387 */ /* 0x000fe80000100a00 */
[----:B--2---:R0:W-:Y:S02]  /*533c0*/  STL.64 [R1+0x3ea8], R20 ;  /* 0x003ea81401007387 */ /* 0x0041e40000100a00 */
[----:B0-----:R-:W-:-:S02]  /*533d0*/  MOV R20, R4 ;  /* 0x0000000400147202 */ /* 0x001fc40000000f00 */
[----:B------:R-:W-:Y:S01]  /*533e0*/  MOV R21, R5 ;  /* 0x0000000500157202 */ /* 0x000fe20000000f00 */
[----:B------:R-:W2:Y:S02]  /*533f0*/  LDL.LU R4, [R1+0x3f00] ;  /* 0x003f000001047983 */ /* 0x000ea40000300800 */
[----:B------:R0:W-:Y:S02]  /*53400*/  STL [R1+0x3eb8], R20 ;  /* 0x003eb81401007387 */ /* 0x0001e40000100800 */
[----:B------:R-:W2:Y:S02]  /*53410*/  LDL.LU R5, [R1+0x3efc] ;  /* 0x003efc0001057983 */ /* 0x000ea40000300800 */
[----:B------:R-:W2:Y:S02]  /*53420*/  LDL.LU R22, [R1+0x2f8] ;  /* 0x0002f80001167983 */ /* 0x000ea40000300800 */
[----:B----4-:R-:W-:Y:S02]  /*53430*/  IMAD.MOV.U32 R23, RZ, RZ, R2 ;  /* 0x000000ffff177224 */ /* 0x010fe400078e0002 */
[----:B------:R-:W4:Y:S04]  /*53440*/  LDL.LU R2, [R1+0x3ef8] ;  /* 0x003ef80001027983 */ /* 0x000f280000300800 */
[----:B--2---:R-:W-:Y:S01]  /*53450*/  STL.64 [R1+0x3ee8], R22 ;  /* 0x003ee81601007387 */ /* 0x004fe20000100a00 */
[----:B------:R1:W-:Y:S02]  /*53460*/  STL [R1+0x3ee0], R21 ;  /* 0x003ee01501007387 */ /* 0x0003e40000100800 */
[----:B0-----:R-:W2:Y:S01]  /*53470*/  LDL.LU R20, [R1+0xd0] ;  /* 0x0000d00001147983 */ /* 0x001ea20000300800 */
[----:B-1----:R-:W2:Y:S01]  /*53480*/  LDL.LU R21, [R1+0xd4] ;  /* 0x0000d40001157983 */ /* 0x002ea20000300800 */
[----:B------:R-:W-:-:S02]  /*53490*/  MOV R22, R5 ;  /* 0x0000000500167202 */ /* 0x000fc40000000f00 */
[----:B------:R-:W-:Y:S02]  /*534a0*/  MOV R23, R4 ;  /* 0x0000000400177202 */ /* 0x000fe40000000f00 */
[----:B------:R-:W2:Y:S01]  /*534b0*/  LDL.LU.64 R4, [R1+0x60] ;  /* 0x0000600001047983 */ /* 0x000ea20000300a00 */
[----:B------:R-:W2:Y:S03]  /*534c0*/  LDL.LU.64 R6, [R1+0x68] ;  /* 0x0000680001067983 */ /* 0x000ea60000300a00 */
[----:B--2---:R3:W-:Y:S02]  /*534d0*/  STL.64 [R1+0x3ec8], R6 ;  /* 0x003ec80601007387 */ /* 0x0047e40000100a00 */
[----:B---3--:R-:W-:Y:S01]  /*534e0*/  IMAD.MOV.U32 R6, RZ, RZ, R9 ;  /* 0x000000ffff067224 */ /* 0x008fe200078e0009 */
[----:B------:R-:W-:Y:S02]  /*534f0*/  MOV R7, R8 ;  /* 0x0000000800077202 */ /* 0x000fe40000000f00 */
[----:B----4-:R-:W0:Y:S04]  /*53500*/  LDSM.16.MT88.4 R8, [R2+0x2c000] ;  /* 0x02c000000208783b */ /* 0x010e280000004200 */
[----:B------:R1:W-:Y:S04]  /*53510*/  STL.64 [R1+0x3ec0], R4 ;  /* 0x003ec00401007387 */ /* 0x0003e80000100a00 */
[----:B-1----:R-:W2:Y:S01]  /*53520*/  LDL.LU R4, [R1+0x240] ;  /* 0x0002400001047983 */ /* 0x002ea20000300800 */
[----:B------:R-:W2:Y:S02]  /*53530*/  LDL.LU R5, [R1+0x244] ;  /* 0x0002440001057983 */ /* 0x000ea40000300800 */
[----:B------:R-:W-:Y:S02]  /*53540*/  STL [R1+0x3e90], R14 ;  /* 0x003e900e01007387 */ /* 0x000fe40000100800 */
[----:B------:R-:W-:Y:S01]  /*53550*/  STL [R1+0x3e8c], R15 ;  /* 0x003e8c0f01007387 */ /* 0x000fe20000100800 */
[----:B------:R-:W-:Y:S01]  /*53560*/  STL [R1+0x3e88], R18 ;  /* 0x003e881201007387 */ /* 0x000fe20000100800 */
[----:B------:R-:W-:Y:S02]  /*53570*/  STL [R1+0x3e84], R19 ;  /* 0x003e841301007387 */ /* 0x000fe40000100800 */
[----:B------:R1:W-:Y:S01]  /*53580*/  STL [R1+0x3d58], R28 ;  /* 0x003d581c01007387 */ /* 0x0003e20000100800 */
[----:B0-----:R-:W-:Y:S01]  /*53590*/  MOV R29, R9 ;  /* 0x00000009001d7202 */ /* 0x001fe20000000f00 */
[----:B------:R-:W-:Y:S01]  /*535a0*/  IMAD.MOV.U32 R3, RZ, RZ, R10 ;  /* 0x000000ffff037224 */ /* 0x000fe200078e000a */
[----:B------:R-:W-:Y:S01]  /*535b0*/  STL [R1+0x20], R8 ;  /* 0x0000200801007387 */ /* 0x000fe20000100800 */
[----:B-1----:R-:W-:-:S02]  /*535c0*/  MOV R28, R11 ;  /* 0x0000000b001c7202 */ /* 0x002fc40000000f00 */
[----:B------:R-:W0:Y:S02]  /*535d0*/  LDSM.16.MT88.4 R8, [R2+0x2c080] ;  /* 0x02c080000208783b */ /* 0x000e240000004200 */
[----:B0-----:R-:W-:Y:S02]  /*535e0*/  MOV R18, R10 ;  /* 0x0000000a00127202 */ /* 0x001fe40000000f00 */
[----:B------:R-:W-:Y:S02]  /*535f0*/  MOV R19, R11 ;  /* 0x0000000b00137202 */ /* 0x000fe40000000f00 */
[----:B------:R-:W3:Y:S01]  /*53600*/  LDL.LU.64 R10, [R1+0x3ef0] ;  /* 0x003ef000010a7983 */ /* 0x000ee20000300a00 */
[----:B------:R-:W-:Y:S01]  /*53610*/  MOV R14, R8 ;  /* 0x00000008000e7202 */ /* 0x000fe20000000f00 */
[----:B------:R-:W-:Y:S02]  /*53620*/  IMAD.MOV.U32 R15, RZ, RZ, R9 ;  /* 0x000000ffff0f7224 */ /* 0x000fe400078e0009 */
[----:B---3--:R-:W-:Y:S01]  /*53630*/  HMMA.16816.F32 R8, R24, R10, R20 ;  /* 0x0000000a1808723c */ /* 0x008fe20000001814 */
[----:B------:R-:W3:Y:S01]  /*53640*/  LDL.LU.64 R22, [R1+0x3ee8] ;  /* 0x003ee80001167983 */ /* 0x000ee20000300a00 */
[----:B------:R-:W3:Y:S02]  /*53650*/  LDL.LU R21, [R1+0x3ee0] ;  /* 0x003ee00001157983 */ /* 0x000ee40000300800 */
[----:B------:R-:W2:Y:S02]  /*53660*/  LDL.LU.64 R26, [R1+0x3ed8] ;  /* 0x003ed800011a7983 */ /* 0x000ea40000300a00 */
[----:B------:R-:W2:Y:S11]  /*53670*/  LDL.LU.64 R24, [R1+0x3ed0] ;  /* 0x003ed00001187983 */ /* 0x000eb60000300a00 */
[----:B------:R-:W-:Y:S06]  /*53680*/  @!UPT UIADD3 URZ, URZ, URZ, URZ ;  /* 0x0000003f3f3ff290 */ /* 0x000fec000fffe03f */
[----:B------:R-:W-:Y:S01]  /*53690*/  STL.64 [R1+0x160], R8 ;  /* 0x0001600801007387 */ /* 0x000fe20000100a00 */
        /* <DEDUP_REMOVED lines=8> */
[----:B------:R-:W0:Y:S04]  /*53720*/  S2R R20, SR_TID.X ;  /* 0x0000000000147919 */ /* 0x000e280000002100 */
[----:B------:R-:W1:Y:S01]  /*53730*/  S2R R0, SR_TID.X ;  /* 0x0000000000007919 */ /* 0x000e620000002100 */
[----:B0-----:R-:W-:-:S05]  /*53740*/  LOP3.LUT R20, R20, 0x7, RZ, 0xc0, !PT ;  /* 0x0000000714147812 */ /* 0x001fca00078ec0ff */
[----:B------:R-:W-:Y:S01]  /*53750*/  IMAD R20, R20, 0x210, RZ ;  /* 0x0000021014147824 */ /* 0x000fe200078e02ff */
[C---:B--2---:R-:W-:Y:S08]  /*53760*/  HMMA.16816.F32 R4, R24.reuse, R16, R4 ;  /* 0x000000101804723c */ /* 0x044ff00000001804 */
[----:B----4-:R-:W-:Y:S01]  /*53770*/  HMMA.16816.F32 R8, R24, R12, R8 ;  /* 0x0000000c1808723c */ /* 0x010fe20000001808 */
[----:B------:R-:W3:Y:S11]  /*53780*/  LDL.LU R24, [R1+0x40] ;  /* 0x0000400001187983 */ /* 0x000ef60000300800 */
[----:B------:R-:W-:Y:S11]  /*53790*/  @!UPT UIADD3 URZ, URZ, URZ, URZ ;  /* 0x0000003f3f3ff290 */ /* 0x000ff6000fffe03f */
[----:B------:R-:W-:Y:S01]  /*537a0*/  STL.64 [R1+0x150], R8 ;  /* 0x0001500801007387 */ /* 0x000fe20000100a00 */
[----:B------:R-:W-:Y:S02]  /*537b0*/  STL.64 [R1+0x158], R10 ;  /* 0x0001580a01007387 */ /* 0x000fe40000100a00 */
[----:B------:R-:W-:Y:S02]  /*537c0*/  STL.64 [R1+0x140], R4 ;  /* 0x0001400401007387 */ /* 0x000fe40000100a00 */
[----:B------:R-:W-:Y:S02]  /*537d0*/  STL.64 [R1+0x148], R6 ;  /* 0x0001480601007387 */ /* 0x000fe40000100a00 */
[----:B------:R-:W0:Y:S04]  /*537e0*/  LDSM.16.MT88.4 R4, [R2+0x2c180] ;  /* 0x02c180000204783b */ /* 0x000e280000004200 */
[----:B------:R-:W3:Y:S01]  /*537f0*/  LDL.LU R25, [R1+0x44] ;  /* 0x0000440001197983 */ /* 0x000ee20000300800 */
[----:B------:R-:W3:Y:S02]  /*53800*/  LDL.LU R26, [R1+0x48] ;  /* 0x00004800011a7983 */ /* 0x000ee40000300800 */
[----:B------:R-:W3:Y:S01]  /*53810*/  LDL.LU R27, [R1+0x4c] ;  /* 0x00004c00011b7983 */ /* 0x000ee20000300800 */
[----:B0-----:R-:W-:Y:S01]  /*53820*/  MOV R9, R6 ;  /* 0x0000000600097202 */ /* 0x001fe20000000f00 */
[----:B------:R-:W-:-:S02]  /*53830*/  IMAD.MOV.U32 R8, RZ, RZ, R7 ;  /* 0x000000ffff087224 */ /* 0x000fc400078e0007 */
[----:B------:R-:W-:Y:S01]  /*53840*/  IMAD.MOV.U32 R11, RZ, RZ, R4 ;  /* 0x000000ffff0b7224 */ /* 0x000fe200078e0004 */
[----:B------:R-:W-:Y:S01]  /*53850*/  MOV R10, R5 ;  /* 0x00000005000a7202 */ /* 0x000fe20000000f00 */
[----:B------:R-:W2:Y:S01]  /*53860*/  LDL.LU.64 R6, [R1+0x3ec8] ;  /* 0x003ec80001067983 */ /* 0x000ea20000300a00 */
[----:B------:R-:W4:Y:S02]  /*53870*/  LDL.LU.64 R4, [R1+0x3ec0] ;  /* 0x003ec00001047983 */ /* 0x000f240000300a00 */
[----:B------:R1:W-:Y:S02]  /*53880*/  STL [R1+0x3d5c], R2 ;  /* 0x003d5c0201007387 */ /* 0x0003e40000100800 */
[C---:B-1----:R-:W-:Y:S01]  /*53890*/  LOP3.LUT R2, R0.reuse, 0x10, RZ, 0xc0, !PT ;  /* 0x0000001000027812 */ /* 0x042fe200078ec0ff */
[----:B------:R-:W-:-:S04]  /*538a0*/  SHF.L.U32 R0, R0, 0x1, RZ ;  /* 0x0000000100007819 */ /* 0x000fc800000006ff */
[----:B------:R-:W-:Y:S02]  /*538b0*/  LOP3.LUT R0, R20, 0x10, R0, 0x78, !PT ;  /* 0x0000001014007812 */ /* 0x000fe400078e7800 */
[----:B------:R-:W3:Y:S02]  /*538c0*/  LDL.LU R20, [R1+0x3eb8] ;  /* 0x003eb80001147983 */ /* 0x000ee40000300800 */
[----:B---3--:R-:W-:Y:S11]  /*538d0*/  HMMA.16816.F32 R20, R24, R12, R20 ;  /* 0x0000000c1814723c */ /* 0x008ff60000001814 */
[----:B------:R-:W-:Y:S11]  /*538e0*/  @!UPT UIADD3 URZ, URZ, URZ, URZ ;  /* 0x0000003f3f3ff290 */ /* 0x000ff6000fffe03f */
[----:B------:R-:W-:Y:S01]  /*538f0*/  @!UPT UIADD3 URZ, URZ, URZ, URZ ;  /* 0x0000003f3f3ff290 */ /* 0x000fe2000fffe03f */
[----:B------:R-:W-:Y:S01]  /*53900*/  STL.64 [R1+0x130], R20 ;  /* 0x0001301401007387 */ /* 0x000fe20000100a00 */
[----:B------:R0:W-:Y:S03]  /*53910*/  STL.64 [R1+0x138], R22 ;  /* 0x0001381601007387 */ /* 0x0001e60000100a00 */
[----:B0-----:R-:W3:Y:S01]  /*53920*/  LDL.LU.64 R22, [R1+0x3eb0] ;  /* 0x003eb00001167983 */ /* 0x001ee20000300a00 */
[----:B------:R-:W3:Y:S01]  /*53930*/  LDL.LU.64 R20, [R1+0x3ea8] ;  /* 0x003ea80001147983 */ /* 0x000ee20000300a00 */
[----:B------:R-:W-:-:S04]  /*53940*/  SHF.L.U32 R2, R2, 0x8, RZ ;  /* 0x0000000802027819 */ /* 0x000fc800000006ff */
[----:B------:R-:W-:Y:S01]  /*53950*/  LOP3.LUT R0, R0, R2, RZ, 0xfc, !PT ;  /* 0x0000000200007212 */ /* 0x000fe200078efcff */
[----:B---3--:R-:W-:Y:S01]  /*53960*/  HMMA.16816.F32 R24, R24, R16, R20 ;  /* 0x000000101818723c */ /* 0x008fe20000001814 */
[----:B------:R-:W4:Y:S01]  /*53970*/  LDL.LU.64 R22, [R1+0x3ea0] ;  /* 0x003ea00001167983 */ /* 0x000f220000300a00 */
[----:B------:R-:W4:Y:S01]  /*53980*/  LDL.LU.64 R20, [R1+0x3e98] ;  /* 0x003e980001147983 */ /* 0x000f220000300a00 */
[----:B------:R-:W-:Y:S01]  /*53990*/  LOP3.LUT R0, R0, 0x40, RZ, 0x3c, !PT ;  /* 0x0000004000007812 */ /* 0x000fe200078e3cff */
[----:B--2---:R-:W-:Y:S11]  /*539a0*/  IMAD.MOV.U32 R2, RZ, RZ, R7 ;  /* 0x000000ffff027224 */ /* 0x004ff600078e0007 */
[----:B------:R-:W-:Y:S08]  /*539b0*/  @!UPT UIADD3 URZ, URZ, URZ, URZ ;  /* 0x0000003f3f3ff290 */ /* 0x000ff0000fffe03f */
[----:B------:R-:W-:Y:S01]  /*539c0*/  STL.64 [R1+0x110], R24 ;  /* 0x0001101801007387 */ /* 0x000fe20000100a00 */
[----:B------:R4:W-:Y:S02]  /*539d0*/  STL.64 [R1+0x118], R26 ;  /* 0x0001181a01007387 */ /* 0x0009e40000100a00 */
[----:B----4-:R-:W-:Y:S07]  /*539e0*/  HMMA.16816.F32 R24, R4, R12, R20 ;  /* 0x0000000c0418723c */ /* 0x010fee0000001814 */
[----:B------:R-:W-:Y:S01]  /*539f0*/  IMAD.MOV.U32 R22, RZ, RZ, R4 ;  /* 0x000000ffff167224 */ /* 0x000fe200078e0004 */
[----:B------:R-:W-:-:S02]  /*53a00*/  MOV R21, R5 ;  /* 0x0000000500157202 */ /* 0x000fc40000000f00 */
[----:B------:R-:W-:Y:S02]  /*53a10*/  MOV R20, R6 ;  /* 0x0000000600147202 */ /* 0x000fe40000000f00 */
[----:B------:R-:W0:Y:S11]  /*53a20*/  LDSM.16.MT88.4 R4, [R0+0x2c000] ;  /* 0x02c000000004783b */ /* 0x000e360000004200 */
[----:B------:R-:W-:Y:S01]  /*53a30*/  STL.64 [R1+0x100], R24 ;  /* 0x0001001801007387 */ /* 0x000fe20000100a00 */
[----:B------:R-:W-:Y:S02]  /*53a40*/  STL.64 [R1+0x108], R26 ;  /* 0x0001081a01007387 */ /* 0x000fe40000100a00 */
[----:B------:R-:W-:Y:S01]  /*53a50*/  LDSM.16.MT88.4 R24, [R0+0x2c100] ;  /* 0x02c100000018783b */ /* 0x000fe20000004200 */
[----:B0-----:R0:W-:Y:S03]  /*53a60*/  STL.64 [R1+0x3db0], R6 ;  /* 0x003db00601007387 */ /* 0x0011e60000100a00 */
[----:B------:R1:W-:Y:S02]  /*53a70*/  STL.64 [R1+0x3da8], R4 ;  /* 0x003da80401007387 */ /* 0x0003e40000100a00 */
[----:B0-----:R-:W-:Y:S01]  /*53a80*/  IMAD.MOV.U32 R6, RZ, RZ, R20 ;  /* 0x000000ffff067224 */ /* 0x001fe200078e0014 */
[----:B-1----:R-:W-:-:S02]  /*53a90*/  MOV R4, R22 ;  /* 0x0000001600047202 */ /* 0x002fc40000000f00 */
[----:B------:R-:W-:Y:S02]  /*53aa0*/  MOV R5, R21 ;  /* 0x0000001500057202 */ /* 0x000fe40000000f00 */
[----:B------:R-:W0:Y:S04]  /*53ab0*/  LDSM.16.MT88.4 R20, [R0+0x2c080] ;  /* 0x02c080000014783b */ /* 0x000e280000004200 */
[----:B0-----:R-:W-:Y:S01]  /*53ac0*/  STL.64 [R1+0x3d90], R22 ;  /* 0x003d901601007387 */ /* 0x001fe20000100a00 */
[----:B------:R0:W-:Y:S03]  /*53ad0*/  STL.64 [R1+0x3d88], R20 ;  /* 0x003d881401007387 */ /* 0x0001e60000100a00 */
[----:B0-----:R-:W2:Y:S01]  /*53ae0*/  LDL.LU R20, [R1+0x330] ;  /* 0x0003300001147983 */ /* 0x001ea20000300800 */
[----:B------:R-:W2:Y:S02]  /*53af0*/  LDL.LU R21, [R1+0x334] ;  /* 0x0003340001157983 */ /* 0x000ea40000300800 */
[----:B------:R-:W2:Y:S02]  /*53b00*/  LDL.LU R22, [R1+0x338] ;  /* 0x0003380001167983 */ /* 0x000ea40000300800 */
[----:B------:R-:W2:Y:S01]  /*53b10*/  LDL.LU R23, [R1+0x33c] ;  /* 0x00033c0001177983 */ /* 0x000ea20000300800 */
[----:B------:R-:W-:Y:S01]  /*53b20*/  MOV R7, R2 ;  /* 0x0000000200077202 */ /* 0x000fe20000000f00 */
[----:B------:R-:W-:Y:S01]  /*53b30*/  STL [R1+0x3d6c], R25 ;  /* 0x003d6c1901007387 */ /* 0x000fe20000100800 */
[----:B------:R-:W-:Y:S02]  /*53b40*/  STL [R1+0x3d68], R26 ;  /* 0x003d681a01007387 */ /* 0x000fe40000100800 */
[----:B------:R-:W-:Y:S03]  /*53b50*/  STL [R1+0x3d64], R27 ;  /* 0x003d641b01007387 */ /* 0x000fe60000100800 */
[----:B--2---:R-:W-:Y:S01]  /*53b60*/  HMMA.16816.F32 R20, R4, R16, R20 ;  /* 0x000000100414723c */ /* 0x004fe20000001814 */
[----:B------:R-:W0:Y:S11]  /*53b70*/  LDSM.16.MT88.4 R4, [R0+0x2c180] ;  /* 0x02c180000004783b */ /* 0x000e360000004200 */
[----:B------:R-:W-:Y:S11]  /*53b80*/  @!UPT UIADD3 URZ, URZ, URZ, URZ ;  /* 0x0000003f3f3ff290 */ /* 0x000ff6000fffe03f */
[----:B------:R1:W-:Y:S01]  /*53b90*/  STL.64 [R1+0xc0], R20 ;  /* 0x0000c01401007387 */ /* 0x0003e20000100a00 */
[----:B------:R2:W-:Y:S01]  /*53ba0*/  STL.64 [R1+0xc8], R22 ;  /* 0x0000c81601007387 */ /* 0x0005e20000100a00 */
[----:B0-----:R-:W-:Y:S02]  /*53bb0*/  MOV R26, R6 ;  /* 0x00000006001a7202 */ /* 0x001fe40000000f00 */
[----:B------:R-:W-:Y:S02]  /*53bc0*/  MOV R27, R7 ;  /* 0x00000007001b7202 */ /* 0x000fe40000000f00 */
[----:B------:R-:W-:Y:S01]  /*53bd0*/  MOV R0, R4 ;  /* 0x0000000400007202 */ /* 0x000fe20000000f00 */
[----:B------:R-:W-:Y:S01]  /*53be0*/  IMAD.MOV.U32 R25, RZ, RZ, R5 ;  /* 0x000000ffff197224 */ /* 0x000fe200078e0005 */
[----:B------:R-:W-:Y:S01]  /*53bf0*/  MOV R6, R9 ;  /* 0x0000000900067202 */ /* 0x000fe20000000f00 */
[----:B------:R-:W-:Y:S02]  /*53c00*/  IMAD.MOV.U32 R7, RZ, RZ, R8 ;  /* 0x000000ffff077224 */ /* 0x000fe400078e0008 */
[----:B------:R-:W-:Y:S01]  /*53c10*/  IMAD.MOV.U32 R4, RZ, RZ, R11 ;  /* 0x000000ffff047224 */ /* 0x000fe200078e000b */
[----:B------:R-:W-:-:S02]  /*53c20*/  MOV R5, R10 ;  /* 0x0000000a00057202 */ /* 0x000fc40000000f00 */
[----:B------:R-:W-:Y:S03]  /*53c30*/  STL.64 [R1+0x3de0], R6 ;  /* 0x003de00601007387 */ /* 0x000fe60000100a00 */
[----:B------:R0:W-:Y:S02]  /*53c40*/  STL.64 [R1+0x3dd8], R4 ;  /* 0x003dd80401007387 */ /* 0x0001e40000100a00 */
[----:B-1----:R-:W3:Y:S02]  /*53c50*/  LDL.LU R20, [R1+0x2d0] ;  /* 0x0002d00001147983 */ /* 0x002ee40000300800 */
[----:B------:R-:W3:Y:S01]  /*53c60*/  LDL.LU R21, [R1+0x2d4] ;  /* 0x0002d40001157983 */ /* 0x000ee20000300800 */
[----:B--2---:R-:W2:Y:S01]  /*53c70*/  LDL.LU R22, [R1+0x2d8] ;  /* 0x0002d80001167983 */ /* 0x004ea20000300800 */
[----:B------:R-:W2:Y:S03]  /*53c80*/  LDL.LU R23, [R1+0x2dc] ;  /* 0x0002dc0001177983 */ /* 0x000ea60000300800 */
[----:B0-----:R-:W4:Y:S01]  /*53c90*/  LDL.LU R4, [R1+0x210] ;  /* 0x0002100001047983 */ /* 0x001f220000300800 */
[----:B------:R-:W4:Y:S02]  /*53ca0*/  LDL.LU R5, [R1+0x214] ;  /* 0x0002140001057983 */ /* 0x000f240000300800 */
[----:B------:R-:W2:Y:S02]  /*53cb0*/  LDL.LU R6, [R1+0x218] ;  /* 0x0002180001067983 */ /* 0x000ea40000300800 */
[----:B------:R-:W2:Y:S01]  /*53cc0*/  LDL.LU R7, [R1+0x21c] ;  /* 0x00021c0001077983 */ /* 0x000ea20000300800 */
[----:B------:R-:W-:Y:S01]  /*53cd0*/  MOV R8, R14 ;  /* 0x0000000e00087202 */ /* 0x000fe20000000f00 */
[----:B------:R-:W-:Y:S01]  /*53ce0*/  IMAD.MOV.U32 R10, RZ, RZ, R18 ;  /* 0x000000ffff0a7224 */ /* 0x000fe200078e0012 */
[----:B------:R-:W-:Y:S01]  /*53cf0*/  MOV R11, R19 ;  /* 0x00000013000b7202 */ /* 0x000fe20000000f00 */
[----:B------:R-:W3:Y:S01]  /*53d00*/  LDL.LU R14, [R1+0x3e90] ;  /* 0x003e9000010e7983 */ /* 0x000ee20000300800 */
[----:B------:R-:W-:-:S02]  /*53d10*/  MOV R9, R15 ;  /* 0x0000000f00097202 */ /* 0x000fc40000000f00 */
[----:B------:R-:W3:Y:S02]  /*53d20*/  LDL.LU R15, [R1+0x3e8c] ;  /* 0x003e8c00010f7983 */ /* 0x000ee40000300800 */
[----:B------:R-:W3:Y:S01]  /*53d30*/  LDL.LU R18, [R1+0x3e88] ;  /* 0x003e880001127983 */ /* 0x000ee20000300800 */
[----:B------:R-:W3:Y:S01]  /*53d40*/  LDL.LU R19, [R1+0x3e84] ;  /* 0x003e840001137983 */ /* 0x000ee20000300800 */
[----:B------:R-:W-:Y:S02]  /*53d50*/  STL.64 [R1+0x3e30], R10 ;  /* 0x003e300a01007387 */ /* 0x000fe40000100a00 */
[----:B------:R-:W-:Y:S01]  /*53d60*/  STL.64 [R1+0x3e28], R8 ;  /* 0x003e280801007387 */ /* 0x000fe20000100a00 */
        /* <DEDUP_REMOVED lines=13> */
[----:B------:R-:W-:Y:S01]  /*53e40*/  IMAD.MOV.U32 R10, RZ, RZ, R3 ;  /* 0x000000ffff0a7224 */ /* 0x000fe200078e0003 */
[----:B------:R-:W-:-:S02]  /*53e50*/  MOV R11, R28 ;  /* 0x0000001c000b7202 */ /* 0x000fc40000000f00 */
[----:B------:R-:W-:Y:S02]  /*53e60*/  MOV R9, R29 ;  /* 0x0000001d00097202 */ /* 0x000fe40000000f00 */
[----:B------:R-:W3:Y:S01]  /*53e70*/  LDL.LU R29, [R1+0x3e80] ;  /* 0x003e8000011d7983 */ /* 0x000ee20000300800 */
[----:B------:R-:W3:Y:S02]  /*53e80*/  LDL.LU R3, [R1+0x3e7c] ;  /* 0x003e7c0001037983 */ /* 0x000ee40000300800 */
[----:B------:R-:W-:Y:S01]  /*53e90*/  STL.64 [R1+0x3e60], R10 ;  /* 0x003e600a01007387 */ /* 0x000fe20000100a00 */
        /* <DEDUP_REMOVED lines=25> */
[----:B------:R-:W-:Y:S01]  /*54030*/  STL.64 [R1+0x3da0], R22 ;  /* 0x003da01601007387 */ /* 0x000fe20000100a00 */
        /* <DEDUP_REMOVED lines=23> */
[----:B------:R-:W-:Y:S01]  /*541b0*/  MOV R8, R19 ;  /* 0x0000001300087202 */ /* 0x000fe20000000f00 */
[----:B------:R-:W-:Y:S01]  /*541c0*/  IMAD.MOV.U32 R9, RZ, RZ, R18 ;  /* 0x000000ffff097224 */ /* 0x000fe200078e0012 */
[----:B------:R-:W-:-:S02]  /*541d0*/  MOV R10, R15 ;  /* 0x0000000f000a7202 */ /* 0x000fc40000000f00 */
[----:B------:R-:W-:-:S07]  /*541e0*/  MOV R11, R14 ;  /* 0x0000000e000b7202 */ /* 0x000fce0000000f00 */
[C---:B----4-:R-:W-:Y:S08]  /*541f0*/  HMMA.16816.F32 R24, R8.reuse, R12, R24 ;  /* 0x0000000c0818723c */ /* 0x050ff00000001818 */
[----:B--2---:R-:W-:Y:S11]  /*54200*/  HMMA.16816.F32 R8, R8, R16, R4 ;  /* 0x000000100808723c */ /* 0x004ff60000001804 */
[----:B------:R-:W-:Y:S04]  /*54210*/  @!UPT UIADD3 URZ, URZ, URZ, URZ ;  /* 0x0000003f3f3ff290 */ /* 0x000fe8000fffe03f */
[----:B------:R0:W-:Y:S01]  /*54220*/  STL.64 [R1+0xf0], R24 ;  /* 0x0000f01801007387 */ /* 0x0001e20000100a00 */
[----:B------:R1:W-:Y:S03]  /*54230*/  STL.64 [R1+0xf8], R26 ;  /* 0x0000f81a01007387 */ /* 0x0003e60000100a00 */
[----:B0-----:R-:W2:Y:S01]  /*54240*/  LDL.LU R24, [R1+0x2a0] ;  /* 0x0002a00001187983 */ /* 0x001ea20000300800 */
[----:B------:R-:W2:Y:S02]  /*54250*/  LDL.LU R25, [R1+0x2a4] ;  /* 0x0002a40001197983 */ /* 0x000ea40000300800 */
[----:B-1----:R-:W2:Y:S02]  /*54260*/  LDL.LU R26, [R1+0x2a8] ;  /* 0x0002a800011a7983 */ /* 0x002ea40000300800 */
[----:B------:R-:W-:Y:S02]  /*54270*/  IMAD.MOV.U32 R27, RZ, RZ, R3 ;  /* 0x000000ffff1b7224 */ /* 0x000fe400078e0003 */
        /* <DEDUP_REMOVED lines=50> */
[----:B----4-:R-:W0:Y:S02]  /*545a0*/  LDSM.16.MT88.4 R8, [R3+0x2c000] ;  /* 0x02c000000308783b */ /* 0x010e240000004200 */
[----:B0-----:R-:W-:Y:S02]  /*545b0*/  STL.64 [R1+0x3d28], R10 ;  /* 0x003d280a01007387 */ /* 0x001fe40000100a00 */
[----:B------:R0:W-:Y:S02]  /*545c0*/  STL.64 [R1+0x3d20], R8 ;  /* 0x003d200801007387 */ /* 0x0001e40000100a00 */
[----:B0-----:R-:W2:Y:S01]  /*545d0*/  LDL.LU R8, [R1+0x230] ;  /* 0x0002300001087983 */ /* 0x001ea20000300800 */
[----:B------:R-:W2:Y:S02]  /*545e0*/  LDL.LU R9, [R1+0x234] ;  /* 0x0002340001097983 */ /* 0x000ea40000300800 */
[----:B------:R-:W2:Y:S02]  /*545f0*/  LDL.LU R10, [R1+0x238] ;  /* 0x00023800010a7983 */ /* 0x000ea40000300800 */
[----:B------:R-:W2:Y:S01]  /*54600*/  LDL.LU R11, [R1+0x23c] ;  /* 0x00023c00010b7983 */ /* 0x000ea20000300800 */
[C---:B---3--:R-:W-:Y:S11]  /*54610*/  HMMA.16816.F32 R20, R4.reuse, R12, R20 ;  /* 0x0000000c0414723c */ /* 0x048ff60000001814 */
[----:B------:R-:W-:Y:S11]  /*54620*/  @!UPT UIADD3 URZ, URZ, URZ, URZ ;  /* 0x0000003f3f3ff290 */ /* 0x000ff6000fffe03f */
[----:B------:R-:W-:Y:S01]  /*54630*/  @!UPT UIADD3 URZ, URZ, URZ, URZ ;  /* 0x0000003f3f3ff290 */ /* 0x000fe2000fffe03f */
[----:B------:R-:W-:Y:S01]  /*54640*/  STL.64 [R1+0x70], R20 ;  /* 0x0000701401007387 */ /* 0x000fe20000100a00 */
[----:B------:R-:W-:Y:S02]  /*54650*/  STL.64 [R1+0x78], R22 ;  /* 0x0000781601007387 */ /* 0x000fe40000100a00 */
[----:B------:R-:W0:Y:S02]  /*54660*/  LDSM.16.MT88.4 R20, [R3+0x2c080] ;  /* 0x02c080000314783b */ /* 0x000e240000004200 */
[----:B0-----:R-:W-:Y:S01]  /*54670*/  MOV R2, R22 ;  /* 0x0000001600027202 */ /* 0x001fe20000000f00 */
[----:B------:R0:W-:Y:S01]  /*54680*/  STL.64 [R1+0x40], R20 ;  /* 0x0000401401007387 */ /* 0x0001e20000100a00 */
[----:B------:R-:W-:Y:S02]  /*54690*/  MOV R28, R23 ;  /* 0x00000017001c7202 */ /* 0x000fe40000000f00 */
        /* <DEDUP_REMOVED lines=31> */
[----:B------:R-:W-:Y:S01]  /*54890*/  MOV R7, R29 ;  /* 0x0000001d00077202 */ /* 0x000fe20000000f00 */
[C---:B---3--:R-:W-:Y:S08]  /*548a0*/  HMMA.16816.F32 R24, R20.reuse, R12, R24 ;  /* 0x0000000c1418723c */ /* 0x048ff00000001818 */
[----:B--2---:R-:W-:Y:S07]  /*548b0*/  HMMA.16816.F32 R20, R20, R16, R8 ;  /* 0x000000101414723c */ /* 0x004fee0000001808 */
[----:B------:R-:W-:-:S08]  /*548c0*/  IMAD.MOV.U32 R8, RZ, RZ, R0 ;  /* 0x000000ffff087224 */ /* 0x000fd000078e0000 */
[----:B------:R-:W-:Y:S01]  /*548d0*/  STL.64 [R1+0x2a0], R24 ;  /* 0x0002a01801007387 */ /* 0x000fe20000100a00 */
[----:B------:R0:W-:Y:S01]  /*548e0*/  STL [R1+0x2a8], R26 ;  /* 0x0002a81a01007387 */ /* 0x0001e20000100800 */
[----:B------:R-:W-:Y:S02]  /*548f0*/  MOV R29, R27 ;  /* 0x0000001b001d7202 */ /* 0x000fe40000000f00 */
[----:B0-----:R-:W2:Y:S01]  /*54900*/  LDL.LU.64 R26, [R1+0x3d80] ;  /* 0x003d8000011a7983 */ /* 0x001ea20000300a00 */
[----:B------:R-:W3:Y:S02]  /*54910*/  LDL.LU.64 R24, [R1+0x3d78] ;  /* 0x003d780001187983 */ /* 0x000ee40000300a00 */
[----:B------:R-:W-:Y:S02]  /*54920*/  STL [R1+0x3bd0], R29 ;  /* 0x003bd01d01007387 */ /* 0x000fe40000100800 */
[----:B------:R-:W4:Y:S01]  /*54930*/  LDL.LU R0, [R1+0x3d70] ;  /* 0x003d700001007983 */ /* 0x000f220000300800 */
[----:B------:R0:W-:Y:S01]  /*54940*/  STL.64 [R1+0x300], R20 ;  /* 0x0003001401007387 */ /* 0x0001e20000100a00 */
[----:B------:R4:W-:Y:S01]  /*54950*/  STL.64 [R1+0x308], R22 ;  /* 0x0003081601007387 */ /* 0x0009e20000100a00 */
[----:B--2---:R-:W-:-:S02]  /*54960*/  MOV R10, R26 ;  /* 0x0000001a000a7202 */ /* 0x004fc40000000f00 */
[----:B---3--:R-:W-:Y:S01]  /*54970*/  MOV R9, R25 ;  /* 0x0000001900097202 */ /* 0x008fe20000000f00 */
[----:B------:R-:W-:Y:S01]  /*54980*/  IMAD.MOV.U32 R11, RZ, RZ, R27 ;  /* 0x000000ffff0b7224 */ /* 0x000fe200078e001b */
[----:B------:R-:W2:Y:S01]  /*54990*/  LDL.LU R25, [R1+0x3d6c] ;  /* 0x003d6c0001197983 */ /* 0x000ea20000300800 */
[----:B------:R-:W2:Y:S02]  /*549a0*/  LDL.LU R26, [R1+0x3d68] ;  /* 0x003d6800011a7983 */ /* 0x000ea40000300800 */
[----:B------:R-:W2:Y:S02]  /*549b0*/  LDL.LU R27, [R1+0x3d64] ;  /* 0x003d6400011b7983 */ /* 0x000ea40000300800 */
[----:B0-----:R-:W3:Y:S01]  /*549c0*/  LDL.LU R20, [R1+0x180] ;  /* 0x0001800001147983 */ /* 0x001ee20000300800 */
[----:B------:R-:W3:Y:S01]  /*549d0*/  LDL.LU R21, [R1+0x184] ;  /* 0x0001840001157983 */ /* 0x000ee20000300800 */
[----:B----4-:R-:W-:Y:S02]  /*549e0*/  MOV R22, R0 ;  /* 0x0000000000167202 */ /* 0x010fe40000000f00 */
[----:B------:R-:W4:Y:S02]  /*549f0*/  LDL.LU R0, [R1+0x3d60] ;  /* 0x003d600001007983 */ /* 0x000f240000300800 */
[----:B------:R-:W2:Y:S02]  /*54a00*/  LDL.LU R23, [R1+0x18c] ;  /* 0x00018c0001177983 */ /* 0x000ea40000300800 */
[----:B--2---:R-:W-:Y:S01]  /*54a10*/  STL.64 [R1+0x3cf0], R22 ;  /* 0x003cf01601007387 */ /* 0x004fe20000100a00 */
[----:B---3--:R0:W-:Y:S03]  /*54a20*/  STL.64 [R1+0x3ce8], R20 ;  /* 0x003ce81401007387 */ /* 0x0081e60000100a00 */
[----:B0-----:R-:W2:Y:S01]  /*54a30*/  LDL.LU R20, [R1+0x1f0] ;  /* 0x0001f00001147983 */ /* 0x001ea20000300800 */
[----:B------:R-:W2:Y:S02]  /*54a40*/  LDL.LU R21, [R1+0x1f4] ;  /* 0x0001f40001157983 */ /* 0x000ea40000300800 */
[----:B------:R-:W2:Y:S01]  /*54a50*/  LDL.LU R22, [R1+0x1f8] ;  /* 0x0001f80001167983 */ /* 0x000ea20000300800 */
[C---:B------:R-:W-:Y:S01]  /*54a60*/  HMMA.16816.F32 R4, R24.reuse, R12, R4 ;  /* 0x0000000c1804723c */ /* 0x040fe20000001804 */
[----:B----4-:R-:W-:Y:S11]  /*54a70*/  MOV R23, R0 ;  /* 0x0000000000177202 */ /* 0x010ff60000000f00 */
[----:B------:R-:W-:Y:S11]  /*54a80*/  @!UPT UIADD3 URZ, URZ, URZ, URZ ;  /* 0x0000003f3f3ff290 */ /* 0x000ff6000fffe03f */
[----:B------:R0:W-:Y:S01]  /*54a90*/  STL.64 [R1+0x320], R4 ;  /* 0x0003200401007387 */ /* 0x0001e20000100a00 */
[----:B------:R1:W-:Y:S02]  /*54aa0*/  STL [R1+0x328], R6 ;  /* 0x0003280601007387 */ /* 0x0003e40000100800 */
[----:B------:R-:W-:Y:S01]  /*54ab0*/  IMAD.MOV.U32 R0, RZ, RZ, R7 ;  /* 0x000000ffff007224 */ /* 0x000fe200078e0007 */
[----:B0-----:R-:W3:Y:S01]  /*54ac0*/  LDL.LU R4, [R1+0x1d0] ;  /* 0x0001d00001047983 */ /* 0x001ee20000300800 */
[----:B------:R-:W3:Y:S02]  /*54ad0*/  LDL.LU R5, [R1+0x1d4] ;  /* 0x0001d40001057983 */ /* 0x000ee40000300800 */
[----:B-1----:R-:W3:Y:S02]  /*54ae0*/  LDL.LU R6, [R1+0x1d8] ;  /* 0x0001d80001067983 */ /* 0x002ee40000300800 */
[----:B------:R-:W3:Y:S01]  /*54af0*/  LDL.LU R7, [R1+0x1dc] ;  /* 0x0001dc0001077983 */ /* 0x000ee20000300800 */
[----:B------:R-:W-:Y:S01]  /*54b00*/  STL [R1+0x3b7c], R0 ;  /* 0x003b7c0001007387 */ /* 0x000fe20000100800 */
[----:B--2---:R-:W-:Y:S03]  /*54b10*/  HMMA.16816.F32 R24, R24, R16, R20 ;  /* 0x000000101818723c */ /* 0x004fe60000001814 */
[----:B------:R-:W2:Y:S11]  /*54b20*/  LDL.LU R20, [R1+0x1b0] ;  /* 0x0001b00001147983 */ /* 0x000eb60000300800 */
[----:B------:R-:W-:Y:S09]  /*54b30*/  @!UPT UIADD3 URZ, URZ, URZ, URZ ;  /* 0x0000003f3f3ff290 */ /* 0x000ff2000fffe03f */
        /* <DEDUP_REMOVED lines=23> */
[----:B------:R-:W-:-:S02]  /*54cb0*/  MOV R26, R2 ;  /* 0x00000002001a7202 */ /* 0x000fc40000000f00 */
[----:B------:R-:W-:Y:S01]  /*54cc0*/  MOV R27, R28 ;  /* 0x0000001c001b7202 */ /* 0x000fe20000000f00 */
[----:B---3--:R-:W-:Y:S01]  /*54cd0*/  HMMA.16816.F32 R4, R8, R12, R4 ;  /* 0x0000000c0804723c */ /* 0x008fe20000001804 */
[----:B----4-:R-:W-:Y:S01]  /*54ce0*/  STL.64 [R1+0x3d48], R22 ;  /* 0x003d481601007387 */ /* 0x010fe20000100a00 */
[----:B--2---:R-:W-:Y:S02]  /*54cf0*/  STL.64 [R1+0x3d40], R20 ;  /* 0x003d401401007387 */ /* 0x004fe40000100a00 */
[----:B------:R-:W2:Y:S02]  /*54d00*/  LDL.LU R24, [R1+0x40] ;  /* 0x0000400001187983 */ /* 0x000ea40000300800 */
[----:B------:R-:W2:Y:S01]  /*54d10*/  LDL.LU R25, [R1+0x44] ;  /* 0x0000440001197983 */ /* 0x000ea20000300800 */
[----:B------:R-:W3:Y:S01]  /*54d20*/  LDL.LU R2, [R1+0x3d5c] ;  /* 0x003d5c0001027983 */ /* 0x000ee20000300800 */
[----:B------:R-:W4:Y:S11]  /*54d30*/  LDL.LU R28, [R1+0x3d58] ;  /* 0x003d5800011c7983 */ /* 0x000f360000300800 */
[----:B------:R-:W-:Y:S04]  /*54d40*/  @!UPT UIADD3 URZ, URZ, URZ, URZ ;  /* 0x0000003f3f3ff290 */ /* 0x000fe8000fffe03f */
[----:B------:R-:W-:Y:S02]  /*54d50*/  STL.64 [R1+0x2e0], R4 ;  /* 0x0002e00401007387 */ /* 0x000fe40000100a00 */
[----:B------:R-:W-:Y:S02]  /*54d60*/  STL [R1+0x2e8], R6 ;  /* 0x0002e80601007387 */ /* 0x000fe40000100800 */
[----:B------:R-:W-:Y:S02]  /*54d70*/  IMAD.MOV.U32 R0, RZ, RZ, R7 ;  /* 0x000000ffff007224 */ /* 0x000fe400078e0007 */
[----:B------:R-:W0:Y:S04]  /*54d80*/  LDSM.16.MT88.4 R4, [R3+0x2c180] ;  /* 0x02c180000304783b */ /* 0x000e280000004200 */
[----:B------:R-:W-:Y:S04]  /*54d90*/  STL [R1+0x3b80], R0 ;  /* 0x003b800001007387 */ /* 0x000fe80000100800 */
[----:B0-----:R-:W-:Y:S01]  /*54da0*/  STL.64 [R1+0x3cd0], R6 ;  /* 0x003cd00601007387 */ /* 0x001fe20000100a00 */
[----:B------:R0:W-:Y:S02]  /*54db0*/  STL.64 [R1+0x3cc8], R4 ;  /* 0x003cc80401007387 */ /* 0x0001e40000100a00 */
[----:B0-----:R-:W-:-:S02]  /*54dc0*/  MOV R4, R15 ;  /* 0x0000000f00047202 */ /* 0x001fc40000000f00 */
[----:B------:R-:W-:Y:S01]  /*54dd0*/  MOV R5, R14 ;  /* 0x0000000e00057202 */ /* 0x000fe20000000f00 */
[----:B------:R-:W2:Y:S01]  /*54de0*/  LDL.LU R15, [R1+0x3d54] ;  /* 0x003d5400010f7983 */ /* 0x000ea20000300800 */
[----:B------:R-:W2:Y:S02]  /*54df0*/  LDL.LU R14, [R1+0x3d50] ;  /* 0x003d5000010e7983 */ /* 0x000ea40000300800 */
[----:B------:R-:W-:Y:S01]  /*54e00*/  IMAD.MOV.U32 R6, RZ, RZ, R19 ;  /* 0x000000ffff067224 */ /* 0x000fe200078e0013 */
[----:B------:R-:W-:Y:S01]  /*54e10*/  MOV R7, R18 ;  /* 0x0000001200077202 */ /* 0x000fe20000000f00 */
[----:B------:R-:W-:Y:S04]  /*54e20*/  STL [R1+0x3bd4], R3 ;  /* 0x003bd40301007387 */ /* 0x000fe80000100800 */
[----:B----4-:R-:W0:Y:S02]  /*54e30*/  LDSM.16.MT88.4 R20, [R28+0x2e000] ;  /* 0x02e000001c14783b */ /* 0x010e240000004200 */
[----:B0-----:R-:W-:-:S02]  /*54e40*/  MOV R18, R20 ;  /* 0x0000001400127202 */ /* 0x001fc40000000f00 */
[----:B------:R-:W-:Y:S01]  /*54e50*/  STL.64 [R1+0x38], R22 ;  /* 0x0000381601007387 */ /* 0x000fe20000100a00 */
[----:B------:R-:W-:Y:S02]  /*54e60*/  IMAD.MOV.U32 R19, RZ, RZ, R21 ;  /* 0x000000ffff137224 */ /* 0x000fe400078e0015 */
[----:B------:R-:W0:Y:S02]  /*54e70*/  LDSM.16.MT88.4 R20, [R28+0x2e080] ;  /* 0x02e080001c14783b */ /* 0x000e240000004200 */
[----:B0-----:R-:W-:Y:S02]  /*54e80*/  STL.64 [R1+0x20], R20 ;  /* 0x0000201401007387 */ /* 0x001fe40000100a00 */
[----:B------:R0:W-:Y:S02]  /*54e90*/  STL.64 [R1+0x28], R22 ;  /* 0x0000281601007387 */ /* 0x0001e40000100a00 */
[----:B0-----:R-:W4:Y:S01]  /*54ea0*/  LDL.LU.64 R22, [R1+0x3d48] ;  /* 0x003d480001167983 */ /* 0x001f220000300a00 */
[----:B------:R-:W4:Y:S02]  /*54eb0*/  LDL.LU.64 R20, [R1+0x3d40] ;  /* 0x003d400001147983 */ /* 0x000f240000300a00 */
[----:B----4-:R-:W-:Y:S01]  /*54ec0*/  HMMA.16816.F32 R8, R8, R16, R20 ;  /* 0x000000100808723c */ /* 0x010fe20000001814 */
[----:B------:R-:W4:Y:S01]  /*54ed0*/  LDL.LU.64 R22, [R1+0x3d38] ;  /* 0x003d380001167983 */ /* 0x000f220000300a00 */
[----:B------:R-:W4:Y:S11]  /*54ee0*/  LDL.LU.64 R20, [R1+0x3d30] ;  /* 0x003d300001147983 */ /* 0x000f360000300a00 */
[----:B------:R-:W-:Y:S10]  /*54ef0*/  @!UPT UIADD3 URZ, URZ, URZ, URZ ;  /* 0x0000003f3f3ff290 */ /* 0x000ff4000fffe03f */
[----:B------:R-:W-:Y:S01]  /*54f00*/  STL.64 [R1+0x1f0], R8 ;  /* 0x0001f00801007387 */ /* 0x000fe20000100a00 */
[----:B------:R-:W-:Y:S01]  /*54f10*/  STL [R1+0x1f8], R10 ;  /* 0x0001f80a01007387 */ /* 0x000fe20000100800 */
[----:B------:R-:W-:Y:S02]  /*54f20*/  MOV R0, R11 ;  /* 0x0000000b00007202 */ /* 0x000fe40000000f00 */
[----:B------:R-:W0:Y:S04]  /*54f30*/  LDSM.16.MT88.4 R8, [R28+0x2e100] ;  /* 0x02e100001c08783b */ /* 0x000e280000004200 */
[----:B------:R-:W-:Y:S04]  /*54f40*/  STL [R1+0x3b84], R0 ;  /* 0x003b840001007387 */ /* 0x000fe80000100800 */
[----:B0-----:R-:W-:Y:S01]  /*54f50*/  STL.64 [R1+0x10], R8 ;  /* 0x0000100801007387 */ /* 0x001fe20000100a00 */
        /* <DEDUP_REMOVED lines=11> */
[----:B------:R-:W4:Y:S11]  /*55010*/  LDL.LU R8, [R1+0x1a0] ;  /* 0x0001a00001087983 */ /* 0x000f360000300800 */
[----:B------:R-:W-:Y:S11]  /*55020*/  @!UPT UIADD3 URZ, URZ, URZ, URZ ;  /* 0x0000003f3f3ff290 */ /* 0x000ff6000fffe03f */
[----:B------:R-:W-:Y:S01]  /*55030*/  STL.64 [R1+0x1e0], R20 ;  /* 0x0001e01401007387 */ /* 0x000fe20000100a00 */
[----:B------:R-:W-:Y:S02]  /*55040*/  STL.64 [R1+0x1e8], R22 ;  /* 0x0001e81601007387 */ /* 0x000fe40000100a00 */
[----:B------:R-:W0:Y:S04]  /*55050*/  LDSM.16.MT88.4 R20, [R28+0x2e180] ;  /* 0x02e180001c14783b */ /* 0x000e280000004200 */
[----:B------:R-:W4:Y:S01]  /*55060*/  LDL.LU R9, [R1+0x1a4] ;  /* 0x0001a40001097983 */ /* 0x000f220000300800 */
[----:B--2---:R-:W-:Y:S01]  /*55070*/  MOV R10, R14 ;  /* 0x0000000e000a7202 */ /* 0x004fe20000000f00 */
[----:B------:R-:W-:Y:S01]  /*55080*/  IMAD.MOV.U32 R11, RZ, RZ, R15 ;  /* 0x000000ffff0b7224 */ /* 0x000fe200078e000f */
[----:B------:R-:W2:Y:S01]  /*55090*/  LDL.LU R14, [R1+0x3d0c] ;  /* 0x003d0c00010e7983 */ /* 0x000ea20000300800 */
[----:B------:R-:W2:Y:S03]  /*550a0*/  LDL.LU R15, [R1+0x3d08] ;  /* 0x003d0800010f7983 */ /* 0x000ea60000300800 */
[----:B0-----:R-:W-:Y:S01]  /*550b0*/  STL.64 [R1], R20 ;  /* 0x0000001401007387 */ /* 0x001fe20000100a00 */
[----:B------:R0:W-:Y:S03]  /*550c0*/  STL.64 [R1+0x8], R22 ;  /* 0x0000081601007387 */ /* 0x0001e60000100a00 */
        /* <DEDUP_REMOVED lines=10> */
[----:B----4-:R-:W-:Y:S01]  /*55170*/  HMMA.16816.F32 R24, R24, R16, R8 ;  /* 0x000000101818723c */ /* 0x010fe20000001808 */
[----:B------:R-:W-:Y:S11]  /*55180*/  STL.64 [R1+0x3ce0], R14 ;  /* 0x003ce00e01007387 */ /* 0x000ff60000100a00 */
[----:B------:R-:W-:Y:S11]  /*55190*/  @!UPT UIADD3 URZ, URZ, URZ, URZ ;  /* 0x0000003f3f3ff290 */ /* 0x000ff6000fffe03f */
[----:B------:R-:W-:Y:S01]  /*551a0*/  STL.64 [R1+0x2c0], R24 ;  /* 0x0002c01801007387 */ /* 0x000fe20000100a00 */
[----:B------:R-:W-:Y:S02]  /*551b0*/  STL.64 [R1+0x2c8], R26 ;  /* 0x0002c81a01007387 */ /* 0x000fe40000100a00 */
[----:B------:R-:W-:Y:S02]  /*551c0*/  STL.64 [R1+0x3cd8], R12 ;  /* 0x003cd80c01007387 */ /* 0x000fe40000100a00 */
[----:B---3--:R-:W-:Y:S01]  /*551d0*/  LDSM.16.MT88.4 R24, [R2+0x2e100] ;  /* 0x02e100000218783b */ /* 0x008fe20000004200 */
[C---:B--2---:R-:W-:Y:S01]  /*551e0*/  HMMA.16816.F32 R8, R4.reuse, R12, R20 ;  /* 0x0000000c0408723c */ /* 0x044fe20000001814 */
[----:B------:R-:W-:Y:S11]  /*551f0*/  LDSM.16.MT88.4 R20, [R2+0x2e080] ;  /* 0x02e080000214783b */ /* 0x000ff60000004200 */
[----:B------:R-:W-:Y:S11]  /*55200*/  @!UPT UIADD3 URZ, URZ, URZ, URZ ;  /* 0x0000003f3f3ff290 */ /* 0x000ff6000fffe03f */
[----:B------:R-:W-:Y:S01]  /*55210*/  STL.64 [R1+0x290], R8 ;  /* 0x0002900801007387 */ /* 0x000fe20000100a00 */
[----:B------:R-:W-:Y:S02]  /*55220*/  STL.64 [R1+0x298], R10 ;  /* 0x0002980a01007387 */ /* 0x000fe40000100a00 */
[----:B------:R-:W0:Y:S02]  /*55230*/  LDSM.16.MT88.4 R8, [R2+0x2e000] ;  /* 0x02e000000208783b */ /* 0x000e240000004200 */
[----:B0-----:R-:W-:Y:S02]  /*55240*/  STL.64 [R1+0x3c28], R10 ;  /* 0x003c280a01007387 */ /* 0x001fe40000100a00 */
[----:B------:R0:W-:Y:S02]  /*55250*/  STL.64 [R1+0x3c20], R8 ;  /* 0x003c200801007387 */ /* 0x0001e40000100a00 */
        /* <DEDUP_REMOVED lines=35> */
[----:B0-----:R-:W3:Y:S01]  /*55490*/  LDL.LU.64 R24, [R1+0x20] ;  /* 0x0000200001187983 */ /* 0x001ee20000300a00 */
[----:B------:R-:W3:Y:S02]  /*554a0*/  LDL.LU.64 R26, [R1+0x28] ;  /* 0x00002800011a7983 */ /* 0x000ee40000300a00 */
[----:B------:R-:W2:Y:S02]  /*554b0*/  LDL.LU.64 R14, [R1+0x3ce0] ;  /* 0x003ce000010e7983 */ /* 0x000ea40000300a00 */
[----:B------:R-:W4:Y:S01]  /*554c0*/  LDL.LU.64 R12, [R1+0x3cd8] ;  /* 0x003cd800010c7983 */ /* 0x000f220000300a00 */
[----:B------:R-:W-:Y:S01]  /*554d0*/  STL.64 [R1+0x240], R4 ;  /* 0x0002400401007387 */ /* 0x000fe20000100a00 */
[----:B------:R-:W-:Y:S02]  /*554e0*/  STL.64 [R1+0x248], R6 ;  /* 0x0002480601007387 */ /* 0x000fe40000100a00 */
[----:B------:R-:W0:Y:S04]  /*554f0*/  LDSM.16.MT88.4 R4, [R2+0x2e180] ;  /* 0x02e180000204783b */ /* 0x000e280000004200 */
[----:B0-----:R-:W-:Y:S01]  /*55500*/  IMAD.MOV.U32 R29, RZ, RZ, R6 ;  /* 0x000000ffff1d7224 */ /* 0x001fe200078e0006 */
[----:B------:R-:W-:-:S02]  /*55510*/  MOV R0, R7 ;  /* 0x0000000700007202 */ /* 0x000fc40000000f00 */
[----:B------:R-:W-:Y:S02]  /*55520*/  MOV R28, R4 ;  /* 0x00000004001c7202 */ /* 0x000fe40000000f00 */
[----:B------:R-:W-:Y:S01]  /*55530*/  MOV R3, R5 ;  /* 0x0000000500037202 */ /* 0x000fe20000000f00 */
[----:B------:R-:W4:Y:S01]  /*55540*/  LDL.LU.64 R6, [R1+0x3cd0] ;  /* 0x003cd00001067983 */ /* 0x000f220000300a00 */
[----:B------:R-:W4:Y:S02]  /*55550*/  LDL.LU.64 R4, [R1+0x3cc8] ;  /* 0x003cc80001047983 */ /* 0x000f240000300a00 */
[----:B------:R-:W-:Y:S01]  /*55560*/  STL [R1+0x3b88], R2 ;  /* 0x003b880201007387 */ /* 0x000fe20000100800 */
        /* <DEDUP_REMOVED lines=9> */
[----:B------:R-:W4:Y:S01]  /*55600*/  LDL.LU R18, [R1+0x3cb4] ;  /* 0x003cb40001127983 */ /* 0x000f220000300800 */
[----:B------:R-:W-:Y:S11]  /*55610*/  IMAD.MOV.U32 R5, RZ, RZ, R19 ;  /* 0x000000ffff057224 */ /* 0x000ff600078e0013 */
[----:B------:R-:W-:Y:S02]  /*55620*/  @!UPT UIADD3 URZ, URZ, URZ, URZ ;  /* 0x0000003f3f3ff290 */ /* 0x000fe4000fffe03f */
[----:B------:R-:W-:Y:S01]  /*55630*/  STL.64 [R1+0x280], R8 ;  /* 0x0002800801007387 */ /* 0x000fe20000100a00 */
[----:B------:R-:W-:Y:S02]  /*55640*/  STL.64 [R1+0x288], R10 ;  /* 0x0002880a01007387 */ /* 0x000fe40000100a00 */
[----:B------:R-:W4:Y:S02]  /*55650*/  LDL.LU R19, [R1+0x3cb0] ;  /* 0x003cb00001137983 */ /* 0x000f240000300800 */
[----:B------:R-:W2:Y:S01]  /*55660*/  LDL.LU R6, [R1+0x38] ;  /* 0x0000380001067983 */ /* 0x000ea20000300800 */
[----:B------:R-:W2:Y:S02]  /*55670*/  LDL.LU R7, [R1+0x3c] ;  /* 0x00003c0001077983 */ /* 0x000ea40000300800 */
[C---:B--2---:R-:W-:Y:S11]  /*55680*/  HMMA.16816.F32 R20, R4.reuse, R14, R20 ;  /* 0x0000000e0414723c */ /* 0x044ff60000001814 */
[----:B------:R-:W-:Y:S11]  /*55690*/  @!UPT UIADD3 URZ, URZ, URZ, URZ ;  /* 0x0000003f3f3ff290 */ /* 0x000ff6000fffe03f */
[----:B------:R-:W-:Y:S01]  /*556a0*/  @!UPT UIADD3 URZ, URZ, URZ, URZ ;  /* 0x0000003f3f3ff290 */ /* 0x000fe2000fffe03f */
[----:B------:R-:W-:Y:S01]  /*556b0*/  STL.64 [R1+0x270], R20 ;  /* 0x0002701401007387 */ /* 0x000fe20000100a00 */
[----:B------:R0:W-:Y:S03]  /*556c0*/  STL.64 [R1+0x278], R22 ;  /* 0x0002781601007387 */ /* 0x0001e60000100a00 */
[----:B0-----:R-:W4:Y:S01]  /*556d0*/  LDL.LU.64 R22, [R1+0x3ca8] ;  /* 0x003ca80001167983 */ /* 0x001f220000300a00 */
[----:B------:R-:W4:Y:S03]  /*556e0*/  LDL.LU.64 R20, [R1+0x3ca0] ;  /* 0x003ca00001147983 */ /* 0x000f260000300a00 */
[----:B------:R-:W0:Y:S01]  /*556f0*/  S2R R11, SR_TID.X ;  /* 0x00000000000b7919 */ /* 0x000e220000002100 */
[----:B----4-:R-:W-:Y:S03]  /*55700*/  HMMA.16816.F32 R4, R4, R18, R20 ;  /* 0x000000120404723c */ /* 0x010fe60000001814 */
[----:B------:R-:W3:Y:S01]  /*55710*/  LDL.LU.64 R22, [R1+0x3c98] ;  /* 0x003c980001167983 */ /* 0x000ee20000300a00 */
[----:B------:R-:W3:Y:S03]  /*55720*/  LDL.LU.64 R20, [R1+0x3c90] ;  /* 0x003c900001147983 */ /* 0x000ee60000300a00 */
[----:B------:R-:W1:Y:S01]  /*55730*/  S2R R2, SR_TID.X ;  /* 0x0000000000027919 */ /* 0x000e620000002100 */
[----:B0-----:R-:W-:Y:S11]  /*55740*/  LOP3.LUT R11, R11, 0x7, RZ, 0xc0, !PT ;  /* 0x000000070b0b7812 */ /* 0x001ff600078ec0ff */
[----:B------:R-:W-:Y:S04]  /*55750*/  @!UPT UIADD3 URZ, URZ, URZ, URZ ;  /* 0x0000003f3f3ff290 */ /* 0x000fe8000fffe03f */
[----:B------:R-:W-:Y:S01]  /*55760*/  STL.64 [R1+0x230], R4 ;  /* 0x0002300401007387 */ /* 0x000fe20000100a00 */
[----:B------:R3:W-:Y:S02]  /*55770*/  STL.64 [R1+0x238], R6 ;  /* 0x0002380601007387 */ /* 0x0007e40000100a00 */
[----:B------:R-:W-:Y:S01]  /*55780*/  IMAD R11, R11, 0x210, RZ ;  /* 0x000002100b0b7824 */ /* 0x000fe200078e02ff */
[----:B-1----:R-:W-:-:S04]  /*55790*/  SHF.L.U32 R13, R2, 0x1, RZ ;  /* 0x00000001020d7819 */ /* 0x002fc800000006ff */
[----:B------:R-:W-:Y:S01]  /*557a0*/  LOP3.LUT R13, R11, 0x10, R13, 0x78, !PT ;  /* 0x000000100b0d7812 */ /* 0x000fe200078e780d */
[----:B---3--:R-:W-:Y:S11]  /*557b0*/  HMMA.16816.F32 R4, R24, R14, R20 ;  /* 0x0000000e1804723c */ /* 0x008ff60000001814 */
[----:B------:R-:W-:Y:S11]  /*557c0*/  @!UPT UIADD3 URZ, URZ, URZ, URZ ;  /* 0x0000003f3f3ff290 */ /* 0x000ff6000fffe03f */
[----:B------:R-:W-:Y:S01]  /*557d0*/  @!UPT UIADD3 URZ, URZ, URZ, URZ ;  /* 0x0000003f3f3ff290 */ /* 0x000fe2000fffe03f */
[----:B------:R0:W-:Y:S01]  /*557e0*/  STL.64 [R1+0x220], R4 ;  /* 0x0002200401007387 */ /* 0x0001e20000100a00 */
[----:B------:R1:W-:Y:S02]  /*557f0*/  STL.64 [R1+0x228], R6 ;  /* 0x0002280601007387 */ /* 0x0003e40000100a00 */
[----:B------:R-:W2:Y:S02]  /*55800*/  LDL.LU R8, [R1] ;  /* 0x0000000001087983 */ /* 0x000ea40000300800 */
[----:B------:R-:W2:Y:S01]  /*55810*/  LDL.LU R9, [R1+0x4] ;  /* 0x0000040001097983 */ /* 0x000ea20000300800 */
[----:B------:R-:W3:Y:S01]  /*55820*/  LDL.LU R10, [R1+0x8] ;  /* 0x00000800010a7983 */ /* 0x000ee20000300800 */
[----:B------:R-:W3:Y:S01]  /*55830*/  LDL.LU R11, [R1+0xc] ;  /* 0x00000c00010b7983 */ /* 0x000ee20000300800 */
[----:B------:R-:W-:Y:S02]  /*55840*/  MOV R20, R24 ;  /* 0x0000001800147202 */ /* 0x000fe40000000f00 */
[----:B------:R-:W-:Y:S01]  /*55850*/  MOV R17, R25 ;  /* 0x0000001900117202 */ /* 0x000fe20000000f00 */
[----:B------:R-:W-:Y:S01]  /*55860*/  IMAD.MOV.U32 R16, RZ, RZ, R26 ;  /* 0x000000ffff107224 */ /* 0x000fe200078e001a */
[----:B------:R-:W-:Y:S01]  /*55870*/  MOV R12, R27 ;  /* 0x0000001b000c7202 */ /* 0x000fe20000000f00 */
[----:B---3--:R-:W-:Y:S01]  /*55880*/  STL.64 [R1+0x3c58], R10 ;  /* 0x003c580a01007387 */ /* 0x008fe20000100a00 */
[----:B--2---:R2:W-:Y:S02]  /*55890*/  STL.64 [R1+0x3c50], R8 ;  /* 0x003c500801007387 */ /* 0x0045e40000100a00 */
[----:B------:R-:W3:Y:S02]  /*558a0*/  LDL.LU R24, [R1+0xa0] ;  /* 0x0000a00001187983 */ /* 0x000ee40000300800 */
[----:B------:R-:W3:Y:S01]  /*558b0*/  LDL.LU R25, [R1+0xa4] ;  /* 0x0000a40001197983 */ /* 0x000ee20000300800 */
[----:B------:R-:W4:Y:S01]  /*558c0*/  LDL.LU R26, [R1+0xa8] ;  /* 0x0000a800011a7983 */ /* 0x000f220000300800 */
[----:B------:R-:W4:Y:S02]  /*558d0*/  LDL.LU R27, [R1+0xac] ;  /* 0x0000ac00011b7983 */ /* 0x000f240000300800 */
[----:B0-----:R-:W2:Y:S02]  /*558e0*/  LDL.LU R4, [R1+0x10] ;  /* 0x0000100001047983 */ /* 0x001ea40000300800 */
[----:B------:R-:W2:Y:S01]  /*558f0*/  LDL.LU R5, [R1+0x14] ;  /* 0x0000140001057983 */ /* 0x000ea20000300800 */
[----:B-1----:R-:W2:Y:S01]  /*55900*/  LDL.LU R6, [R1+0x18] ;  /* 0x0000180001067983 */ /* 0x002ea20000300800 */
[----:B------:R-:W2:Y:S03]  /*55910*/  LDL.LU R7, [R1+0x1c] ;  /* 0x00001c0001077983 */ /* 0x000ea60000300800 */
[----:B--2---:R-:W-:Y:S01]  /*55920*/  STL.64 [R1+0x3c78], R6 ;  /* 0x003c780601007387 */ /* 0x004fe20000100a00 */
[----:B------:R-:W-:Y:S02]  /*55930*/  STL.64 [R1+0x3c70], R4 ;  /* 0x003c700401007387 */ /* 0x000fe40000100a00 */
        /* <DEDUP_REMOVED lines=9> */
[----:B------:R-:W2:Y:S02]  /*559d0*/  LDL.LU R11, [R1+0x10c] ;  /* 0x00010c00010b7983 */ /* 0x000ea40000300800 */
[----:B------:R-:W-:Y:S01]  /*559e0*/  IMAD.MOV.U32 R4, RZ, RZ, R20 ;  /* 0x000000ffff047224 */ /* 0x000fe200078e0014 */
        /* <DEDUP_REMOVED lines=25> */
[----:B------:R-:W-:Y:S01]  /*55b80*/  HMMA.16816.F32 R4, R4, R18, R8 ;  /* 0x000000120404723c */ /* 0x000fe20000001808 */
[----:B--2---:R-:W-:Y:S01]  /*55b90*/  STL.64 [R1+0x3c48], R22 ;  /* 0x003c481601007387 */ /* 0x004fe20000100a00 */
[----:B------:R0:W-:Y:S03]  /*55ba0*/  STL.64 [R1+0x3c40], R20 ;  /* 0x003c401401007387 */ /* 0x0001e60000100a00 */
[----:B0-----:R-:W2:Y:S01]  /*55bb0*/  LDL.LU R20, [R1+0xf0] ;  /* 0x0000f00001147983 */ /* 0x001ea20000300800 */
[----:B------:R-:W2:Y:S02]  /*55bc0*/  LDL.LU R21, [R1+0xf4] ;  /* 0x0000f40001157983 */ /* 0x000ea40000300800 */
[----:B------:R-:W2:Y:S02]  /*55bd0*/  LDL.LU R22, [R1+0xf8] ;  /* 0x0000f80001167983 */ /* 0x000ea40000300800 */
[----:B------:R-:W2:Y:S01]  /*55be0*/  LDL.LU R23, [R1+0xfc] ;  /* 0x0000fc0001177983 */ /* 0x000ea20000300800 */
[----:B----4-:R-:W-:Y:S01]  /*55bf0*/  STL.64 [R1+0x3bf8], R26 ;  /* 0x003bf81a01007387 */ /* 0x010fe20000100a00 */
[----:B---3--:R0:W-:Y:S03]  /*55c00*/  STL.64 [R1+0x3bf0], R24 ;  /* 0x003bf01801007387 */ /* 0x0081e60000100a00 */
[----:B0-----:R-:W3:Y:S01]  /*55c10*/  LDL.LU R24, [R1+0xd0] ;  /* 0x0000d00001187983 */ /* 0x001ee20000300800 */
[----:B------:R-:W3:Y:S02]  /*55c20*/  LDL.LU R25, [R1+0xd4] ;  /* 0x0000d40001197983 */ /* 0x000ee40000300800 */
[----:B------:R-:W3:Y:S02]  /*55c30*/  LDL.LU R26, [R1+0xd8] ;  /* 0x0000d800011a7983 */ /* 0x000ee40000300800 */
[----:B------:R-:W3:Y:S01]  /*55c40*/  LDL.LU R27, [R1+0xdc] ;  /* 0x0000dc00011b7983 */ /* 0x000ee20000300800 */
[----:B------:R-:W4:Y:S01]  /*55c50*/  LDL.LU.64 R10, [R1+0x3c88] ;  /* 0x003c8800010a7983 */ /* 0x000f220000300a00 */
[----:B------:R-:W4:Y:S02]  /*55c60*/  LDL.LU.64 R8, [R1+0x3c80] ;  /* 0x003c800001087983 */ /* 0x000f240000300a00 */
[----:B------:R-:W-:Y:S02]  /*55c70*/  STL.64 [R1+0x1d0], R4 ;  /* 0x0001d00401007387 */ /* 0x000fe40000100a00 */
[----:B------:R0:W-:Y:S02]  /*55c80*/  STL.64 [R1+0x1d8], R6 ;  /* 0x0001d80601007387 */ /* 0x0001e40000100a00 */
[----:B0-----:R-:W4:Y:S01]  /*55c90*/  LDL.LU.64 R6, [R1+0x3c78] ;  /* 0x003c780001067983 */ /* 0x001f220000300a00 */
[----:B------:R-:W4:Y:S02]  /*55ca0*/  LDL.LU.64 R4, [R1+0x3c70] ;  /* 0x003c700001047983 */ /* 0x000f240000300a00 */
[----:B----4-:R-:W-:Y:S11]  /*55cb0*/  HMMA.16816.F32 R8, R4, R14, R8 ;  /* 0x0000000e0408723c */ /* 0x010ff60000001808 */
[----:B------:R-:W-:Y:S11]  /*55cc0*/  @!UPT UIADD3 URZ, URZ, URZ, URZ ;  /* 0x0000003f3f3ff290 */ /* 0x000ff6000fffe03f */
[----:B------:R-:W-:Y:S01]  /*55cd0*/  @!UPT UIADD3 URZ, URZ, URZ, URZ ;  /* 0x0000003f3f3ff290 */ /* 0x000fe2000fffe03f */
[----:B------:R-:W-:Y:S01]  /*55ce0*/  STL.64 [R1+0x1a0], R8 ;  /* 0x0001a00801007387 */ /* 0x000fe20000100a00 */
[----:B------:R0:W-:Y:S03]  /*55cf0*/  STL.64 [R1+0x1a8], R10 ;  /* 0x0001a80a01007387 */ /* 0x0001e60000100a00 */
[----:B0-----:R-:W4:Y:S01]  /*55d00*/  LDL.LU.64 R10, [R1+0x3c68] ;  /* 0x003c6800010a7983 */ /* 0x001f220000300a00 */
[----:B------:R-:W4:Y:S01]  /*55d10*/  LDL.LU.64 R8, [R1+0x3c60] ;  /* 0x003c600001087983 */ /* 0x000f220000300a00 */
[----:B------:R-:W-:-:S04]  /*55d20*/  LOP3.LUT R2, R2, 0x10, RZ, 0xc0, !PT ;  /* 0x0000001002027812 */ /* 0x000fc800078ec0ff */
[----:B------:R-:W-:-:S04]  /*55d30*/  SHF.L.U32 R2, R2, 0x8, RZ ;  /* 0x0000000802027819 */ /* 0x000fc800000006ff */
[----:B------:R-:W-:-:S04]  /*55d40*/  LOP3.LUT R13, R13, R2, RZ, 0xfc, !PT ;  /* 0x000000020d0d7212 */ /* 0x000fc800078efcff */
[----:B------:R-:W-:Y:S01]  /*55d50*/  LOP3.LUT R13, R13, 0x40, RZ, 0x3c, !PT ;  /* 0x000000400d0d7812 */ /* 0x000fe200078e3cff */
[----:B----4-:R-:W-:Y:S01]  /*55d60*/  HMMA.16816.F32 R4, R4, R18, R8 ;  /* 0x000000120404723c */ /* 0x010fe20000001808 */
        /* <DEDUP_REMOVED lines=24> */
[----:B------:R-:W-:Y:S01]  /*55ef0*/  MOV R17, R10 ;  /* 0x0000000a00117202 */ /* 0x000fe20000000f00 */
[----:B------:R-:W-:Y:S02]  /*55f00*/  IMAD.MOV.U32 R16, RZ, RZ, R11 ;  /* 0x000000ffff107224 */ /* 0x000fe400078e000b */
[----:B------:R-:W0:Y:S04]  /*55f10*/  LDSM.16.MT88.4 R8, [R13+0x2e080] ;  /* 0x02e080000d08783b */ /* 0x000e280000004200 */
[----:B------:R-:W-:Y:S01]  /*55f20*/  STL [R1+0x39cc], R16 ;  /* 0x0039cc1001007387 */ /* 0x000fe20000100800 */
[----:B------:R-:W-:Y:S03]  /*55f30*/  STL [R1+0x39c8], R17 ;  /* 0x0039c81101007387 */ /* 0x000fe60000100800 */
[----:B0-----:R-:W-:Y:S01]  /*55f40*/  STL.64 [R1+0x30], R8 ;  /* 0x0000300801007387 */ /* 0x001fe20000100a00 */
[----:B------:R0:W-:Y:S03]  /*55f50*/  STL.64 [R1+0x38], R10 ;  /* 0x0000380a01007387 */ /* 0x0001e60000100a00 */
[----:B0-----:R-:W2:Y:S01]  /*55f60*/  LDL.LU.64 R10, [R1+0x3c28] ;  /* 0x003c2800010a7983 */ /* 0x001ea20000300a00 */
[----:B------:R-:W2:Y:S02]  /*55f70*/  LDL.LU.64 R8, [R1+0x3c20] ;  /* 0x003c200001087983 */ /* 0x000ea40000300a00 */
[C---:B--2---:R-:W-:Y:S11]  /*55f80*/  HMMA.16816.F32 R20, R8.reuse, R14, R20 ;  /* 0x0000000e0814723c */ /* 0x044ff60000001814 */
[----:B------:R-:W-:Y:S11]  /*55f90*/  @!UPT UIADD3 URZ, URZ, URZ, URZ ;  /* 0x0000003f3f3ff290 */ /* 0x000ff6000fffe03f */
[----:B------:R-:W-:Y:S01]  /*55fa0*/  @!UPT UIADD3 URZ, URZ, URZ, URZ ;  /* 0x0000003f3f3ff290 */ /* 0x000fe2000fffe03f */
[----:B------:R0:W-:Y:S01]  /*55fb0*/  STL.64 [R1+0x318], R22 ;  /* 0x0003181601007387 */ /* 0x0001e20000100a00 */
[----:B------:R-:W-:Y:S02]  /*55fc0*/  MOV R16, R20 ;  /* 0x0000001400107202 */ /* 0x000fe40000000f00 */
[----:B------:R-:W-:Y:S01]  /*55fd0*/  MOV R17, R21 ;  /* 0x0000001500117202 */ /* 0x000fe20000000f00 */
[----:B0-----:R-:W2:Y:S01]  /*55fe0*/  LDL.LU.64 R22, [R1+0x3c18] ;  /* 0x003c180001167983 */ /* 0x001ea20000300a00 */
[----:B------:R-:W2:Y:S03]  /*55ff0*/  LDL.LU.64 R20, [R1+0x3c10] ;  /* 0x003c100001147983 */ /* 0x000ea60000300a00 */
        /* <DEDUP_REMOVED lines=19> */
[-C--:B---3--:R-:W-:Y:S01]  /*56130*/  HMMA.16816.F32 R20, R20, R18.reuse, R24 ;  /* 0x000000121414723c */ /* 0x088fe20000001818 */
        /* <DEDUP_REMOVED lines=9> */
[C---:B--2---:R-:W-:Y:S08]  /*561d0*/  HMMA.16816.F32 R8, R24.reuse, R18, R8 ;  /* 0x000000121808723c */ /* 0x044ff00000001808 */
[-C--:B---3--:R-:W-:Y:S07]  /*561e0*/  HMMA.16816.F32 R20, R24, R14.reuse, R20 ;  /* 0x0000000e1814723c */ /* 0x088fee0000001814 */
[----:B------:R-:W-:Y:S01]  /*561f0*/  IMAD.MOV.U32 R24, RZ, RZ, R28 ;  /* 0x000000ffff187224 */ /* 0x000fe200078e001c */
[----:B------:R-:W-:Y:S11]  /*56200*/  MOV R25, R3 ;  /* 0x0000000300197202 */ /* 0x000ff60000000f00 */
[----:B------:R-:W-:Y:S04]  /*56210*/  @!UPT UIADD3 URZ, URZ, URZ, URZ ;  /* 0x0000003f3f3ff290 */ /* 0x000fe8000fffe03f */
[----:B------:R-:W-:Y:S01]  /*56220*/  STL.64 [R1+0x130], R20 ;  /* 0x0001301401007387 */ /* 0x000fe20000100a00 */
[----:B------:R4:W-:Y:S02]  /*56230*/  STL.64 [R1+0x138], R22 ;  /* 0x0001381601007387 */ /* 0x0009e40000100a00 */
[----:B------:R-:W2:Y:S02]  /*56240*/  LDL.LU R28, [R1+0x3bd8] ;  /* 0x003bd800011c7983 */ /* 0x000ea40000300800 */
[----:B------:R-:W-:Y:S01]  /*56250*/  STL.64 [R1+0xd0], R8 ;  /* 0x0000d00801007387 */ /* 0x000fe20000100a00 */
[----:B------:R-:W-:Y:S01]  /*56260*/  STL.64 [R1+0xd8], R10 ;  /* 0x0000d80a01007387 */ /* 0x000fe20000100a00 */
[----:B------:R-:W3:Y:S01]  /*56270*/  LDL.LU R3, [R1+0x3bd4] ;  /* 0x003bd40001037983 */ /* 0x000ee20000300800 */
[----:B------:R-:W-:Y:S01]  /*56280*/  MOV R26, R29 ;  /* 0x0000001d001a7202 */ /* 0x000fe20000000f00 */
[----:B------:R-:W-:Y:S01]  /*56290*/  IMAD.MOV.U32 R27, RZ, RZ, R0 ;  /* 0x000000ffff1b7224 */ /* 0x000fe200078e0000 */
[----:B------:R-:W2:Y:S06]  /*562a0*/  LDL.LU R29, [R1+0x3bd0] ;  /* 0x003bd000011d7983 */ /* 0x000eac0000300800 */
[----:B----4-:R-:W-:Y:S01]  /*562b0*/  HMMA.16816.F32 R20, R24, R14, R4 ;  /* 0x0000000e1814723c */ /* 0x010fe20000001804 */
[----:B------:R-:W-:Y:S11]  /*562c0*/  LDSM.16.MT88.4 R4, [R13+0x2e100] ;  /* 0x02e100000d04783b */ /* 0x000ff60000004200 */
[----:B------:R-:W-:Y:S11]  /*562d0*/  @!UPT UIADD3 URZ, URZ, URZ, URZ ;  /* 0x0000003f3f3ff290 */ /* 0x000ff6000fffe03f */
[----:B------:R-:W-:Y:S01]  /*562e0*/  STL.64 [R1+0xc0], R20 ;  /* 0x0000c01401007387 */ /* 0x000fe20000100a00 */
[----:B------:R-:W-:Y:S02]  /*562f0*/  STL.64 [R1+0xc8], R22 ;  /* 0x0000c81601007387 */ /* 0x000fe40000100a00 */
[----:B------:R-:W0:Y:S02]  /*56300*/  LDSM.16.MT88.4 R20, [R13+0x2e180] ;  /* 0x02e180000d14783b */ /* 0x000e240000004200 */
[----:B0-----:R-:W-:Y:S02]  /*56310*/  MOV R2, R20 ;  /* 0x0000001400027202 */ /* 0x001fe40000000f00 */
[----:B------:R-:W-:Y:S01]  /*56320*/  IMAD.MOV.U32 R0, RZ, RZ, R21 ;  /* 0x000000ffff007224 */ /* 0x000fe200078e0015 */
[----:B------:R-:W-:Y:S02]  /*56330*/  MOV R16, R22 ;  /* 0x0000001600107202 */ /* 0x000fe40000000f00 */
[----:B------:R-:W-:-:S02]  /*56340*/  MOV R12, R23 ;  /* 0x00000017000c7202 */ /* 0x000fc40000000f00 */
[----:B------:R-:W-:Y:S02]  /*56350*/  MOV R11, R4 ;  /* 0x00000004000b7202 */ /* 0x000fe40000000f00 */
[----:B------:R-:W-:Y:S02]  /*56360*/  MOV R8, R7 ;  /* 0x0000000700087202 */ /* 0x000fe40000000f00 */
[----:B------:R-:W-:Y:S01]  /*56370*/  MOV R10, R5 ;  /* 0x00000005000a7202 */ /* 0x000fe20000000f00 */
[----:B------:R-:W-:Y:S01]  /*56380*/  IMAD.MOV.U32 R9, RZ, RZ, R6 ;  /* 0x000000ffff097224 */ /* 0x000fe200078e0006 */
[----:B------:R-:W4:Y:S01]  /*56390*/  LDL.LU R4, [R1+0x210] ;  /* 0x0002100001047983 */ /* 0x000f220000300800 */
[----:B------:R-:W4:Y:S02]  /*563a0*/  LDL.LU R5, [R1+0x214] ;  /* 0x0002140001057983 */ /* 0x000f240000300800 */
[----:B------:R-:W4:Y:S02]  /*563b0*/  LDL.LU R6, [R1+0x218] ;  /* 0x0002180001067983 */ /* 0x000f240000300800 */
[----:B------:R-:W4:Y:S01]  /*563c0*/  LDL.LU R7, [R1+0x21c] ;  /* 0x00021c0001077983 */ /* 0x000f220000300800 */
[----:B------:R-:W-:Y:S01]  /*563d0*/  STL [R1+0x3b98], R8 ;  /* 0x003b980801007387 */ /* 0x000fe20000100800 */
[----:B------:R-:W-:Y:S02]  /*563e0*/  STL [R1+0x3b94], R9 ;  /* 0x003b940901007387 */ /* 0x000fe40000100800 */
[----:B------:R-:W-:Y:S02]  /*563f0*/  STL [R1+0x3b90], R10 ;  /* 0x003b900a01007387 */ /* 0x000fe40000100800 */
[----:B------:R-:W-:Y:S01]  /*56400*/  STL [R1+0x3b8c], R11 ;  /* 0x003b8c0b01007387 */ /* 0x000fe20000100800 */
[----:B------:R-:W-:Y:S04]  /*56410*/  STL [R1+0x3a88], R13 ;  /* 0x003a880d01007387 */ /* 0x000fe80000100800 */
[----:B---3--:R-:W0:Y:S02]  /*56420*/  LDSM.16.MT88.4 R20, [R3+0x2e000] ;  /* 0x02e000000314783b */ /* 0x008e240000004200 */
[----:B0-----:R-:W-:Y:S01]  /*56430*/  MOV R10, R22 ;  /* 0x00000016000a7202 */ /* 0x001fe20000000f00 */
[----:B------:R-:W-:-:S02]  /*56440*/  IMAD.MOV.U32 R11, RZ, RZ, R23 ;  /* 0x000000ffff0b7224 */ /* 0x000fc400078e0017 */
[----:B------:R-:W-:Y:S01]  /*56450*/  IMAD.MOV.U32 R8, RZ, RZ, R20 ;  /* 0x000000ffff087224 */ /* 0x000fe200078e0014 */
[----:B------:R-:W-:Y:S02]  /*56460*/  MOV R9, R21 ;  /* 0x0000001500097202 */ /* 0x000fe40000000f00 */
[----:B------:R-:W0:Y:S04]  /*56470*/  LDSM.16.MT88.4 R20, [R3+0x2e080] ;  /* 0x02e080000314783b */ /* 0x000e280000004200 */
[----:B------:R-:W-:Y:S01]  /*56480*/  STL.64 [R1+0x3ba8], R10 ;  /* 0x003ba80a01007387 */ /* 0x000fe20000100a00 */
[----:B------:R1:W-:Y:S03]  /*56490*/  STL.64 [R1+0x3ba0], R8 ;  /* 0x003ba00801007387 */ /* 0x0003e60000100a00 */
[----:B-1----:R-:W3:Y:S01]  /*564a0*/  LDL.LU R8, [R1+0x250] ;  /* 0x0002500001087983 */ /* 0x002ee20000300800 */
[----:B------:R-:W3:Y:S02]  /*564b0*/  LDL.LU R9, [R1+0x254] ;  /* 0x0002540001097983 */ /* 0x000ee40000300800 */
[----:B------:R-:W2:Y:S02]  /*564c0*/  LDL.LU R10, [R1+0x258] ;  /* 0x00025800010a7983 */ /* 0x000ea40000300800 */
[----:B------:R-:W2:Y:S01]  /*564d0*/  LDL.LU R11, [R1+0x25c] ;  /* 0x00025c00010b7983 */ /* 0x000ea20000300800 */
[----:B----4-:R-:W-:Y:S01]  /*564e0*/  HMMA.16816.F32 R24, R24, R18, R4 ;  /* 0x000000121818723c */ /* 0x010fe20000001804 */
[----:B--2---:R-:W-:Y:S01]  /*564f0*/  STL.64 [R1+0x3bb8], R10 ;  /* 0x003bb80a01007387 */ /* 0x004fe20000100a00 */
[----:B---3--:R1:W-:Y:S03]  /*56500*/  STL.64 [R1+0x3bb0], R8 ;  /* 0x003bb00801007387 */ /* 0x0083e60000100a00 */
        /* <DEDUP_REMOVED lines=9> */
[----:B------:R-:W2:Y:S01]  /*565a0*/  LDL.LU.64 R6, [R1+0x3bc8] ;  /* 0x003bc80001067983 */ /* 0x000ea20000300a00 */
[----:B------:R-:W2:Y:S02]  /*565b0*/  LDL.LU.64 R4, [R1+0x3bc0] ;  /* 0x003bc00001047983 */ /* 0x000ea40000300a00 */
[----:B------:R-:W-:Y:S02]  /*565c0*/  STL.64 [R1+0xa0], R24 ;  /* 0x0000a01801007387 */ /* 0x000fe40000100a00 */
[----:B------:R-:W-:Y:S02]  /*565d0*/  STL.64 [R1+0xa8], R26 ;  /* 0x0000a81a01007387 */ /* 0x000fe40000100a00 */
[----:B------:R-:W0:Y:S04]  /*565e0*/  LDSM.16.MT88.4 R24, [R3+0x2e100] ;  /* 0x02e100000318783b */ /* 0x000e280000004200 */
[----:B0-----:R-:W-:Y:S01]  /*565f0*/  STL.64 [R1+0x3aa0], R26 ;  /* 0x003aa01a01007387 */ /* 0x001fe20000100a00 */
[----:B------:R0:W-:Y:S03]  /*56600*/  STL.64 [R1+0x3a98], R24 ;  /* 0x003a981801007387 */ /* 0x0001e60000100a00 */
[----:B0-----:R-:W3:Y:S01]  /*56610*/  LDL.LU.64 R24, [R1+0x30] ;  /* 0x0000300001187983 */ /* 0x001ee20000300a00 */
[----:B------:R-:W3:Y:S01]  /*56620*/  LDL.LU.64 R26, [R1+0x38] ;  /* 0x00003800011a7983 */ /* 0x000ee20000300a00 */
[----:B--2---:R-:W-:Y:S11]  /*56630*/  HMMA.16816.F32 R8, R4, R14, R8 ;  /* 0x0000000e0408723c */ /* 0x004ff60000001808 */
[----:B------:R-:W-:Y:S11]  /*56640*/  @!UPT UIADD3 URZ, URZ, URZ, URZ ;  /* 0x0000003f3f3ff290 */ /* 0x000ff6000fffe03f */
[----:B------:R-:W-:Y:S01]  /*56650*/  @!UPT UIADD3 URZ, URZ, URZ, URZ ;  /* 0x0000003f3f3ff290 */ /* 0x000fe2000fffe03f */
[----:B------:R-:W-:Y:S01]  /*56660*/  STL.64 [R1+0xb0], R8 ;  /* 0x0000b00801007387 */ /* 0x000fe20000100a00 */
[----:B------:R0:W-:Y:S03]  /*56670*/  STL.64 [R1+0xb8], R10 ;  /* 0x0000b80a01007387 */ /* 0x0001e60000100a00 */
[----:B0-----:R-:W2:Y:S01]  /*56680*/  LDL.LU.64 R10, [R1+0x3bb8] ;  /* 0x003bb800010a7983 */ /* 0x001ea20000300a00 */
[----:B------:R-:W2:Y:S01]  /*56690*/  LDL.LU.64 R8, [R1+0x3bb0] ;  /* 0x003bb00001087983 */ /* 0x000ea20000300a00 */
[----:B------:R-:W-:-:S07]  /*566a0*/  MOV R23, R29 ;  /* 0x0000001d00177202 */ /* 0x000fce0000000f00 */
[----:B---3--:R-:W-:Y:S11]  /*566b0*/  HMMA.16816.F32 R20, R24, R14, R20 ;  /* 0x0000000e1814723c */ /* 0x008ff60000001814 */
[----:B------:R-:W-:Y:S11]  /*566c0*/  @!UPT UIADD3 URZ, URZ, URZ, URZ ;  /* 0x0000003f3f3ff290 */ /* 0x000ff6000fffe03f */
[----:B------:R-:W-:Y:S02]  /*566d0*/  @!UPT UIADD3 URZ, URZ, URZ, URZ ;  /* 0x0000003f3f3ff290 */ /* 0x000fe4000fffe03f */
[----:B------:R-:W-:Y:S01]  /*566e0*/  MOV R29, R23 ;  /* 0x00000017001d7202 */ /* 0x000fe20000000f00 */
[----:B--2---:R-:W-:Y:S01]  /*566f0*/  HMMA.16816.F32 R4, R4, R18, R8 ;  /* 0x000000120404723c */ /* 0x004fe20000001808 */
[----:B------:R-:W2:Y:S01]  /*56700*/  LDL.LU.64 R10, [R1+0x3ba8] ;  /* 0x003ba800010a7983 */ /* 0x000ea20000300a00 */
[----:B------:R-:W3:Y:S11]  /*56710*/  LDL.LU.64 R8, [R1+0x3ba0] ;  /* 0x003ba00001087983 */ /* 0x000ef60000300a00 */
[----:B------:R-:W-:Y:S10]  /*56720*/  @!UPT UIADD3 URZ, URZ, URZ, URZ ;  /* 0x0000003f3f3ff290 */ /* 0x000ff4000fffe03f */
[----:B------:R-:W-:Y:S01]  /*56730*/  STL.64 [R1+0xe0], R4 ;  /* 0x0000e00401007387 */ /* 0x000fe20000100a00 */
[----:B------:R-:W-:Y:S02]  /*56740*/  STL.64 [R1+0xe8], R6 ;  /* 0x0000e80601007387 */ /* 0x000fe40000100a00 */
[----:B------:R-:W0:Y:S02]  /*56750*/  LDSM.16.MT88.4 R4, [R3+0x2e180] ;  /* 0x02e180000304783b */ /* 0x000e240000004200 */
[----:B0-----:R-:W-:Y:S02]  /*56760*/  MOV R13, R6 ;  /* 0x00000006000d7202 */ /* 0x001fe40000000f00 */
[----:B------:R-:W-:Y:S01]  /*56770*/  IMAD.MOV.U32 R17, RZ, RZ, R7 ;  /* 0x000000ffff117224 */ /* 0x000fe200078e0007 */
[----:B------:R0:W-:Y:S02]  /*56780*/  STL.64 [R1+0x40], R4 ;  /* 0x0000400401007387 */ /* 0x0001e40000100a00 */
[----:B------:R-:W-:Y:S02]  /*56790*/  STL [R1+0x3a90], R13 ;  /* 0x003a900d01007387 */ /* 0x000fe40000100800 */
[----:B------:R-:W-:Y:S01]  /*567a0*/  STL [R1+0x3a8c], R17 ;  /* 0x003a8c1101007387 */ /* 0x000fe20000100800 */
[----:B------:R1:W-:Y:S02]  /*567b0*/  STL [R1+0x39d8], R3 ;  /* 0x0039d80301007387 */ /* 0x0003e40000100800 */
[----:B------:R-:W-:Y:S02]  /*567c0*/  STL.64 [R1+0x100], R20 ;  /* 0x0001001401007387 */ /* 0x000fe40000100a00 */
[----:B------:R-:W-:Y:S02]  /*567d0*/  STL [R1+0x108], R22 ;  /* 0x0001081601007387 */ /* 0x000fe40000100800 */
[----:B------:R-:W4:Y:S04]  /*567e0*/  LDSM.16.MT88.4 R20, [R28+0x30000] ;  /* 0x030000001c14783b */ /* 0x000f280000004200 */
[----:B------:R-:W-:Y:S01]  /*567f0*/  STL [R1+0x3900], R29 ;  /* 0x0039001d01007387 */ /* 0x000fe20000100800 */
[----:B------:R-:W-:-:S02]  /*56800*/  MOV R6, R24 ;  /* 0x0000001800067202 */ /* 0x000fc40000000f00 */
[----:B0-----:R-:W-:Y:S01]  /*56810*/  MOV R5, R25 ;  /* 0x0000001900057202 */ /* 0x001fe20000000f00 */
[----:B------:R-:W-:Y:S01]  /*56820*/  IMAD.MOV.U32 R4, RZ, RZ, R26 ;  /* 0x000000ffff047224 */ /* 0x000fe200078e001a */
[----:B-1----:R-:W-:Y:S01]  /*56830*/  MOV R3, R27 ;  /* 0x0000001b00037202 */ /* 0x002fe20000000f00 */
[----:B----4-:R-:W-:Y:S01]  /*56840*/  STL [R1+0x70], R20 ;  /* 0x0000701401007387 */ /* 0x010fe20000100800 */
[----:B------:R-:W-:Y:S02]  /*56850*/  STL [R1+0x7c], R23 ;  /* 0x00007c1701007387 */ /* 0x000fe40000100800 */
[----:B------:R-:W4:Y:S02]  /*56860*/  LDL.LU R24, [R1+0x2c0] ;  /* 0x0002c00001187983 */ /* 0x000f240000300800 */
[----:B------:R-:W4:Y:S01]  /*56870*/  LDL.LU R25, [R1+0x2c4] ;  /* 0x0002c40001197983 */ /* 0x000f220000300800 */
[----:B------:R-:W2:Y:S01]  /*56880*/  LDL.LU R26, [R1+0x2c8] ;  /* 0x0002c800011a7983 */ /* 0x000ea20000300800 */
[----:B------:R-:W2:Y:S03]  /*56890*/  LDL.LU R27, [R1+0x2cc] ;  /* 0x0002cc00011b7983 */ /* 0x000ea60000300800 */
[----:B--2---:R-:W-:Y:S01]  /*568a0*/  STL.64 [R1+0x3ab0], R26 ;  /* 0x003ab01a01007387 */ /* 0x004fe20000100a00 */
[----:B----4-:R0:W-:Y:S03]  /*568b0*/  STL.64 [R1+0x3aa8], R24 ;  /* 0x003aa81801007387 */ /* 0x0101e60000100a00 */
[----:B0-----:R-:W2:Y:S01]  /*568c0*/  LDL.LU R24, [R1+0x200] ;  /* 0x0002000001187983 */ /* 0x001ea20000300800 */
[----:B------:R-:W2:Y:S02]  /*568d0*/  LDL.LU R25, [R1+0x204] ;  /* 0x0002040001197983 */ /* 0x000ea40000300800 */
[----:B------:R-:W4:Y:S02]  /*568e0*/  LDL.LU R26, [R1+0x208] ;  /* 0x00020800011a7983 */ /* 0x000f240000300800 */
[----:B------:R-:W4:Y:S01]  /*568f0*/  LDL.LU R27, [R1+0x20c] ;  /* 0x00020c00011b7983 */ /* 0x000f220000300800 */
[----:B------:R-:W-:Y:S01]  /*56900*/  MOV R17, R22 ;  /* 0x0000001600117202 */ /* 0x000fe20000000f00 */
[----:B------:R-:W-:Y:S01]  /*56910*/  IMAD.MOV.U32 R13, RZ, RZ, R21 ;  /* 0x000000ffff0d7224 */ /* 0x000fe200078e0015 */
[----:B---3--:R-:W-:-:S02]  /*56920*/  MOV R20, R8 ;  /* 0x0000000800147202 */ /* 0x008fc40000000f00 */
[----:B------:R-:W-:Y:S02]  /*56930*/  MOV R22, R10 ;  /* 0x0000000a00167202 */ /* 0x000fe40000000f00 */
[----:B------:R-:W-:Y:S01]  /*56940*/  MOV R23, R11 ;  /* 0x0000000b00177202 */ /* 0x000fe20000000f00 */
[----:B------:R-:W-:Y:S01]  /*56950*/  IMAD.MOV.U32 R21, RZ, RZ, R9 ;  /* 0x000000ffff157224 */ /* 0x000fe200078e0009 */
[----:B----4-:R-:W-:Y:S01]  /*56960*/  STL.64 [R1+0x3ad0], R26 ;  /* 0x003ad01a01007387 */ /* 0x010fe20000100a00 */
        /* <DEDUP_REMOVED lines=17> */
[----:B------:R-:W-:Y:S01]  /*56a80*/  MOV R22, R16 ;  /* 0x0000001000167202 */ /* 0x000fe20000000f00 */
[----:B------:R-:W-:-:S02]  /*56a90*/  IMAD.MOV.U32 R23, RZ, RZ, R12 ;  /* 0x000000ffff177224 */ /* 0x000fc400078e000c */
[----:B------:R-:W-:Y:S01]  /*56aa0*/  IMAD.MOV.U32 R20, RZ, RZ, R2 ;  /* 0x000000ffff147224 */ /* 0x000fe200078e0002 */
[----:B------:R-:W-:Y:S01]  /*56ab0*/  MOV R21, R0 ;  /* 0x0000000000157202 */ /* 0x000fe20000000f00 */
[----:B--2---:R-:W-:Y:S01]  /*56ac0*/  STL.64 [R1+0x3b00], R26 ;  /* 0x003b001a01007387 */ /* 0x004fe20000100a00 */
[----:B------:R0:W-:Y:S02]  /*56ad0*/  STL.64 [R1+0x3af8], R24 ;  /* 0x003af81801007387 */ /* 0x0001e40000100a00 */
[----:B------:R-:W2:Y:S02]  /*56ae0*/  LDL.LU R2, [R1+0x3b88] ;  /* 0x003b880001027983 */ /* 0x000ea40000300800 */
[----:B------:R-:W2:Y:S01]  /*56af0*/  LDL.LU R0, [R1+0x3b84] ;  /* 0x003b840001007983 */ /* 0x000ea20000300800 */
[----:B------:R3:W-:Y:S01]  /*56b00*/  STL.64 [R1+0x3b20], R22 ;  /* 0x003b201601007387 */ /* 0x0007e20000100a00 */
[----:B------:R1:W-:Y:S03]  /*56b10*/  STL.64 [R1+0x3b18], R20 ;  /* 0x003b181401007387 */ /* 0x0003e60000100a00 */
[----:B0-----:R-:W2:Y:S01]  /*56b20*/  LDL.LU R24, [R1+0x1f0] ;  /* 0x0001f00001187983 */ /* 0x001ea20000300800 */
[----:B------:R-:W2:Y:S02]  /*56b30*/  LDL.LU R25, [R1+0x1f4] ;  /* 0x0001f40001197983 */ /* 0x000ea40000300800 */
[----:B------:R-:W2:Y:S01]  /*56b40*/  LDL.LU R26, [R1+0x1f8] ;  /* 0x0001f800011a7983 */ /* 0x000ea20000300800 */
[----:B---3--:R-:W-:-:S02]  /*56b50*/  MOV R22, R9 ;  /* 0x0000000900167202 */ /* 0x008fc40000000f00 */
[----:B------:R-:W-:Y:S02]  /*56b60*/  MOV R23, R8 ;  /* 0x0000000800177202 */ /* 0x000fe40000000f00 */
[----:B-1----:R-:W-:Y:S01]  /*56b70*/  MOV R20, R11 ;  /* 0x0000000b00147202 */ /* 0x002fe20000000f00 */
[----:B----4-:R-:W-:Y:S01]  /*56b80*/  IMAD.MOV.U32 R21, RZ, RZ, R10 ;  /* 0x000000ffff157224 */ /* 0x010fe200078e000a */
[----:B--2---:R-:W-:Y:S02]  /*56b90*/  MOV R27, R0 ;  /* 0x00000000001b7202 */ /* 0x004fe40000000f00 */
[----:B------:R-:W2:Y:S01]  /*56ba0*/  LDL.LU R0, [R1+0x3b80] ;  /* 0x003b800001007983 */ /* 0x000ea20000300800 */
[----:B------:R-:W-:Y:S02]  /*56bb0*/  STL.64 [R1+0x3b50], R22 ;  /* 0x003b501601007387 */ /* 0x000fe40000100a00 */
[----:B------:R-:W-:Y:S01]  /*56bc0*/  STL.64 [R1+0x3b48], R20 ;  /* 0x003b481401007387 */ /* 0x000fe20000100a00 */
[----:B------:R-:W-:Y:S01]  /*56bd0*/  STL.64 [R1+0x3b10], R26 ;  /* 0x003b101a01007387 */ /* 0x000fe20000100a00 */
[----:B------:R0:W-:Y:S03]  /*56be0*/  STL.64 [R1+0x3b08], R24 ;  /* 0x003b081801007387 */ /* 0x0001e60000100a00 */
[----:B0-----:R-:W3:Y:S01]  /*56bf0*/  LDL.LU R24, [R1+0x2e0] ;  /* 0x0002e00001187983 */ /* 0x001ee20000300800 */
[----:B------:R-:W3:Y:S02]  /*56c00*/  LDL.LU R25, [R1+0x2e4] ;  /* 0x0002e40001197983 */ /* 0x000ee40000300800 */
[----:B------:R-:W4:Y:S02]  /*56c10*/  LDL.LU R26, [R1+0x2e8] ;  /* 0x0002e800011a7983 */ /* 0x000f240000300800 */
[----:B--2---:R-:W-:-:S02]  /*56c20*/  IMAD.MOV.U32 R27, RZ, RZ, R0 ;  /* 0x000000ffff1b7224 */ /* 0x004fc400078e0000 */
[----:B------:R-:W2:Y:S04]  /*56c30*/  LDL.LU R0, [R1+0x3b7c] ;  /* 0x003b7c0001007983 */ /* 0x000ea80000300800 */
[----:B----4-:R-:W-:Y:S01]  /*56c40*/  STL.64 [R1+0x3b30], R26 ;  /* 0x003b301a01007387 */ /* 0x010fe20000100a00 */
[----:B---3--:R0:W-:Y:S03]  /*56c50*/  STL.64 [R1+0x3b28], R24 ;  /* 0x003b281801007387 */ /* 0x0081e60000100a00 */
[----:B0-----:R-:W3:Y:S01]  /*56c60*/  LDL.LU R24, [R1+0x2f0] ;  /* 0x0002f00001187983 */ /* 0x001ee20000300800 */
[----:B------:R-:W3:Y:S02]  /*56c70*/  LDL.LU R25, [R1+0x2f4] ;  /* 0x0002f40001197983 */ /* 0x000ee40000300800 */
[----:B------:R-:W4:Y:S02]  /*56c80*/  LDL.LU R26, [R1+0x2f8] ;  /* 0x0002f800011a7983 */ /* 0x000f240000300800 */
[----:B------:R-:W4:Y:S02]  /*56c90*/  LDL.LU R27, [R1+0x2fc] ;  /* 0x0002fc00011b7983 */ /* 0x000f240000300800 */
[----:B------:R-:W-:Y:S01]  /*56ca0*/  IMAD.MOV.U32 R22, RZ, RZ, R4 ;  /* 0x000000ffff167224 */ /* 0x000fe200078e0004 */
[----:B------:R-:W-:-:S02]  /*56cb0*/  MOV R23, R3 ;  /* 0x0000000300177202 */ /* 0x000fc40000000f00 */
[----:B------:R-:W-:Y:S02]  /*56cc0*/  MOV R20, R6 ;  /* 0x0000000600147202 */ /* 0x000fe40000000f00 */
[----:B------:R-:W-:Y:S01]  /*56cd0*/  MOV R21, R5 ;  /* 0x0000000500157202 */ /* 0x000fe20000000f00 */
[----:B------:R-:W-:Y:S04]  /*56ce0*/  STL.64 [R1+0x3b70], R22 ;  /* 0x003b701601007387 */ /* 0x000fe80000100a00 */
[----:B------:R-:W-:Y:S02]  /*56cf0*/  STL.64 [R1+0x3b68], R20 ;  /* 0x003b681401007387 */ /* 0x000fe40000100a00 */
[----:B------:R-:W-:Y:S01]  /*56d00*/  LDSM.16.MT88.4 R20, [R28+0x30080] ;  /* 0x030080001c14783b */ /* 0x000fe20000004200 */
[----:B----4-:R-:W-:Y:S03]  /*56d10*/  STL.64 [R1+0x3b40], R26 ;  /* 0x003b401a01007387 */ /* 0x010fe60000100a00 */
[----:B---3--:R0:W-:Y:S02]  /*56d20*/  STL.64 [R1+0x3b38], R24 ;  /* 0x003b381801007387 */ /* 0x0081e40000100a00 */
[----:B0-----:R-:W3:Y:S01]  /*56d30*/  LDL.LU R24, [R1+0x320] ;  /* 0x0003200001187983 */ /* 0x001ee20000300800 */
[----:B------:R-:W3:Y:S02]  /*56d40*/  LDL.LU R25, [R1+0x324] ;  /* 0x0003240001197983 */ /* 0x000ee40000300800 */
[----:B------:R-:W4:Y:S01]  /*56d50*/  LDL.LU R26, [R1+0x328] ;  /* 0x00032800011a7983 */ /* 0x000f220000300800 */
[----:B--2---:R-:W-:-:S02]  /*56d60*/  MOV R27, R0 ;  /* 0x00000000001b7202 */ /* 0x004fc40000000f00 */
[----:B------:R-:W2:Y:S04]  /*56d70*/  LDL.LU R0, [R1+0x3b78] ;  /* 0x003b780001007983 */ /* 0x000ea80000300800 */
[----:B--2---:R-:W0:Y:S04]  /*56d80*/  LDSM.16.M88.4 R4, [R0+0x40300] ;  /* 0x040300000004783b */ /* 0x004e280000000200 */
[----:B------:R-:W1:Y:S04]  /*56d90*/  LDSM.16.M88.4 R8, [R0+0x50300] ;  /* 0x050300000008783b */ /* 0x000e680000000200 */
[----:B----4-:R-:W-:Y:S01]  /*56da0*/  STL.64 [R1+0x3b60], R26 ;  /* 0x003b601a01007387 */ /* 0x010fe20000100a00 */
[----:B---3--:R2:W-:Y:S03]  /*56db0*/  STL.64 [R1+0x3b58], R24 ;  /* 0x003b581801007387 */ /* 0x0085e60000100a00 */
[----:B--2---:R-:W2:Y:S01]  /*56dc0*/  LDL.LU R24, [R1+0x300] ;  /* 0x0003000001187983 */ /* 0x004ea20000300800 */
[----:B------:R-:W2:Y:S02]  /*56dd0*/  LDL.LU R25, [R1+0x304] ;  /* 0x0003040001197983 */ /* 0x000ea40000300800 */
[----:B------:R-:W2:Y:S02]  /*56de0*/  LDL.LU R26, [R1+0x308] ;  /* 0x00030800011a7983 */ /* 0x000ea40000300800 */
[----:B------:R-:W2:Y:S01]  /*56df0*/  LDL.LU R27, [R1+0x30c] ;  /* 0x00030c00011b7983 */ /* 0x000ea20000300800 */
[----:B0-----:R-:W-:Y:S01]  /*56e00*/  STL [R1+0x3800], R6 ;  /* 0x0038000601007387 */ /* 0x001fe20000100800 */
[----:B------:R-:W-:Y:S02]  /*56e10*/  STL [R1+0x37b8], R7 ;  /* 0x0037b80701007387 */ /* 0x000fe40000100800 */
[----:B-1----:R0:W-:Y:S02]  /*56e20*/  STL [R1+0x37b4], R10 ;  /* 0x0037b40a01007387 */ /* 0x0021e40000100800 */
[----:B------:R1:W-:Y:S01]  /*56e30*/  STL [R1+0x37b0], R11 ;  /* 0x0037b00b01007387 */ /* 0x0003e20000100800 */
[----:B------:R3:W-:Y:S01]  /*56e40*/  STL.64 [R1+0x3a50], R8 ;  /* 0x003a500801007387 */ /* 0x0007e20000100a00 */
[----:B0-----:R-:W-:Y:S01]  /*56e50*/  MOV R10, R21 ;  /* 0x00000015000a7202 */ /* 0x001fe20000000f00 */
[----:B-1----:R-:W-:Y:S01]  /*56e60*/  IMAD.MOV.U32 R11, RZ, RZ, R20 ;  /* 0x000000ffff0b7224 */ /* 0x002fe200078e0014 */
[----:B---3--:R-:W-:Y:S01]  /*56e70*/  MOV R9, R22 ;  /* 0x0000001600097202 */ /* 0x008fe20000000f00 */
[----:B------:R-:W-:-:S02]  /*56e80*/  IMAD.MOV.U32 R8, RZ, RZ, R23 ;  /* 0x000000ffff087224 */ /* 0x000fc400078e0017 */
[----:B------:R-:W0:Y:S04]  /*56e90*/  LDSM.16.MT88.4 R20, [R28+0x30100] ;  /* 0x030100001c14783b */ /* 0x000e280000004200 */
[----:B------:R-:W-:Y:S01]  /*56ea0*/  STL [R1+0x3204], R0 ;  /* 0x0032040001007387 */ /* 0x000fe20000100800 */
[----:B0-----:R-:W-:Y:S01]  /*56eb0*/  IMAD.MOV.U32 R7, RZ, RZ, R22 ;  /* 0x000000ffff077224 */ /* 0x001fe200078e0016 */
[----:B------:R-:W-:Y:S02]  /*56ec0*/  MOV R6, R23 ;  /* 0x0000001700067202 */ /* 0x000fe40000000f00 */
[----:B------:R-:W-:Y:S02]  /*56ed0*/  MOV R16, R20 ;  /* 0x0000001400107202 */ /* 0x000fe40000000f00 */
        /* <DEDUP_REMOVED lines=58> */
[----:B------:R0:W-:Y:S01]  /*57280*/  STL [R1+0x1fc], R27 ;  /* 0x0001fc1b01007387 */ /* 0x0001e20000100800 */
[----:B------:R-:W-:Y:S02]  /*57290*/  MOV R0, R26 ;  /* 0x0000001a00007202 */ /* 0x000fe40000000f00 */
[----:B------:R-:W-:Y:S01]  /*572a0*/  MOV R28, R24 ;  /* 0x00000018001c7202 */ /* 0x000fe20000000f00 */
[----:B0-----:R-:W2:Y:S01]  /*572b0*/  LDL.LU.64 R26, [R1+0x3ae0] ;  /* 0x003ae000011a7983 */ /* 0x001ea20000300a00 */
[----:B------:R-:W2:Y:S02]  /*572c0*/  LDL.LU.64 R24, [R1+0x3ad8] ;  /* 0x003ad80001187983 */ /* 0x000ea40000300a00 */
        /* <DEDUP_REMOVED lines=28> */
[C---:B---3--:R-:W-:Y:S08]  /*57490*/  HMMA.16816.F32 R4, R24.reuse, R18, R4 ;  /* 0x000000121804723c */ /* 0x048ff00000001804 */
[----:B--2---:R-:W-:Y:S01]  /*574a0*/  HMMA.16816.F32 R20, R24, R14, R20 ;  /* 0x0000000e1814723c */ /* 0x004fe20000001814 */
[----:B------:R-:W-:Y:S11]  /*574b0*/  LDSM.16.MT88.4 R24, [R2+0x30100] ;  /* 0x030100000218783b */ /* 0x000ff60000004200 */
[----:B------:R-:W-:Y:S11]  /*574c0*/  @!UPT UIADD3 URZ, URZ, URZ, URZ ;  /* 0x0000003f3f3ff290 */ /* 0x000ff6000fffe03f */
[----:B------:R-:W-:Y:S01]  /*574d0*/  STL.64 [R1+0x2f0], R20 ;  /* 0x0002f01401007387 */ /* 0x000fe20000100a00 */
[----:B------:R-:W-:Y:S02]  /*574e0*/  STL.64 [R1+0x2f8], R22 ;  /* 0x0002f81601007387 */ /* 0x000fe40000100a00 */
[----:B------:R-:W-:Y:S02]  /*574f0*/  STL [R1+0x3a78], R16 ;  /* 0x003a781001007387 */ /* 0x000fe40000100800 */
[----:B------:R-:W-:Y:S01]  /*57500*/  STL.64 [R1+0x2d0], R4 ;  /* 0x0002d00401007387 */ /* 0x000fe20000100a00 */
[----:B------:R-:W-:Y:S02]  /*57510*/  STL.64 [R1+0x2d8], R6 ;  /* 0x0002d80601007387 */ /* 0x000fe40000100a00 */
[----:B------:R-:W0:Y:S02]  /*57520*/  LDSM.16.MT88.4 R4, [R2+0x30000] ;  /* 0x030000000204783b */ /* 0x000e240000004200 */
[----:B------:R-:W-:Y:S04]  /*57530*/  LDSM.16.MT88.4 R20, [R2+0x30180] ;  /* 0x030180000214783b */ /* 0x000fe80000004200 */
[----:B0-----:R-:W-:Y:S01]  /*57540*/  STL.64 [R1+0x30], R4 ;  /* 0x0000300401007387 */ /* 0x001fe20000100a00 */
[----:B------:R-:W-:Y:S02]  /*57550*/  STL [R1+0x38], R6 ;  /* 0x0000380601007387 */ /* 0x000fe40000100800 */
[----:B------:R-:W-:-:S02]  /*57560*/  IMAD.MOV.U32 R3, RZ, RZ, R7 ;  /* 0x000000ffff037224 */ /* 0x000fc400078e0007 */
[----:B------:R-:W0:Y:S01]  /*57570*/  LDSM.16.MT88.4 R4, [R2+0x30080] ;  /* 0x030080000204783b */ /* 0x000e220000004200 */
[----:B------:R-:W-:Y:S03]  /*57580*/  STL.64 [R1+0x3960], R26 ;  /* 0x0039601a01007387 */ /* 0x000fe60000100a00 */
[----:B0-----:R-:W-:Y:S01]  /*57590*/  STL.64 [R1+0x20], R4 ;  /* 0x0000200401007387 */ /* 0x001fe20000100a00 */
[----:B------:R-:W-:Y:S02]  /*575a0*/  STL.64 [R1+0x28], R6 ;  /* 0x0000280601007387 */ /* 0x000fe40000100a00 */
[----:B------:R0:W-:Y:S02]  /*575b0*/  STL.64 [R1+0x3958], R24 ;  /* 0x0039581801007387 */ /* 0x0001e40000100a00 */
[----:B0-----:R-:W2:Y:S01]  /*575c0*/  LDL.LU.64 R24, [R1+0x90] ;  /* 0x0000900001187983 */ /* 0x001ea20000300a00 */
[----:B------:R-:W3:Y:S03]  /*575d0*/  LDL.LU.64 R26, [R1+0x98] ;  /* 0x00009800011a7983 */ /* 0x000ee60000300a00 */
        /* <DEDUP_REMOVED lines=12> */
[----:B---3--:R0:W-:Y:S01]  /*576a0*/  STL.64 [R1+0x3a08], R26 ;  /* 0x003a081a01007387 */ /* 0x0081e20000100a00 */
[----:B--2---:R1:W-:Y:S02]  /*576b0*/  STL.64 [R1+0x3a00], R24 ;  /* 0x003a001801007387 */ /* 0x0043e40000100a00 */
[----:B0-----:R-:W-:Y:S01]  /*576c0*/  IMAD.MOV.U32 R26, RZ, RZ, R9 ;  /* 0x000000ffff1a7224 */ /* 0x001fe200078e0009 */
[----:B------:R-:W-:-:S02]  /*576d0*/  MOV R27, R8 ;  /* 0x00000008001b7202 */ /* 0x000fc40000000f00 */
[----:B-1----:R-:W-:Y:S02]  /*576e0*/  MOV R24, R11 ;  /* 0x0000000b00187202 */ /* 0x002fe40000000f00 */
[----:B------:R-:W-:Y:S01]  /*576f0*/  MOV R25, R10 ;  /* 0x0000000a00197202 */ /* 0x000fe20000000f00 */
[----:B------:R0:W-:Y:S04]  /*57700*/  STL.64 [R1+0x3a38], R26 ;  /* 0x003a381a01007387 */ /* 0x0001e80000100a00 */
[----:B------:R1:W-:Y:S02]  /*57710*/  STL.64 [R1+0x3a30], R24 ;  /* 0x003a301801007387 */ /* 0x0003e40000100a00 */
[----:B0-----:R-:W-:Y:S01]  /*57720*/  IMAD.MOV.U32 R26, RZ, RZ, R17 ;  /* 0x000000ffff1a7224 */ /* 0x001fe200078e0011 */
[----:B-1----:R-:W2:Y:S01]  /*57730*/  LDL.LU R24, [R1+0x70] ;  /* 0x0000700001187983 */ /* 0x002ea20000300800 */
[----:B------:R-:W-:-:S02]  /*57740*/  MOV R25, R13 ;  /* 0x0000000d00197202 */ /* 0x000fc40000000f00 */
[----:B------:R-:W3:Y:S02]  /*57750*/  LDL.LU R13, [R1+0x3a90] ;  /* 0x003a9000010d7983 */ /* 0x000ee40000300800 */
[----:B------:R-:W4:Y:S01]  /*57760*/  LDL.LU R17, [R1+0x3a8c] ;  /* 0x003a8c0001117983 */ /* 0x000f220000300800 */
[----:B------:R-:W2:Y:S04]  /*57770*/  LDL.LU R27, [R1+0x7c] ;  /* 0x00007c00011b7983 */ /* 0x000ea80000300800 */
[----:B--2---:R-:W-:Y:S01]  /*57780*/  STL.64 [R1+0x3a70], R26 ;  /* 0x003a701a01007387 */ /* 0x004fe20000100a00 */
[----:B------:R0:W-:Y:S02]  /*57790*/  STL.64 [R1+0x3a68], R24 ;  /* 0x003a681801007387 */ /* 0x0001e40000100a00 */
[----:B------:R-:W2:Y:S02]  /*577a0*/  LDL.LU R4, [R1+0x40] ;  /* 0x0000400001047983 */ /* 0x000ea40000300800 */
[----:B------:R-:W2:Y:S01]  /*577b0*/  LDL.LU R5, [R1+0x44] ;  /* 0x0000440001057983 */ /* 0x000ea20000300800 */
[----:B---3--:R-:W-:-:S02]  /*577c0*/  MOV R6, R13 ;  /* 0x0000000d00067202 */ /* 0x008fc40000000f00 */
[----:B------:R-:W3:Y:S01]  /*577d0*/  LDL.LU R13, [R1+0x3a88] ;  /* 0x003a8800010d7983 */ /* 0x000ee20000300800 */
[----:B----4-:R-:W-:-:S03]  /*577e0*/  MOV R7, R17 ;  /* 0x0000001100077202 */ /* 0x010fc60000000f00 */
[----:B0-----:R-:W4:Y:S01]  /*577f0*/  LDL.LU R24, [R1+0x280] ;  /* 0x0002800001187983 */ /* 0x001f220000300800 */
[----:B------:R-:W4:Y:S02]  /*57800*/  LDL.LU R25, [R1+0x284] ;  /* 0x0002840001197983 */ /* 0x000f240000300800 */
[----:B------:R-:W4:Y:S02]  /*57810*/  LDL.LU R26, [R1+0x288] ;  /* 0x00028800011a7983 */ /* 0x000f240000300800 */
[----:B------:R-:W4:Y:S01]  /*57820*/  LDL.LU R27, [R1+0x28c] ;  /* 0x00028c00011b7983 */ /* 0x000f220000300800 */
[----:B------:R-:W2:Y:S01]  /*57830*/  LDL.LU R16, [R1+0x2b0] ;  /* 0x0002b00001107983 */ /* 0x000ea20000300800 */
[----:B------:R-:W2:Y:S02]  /*57840*/  LDL.LU R17, [R1+0x2b4] ;  /* 0x0002b40001117983 */ /* 0x000ea40000300800 */
        /* <DEDUP_REMOVED lines=31> */
[----:B------:R-:W-:Y:S01]  /*57a40*/  STL [R1+0x3914], R2 ;  /* 0x0039140201007387 */ /* 0x000fe20000100800 */
[----:B------:R-:W-:Y:S02]  /*57a50*/  STL.64 [R1+0x2c0], R16 ;  /* 0x0002c01001007387 */ /* 0x000fe40000100a00 */
[----:B------:R-:W-:Y:S02]  /*57a60*/  STL.64 [R1+0x2c8], R18 ;  /* 0x0002c81201007387 */ /* 0x000fe40000100a00 */
[----:B---3--:R-:W0:Y:S04]  /*57a70*/  LDSM.16.MT88.4 R16, [R13+0x30000] ;  /* 0x030000000d10783b */ /* 0x008e280000004200 */
[----:B0-----:R-:W-:Y:S01]  /*57a80*/  STL.64 [R1+0x80], R16 ;  /* 0x0000801001007387 */ /* 0x001fe20000100a00 */
[----:B------:R0:W-:Y:S03]  /*57a90*/  STL.64 [R1+0x88], R18 ;  /* 0x0000881201007387 */ /* 0x0001e60000100a00 */
[----:B0-----:R-:W4:Y:S01]  /*57aa0*/  LDL.LU.64 R18, [R1+0x3a80] ;  /* 0x003a800001127983 */ /* 0x001f220000300a00 */
[----:B------:R-:W3:Y:S01]  /*57ab0*/  LDL.LU R16, [R1+0x3a78] ;  /* 0x003a780001107983 */ /* 0x000ee20000300800 */
[----:B----4-:R-:W-:Y:S02]  /*57ac0*/  HMMA.16816.F32 R4, R4, R18, R24 ;  /* 0x000000120404723c */ /* 0x010fe40000001818 */
[----:B------:R-:W4:Y:S01]  /*57ad0*/  LDL.LU.64 R26, [R1+0x3a70] ;  /* 0x003a7000011a7983 */ /* 0x000f220000300a00 */
[----:B------:R-:W4:Y:S11]  /*57ae0*/  LDL.LU.64 R24, [R1+0x3a68] ;  /* 0x003a680001187983 */ /* 0x000f360000300a00 */
[----:B------:R-:W-:Y:S09]  /*57af0*/  @!UPT UIADD3 URZ, URZ, URZ, URZ ;  /* 0x0000003f3f3ff290 */ /* 0x000ff2000fffe03f */
[----:B------:R-:W-:Y:S01]  /*57b00*/  STL.64 [R1+0x280], R4 ;  /* 0x0002800401007387 */ /* 0x000fe20000100a00 */
[----:B------:R0:W-:Y:S03]  /*57b10*/  STL.64 [R1+0x288], R6 ;  /* 0x0002880601007387 */ /* 0x0001e60000100a00 */
[----:B0-----:R-:W2:Y:S01]  /*57b20*/  LDL.LU.64 R6, [R1+0x3a60] ;  /* 0x003a600001067983 */ /* 0x001ea20000300a00 */
[----:B------:R-:W4:Y:S02]  /*57b30*/  LDL.LU.64 R4, [R1+0x3a58] ;  /* 0x003a580001047983 */ /* 0x000f240000300a00 */
[C---:B----4-:R-:W-:Y:S11]  /*57b40*/  HMMA.16816.F32 R8, R24.reuse, R4, R8 ;  /* 0x000000041808723c */ /* 0x050ff60000001808 */
[----:B------:R-:W-:Y:S11]  /*57b50*/  @!UPT UIADD3 URZ, URZ, URZ, URZ ;  /* 0x0000003f3f3ff290 */ /* 0x000ff6000fffe03f */
[----:B------:R-:W-:Y:S01]  /*57b60*/  @!UPT UIADD3 URZ, URZ, URZ, URZ ;  /* 0x0000003f3f3ff290 */ /* 0x000fe2000fffe03f */
[----:B------:R0:W-:Y:S01]  /*57b70*/  STL.64 [R1+0x260], R8 ;  /* 0x0002600801007387 */ /* 0x0001e20000100a00 */
[----:B------:R-:W-:Y:S03]  /*57b80*/  STL [R1+0x268], R10 ;  /* 0x0002680a01007387 */ /* 0x000fe60000100800 */
[----:B0-----:R-:W2:Y:S02]  /*57b90*/  LDL.LU.64 R8, [R1+0x3a50] ;  /* 0x003a500001087983 */ /* 0x001ea40000300a00 */
[----:B--2---:R-:W-:Y:S02]  /*57ba0*/  HMMA.16816.F32 R24, R24, R8, R20 ;  /* 0x000000081818723c */ /* 0x004fe40000001814 */
[----:B------:R-:W2:Y:S01]  /*57bb0*/  LDL.LU.64 R22, [R1+0x3a48] ;  /* 0x003a480001167983 */ /* 0x000ea20000300a00 */
[----:B------:R-:W2:Y:S11]  /*57bc0*/  LDL.LU.64 R20, [R1+0x3a40] ;  /* 0x003a400001147983 */ /* 0x000eb60000300a00 */
[----:B------:R-:W-:Y:S09]  /*57bd0*/  @!UPT UIADD3 URZ, URZ, URZ, URZ ;  /* 0x0000003f3f3ff290 */ /* 0x000ff2000fffe03f */
[----:B------:R-:W-:Y:S01]  /*57be0*/  STL.64 [R1+0x230], R24 ;  /* 0x0002301801007387 */ /* 0x000fe20000100a00 */
[----:B------:R0:W-:Y:S03]  /*57bf0*/  STL.64 [R1+0x238], R26 ;  /* 0x0002381a01007387 */ /* 0x0001e60000100a00 */
[----:B0-----:R-:W2:Y:S01]  /*57c00*/  LDL.LU.64 R26, [R1+0x3a38] ;  /* 0x003a3800011a7983 */ /* 0x001ea20000300a00 */
[----:B------:R-:W2:Y:S01]  /*57c10*/  LDL.LU.64 R24, [R1+0x3a30] ;  /* 0x003a300001187983 */ /* 0x000ea20000300a00 */
[----:B------:R-:W-:Y:S01]  /*57c20*/  MOV R19, R6 ;  /* 0x0000000600137202 */ /* 0x000fe20000000f00 */
[----:B------:R-:W-:Y:S01]  /*57c30*/  IMAD.MOV.U32 R6, RZ, RZ, R11 ;  /* 0x000000ffff067224 */ /* 0x000fe200078e000b */
[----:B------:R-:W-:Y:S01]  /*57c40*/  MOV R18, R7 ;  /* 0x0000000700127202 */ /* 0x000fe20000000f00 */
[C---:B--2---:R-:W-:Y:S11]  /*57c50*/  HMMA.16816.F32 R20, R24.reuse, R4, R20 ;  /* 0x000000041814723c */ /* 0x044ff60000001814 */
[----:B------:R-:W-:Y:S11]  /*57c60*/  @!UPT UIADD3 URZ, URZ, URZ, URZ ;  /* 0x0000003f3f3ff290 */ /* 0x000ff6000fffe03f */
[----:B------:R-:W-:Y:S01]  /*57c70*/  @!UPT UIADD3 URZ, URZ, URZ, URZ ;  /* 0x0000003f3f3ff290 */ /* 0x000fe2000fffe03f */
[----:B------:R0:W-:Y:S01]  /*57c80*/  STL [R1+0x224], R21 ;  /* 0x0002241501007387 */ /* 0x0001e20000100800 */
[----:B------:R-:W-:Y:S01]  /*57c90*/  MOV R10, R22 ;  /* 0x00000016000a7202 */ /* 0x000fe20000000f00 */
[----:B------:R-:W-:Y:S01]  /*57ca0*/  IMAD.MOV.U32 R11, RZ, RZ, R23 ;  /* 0x000000ffff0b7224 */ /* 0x000fe200078e0017 */
[----:B------:R-:W-:Y:S01]  /*57cb0*/  MOV R7, R20 ;  /* 0x0000001400077202 */ /* 0x000fe20000000f00 */
[----:B------:R-:W2:Y:S04]  /*57cc0*/  LDL.LU.64 R22, [R1+0x3a28] ;  /* 0x003a280001167983 */ /* 0x000ea80000300a00 */
[----:B0-----:R-:W2:Y:S02]  /*57cd0*/  LDL.LU.64 R20, [R1+0x3a20] ;  /* 0x003a200001147983 */ /* 0x001ea40000300a00 */
[----:B--2---:R-:W-:Y:S02]  /*57ce0*/  HMMA.16816.F32 R24, R24, R8, R20 ;  /* 0x000000081818723c */ /* 0x004fe40000001814 */
[----:B------:R-:W2:Y:S01]  /*57cf0*/  LDL.LU.64 R22, [R1+0x3a18] ;  /* 0x003a180001167983 */ /* 0x000ea20000300a00 */
[----:B------:R-:W2:Y:S11]  /*57d00*/  LDL.LU.64 R20, [R1+0x3a10] ;  /* 0x003a100001147983 */ /* 0x000eb60000300a00 */
[----:B------:R-:W-:Y:S09]  /*57d10*/  @!UPT UIADD3 URZ, URZ, URZ, URZ ;  /* 0x0000003f3f3ff290 */ /* 0x000ff2000fffe03f */
[----:B------:R-:W-:Y:S01]  /*57d20*/  STL.64 [R1+0x2a0], R24 ;  /* 0x0002a01801007387 */ /* 0x000fe20000100a00 */
[----:B------:R0:W-:Y:S03]  /*57d30*/  STL.64 [R1+0x2a8], R26 ;  /* 0x0002a81a01007387 */ /* 0x0001e60000100a00 */
[----:B0-----:R-:W3:Y:S01]  /*57d40*/  LDL.LU.64 R26, [R1+0x3a08] ;  /* 0x003a0800011a7983 */ /* 0x001ee20000300a00 */
[----:B------:R-:W3:Y:S02]  /*57d50*/  LDL.LU.64 R24, [R1+0x3a00] ;  /* 0x003a000001187983 */ /* 0x000ee40000300a00 */
[----:B------:R-:W-:-:S07]  /*57d60*/  IMAD.MOV.U32 R17, RZ, RZ, R12 ;  /* 0x000000ffff117224 */ /* 0x000fce00078e000c */
        /* <DEDUP_REMOVED lines=12> */
[----:B------:R1:W-:Y:S01]  /*57e30*/  STL.64 [R1+0x298], R18 ;  /* 0x0002981201007387 */ /* 0x0003e20000100a00 */
[----:B--2---:R-:W-:Y:S11]  /*57e40*/  HMMA.16816.F32 R20, R24, R4, R20 ;  /* 0x000000041814723c */ /* 0x004ff60000001814 */
[----:B------:R-:W-:Y:S11]  /*57e50*/  @!UPT UIADD3 URZ, URZ, URZ, URZ ;  /* 0x0000003f3f3ff290 */ /* 0x000ff6000fffe03f */
[----:B------:R-:W-:Y:S01]  /*57e60*/  @!UPT UIADD3 URZ, URZ, URZ, URZ ;  /* 0x0000003f3f3ff290 */ /* 0x000fe2000fffe03f */
[----:B------:R-:W-:Y:S01]  /*57e70*/  STL.64 [R1+0x270], R20 ;  /* 0x0002701401007387 */ /* 0x000fe20000100a00 */
[----:B------:R-:W-:Y:S02]  /*57e80*/  STL.64 [R1+0x278], R22 ;  /* 0x0002781601007387 */ /* 0x000fe40000100a00 */
[----:B------:R-:W-:Y:S02]  /*57e90*/  STL.64 [R1+0x39c0], R6 ;  /* 0x0039c00601007387 */ /* 0x000fe40000100a00 */
[----:B------:R-:W2:Y:S01]  /*57ea0*/  LDSM.16.MT88.4 R20, [R13+0x30080] ;  /* 0x030080000d14783b */ /* 0x000ea20000004200 */
[----:B------:R-:W-:Y:S03]  /*57eb0*/  STL.64 [R1+0x39b8], R4 ;  /* 0x0039b80401007387 */ /* 0x000fe60000100a00 */
[----:B------:R-:W3:Y:S01]  /*57ec0*/  LDSM.16.MT88.4 R4, [R13+0x30100] ;  /* 0x030100000d04783b */ /* 0x000ee20000004200 */
[----:B0-----:R-:W-:-:S02]  /*57ed0*/  MOV R17, R24 ;  /* 0x0000001800117202 */ /* 0x001fc40000000f00 */
[----:B------:R-:W-:Y:S01]  /*57ee0*/  MOV R16, R25 ;  /* 0x0000001900107202 */ /* 0x000fe20000000f00 */
[----:B-1----:R-:W-:Y:S01]  /*57ef0*/  IMAD.MOV.U32 R19, RZ, RZ, R26 ;  /* 0x000000ffff137224 */ /* 0x002fe200078e001a */
[----:B------:R-:W-:Y:S01]  /*57f00*/  MOV R18, R27 ;  /* 0x0000001b00127202 */ /* 0x000fe20000000f00 */
[----:B------:R-:W0:Y:S01]  /*57f10*/  LDSM.16.MT88.4 R12, [R13+0x30180] ;  /* 0x030180000d0c783b */ /* 0x000e220000004200 */
[----:B--2---:R-:W-:-:S03]  /*57f20*/  MOV R2, R20 ;  /* 0x0000001400027202 */ /* 0x004fc60000000f00 */
[----:B------:R-:W2:Y:S01]  /*57f30*/  LDL.LU R20, [R1+0xd0] ;  /* 0x0000d00001147983 */ /* 0x000ea20000300800 */
[----:B---3--:R-:W-:Y:S02]  /*57f40*/  STL.64 [R1], R4 ;  /* 0x0000000401007387 */ /* 0x008fe40000100a00 */
[----:B------:R-:W-:Y:S02]  /*57f50*/  IMAD.MOV.U32 R0, RZ, RZ, R21 ;  /* 0x000000ffff007224 */ /* 0x000fe400078e0015 */
[----:B------:R-:W-:Y:S01]  /*57f60*/  STL.64 [R1+0x8], R6 ;  /* 0x0000080601007387 */ /* 0x000fe20000100a00 */
[----:B------:R-:W-:Y:S01]  /*57f70*/  MOV R28, R22 ;  /* 0x00000016001c7202 */ /* 0x000fe20000000f00 */
[----:B------:R-:W2:Y:S01]  /*57f80*/  LDL.LU R21, [R1+0xd4] ;  /* 0x0000d40001157983 */ /* 0x000ea20000300800 */
[----:B------:R-:W-:Y:S01]  /*57f90*/  MOV R29, R23 ;  /* 0x00000017001d7202 */ /* 0x000fe20000000f00 */
        /* <DEDUP_REMOVED lines=20> */
[----:B------:R-:W4:Y:S01]  /*580e0*/  LDL.LU R24, [R1+0x30] ;  /* 0x0000300001187983 */ /* 0x000f220000300800 */
[----:B------:R-:W4:Y:S02]  /*580f0*/  LDL.LU R25, [R1+0x34] ;  /* 0x0000340001197983 */ /* 0x000f240000300800 */
[----:B------:R-:W4:Y:S02]  /*58100*/  LDL.LU R26, [R1+0x38] ;  /* 0x00003800011a7983 */ /* 0x000f240000300800 */
[----:B------:R-:W-:-:S02]  /*58110*/  IMAD.MOV.U32 R27, RZ, RZ, R3 ;  /* 0x000000ffff1b7224 */ /* 0x000fc400078e0003 */
[----:B------:R-:W4:Y:S04]  /*58120*/  LDL.LU R3, [R1+0x39d8] ;  /* 0x0039d80001037983 */ /* 0x000f280000300800 */
[----:B---3--:R-:W-:Y:S01]  /*58130*/  STL.64 [R1+0x3980], R22 ;  /* 0x0039801601007387 */ /* 0x008fe20000100a00 */
[----:B--2---:R1:W-:Y:S03]  /*58140*/  STL.64 [R1+0x3978], R20 ;  /* 0x0039781401007387 */ /* 0x0043e60000100a00 */
[----:B-1----:R-:W2:Y:S01]  /*58150*/  LDL.LU R20, [R1+0x150] ;  /* 0x0001500001147983 */ /* 0x002ea20000300800 */
[----:B------:R-:W2:Y:S02]  /*58160*/  LDL.LU R21, [R1+0x154] ;  /* 0x0001540001157983 */ /* 0x000ea40000300800 */
[----:B------:R-:W3:Y:S02]  /*58170*/  LDL.LU R22, [R1+0x158] ;  /* 0x0001580001167983 */ /* 0x000ee40000300800 */
[----:B------:R-:W3:Y:S01]  /*58180*/  LDL.LU R23, [R1+0x15c] ;  /* 0x00015c0001177983 */ /* 0x000ee20000300800 */
[----:B------:R-:W-:-:S02]  /*58190*/  MOV R4, R17 ;  /* 0x0000001100047202 */ /* 0x000fc40000000f00 */
[----:B------:R-:W-:Y:S01]  /*581a0*/  MOV R5, R16 ;  /* 0x0000001000057202 */ /* 0x000fe20000000f00 */
[----:B------:R-:W4:Y:S01]  /*581b0*/  LDL.LU R17, [R1+0x39d4] ;  /* 0x0039d40001117983 */ /* 0x000f220000300800 */
[----:B------:R-:W4:Y:S03]  /*581c0*/  LDL.LU R16, [R1+0x39d0] ;  /* 0x0039d00001107983 */ /* 0x000f260000300800 */
[----:B---3--:R-:W-:Y:S01]  /*581d0*/  STL.64 [R1+0x39a0], R22 ;  /* 0x0039a01601007387 */ /* 0x008fe20000100a00 */
[----:B--2---:R1:W-:Y:S03]  /*581e0*/  STL.64 [R1+0x3998], R20 ;  /* 0x0039981401007387 */ /* 0x0043e60000100a00 */
[----:B-1----:R-:W2:Y:S01]  /*581f0*/  LDL.LU R20, [R1+0x170] ;  /* 0x0001700001147983 */ /* 0x002ea20000300800 */
[----:B------:R-:W2:Y:S02]  /*58200*/  LDL.LU R21, [R1+0x174] ;  /* 0x0001740001157983 */ /* 0x000ea40000300800 */
[----:B------:R-:W3:Y:S02]  /*58210*/  LDL.LU R22, [R1+0x178] ;  /* 0x0001780001167983 */ /* 0x000ee40000300800 */
[----:B------:R-:W3:Y:S02]  /*58220*/  LDL.LU R23, [R1+0x17c] ;  /* 0x00017c0001177983 */ /* 0x000ee40000300800 */
[----:B---3--:R-:W-:Y:S01]  /*58230*/  STL.64 [R1+0x39b0], R22 ;  /* 0x0039b01601007387 */ /* 0x008fe20000100a00 */
[----:B--2---:R4:W-:Y:S02]  /*58240*/  STL.64 [R1+0x39a8], R20 ;  /* 0x0039a81401007387 */ /* 0x0049e40000100a00 */
[----:B----4-:R-:W-:Y:S01]  /*58250*/  MOV R20, R16 ;  /* 0x0000001000147202 */ /* 0x010fe20000000f00 */
[----:B------:R-:W-:Y:S01]  /*58260*/  IMAD.MOV.U32 R21, RZ, RZ, R17 ;  /* 0x000000ffff157224 */ /* 0x000fe200078e0011 */
[----:B------:R-:W2:Y:S01]  /*58270*/  LDL.LU R16, [R1+0x39cc] ;  /* 0x0039cc0001107983 */ /* 0x000ea20000300800 */
[----:B------:R-:W3:Y:S02]  /*58280*/  LDL.LU R17, [R1+0x39c8] ;  /* 0x0039c80001117983 */ /* 0x000ee40000300800 */
[----:B------:R-:W4:Y:S02]  /*58290*/  LDL.LU R22, [R1+0x318] ;  /* 0x0003180001167983 */ /* 0x000f240000300800 */
[----:B------:R-:W4:Y:S01]  /*582a0*/  LDL.LU R23, [R1+0x31c] ;  /* 0x00031c0001177983 */ /* 0x000f220000300800 */
[----:B0-----:R-:W-:Y:S01]  /*582b0*/  STL.64 [R1+0x3870], R14 ;  /* 0x0038700e01007387 */ /* 0x001fe20000100a00 */
[----:B------:R-:W-:Y:S01]  /*582c0*/  IMAD.MOV.U32 R6, RZ, RZ, R19 ;  /* 0x000000ffff067224 */ /* 0x000fe200078e0013 */
[----:B------:R-:W-:Y:S01]  /*582d0*/  MOV R7, R18 ;  /* 0x0000001200077202 */ /* 0x000fe20000000f00 */
[----:B------:R0:W-:Y:S02]  /*582e0*/  STL.64 [R1+0x3868], R12 ;  /* 0x0038680c01007387 */ /* 0x0001e40000100a00 */
[----:B0-----:R-:W4:Y:S01]  /*582f0*/  LDL.LU R12, [R1+0x190] ;  /* 0x00019000010c7983 */ /* 0x001f220000300800 */
[----:B------:R-:W4:Y:S01]  /*58300*/  LDL.LU R13, [R1+0x194] ;  /* 0x00019400010d7983 */ /* 0x000f220000300800 */
[----:B--2---:R-:W-:-:S02]  /*58310*/  MOV R15, R16 ;  /* 0x00000010000f7202 */ /* 0x004fc40000000f00 */
[----:B---3--:R-:W-:Y:S02]  /*58320*/  MOV R14, R17 ;  /* 0x00000011000e7202 */ /* 0x008fe40000000f00 */
[----:B------:R-:W0:Y:S04]  /*58330*/  LDSM.16.MT88.4 R16, [R3+0x30000] ;  /* 0x030000000310783b */ /* 0x000e280000004200 */
[----:B0-----:R-:W-:Y:S01]  /*58340*/  STL.64 [R1+0x3850], R18 ;  /* 0x0038501201007387 */ /* 0x001fe20000100a00 */
[----:B------:R0:W-:Y:S03]  /*58350*/  STL.64 [R1+0x3848], R16 ;  /* 0x0038481001007387 */ /* 0x0001e60000100a00 */
[----:B0-----:R-:W2:Y:S01]  /*58360*/  LDL.LU.64 R16, [R1+0x80] ;  /* 0x0000800001107983 */ /* 0x001ea20000300a00 */
[----:B------:R-:W3:Y:S01]  /*58370*/  LDL.LU.64 R18, [R1+0x88] ;  /* 0x0000880001127983 */ /* 0x000ee20000300a00 */
[----:B----4-:R-:W-:Y:S01]  /*58380*/  HMMA.16816.F32 R12, R4, R8, R12 ;  /* 0x00000008040c723c */ /* 0x010fe2000000180c */
[----:B------:R-:W0:Y:S01]  /*58390*/  LDSM.16.MT88.4 R4, [R3+0x30080] ;  /* 0x030080000304783b */ /* 0x000e220000004200 */
[----:B---3--:R-:W-:Y:S03]  /*583a0*/  STL.64 [R1+0x3920], R18 ;  /* 0x0039201201007387 */ /* 0x008fe60000100a00 */
[----:B--2---:R1:W-:Y:S02]  /*583b0*/  STL.64 [R1+0x3918], R16 ;  /* 0x0039181001007387 */ /* 0x0043e40000100a00 */
        /* <DEDUP_REMOVED lines=8> */
[----:B------:R-:W2:Y:S02]  /*58440*/  LDL.LU R18, [R1+0xc8] ;  /* 0x0000c80001127983 */ /* 0x000ea40000300800 */
[----:B------:R-:W2:Y:S01]  /*58450*/  LDL.LU R19, [R1+0xcc] ;  /* 0x0000cc0001137983 */ /* 0x000ea20000300800 */
[----:B------:R0:W-:Y:S01]  /*58460*/  STL.64 [R1+0x240], R12 ;  /* 0x0002400c01007387 */ /* 0x0001e20000100a00 */
[----:B------:R1:W-:Y:S01]  /*58470*/  STL.64 [R1+0x248], R14 ;  /* 0x0002480e01007387 */ /* 0x0003e20000100a00 */
[----:B0-----:R-:W-:Y:S01]  /*58480*/  MOV R13, R6 ;  /* 0x00000006000d7202 */ /* 0x001fe20000000f00 */
[----:B------:R-:W-:-:S02]  /*58490*/  IMAD.MOV.U32 R12, RZ, RZ, R7 ;  /* 0x000000ffff0c7224 */ /* 0x000fc400078e0007 */
[----:B-1----:R-:W-:Y:S01]  /*584a0*/  IMAD.MOV.U32 R15, RZ, RZ, R4 ;  /* 0x000000ffff0f7224 */ /* 0x002fe200078e0004 */
[----:B------:R-:W-:Y:S01]  /*584b0*/  MOV R14, R5 ;  /* 0x00000005000e7202 */ /* 0x000fe20000000f00 */
[----:B------:R-:W3:Y:S01]  /*584c0*/  LDL.LU.64 R6, [R1+0x39c0] ;  /* 0x0039c00001067983 */ /* 0x000ee20000300a00 */
        /* <DEDUP_REMOVED lines=57> */
[----:B------:R-:W4:Y:S02]  /*58860*/  LDL.LU.64 R16, [R1+0x3918] ;  /* 0x0039180001107983 */ /* 0x000f240000300a00 */
[----:B------:R-:W-:Y:S02]  /*58870*/  STL.64 [R1+0x38f0], R10 ;  /* 0x0038f00a01007387 */ /* 0x000fe40000100a00 */
[----:B------:R-:W-:Y:S11]  /*58880*/  STL.64 [R1+0x38e8], R8 ;  /* 0x0038e80801007387 */ /* 0x000ff60000100a00 */
[----:B------:R-:W-:Y:S06]  /*58890*/  @!UPT UIADD3 URZ, URZ, URZ, URZ ;  /* 0x0000003f3f3ff290 */ /* 0x000fec000fffe03f */
[----:B------:R-:W-:Y:S01]  /*588a0*/  STL.64 [R1+0x160], R20 ;  /* 0x0001601401007387 */ /* 0x000fe20000100a00 */
[----:B------:R4:W-:Y:S02]  /*588b0*/  STL.64 [R1+0x168], R22 ;  /* 0x0001681601007387 */ /* 0x0009e40000100a00 */
[----:B----4-:R-:W-:Y:S01]  /*588c0*/  HMMA.16816.F32 R20, R16, R4, R24 ;  /* 0x000000041014723c */ /* 0x010fe20000001818 */
[----:B------:R-:W-:Y:S02]  /*588d0*/  MOV R11, R16 ;  /* 0x00000010000b7202 */ /* 0x000fe40000000f00 */
[----:B------:R-:W-:Y:S01]  /*588e0*/  MOV R10, R17 ;  /* 0x00000011000a7202 */ /* 0x000fe20000000f00 */
[----:B------:R-:W-:Y:S01]  /*588f0*/  IMAD.MOV.U32 R9, RZ, RZ, R18 ;  /* 0x000000ffff097224 */ /* 0x000fe200078e0012 */
[----:B------:R-:W-:Y:S01]  /*58900*/  MOV R8, R19 ;  /* 0x0000001300087202 */ /* 0x000fe20000000f00 */
[----:B------:R-:W-:Y:S11]  /*58910*/  LDSM.16.MT88.4 R24, [R3+0x30180] ;  /* 0x030180000318783b */ /* 0x000ff60000004200 */
[----:B------:R-:W-:Y:S06]  /*58920*/  @!UPT UIADD3 URZ, URZ, URZ, URZ ;  /* 0x0000003f3f3ff290 */ /* 0x000fec000fffe03f */
[----:B------:R-:W-:Y:S01]  /*58930*/  STL.64 [R1+0x150], R20 ;  /* 0x0001501401007387 */ /* 0x000fe20000100a00 */
[----:B------:R-:W-:Y:S02]  /*58940*/  STL.64 [R1+0x158], R22 ;  /* 0x0001581601007387 */ /* 0x000fe40000100a00 */
[----:B------:R-:W0:Y:S04]  /*58950*/  LDSM.16.MT88.4 R20, [R3+0x30100] ;  /* 0x030100000314783b */ /* 0x000e280000004200 */
[----:B---3--:R-:W-:Y:S01]  /*58960*/  STL.64 [R1+0x38d0], R6 ;  /* 0x0038d00601007387 */ /* 0x008fe20000100a00 */
[----:B------:R-:W-:Y:S04]  /*58970*/  STL.64 [R1+0x38c8], R4 ;  /* 0x0038c80401007387 */ /* 0x000fe80000100a00 */
[----:B0-----:R0:W-:Y:S01]  /*58980*/  STL.64 [R1+0x3810], R22 ;  /* 0x0038101601007387 */ /* 0x0011e20000100a00 */
[----:B------:R1:W-:Y:S01]  /*58990*/  STL.64 [R1+0x3808], R20 ;  /* 0x0038081401007387 */ /* 0x0003e20000100a00 */
[----:B0-----:R-:W-:-:S02]  /*589a0*/  MOV R22, R13 ;  /* 0x0000000d00167202 */ /* 0x001fc40000000f00 */
[----:B------:R-:W-:Y:S02]  /*589b0*/  MOV R23, R12 ;  /* 0x0000000c00177202 */ /* 0x000fe40000000f00 */
[----:B-1----:R-:W-:Y:S01]  /*589c0*/  MOV R20, R15 ;  /* 0x0000000f00147202 */ /* 0x002fe20000000f00 */
[----:B------:R-:W-:Y:S02]  /*589d0*/  IMAD.MOV.U32 R21, RZ, RZ, R14 ;  /* 0x000000ffff157224 */ /* 0x000fe400078e000e */
[----:B------:R-:W-:Y:S03]  /*589e0*/  STL.64 [R1+0x3830], R22 ;  /* 0x0038301601007387 */ /* 0x000fe60000100a00 */
[----:B------:R0:W-:Y:S02]  /*589f0*/  STL.64 [R1+0x3828], R20 ;  /* 0x0038281401007387 */ /* 0x0001e40000100a00 */
        /* <DEDUP_REMOVED lines=20> */
[----:B------:R-:W-:Y:S01]  /*58b40*/  IMAD.MOV.U32 R12, RZ, RZ, R2 ;  /* 0x000000ffff0c7224 */ /* 0x000fe200078e0002 */
[----:B------:R-:W-:Y:S01]  /*58b50*/  MOV R14, R28 ;  /* 0x0000001c000e7202 */ /* 0x000fe20000000f00 */
[----:B------:R-:W-:Y:S01]  /*58b60*/  IMAD.MOV.U32 R15, RZ, RZ, R29 ;  /* 0x000000ffff0f7224 */ /* 0x000fe200078e001d */
[----:B------:R-:W3:Y:S01]  /*58b70*/  LDL.LU R2, [R1+0x3914] ;  /* 0x0039140001027983 */ /* 0x000ee20000300800 */
[----:B------:R-:W-:-:S02]  /*58b80*/  MOV R13, R0 ;  /* 0x00000000000d7202 */ /* 0x000fc40000000f00 */
[----:B------:R-:W3:Y:S02]  /*58b90*/  LDL.LU R0, [R1+0x3910] ;  /* 0x0039100001007983 */ /* 0x000ee40000300800 */
[----:B------:R-:W3:Y:S01]  /*58ba0*/  LDL.LU R28, [R1+0x390c] ;  /* 0x00390c00011c7983 */ /* 0x000ee20000300800 */
[----:B------:R-:W3:Y:S01]  /*58bb0*/  LDL.LU R29, [R1+0x3908] ;  /* 0x00390800011d7983 */ /* 0x000ee20000300800 */
[----:B------:R-:W-:Y:S02]  /*58bc0*/  STL.64 [R1+0x38e0], R14 ;  /* 0x0038e00e01007387 */ /* 0x000fe40000100a00 */
[----:B------:R-:W-:Y:S01]  /*58bd0*/  STL.64 [R1+0x38d8], R12 ;  /* 0x0038d80c01007387 */ /* 0x000fe20000100a00 */
        /* <DEDUP_REMOVED lines=10> */
[----:B------:R-:W4:Y:S01]  /*58c80*/  LDL.LU R18, [R1+0x128] ;  /* 0x0001280001127983 */ /* 0x000f220000300800 */
[----:B---3--:R-:W-:-:S02]  /*58c90*/  MOV R19, R29 ;  /* 0x0000001d00137202 */ /* 0x008fc40000000f00 */
[----:B------:R-:W3:Y:S01]  /*58ca0*/  LDL.LU R29, [R1+0x3904] ;  /* 0x00390400011d7983 */ /* 0x000ee20000300800 */
[----:B------:R-:W3:Y:S02]  /*58cb0*/  LDL.LU R12, [R1+0xe0] ;  /* 0x0000e000010c7983 */ /* 0x000ee40000300800 */
[----:B------:R-:W3:Y:S02]  /*58cc0*/  LDL.LU R13, [R1+0xe4] ;  /* 0x0000e400010d7983 */ /* 0x000ee40000300800 */
[----:B------:R-:W3:Y:S01]  /*58cd0*/  LDL.LU R14, [R1+0xe8] ;  /* 0x0000e800010e7983 */ /* 0x000ee20000300800 */
[----:B------:R-:W3:Y:S04]  /*58ce0*/  LDL.LU R15, [R1+0xec] ;  /* 0x0000ec00010f7983 */ /* 0x000ee80000300800 */
[----:B----4-:R3:W-:Y:S01]  /*58cf0*/  STL.64 [R1+0x38b0], R18 ;  /* 0x0038b01201007387 */ /* 0x0107e20000100a00 */
[----:B--2---:R0:W-:Y:S02]  /*58d00*/  STL.64 [R1+0x38a8], R16 ;  /* 0x0038a81001007387 */ /* 0x0041e40000100a00 */
[----:B---3--:R-:W-:Y:S01]  /*58d10*/  IMAD.MOV.U32 R18, RZ, RZ, R29 ;  /* 0x000000ffff127224 */ /* 0x008fe200078e001d */
[----:B0-----:R-:W2:Y:S01]  /*58d20*/  LDL.LU R16, [R1+0xf0] ;  /* 0x0000f00001107983 */ /* 0x001ea20000300800 */
[----:B------:R-:W2:Y:S02]  /*58d30*/  LDL.LU R17, [R1+0xf4] ;  /* 0x0000f40001117983 */ /* 0x000ea40000300800 */
[----:B------:R-:W3:Y:S02]  /*58d40*/  LDL.LU R29, [R1+0x3900] ;  /* 0x00390000011d7983 */ /* 0x000ee40000300800 */
[----:B------:R-:W4:Y:S02]  /*58d50*/  LDL.LU R19, [R1+0xfc] ;  /* 0x0000fc0001137983 */ /* 0x000f240000300800 */
[----:B----4-:R-:W-:Y:S01]  /*58d60*/  STL.64 [R1+0x38c0], R18 ;  /* 0x0038c01201007387 */ /* 0x010fe20000100a00 */
[----:B--2---:R0:W-:Y:S03]  /*58d70*/  STL.64 [R1+0x38b8], R16 ;  /* 0x0038b81001007387 */ /* 0x0041e60000100a00 */
[----:B0-----:R-:W2:Y:S01]  /*58d80*/  LDL.LU R16, [R1+0x100] ;  /* 0x0001000001107983 */ /* 0x001ea20000300800 */
[----:B------:R-:W2:Y:S02]  /*58d90*/  LDL.LU R17, [R1+0x104] ;  /* 0x0001040001117983 */ /* 0x000ea40000300800 */
[----:B------:R-:W2:Y:S01]  /*58da0*/  LDL.LU R18, [R1+0x108] ;  /* 0x0001080001127983 */ /* 0x000ea20000300800 */
[----:B---3--:R-:W-:-:S02]  /*58db0*/  MOV R19, R29 ;  /* 0x0000001d00137202 */ /* 0x008fc40000000f00 */
[----:B------:R-:W3:Y:S01]  /*58dc0*/  LDL.LU R29, [R1+0x38fc] ;  /* 0x0038fc00011d7983 */ /* 0x000ee20000300800 */
[----:B------:R-:W-:Y:S02]  /*58dd0*/  STL.64 [R1+0x3840], R22 ;  /* 0x0038401601007387 */ /* 0x000fe40000100a00 */
[----:B------:R0:W-:Y:S02]  /*58de0*/  STL.64 [R1+0x3838], R20 ;  /* 0x0038381401007387 */ /* 0x0001e40000100a00 */
[----:B0-----:R-:W-:Y:S02]  /*58df0*/  MOV R20, R28 ;  /* 0x0000001c00147202 */ /* 0x001fe40000000f00 */
[----:B------:R-:W4:Y:S01]  /*58e00*/  LDL.LU R28, [R1+0x38f8] ;  /* 0x0038f800011c7983 */ /* 0x000f220000300800 */
[----:B------:R-:W-:Y:S02]  /*58e10*/  IMAD.MOV.U32 R22, RZ, RZ, R0 ;  /* 0x000000ffff167224 */ /* 0x000fe400078e0000 */
[----:B------:R-:W0:Y:S02]  /*58e20*/  S2R R0, SR_TID.X ;  /* 0x0000000000007919 */ /* 0x000e240000002100 */
[----:B------:R-:W2:Y:S01]  /*58e30*/  LDL.LU R21, [R1+0x1f4] ;  /* 0x0001f40001157983 */ /* 0x000ea20000300800 */
[----:B------:R-:W2:Y:S01]  /*58e40*/  LDL.LU R23, [R1+0x1fc] ;  /* 0x0001fc0001177983 */ /* 0x000ea20000300800 */
[----:B------:R0:W-:Y:S01]  /*58e50*/  STL.64 [R1+0x37e8], R26 ;  /* 0x0037e81a01007387 */ /* 0x0001e20000100a00 */
[----:B------:R-:W-:Y:S01]  /*58e60*/  MOV R4, R11 ;  /* 0x0000000b00047202 */ /* 0x000fe20000000f00 */
[----:B------:R-:W-:Y:S01]  /*58e70*/  IMAD.MOV.U32 R5, RZ, RZ, R10 ;  /* 0x000000ffff057224 */ /* 0x000fe200078e000a */
[----:B------:R-:W-:-:S02]  /*58e80*/  MOV R6, R9 ;  /* 0x0000000900067202 */ /* 0x000fc40000000f00 */
[----:B------:R-:W-:Y:S02]  /*58e90*/  MOV R7, R8 ;  /* 0x0000000800077202 */ /* 0x000fe40000000f00 */
[----:B0-----:R-:W-:Y:S01]  /*58ea0*/  SHF.L.U32 R27, R0, 0x1, RZ ;  /* 0x00000001001b7819 */ /* 0x001fe200000006ff */
[----:B------:R-:W-:Y:S01]  /*58eb0*/  STL.64 [R1+0x37e0], R24 ;  /* 0x0037e01801007387 */ /* 0x000fe20000100a00 */
[----:B------:R-:W-:Y:S02]  /*58ec0*/  STL [R1+0x3770], R3 ;  /* 0x0037700301007387 */ /* 0x000fe40000100800 */
[----:B---3--:R-:W-:-:S04]  /*58ed0*/  LOP3.LUT R27, R29, 0x10, R27, 0x78, !PT ;  /* 0x000000101d1b7812 */ /* 0x008fc800078e781b */
[----:B----4-:R-:W-:-:S05]  /*58ee0*/  LOP3.LUT R27, R27, R28, RZ, 0xfc, !PT ;  /* 0x0000001c1b1b7212 */ /* 0x010fca00078efcff */
[----:B------:R-:W0:Y:S02]  /*58ef0*/  LDSM.16.MT88.4 R8, [R27+0x32000] ;  /* 0x032000001b08783b */ /* 0x000e240000004200 */
[----:B0-----:R-:W-:Y:S02]  /*58f00*/  MOV R24, R10 ;  /* 0x0000000a00187202 */ /* 0x001fe40000000f00 */
[----:B------:R-:W-:Y:S02]  /*58f10*/  MOV R3, R11 ;  /* 0x0000000b00037202 */ /* 0x000fe40000000f00 */
[----:B------:R-:W-:Y:S01]  /*58f20*/  MOV R26, R8 ;  /* 0x00000008001a7202 */ /* 0x000fe20000000f00 */
[----:B------:R-:W-:Y:S01]  /*58f30*/  IMAD.MOV.U32 R25, RZ, RZ, R9 ;  /* 0x000000ffff197224 */ /* 0x000fe200078e0009 */
[----:B------:R-:W3:Y:S01]  /*58f40*/  LDL.LU.64 R10, [R1+0x38f0] ;  /* 0x0038f000010a7983 */ /* 0x000ee20000300a00 */
[----:B------:R-:W4:Y:S02]  /*58f50*/  LDL.LU.64 R8, [R1+0x38e8] ;  /* 0x0038e80001087983 */ /* 0x000f240000300a00 */
        /* <DEDUP_REMOVED lines=9> */
[----:B0-----:R-:W4:Y:S01]  /*58ff0*/  LDL.LU.64 R6, [R1+0x38d0] ;  /* 0x0038d00001067983 */ /* 0x001f220000300a00 */
[----:B------:R-:W2:Y:S02]  /*59000*/  LDL.LU.64 R4, [R1+0x38c8] ;  /* 0x0038c80001047983 */ /* 0x000ea40000300a00 */
[C---:B--2---:R-:W-:Y:S11]  /*59010*/  HMMA.16816.F32 R16, R12.reuse, R4, R16 ;  /* 0x000000040c10723c */ /* 0x044ff60000001810 */
[----:B------:R-:W-:Y:S11]  /*59020*/  @!UPT UIADD3 URZ, URZ, URZ, URZ ;  /* 0x0000003f3f3ff290 */ /* 0x000ff6000fffe03f */
[----:B------:R-:W-:Y:S01]  /*59030*/  @!UPT UIADD3 URZ, URZ, URZ, URZ ;  /* 0x0000003f3f3ff290 */ /* 0x000fe2000fffe03f */
[----:B------:R0:W-:Y:S01]  /*59040*/  STL [R1+0xb0], R16 ;  /* 0x0000b01001007387 */ /* 0x0001e20000100800 */
[----:B------:R-:W-:Y:S02]  /*59050*/  MOV R28, R18 ;  /* 0x00000012001c7202 */ /* 0x000fe40000000f00 */
[----:B------:R-:W-:Y:S01]  /*59060*/  MOV R0, R19 ;  /* 0x0000001300007202 */ /* 0x000fe20000000f00 */
[----:B------:R-:W-:Y:S01]  /*59070*/  IMAD.MOV.U32 R29, RZ, RZ, R17 ;  /* 0x000000ffff1d7224 */ /* 0x000fe200078e0011 */
[----:B------:R-:W2:Y:S04]  /*59080*/  LDL.LU.64 R18, [R1+0x38c0] ;  /* 0x0038c00001127983 */ /* 0x000ea80000300a00 */
        /* <DEDUP_REMOVED lines=53> */
[----:B------:R-:W2:Y:S02]  /*593e0*/  LDL.LU.64 R20, [R1+0x3828] ;  /* 0x0038280001147983 */ /* 0x000ea40000300a00 */
[----:B---3--:R-:W-:Y:S02]  /*593f0*/  STL.64 [R1+0x3820], R10 ;  /* 0x0038200a01007387 */ /* 0x008fe40000100a00 */
[----:B------:R-:W-:Y:S02]  /*59400*/  STL.64 [R1+0x3818], R8 ;  /* 0x0038180801007387 */ /* 0x000fe40000100a00 */
[----:B------:R-:W-:Y:S11]  /*59410*/  LDSM.16.MT88.4 R8, [R27+0x32180] ;  /* 0x032180001b08783b */ /* 0x000ff60000004200 */
[----:B------:R-:W-:Y:S04]  /*59420*/  @!UPT UIADD3 URZ, URZ, URZ, URZ ;  /* 0x0000003f3f3ff290 */ /* 0x000fe8000fffe03f */
[----:B------:R-:W-:Y:S01]  /*59430*/  STL.64 [R1+0x110], R16 ;  /* 0x0001101001007387 */ /* 0x000fe20000100a00 */
[----:B------:R-:W-:Y:S02]  /*59440*/  STL.64 [R1+0x118], R18 ;  /* 0x0001181201007387 */ /* 0x000fe40000100a00 */
[----:B------:R-:W0:Y:S01]  /*59450*/  LDSM.16.MT88.4 R16, [R27+0x32100] ;  /* 0x032100001b10783b */ /* 0x000e220000004200 */
[----:B--2---:R-:W-:Y:S11]  /*59460*/  HMMA.16816.F32 R12, R20, R4, R12 ;  /* 0x00000004140c723c */ /* 0x004ff6000000180c */
[----:B------:R-:W-:Y:S11]  /*59470*/  @!UPT UIADD3 URZ, URZ, URZ, URZ ;  /* 0x0000003f3f3ff290 */ /* 0x000ff6000fffe03f */
[----:B------:R-:W-:Y:S01]  /*59480*/  @!UPT UIADD3 URZ, URZ, URZ, URZ ;  /* 0x0000003f3f3ff290 */ /* 0x000fe2000fffe03f */
[----:B------:R1:W-:Y:S01]  /*59490*/  STL.64 [R1+0x100], R12 ;  /* 0x0001000c01007387 */ /* 0x0003e20000100a00 */
[----:B------:R2:W-:Y:S02]  /*594a0*/  STL.64 [R1+0x108], R14 ;  /* 0x0001080e01007387 */ /* 0x0005e40000100a00 */
[----:B0-----:R-:W-:Y:S02]  /*594b0*/  STL.64 [R1+0x30], R16 ;  /* 0x0000301001007387 */ /* 0x001fe40000100a00 */
[----:B------:R-:W-:Y:S01]  /*594c0*/  STL.64 [R1+0x38], R18 ;  /* 0x0000381201007387 */ /* 0x000fe20000100a00 */
[----:B------:R-:W-:Y:S01]  /*594d0*/  STL.64 [R1+0x20], R8 ;  /* 0x0000200801007387 */ /* 0x000fe20000100a00 */
[----:B------:R-:W-:Y:S02]  /*594e0*/  STL.64 [R1+0x28], R10 ;  /* 0x0000280a01007387 */ /* 0x000fe40000100a00 */
[----:B------:R-:W0:Y:S04]  /*594f0*/  LDSM.16.MT88.4 R8, [R2+0x32000] ;  /* 0x032000000208783b */ /* 0x000e280000004200 */
[----:B-1----:R-:W-:Y:S01]  /*59500*/  IMAD.MOV.U32 R12, RZ, RZ, R26 ;  /* 0x000000ffff0c7224 */ /* 0x002fe200078e001a */
[----:B--2---:R-:W-:Y:S01]  /*59510*/  MOV R14, R24 ;  /* 0x00000018000e7202 */ /* 0x004fe20000000f00 */
[----:B------:R-:W-:Y:S01]  /*59520*/  IMAD.MOV.U32 R15, RZ, RZ, R3 ;  /* 0x000000ffff0f7224 */ /* 0x000fe200078e0003 */
[----:B------:R-:W-:-:S04]  /*59530*/  MOV R13, R25 ;  /* 0x00000019000d7202 */ /* 0x000fc80000000f00 */
[----:B------:R-:W-:Y:S01]  /*59540*/  STL.64 [R1+0x37c8], R14 ;  /* 0x0037c80e01007387 */ /* 0x000fe20000100a00 */
[----:B------:R1:W-:Y:S03]  /*59550*/  STL.64 [R1+0x37c0], R12 ;  /* 0x0037c00c01007387 */ /* 0x0003e60000100a00 */
[----:B-1----:R-:W2:Y:S01]  /*59560*/  LDL.LU R12, [R1+0x280] ;  /* 0x00028000010c7983 */ /* 0x002ea20000300800 */
[----:B------:R-:W2:Y:S02]  /*59570*/  LDL.LU R13, [R1+0x284] ;  /* 0x00028400010d7983 */ /* 0x000ea40000300800 */
[----:B------:R-:W3:Y:S02]  /*59580*/  LDL.LU R14, [R1+0x288] ;  /* 0x00028800010e7983 */ /* 0x000ee40000300800 */
[----:B------:R-:W3:Y:S01]  /*59590*/  LDL.LU R15, [R1+0x28c] ;  /* 0x00028c00010f7983 */ /* 0x000ee20000300800 */
[----:B------:R-:W2:Y:S01]  /*595a0*/  LDL.LU R24, [R1+0x2d0] ;  /* 0x0002d00001187983 */ /* 0x000ea20000300800 */
[----:B------:R-:W2:Y:S02]  /*595b0*/  LDL.LU R25, [R1+0x2d4] ;  /* 0x0002d40001197983 */ /* 0x000ea40000300800 */
[----:B------:R-:W2:Y:S02]  /*595c0*/  LDL.LU R26, [R1+0x2d8] ;  /* 0x0002d800011a7983 */ /* 0x000ea40000300800 */
[----:B------:R-:W2:Y:S01]  /*595d0*/  LDL.LU R27, [R1+0x2dc] ;  /* 0x0002dc00011b7983 */ /* 0x000ea20000300800 */
[----:B0-----:R-:W-:-:S02]  /*595e0*/  MOV R19, R8 ;  /* 0x0000000800137202 */ /* 0x001fc40000000f00 */
[----:B------:R-:W-:Y:S01]  /*595f0*/  MOV R18, R9 ;  /* 0x0000000900127202 */ /* 0x000fe20000000f00 */
[----:B------:R-:W-:Y:S01]  /*59600*/  IMAD.MOV.U32 R17, RZ, RZ, R10 ;  /* 0x000000ffff117224 */ /* 0x000fe200078e000a */
[----:B------:R-:W-:Y:S02]  /*59610*/  MOV R16, R11 ;  /* 0x0000000b00107202 */ /* 0x000fe40000000f00 */
[----:B------:R-:W0:Y:S02]  /*59620*/  LDSM.16.MT88.4 R8, [R2+0x32080] ;  /* 0x032080000208783b */ /* 0x000e240000004200 */
[----:B0-----:R-:W-:Y:S02]  /*59630*/  MOV R29, R10 ;  /* 0x0000000a001d7202 */ /* 0x001fe40000000f00 */
[----:B------:R-:W-:Y:S02]  /*59640*/  MOV R3, R11 ;  /* 0x0000000b00037202 */ /* 0x000fe40000000f00 */
        /* <DEDUP_REMOVED lines=14> */
[----:B------:R0:W-:Y:S01]  /*59730*/  STL [R1+0x378c], R16 ;  /* 0x00378c1001007387 */ /* 0x0001e20000100800 */
[----:B------:R1:W-:Y:S02]  /*59740*/  STL [R1+0x3788], R17 ;  /* 0x0037881101007387 */ /* 0x0003e40000100800 */
[----:B------:R4:W-:Y:S02]  /*59750*/  STL [R1+0x3784], R18 ;  /* 0x0037841201007387 */ /* 0x0009e40000100800 */
[----:B------:R4:W-:Y:S01]  /*59760*/  STL [R1+0x3780], R19 ;  /* 0x0037801301007387 */ /* 0x0009e20000100800 */
[----:B0-----:R-:W2:Y:S01]  /*59770*/  LDL.LU R16, [R1+0x2e0] ;  /* 0x0002e00001107983 */ /* 0x001ea20000300800 */
[----:B-1----:R-:W2:Y:S02]  /*59780*/  LDL.LU R17, [R1+0x2e4] ;  /* 0x0002e40001117983 */ /* 0x002ea40000300800 */
[----:B----4-:R-:W2:Y:S02]  /*59790*/  LDL.LU R18, [R1+0x2e8] ;  /* 0x0002e80001127983 */ /* 0x010ea40000300800 */
[----:B------:R-:W2:Y:S01]  /*597a0*/  LDL.LU R19, [R1+0x2ec] ;  /* 0x0002ec0001137983 */ /* 0x000ea20000300800 */
[----:B------:R-:W4:Y:S01]  /*597b0*/  LDL.LU.64 R10, [R1+0x3820] ;  /* 0x00382000010a7983 */ /* 0x000f220000300a00 */
[----:B------:R-:W2:Y:S02]  /*597c0*/  LDL.LU.64 R8, [R1+0x3818] ;  /* 0x0038180001087983 */ /* 0x000ea40000300a00 */
[----:B--2---:R-:W-:Y:S01]  /*597d0*/  HMMA.16816.F32 R16, R20, R8, R16 ;  /* 0x000000081410723c */ /* 0x004fe20000001810 */
[----:B------:R-:W0:Y:S11]  /*597e0*/  LDSM.16.MT88.4 R20, [R2+0x32100] ;  /* 0x032100000214783b */ /* 0x000e360000004200 */
[----:B------:R-:W-:Y:S11]  /*597f0*/  @!UPT UIADD3 URZ, URZ, URZ, URZ ;  /* 0x0000003f3f3ff290 */ /* 0x000ff6000fffe03f */
[----:B------:R-:W-:Y:S01]  /*59800*/  STL.64 [R1+0xc0], R16 ;  /* 0x0000c01001007387 */ /* 0x000fe20000100a00 */
[----:B------:R0:W-:Y:S02]  /*59810*/  STL.64 [R1+0xc8], R18 ;  /* 0x0000c81201007387 */ /* 0x0001e40000100a00 */
[----:B0-----:R-:W-:Y:S01]  /*59820*/  MOV R18, R22 ;  /* 0x0000001600127202 */ /* 0x001fe20000000f00 */
[----:B------:R-:W-:Y:S02]  /*59830*/  IMAD.MOV.U32 R19, RZ, RZ, R23 ;  /* 0x000000ffff137224 */ /* 0x000fe400078e0017 */
[----:B------:R-:W-:Y:S01]  /*59840*/  IMAD.MOV.U32 R16, RZ, RZ, R20 ;  /* 0x000000ffff107224 */ /* 0x000fe200078e0014 */
[----:B------:R-:W-:Y:S01]  /*59850*/  MOV R17, R21 ;  /* 0x0000001500117202 */ /* 0x000fe20000000f00 */
[----:B------:R-:W2:Y:S01]  /*59860*/  LDL.LU.64 R22, [R1+0x3810] ;  /* 0x0038100001167983 */ /* 0x000ea20000300a00 */
[----:B------:R-:W2:Y:S02]  /*59870*/  LDL.LU.64 R20, [R1+0x3808] ;  /* 0x0038080001147983 */ /* 0x000ea40000300a00 */
[----:B------:R-:W-:Y:S01]  /*59880*/  STL.64 [R1+0x3798], R18 ;  /* 0x0037981201007387 */ /* 0x000fe20000100a00 */
[----:B------:R0:W-:Y:S04]  /*59890*/  STL.64 [R1+0x3790], R16 ;  /* 0x0037901001007387 */ /* 0x0001e80000100a00 */
        /* <DEDUP_REMOVED lines=9> */
[----:B------:R-:W2:Y:S01]  /*59930*/  LDL.LU R18, [R1+0x268] ;  /* 0x0002680001127983 */ /* 0x000ea20000300800 */
[----:B------:R-:W-:-:S02]  /*59940*/  MOV R19, R6 ;  /* 0x0000000600137202 */ /* 0x000fc40000000f00 */
[----:B------:R-:W2:Y:S11]  /*59950*/  LDL.LU R6, [R1+0x3800] ;  /* 0x0038000001067983 */ /* 0x000eb60000300800 */
[----:B------:R-:W-:Y:S01]  /*59960*/  @!UPT UIADD3 URZ, URZ, URZ, URZ ;  /* 0x0000003f3f3ff290 */ /* 0x000fe2000fffe03f */
[----:B------:R-:W-:Y:S02]  /*59970*/  STL.64 [R1+0xf0], R24 ;  /* 0x0000f01801007387 */ /* 0x000fe40000100a00 */
[----:B------:R0:W-:Y:S02]  /*59980*/  STL.64 [R1+0xf8], R26 ;  /* 0x0000f81a01007387 */ /* 0x0001e40000100a00 */
        /* <DEDUP_REMOVED lines=8> */
[----:B0-----:R-:W2:Y:S01]  /*59a10*/  LDL.LU.64 R20, [R1+0x60] ;  /* 0x0000600001147983 */ /* 0x001ea20000300a00 */
[----:B-1----:R-:W2:Y:S01]  /*59a20*/  LDL.LU.64 R22, [R1+0x68] ;  /* 0x0000680001167983 */ /* 0x002ea20000300a00 */
        /* <DEDUP_REMOVED lines=13> */
[----:B0-----:R-:W-:Y:S02]  /*59b00*/  MOV R24, R7 ;  /* 0x0000000700187202 */ /* 0x001fe40000000f00 */
[----:B------:R-:W2:Y:S01]  /*59b10*/  LDL.LU R7, [R1+0x37b8] ;  /* 0x0037b80001077983 */ /* 0x000ea20000300800 */
[----:B------:R-:W3:Y:S02]  /*59b20*/  LDL.LU R25, [R1+0x224] ;  /* 0x0002240001197983 */ /* 0x000ee40000300800 */
[----:B----4-:R-:W-:Y:S01]  /*59b30*/  IMAD.MOV.U32 R26, RZ, RZ, R10 ;  /* 0x000000ffff1a7224 */ /* 0x010fe200078e000a */
[----:B------:R-:W-:Y:S01]  /*59b40*/  MOV R27, R11 ;  /* 0x0000000b001b7202 */ /* 0x000fe20000000f00 */
[----:B------:R-:W4:Y:S01]  /*59b50*/  LDL.LU R10, [R1+0x37b4] ;  /* 0x0037b400010a7983 */ /* 0x000f220000300800 */
[----:B------:R-:W4:Y:S01]  /*59b60*/  LDL.LU R11, [R1+0x37b0] ;  /* 0x0037b000010b7983 */ /* 0x000f220000300800 */
[C---:B--2---:R-:W-:Y:S11]  /*59b70*/  HMMA.16816.F32 R16, R12.reuse, R6, R16 ;  /* 0x000000060c10723c */ /* 0x044ff60000001810 */
        /* <DEDUP_REMOVED lines=8> */
[----:B------:R-:W4:Y:S11]  /*59c00*/  LDL.LU.64 R16, [R1+0x3790] ;  /* 0x0037900001107983 */ /* 0x000f360000300a00 */
[----:B------:R-:W-:Y:S10]  /*59c10*/  @!UPT UIADD3 URZ, URZ, URZ, URZ ;  /* 0x0000003f3f3ff290 */ /* 0x000ff4000fffe03f */
[----:B------:R-:W-:Y:S01]  /*59c20*/  STL.64 [R1+0x1c0], R12 ;  /* 0x0001c00c01007387 */ /* 0x000fe20000100a00 */
[----:B------:R-:W-:Y:S02]  /*59c30*/  STL.64 [R1+0x1c8], R14 ;  /* 0x0001c80e01007387 */ /* 0x000fe40000100a00 */
[----:B------:R-:W0:Y:S02]  /*59c40*/  LDSM.16.MT88.4 R12, [R2+0x32180] ;  /* 0x03218000020c783b */ /* 0x000e240000004200 */
[----:B0-----:R2:W-:Y:S02]  /*59c50*/  STL.64 [R1+0x36a8], R14 ;  /* 0x0036a80e01007387 */ /* 0x0015e40000100a00 */
[----:B------:R4:W-:Y:S02]  /*59c60*/  STL.64 [R1+0x36a0], R12 ;  /* 0x0036a00c01007387 */ /* 0x0009e40000100a00 */
[----:B--2---:R-:W-:Y:S01]  /*59c70*/  IMAD.MOV.U32 R14, RZ, RZ, R18 ;  /* 0x000000ffff0e7224 */ /* 0x004fe200078e0012 */
[----:B----4-:R-:W-:-:S02]  /*59c80*/  MOV R12, R16 ;  /* 0x00000010000c7202 */ /* 0x010fc40000000f00 */
[----:B------:R-:W-:Y:S01]  /*59c90*/  MOV R15, R19 ;  /* 0x00000013000f7202 */ /* 0x000fe20000000f00 */
[----:B------:R-:W2:Y:S01]  /*59ca0*/  LDL.LU R16, [R1+0x378c] ;  /* 0x00378c0001107983 */ /* 0x000ea20000300800 */
[----:B------:R-:W-:Y:S02]  /*59cb0*/  MOV R13, R17 ;  /* 0x00000011000d7202 */ /* 0x000fe40000000f00 */
[----:B------:R-:W4:Y:S02]  /*59cc0*/  LDL.LU R17, [R1+0x3788] ;  /* 0x0037880001117983 */ /* 0x000f240000300800 */
[----:B------:R-:W2:Y:S01]  /*59cd0*/  LDL.LU R18, [R1+0x3784] ;  /* 0x0037840001127983 */ /* 0x000ea20000300800 */
[----:B------:R-:W2:Y:S01]  /*59ce0*/  LDL.LU R19, [R1+0x3780] ;  /* 0x0037800001137983 */ /* 0x000ea20000300800 */
[----:B------:R-:W-:Y:S02]  /*59cf0*/  STL.64 [R1+0x36c0], R14 ;  /* 0x0036c00e01007387 */ /* 0x000fe40000100a00 */
[----:B------:R3:W-:Y:S02]  /*59d00*/  STL.64 [R1+0x36b8], R12 ;  /* 0x0036b80c01007387 */ /* 0x0007e40000100a00 */
[----:B---3--:R-:W-:Y:S01]  /*59d10*/  HMMA.16816.F32 R12, R20, R6, R24 ;  /* 0x00000006140c723c */ /* 0x008fe20000001818 */
[----:B------:R-:W-:Y:S11]  /*59d20*/  STL [R1+0x3588], R2 ;  /* 0x0035880201007387 */ /* 0x000ff60000100800 */
[----:B------:R-:W-:Y:S11]  /*59d30*/  @!UPT UIADD3 URZ, URZ, URZ, URZ ;  /* 0x0000003f3f3ff290 */ /* 0x000ff6000fffe03f */
[----:B------:R0:W-:Y:S01]  /*59d40*/  STL.64 [R1+0x1f0], R12 ;  /* 0x0001f00c01007387 */ /* 0x0001e20000100a00 */
[----:B------:R1:W-:Y:S02]  /*59d50*/  STL.64 [R1+0x1f8], R14 ;  /* 0x0001f80e01007387 */ /* 0x0003e40000100a00 */
[----:B------:R-:W-:Y:S01]  /*59d60*/  STL.64 [R1+0x3758], R6 ;  /* 0x0037580601007387 */ /* 0x000fe20000100a00 */
[----:B0-----:R-:W3:Y:S01]  /*59d70*/  LDL.LU R12, [R1+0x1d0] ;  /* 0x0001d000010c7983 */ /* 0x001ee20000300800 */
[----:B------:R-:W3:Y:S02]  /*59d80*/  LDL.LU R13, [R1+0x1d4] ;  /* 0x0001d400010d7983 */ /* 0x000ee40000300800 */
[----:B-1----:R-:W2:Y:S02]  /*59d90*/  LDL.LU R14, [R1+0x1d8] ;  /* 0x0001d800010e7983 */ /* 0x002ea40000300800 */
[----:B------:R-:W2:Y:S01]  /*59da0*/  LDL.LU R15, [R1+0x1dc] ;  /* 0x0001dc00010f7983 */ /* 0x000ea20000300800 */
[----:B------:R-:W0:Y:S04]  /*59db0*/  S2R R5, SR_TID.X ;  /* 0x0000000000057919 */ /* 0x000e280000002100 */
[----:B------:R-:W1:Y:S01]  /*59dc0*/  S2R R9, SR_TID.X ;  /* 0x0000000000097919 */ /* 0x000e620000002100 */
[----:B0-----:R-:W-:Y:S01]  /*59dd0*/  LOP3.LUT R4, R5, 0x7, RZ, 0xc0, !PT ;  /* 0x0000000705047812 */ /* 0x001fe200078ec0ff */
[----:B-1----:R-:W-:-:S02]  /*59de0*/  LOP3.LUT R5, R9, 0x10, RZ, 0xc0, !PT ;  /* 0x0000001009057812 */ /* 0x002fc400078ec0ff */
[----:B------:R-:W-:Y:S02]  /*59df0*/  IMAD.SHL.U32 R9, R9, 0x2, RZ ;  /* 0x0000000209097824 */ /* 0x000fe400078e00ff */
[----:B------:R-:W-:Y:S01]  /*59e00*/  IMAD R4, R4, 0x210, RZ ;  /* 0x0000021004047824 */ /* 0x000fe200078e02ff */
[----:B------:R-:W-:-:S04]  /*59e10*/  SHF.L.U32 R5, R5, 0x8, RZ ;  /* 0x0000000805057819 */ /* 0x000fc800000006ff */
[----:B------:R-:W-:-:S04]  /*59e20*/  LOP3.LUT R9, R4, 0x10, R9, 0x78, !PT ;  /* 0x0000001004097812 */ /* 0x000fc800078e7809 */
[----:B------:R-:W-:-:S04]  /*59e30*/  LOP3.LUT R9, R9, R5, RZ, 0xfc, !PT ;  /* 0x0000000509097212 */ /* 0x000fc800078efcff */
[----:B------:R-:W-:Y:S01]  /*59e40*/  LOP3.LUT R9, R9, 0x40, RZ, 0x3c, !PT ;  /* 0x0000004009097812 */ /* 0x000fe200078e3cff */
[----:B--2---:R4:W-:Y:S01]  /*59e50*/  STL.64 [R1+0x36d0], R14 ;  /* 0x0036d00e01007387 */ /* 0x0049e20000100a00 */
[----:B---3--:R0:W-:Y:S01]  /*59e60*/  STL.64 [R1+0x36c8], R12 ;  /* 0x0036c80c01007387 */ /* 0x0081e20000100a00 */
[----:B------:R-:W-:Y:S01]  /*59e70*/  MOV R4, R20 ;  /* 0x0000001400047202 */ /* 0x000fe20000000f00 */
[----:B------:R-:W-:Y:S01]  /*59e80*/  IMAD.MOV.U32 R5, RZ, RZ, R21 ;  /* 0x000000ffff057224 */ /* 0x000fe200078e0015 */
[----:B------:R-:W-:Y:S02]  /*59e90*/  MOV R8, R22 ;  /* 0x0000001600087202 */ /* 0x000fe40000000f00 */
[----:B------:R-:W-:Y:S01]  /*59ea0*/  MOV R2, R23 ;  /* 0x0000001700027202 */ /* 0x000fe20000000f00 */
[----:B------:R-:W-:Y:S04]  /*59eb0*/  LDSM.16.MT88.4 R24, [R9+0x32100] ;  /* 0x032100000918783b */ /* 0x000fe80000004200 */
[----:B------:R-:W-:Y:S01]  /*59ec0*/  LDSM.16.MT88.4 R20, [R9+0x32080] ;  /* 0x032080000914783b */ /* 0x000fe20000004200 */
[----:B----4-:R-:W-:Y:S01]  /*59ed0*/  MOV R14, R17 ;  /* 0x00000011000e7202 */ /* 0x010fe20000000f00 */
[----:B0-----:R-:W-:Y:S01]  /*59ee0*/  IMAD.MOV.U32 R12, RZ, RZ, R19 ;  /* 0x000000ffff0c7224 */ /* 0x001fe200078e0013 */
[----:B------:R-:W-:Y:S01]  /*59ef0*/  MOV R13, R18 ;  /* 0x00000012000d7202 */ /* 0x000fe20000000f00 */
[----:B------:R-:W-:-:S02]  /*59f00*/  IMAD.MOV.U32 R15, RZ, RZ, R16 ;  /* 0x000000ffff0f7224 */ /* 0x000fc400078e0010 */
[----:B------:R-:W0:Y:S04]  /*59f10*/  LDSM.16.MT88.4 R16, [R9+0x32000] ;  /* 0x032000000910783b */ /* 0x000e280000004200 */
        /* <DEDUP_REMOVED lines=25> */
[----:B--2---:R-:W-:Y:S02]  /*5a0b0*/  STL.64 [R1+0x3760], R12 ;  /* 0x0037600c01007387 */ /* 0x004fe40000100a00 */
        /* <DEDUP_REMOVED lines=28> */
[----:B------:R-:W3:Y:S02]  /*5a280*/  LDL.LU R18, [R1+0x298] ;  /* 0x0002980001127983 */ /* 0x000ee40000300800 */
[----:B------:R-:W3:Y:S01]  /*5a290*/  LDL.LU R19, [R1+0x29c] ;  /* 0x00029c0001137983 */ /* 0x000ee20000300800 */
[----:B----4-:R-:W-:Y:S01]  /*5a2a0*/  HMMA.16816.F32 R4, R4, R10, R12 ;  /* 0x0000000a0404723c */ /* 0x010fe2000000180c */
[----:B---3--:R-:W-:Y:S01]  /*5a2b0*/  STL.64 [R1+0x3750], R18 ;  /* 0x0037501201007387 */ /* 0x008fe20000100a00 */
[----:B--2---:R0:W-:Y:S03]  /*5a2c0*/  STL.64 [R1+0x3748], R16 ;  /* 0x0037481001007387 */ /* 0x0041e60000100a00 */
[----:B0-----:R-:W2:Y:S01]  /*5a2d0*/  LDL.LU R16, [R1+0x2b0] ;  /* 0x0002b00001107983 */ /* 0x001ea20000300800 */
[----:B------:R-:W2:Y:S02]  /*5a2e0*/  LDL.LU R17, [R1+0x2b4] ;  /* 0x0002b40001117983 */ /* 0x000ea40000300800 */
[----:B------:R-:W2:Y:S02]  /*5a2f0*/  LDL.LU R18, [R1+0x2b8] ;  /* 0x0002b80001127983 */ /* 0x000ea40000300800 */
[----:B------:R-:W2:Y:S01]  /*5a300*/  LDL.LU R19, [R1+0x2bc] ;  /* 0x0002bc0001137983 */ /* 0x000ea20000300800 */
[----:B------:R-:W-:Y:S01]  /*5a310*/  STL.64 [R1+0x3668], R22 ;  /* 0x0036681601007387 */ /* 0x000fe20000100a00 */
[----:B------:R0:W-:Y:S02]  /*5a320*/  STL.64 [R1+0x3660], R20 ;  /* 0x0036601401007387 */ /* 0x0001e40000100a00 */
[----:B0-----:R-:W-:Y:S01]  /*5a330*/  IMAD.MOV.U32 R20, RZ, RZ, R0 ;  /* 0x000000ffff147224 */ /* 0x001fe200078e0000 */
[----:B------:R-:W-:Y:S01]  /*5a340*/  MOV R21, R28 ;  /* 0x0000001c00157202 */ /* 0x000fe20000000f00 */
[----:B------:R-:W3:Y:S01]  /*5a350*/  LDL.LU R0, [R1+0x377c] ;  /* 0x00377c0001007983 */ /* 0x000ee20000300800 */
[----:B------:R-:W4:Y:S01]  /*5a360*/  LDL.LU R28, [R1+0x3778] ;  /* 0x00377800011c7983 */ /* 0x000f220000300800 */
[----:B------:R-:W-:Y:S01]  /*5a370*/  MOV R22, R29 ;  /* 0x0000001d00167202 */ /* 0x000fe20000000f00 */
[----:B------:R-:W-:Y:S01]  /*5a380*/  IMAD.MOV.U32 R23, RZ, RZ, R3 ;  /* 0x000000ffff177224 */ /* 0x000fe200078e0003 */
[----:B------:R-:W2:Y:S01]  /*5a390*/  LDL.LU R29, [R1+0x3774] ;  /* 0x00377400011d7983 */ /* 0x000ea20000300800 */
[----:B------:R-:W2:Y:S02]  /*5a3a0*/  LDL.LU R3, [R1+0x3770] ;  /* 0x0037700001037983 */ /* 0x000ea40000300800 */
[----:B------:R-:W-:Y:S02]  /*5a3b0*/  STL.64 [R1+0x3648], R26 ;  /* 0x0036481a01007387 */ /* 0x000fe40000100a00 */
[----:B------:R0:W-:Y:S02]  /*5a3c0*/  STL.64 [R1+0x3640], R24 ;  /* 0x0036401801007387 */ /* 0x0001e40000100a00 */
[----:B0-----:R-:W2:Y:S01]  /*5a3d0*/  LDL.LU R24, [R1+0x1a0] ;  /* 0x0001a00001187983 */ /* 0x001ea20000300800 */
[----:B------:R-:W2:Y:S02]  /*5a3e0*/  LDL.LU R25, [R1+0x1a4] ;  /* 0x0001a40001197983 */ /* 0x000ea40000300800 */
[----:B------:R-:W2:Y:S02]  /*5a3f0*/  LDL.LU R26, [R1+0x1a8] ;  /* 0x0001a800011a7983 */ /* 0x000ea40000300800 */
[----:B------:R-:W2:Y:S01]  /*5a400*/  LDL.LU R27, [R1+0x1ac] ;  /* 0x0001ac00011b7983 */ /* 0x000ea20000300800 */
[----:B------:R-:W2:Y:S01]  /*5a410*/  LDL.LU.64 R14, [R1+0x3768] ;  /* 0x00376800010e7983 */ /* 0x000ea20000300a00 */
[----:B------:R-:W2:Y:S02]  /*5a420*/  LDL.LU.64 R12, [R1+0x3760] ;  /* 0x00376000010c7983 */ /* 0x000ea40000300a00 */
[----:B------:R-:W-:Y:S02]  /*5a430*/  STL.64 [R1+0x1e0], R4 ;  /* 0x0001e00401007387 */ /* 0x000fe40000100a00 */
[----:B------:R-:W-:Y:S02]  /*5a440*/  STL.64 [R1+0x1e8], R6 ;  /* 0x0001e80601007387 */ /* 0x000fe40000100a00 */
[----:B------:R-:W0:Y:S04]  /*5a450*/  LDSM.16.MT88.4 R4, [R9+0x32180] ;  /* 0x032180000904783b */ /* 0x000e280000004200 */
[----:B0-----:R-:W-:Y:S01]  /*5a460*/  STL.64 [R1+0x40], R4 ;  /* 0x0000400401007387 */ /* 0x001fe20000100a00 */
[----:B------:R0:W-:Y:S03]  /*5a470*/  STL.64 [R1+0x48], R6 ;  /* 0x0000480601007387 */ /* 0x0001e60000100a00 */
[----:B0-----:R-:W2:Y:S01]  /*5a480*/  LDL.LU.64 R6, [R1+0x3758] ;  /* 0x0037580001067983 */ /* 0x001ea20000300a00 */
        /* <DEDUP_REMOVED lines=12> */
[----:B------:R0:W-:Y:S01]  /*5a550*/  STL [R1+0x228], R14 ;  /* 0x0002280e01007387 */ /* 0x0001e20000100800 */
[----:B------:R-:W-:Y:S01]  /*5a560*/  IMAD.MOV.U32 R2, RZ, RZ, R15 ;  /* 0x000000ffff027224 */ /* 0x000fe200078e000f */
[----:B------:R-:W-:Y:S02]  /*5a570*/  MOV R4, R12 ;  /* 0x0000000c00047202 */ /* 0x000fe40000000f00 */
[----:B------:R-:W-:Y:S01]  /*5a580*/  MOV R5, R13 ;  /* 0x0000000d00057202 */ /* 0x000fe20000000f00 */
[----:B0-----:R-:W2:Y:S01]  /*5a590*/  LDL.LU.64 R14, [R1+0x3730] ;  /* 0x00373000010e7983 */ /* 0x001ea20000300a00 */
[----:B------:R-:W2:Y:S02]  /*5a5a0*/  LDL.LU.64 R12, [R1+0x3728] ;  /* 0x00372800010c7983 */ /* 0x000ea40000300a00 */
[----:B------:R-:W-:Y:S02]  /*5a5b0*/  STL [R1+0x360c], R2 ;  /* 0x00360c0201007387 */ /* 0x000fe40000100800 */
        /* <DEDUP_REMOVED lines=39> */
[----:B------:R-:W-:Y:S01]  /*5a830*/  HMMA.16816.F32 R24, R20, R10, R24 ;  /* 0x0000000a1418723c */ /* 0x000fe20000001818 */
[----:B------:R-:W-:Y:S11]  /*5a840*/  STL.64 [R1+0x36b0], R6 ;  /* 0x0036b00601007387 */ /* 0x000ff60000100a00 */
[----:B------:R-:W-:Y:S11]  /*5a850*/  @!UPT UIADD3 URZ, URZ, URZ, URZ ;  /* 0x0000003f3f3ff290 */ /* 0x000ff6000fffe03f */
[----:B------:R-:W-:Y:S01]  /*5a860*/  STL.64 [R1+0x2e0], R24 ;  /* 0x0002e01801007387 */ /* 0x000fe20000100a00 */
[----:B------:R-:W-:Y:S02]  /*5a870*/  STL.64 [R1+0x2e8], R26 ;  /* 0x0002e81a01007387 */ /* 0x000fe40000100a00 */
[----:B------:R-:W-:Y:S01]  /*5a880*/  LDSM.16.MT88.4 R24, [R3+0x32080] ;  /* 0x032080000318783b */ /* 0x000fe20000004200 */
[C---:B--2---:R-:W-:Y:S01]  /*5a890*/  HMMA.16816.F32 R20, R12.reuse, R6, R16 ;  /* 0x000000060c14723c */ /* 0x044fe20000001810 */
[----:B------:R-:W0:Y:S11]  /*5a8a0*/  LDSM.16.MT88.4 R16, [R3+0x32000] ;  /* 0x032000000310783b */ /* 0x000e360000004200 */
[----:B------:R-:W-:Y:S11]  /*5a8b0*/  @!UPT UIADD3 URZ, URZ, URZ, URZ ;  /* 0x0000003f3f3ff290 */ /* 0x000ff6000fffe03f */
[----:B------:R-:W-:Y:S01]  /*5a8c0*/  STL.64 [R1+0x2d0], R20 ;  /* 0x0002d01401007387 */ /* 0x000fe20000100a00 */
[----:B------:R-:W-:Y:S02]  /*5a8d0*/  STL.64 [R1+0x2d8], R22 ;  /* 0x0002d81601007387 */ /* 0x000fe40000100a00 */
[----:B------:R-:W2:Y:S01]  /*5a8e0*/  LDL.LU R4, [R1+0x190] ;  /* 0x0001900001047983 */ /* 0x000ea20000300800 */
[----:B0-----:R0:W-:Y:S01]  /*5a8f0*/  STL.64 [R1+0x30], R16 ;  /* 0x0000301001007387 */ /* 0x0011e20000100a00 */
[----:B------:R1:W-:Y:S02]  /*5a900*/  STL.64 [R1+0x38], R18 ;  /* 0x0000381201007387 */ /* 0x0003e40000100a00 */
[----:B------:R-:W2:Y:S02]  /*5a910*/  LDL.LU R5, [R1+0x194] ;  /* 0x0001940001057983 */ /* 0x000ea40000300800 */
[----:B------:R-:W2:Y:S01]  /*5a920*/  LDL.LU R6, [R1+0x198] ;  /* 0x0001980001067983 */ /* 0x000ea20000300800 */
[----:B------:R-:W2:Y:S04]  /*5a930*/  LDL.LU R7, [R1+0x19c] ;  /* 0x00019c0001077983 */ /* 0x000ea80000300800 */
        /* <DEDUP_REMOVED lines=21> */
[----:B------:R-:W-:Y:S02]  /*5aa90*/  STL.64 [R1+0x28], R26 ;  /* 0x0000281a01007387 */ /* 0x000fe40000100a00 */
[----:B------:R-:W0:Y:S02]  /*5aaa0*/  LDSM.16.MT88.4 R24, [R3+0x32100] ;  /* 0x032100000318783b */ /* 0x000e240000004200 */
[----:B0-----:R0:W-:Y:S02]  /*5aab0*/  STL.64 [R1+0x10], R24 ;  /* 0x0000101801007387 */ /* 0x0011e40000100a00 */
[----:B------:R1:W-:Y:S02]  /*5aac0*/  STL.64 [R1+0x18], R26 ;  /* 0x0000181a01007387 */ /* 0x0003e40000100a00 */
[----:B0-----:R-:W2:Y:S01]  /*5aad0*/  LDL.LU R24, [R1+0x90] ;  /* 0x0000900001187983 */ /* 0x001ea20000300800 */
[----:B------:R-:W2:Y:S02]  /*5aae0*/  LDL.LU R25, [R1+0x94] ;  /* 0x0000940001197983 */ /* 0x000ea40000300800 */
[----:B-1----:R-:W2:Y:S02]  /*5aaf0*/  LDL.LU R26, [R1+0x98] ;  /* 0x00009800011a7983 */ /* 0x002ea40000300800 */
[----:B------:R-:W2:Y:S01]  /*5ab00*/  LDL.LU R27, [R1+0x9c] ;  /* 0x00009c00011b7983 */ /* 0x000ea20000300800 */
[----:B------:R-:W-:Y:S01]  /*5ab10*/  HMMA.16816.F32 R12, R12, R10, R4 ;  /* 0x0000000a0c0c723c */ /* 0x000fe20000001804 */
[----:B--2---:R-:W-:Y:S01]  /*5ab20*/  STL.64 [R1+0x3658], R26 ;  /* 0x0036581a01007387 */ /* 0x004fe20000100a00 */
[----:B------:R0:W-:Y:S03]  /*5ab30*/  STL.64 [R1+0x3650], R24 ;  /* 0x0036501801007387 */ /* 0x0001e60000100a00 */
[----:B0-----:R-:W2:Y:S01]  /*5ab40*/  LDL.LU R24, [R1+0xb0] ;  /* 0x0000b00001187983 */ /* 0x001ea20000300800 */
[----:B------:R-:W2:Y:S11]  /*5ab50*/  LDL.LU.64 R6, [R1+0x36b0] ;  /* 0x0036b00001067983 */ /* 0x000eb60000300a00 */
[----:B------:R-:W-:Y:S06]  /*5ab60*/  @!UPT UIADD3 URZ, URZ, URZ, URZ ;  /* 0x0000003f3f3ff290 */ /* 0x000fec000fffe03f */
[----:B------:R-:W-:Y:S02]  /*5ab70*/  STL.64 [R1+0x2c0], R12 ;  /* 0x0002c00c01007387 */ /* 0x000fe40000100a00 */
[----:B------:R-:W-:Y:S02]  /*5ab80*/  STL.64 [R1+0x2c8], R14 ;  /* 0x0002c80e01007387 */ /* 0x000fe40000100a00 */
[----:B------:R-:W0:Y:S02]  /*5ab90*/  LDSM.16.MT88.4 R12, [R3+0x32180] ;  /* 0x03218000030c783b */ /* 0x000e240000004200 */
[----:B0-----:R-:W-:Y:S01]  /*5aba0*/  IMAD.MOV.U32 R4, RZ, RZ, R14 ;  /* 0x000000ffff047224 */ /* 0x001fe200078e000e */
[----:B------:R-:W-:Y:S02]  /*5abb0*/  MOV R9, R15 ;  /* 0x0000000f00097202 */ /* 0x000fe40000000f00 */
[----:B------:R-:W-:Y:S02]  /*5abc0*/  MOV R2, R12 ;  /* 0x0000000c00027202 */ /* 0x000fe40000000f00 */
        /* <DEDUP_REMOVED lines=14> */
[----:B---3--:R-:W-:Y:S01]  /*5acb0*/  IMAD.MOV.U32 R27, RZ, RZ, R0 ;  /* 0x000000ffff1b7224 */ /* 0x008fe200078e0000 */
[----:B------:R-:W-:-:S02]  /*5acc0*/  MOV R25, R29 ;  /* 0x0000001d00197202 */ /* 0x000fc40000000f00 */
[----:B----4-:R-:W-:Y:S11]  /*5acd0*/  MOV R26, R28 ;  /* 0x0000001c001a7202 */ /* 0x010ff60000000f00 */
[----:B------:R-:W-:Y:S06]  /*5ace0*/  @!UPT UIADD3 URZ, URZ, URZ, URZ ;  /* 0x0000003f3f3ff290 */ /* 0x000fec000fffe03f */
[----:B------:R-:W-:Y:S02]  /*5acf0*/  MOV R0, R15 ;  /* 0x0000000f00007202 */ /* 0x000fe40000000f00 */
[----:B------:R-:W-:Y:S01]  /*5ad00*/  MOV R29, R13 ;  /* 0x0000000d001d7202 */ /* 0x000fe20000000f00 */
[----:B------:R-:W-:Y:S01]  /*5ad10*/  IMAD.MOV.U32 R28, RZ, RZ, R14 ;  /* 0x000000ffff1c7224 */ /* 0x000fe200078e000e */
[----:B------:R-:W-:Y:S01]  /*5ad20*/  STL [R1+0x270], R12 ;  /* 0x0002700c01007387 */ /* 0x000fe20000100800 */
[----:B------:R-:W3:Y:S02]  /*5ad30*/  LDL R15, [R1+0x1a48] ;  /* 0x001a4800010f7983 */ /* 0x000ee40000100800 */
[----:B------:R-:W-:Y:S02]  /*5ad40*/  STL [R1+0x34ec], R0 ;  /* 0x0034ec0001007387 */ /* 0x000fe40000100800 */
[----:B------:R-:W-:Y:S01]  /*5ad50*/  STL [R1+0x34e4], R29 ;  /* 0x0034e41d01007387 */ /* 0x000fe20000100800 */
[----:B------:R-:W-:Y:S01]  /*5ad60*/  STL [R1+0x34e0], R28 ;  /* 0x0034e01c01007387 */ /* 0x000fe20000100800 */
        /* <DEDUP_REMOVED lines=14> */
[----:B0-----:R-:W4:Y:S01]  /*5ae50*/  LDL.LU R16, [R1+0x70] ;  /* 0x0000700001107983 */ /* 0x001f220000300800 */
[----:B------:R-:W4:Y:S02]  /*5ae60*/  LDL.LU R17, [R1+0x74] ;  /* 0x0000740001117983 */ /* 0x000f240000300800 */
[----:B-1----:R-:W3:Y:S02]  /*5ae70*/  LDL.LU R18, [R1+0x78] ;  /* 0x0000780001127983 */ /* 0x002ee40000300800 */
        /* <DEDUP_REMOVED lines=19> */
[----:B0-----:R-:W3:Y:S01]  /*5afb0*/  LDL.LU.64 R20, [R1+0x40] ;  /* 0x0000400001147983 */ /* 0x001ee20000300a00 */
[----:B-1----:R-:W3:Y:S01]  /*5afc0*/  LDL.LU.64 R22, [R1+0x48] ;  /* 0x0000480001167983 */ /* 0x002ee20000300a00 */
[----:B--2---:R-:W-:Y:S11]  /*5afd0*/  HMMA.16816.F32 R16, R24, R6, R16 ;  /* 0x000000061810723c */ /* 0x004ff60000001810 */
[----:B------:R-:W-:Y:S11]  /*5afe0*/  @!UPT UIADD3 URZ, URZ, URZ, URZ ;  /* 0x0000003f3f3ff290 */ /* 0x000ff6000fffe03f */
[----:B------:R-:W-:Y:S01]  /*5aff0*/  @!UPT UIADD3 URZ, URZ, URZ, URZ ;  /* 0x0000003f3f3ff290 */ /* 0x000fe2000fffe03f */
[----:B------:R-:W-:Y:S01]  /*5b000*/  STL.64 [R1+0x240], R16 ;  /* 0x0002401001007387 */ /* 0x000fe20000100a00 */
[----:B------:R0:W-:Y:S03]  /*5b010*/  STL.64 [R1+0x248], R18 ;  /* 0x0002481201007387 */ /* 0x0001e60000100a00 */
[----:B0-----:R-:W2:Y:S01]  /*5b020*/  LDL.LU.64 R18, [R1+0x3638] ;  /* 0x0036380001127983 */ /* 0x001ea20000300a00 */
[----:B------:R-:W2:Y:S03]  /*5b030*/  LDL.LU.64 R16, [R1+0x3630] ;  /* 0x0036300001107983 */ /* 0x000ea60000300a00 */
[----:B------:R-:W0:Y:S04]  /*5b040*/  S2R R14, SR_TID.X ;  /* 0x00000000000e7919 */ /* 0x000e280000002100 */
[----:B------:R-:W1:Y:S01]  /*5b050*/  S2R R3, SR_TID.X ;  /* 0x0000000000037919 */ /* 0x000e620000002100 */
[----:B0-----:R-:W-:Y:S01]  /*5b060*/  LOP3.LUT R13, R14, 0x7, RZ, 0xc0, !PT ;  /* 0x000000070e0d7812 */ /* 0x001fe200078ec0ff */
[C---:B-1----:R-:W-:Y:S01]  /*5b070*/  LOP3.LUT R14, R3.reuse, 0x10, RZ, 0xc0, !PT ;  /* 0x00000010030e7812 */ /* 0x042fe200078ec0ff */
[----:B------:R-:W-:-:S03]  /*5b080*/  SHF.L.U32 R3, R3, 0x1, RZ ;  /* 0x0000000103037819 */ /* 0x000fc600000006ff */
[----:B------:R-:W-:Y:S02]  /*5b090*/  IMAD R13, R13, 0x210, RZ ;  /* 0x000002100d0d7824 */ /* 0x000fe400078e02ff */
[----:B------:R-:W-:-:S03]  /*5b0a0*/  IMAD.SHL.U32 R14, R14, 0x100, RZ ;  /* 0x000001000e0e7824 */ /* 0x000fc600078e00ff */
[----:B------:R-:W-:-:S04]  /*5b0b0*/  LOP3.LUT R3, R13, 0x10, R3, 0x78, !PT ;  /* 0x000000100d037812 */ /* 0x000fc800078e7803 */
[----:B------:R-:W-:Y:S01]  /*5b0c0*/  LOP3.LUT R3, R3, R14, RZ, 0xfc, !PT ;  /* 0x0000000e03037212 */ /* 0x000fe200078efcff */
[----:B--2---:R-:W-:Y:S11]  /*5b0d0*/  HMMA.16816.F32 R16, R24, R10, R16 ;  /* 0x0000000a1810723c */ /* 0x004ff60000001810 */
[----:B------:R-:W-:Y:S11]  /*5b0e0*/  @!UPT UIADD3 URZ, URZ, URZ, URZ ;  /* 0x0000003f3f3ff290 */ /* 0x000ff6000fffe03f */
[----:B------:R-:W-:Y:S01]  /*5b0f0*/  @!UPT UIADD3 URZ, URZ, URZ, URZ ;  /* 0x0000003f3f3ff290 */ /* 0x000fe2000fffe03f */
[----:B------:R-:W-:Y:S01]  /*5b100*/  STL.64 [R1+0x210], R16 ;  /* 0x0002101001007387 */ /* 0x000fe20000100a00 */
[----:B------:R-:W-:Y:S02]  /*5b110*/  STL.64 [R1+0x218], R18 ;  /* 0x0002181201007387 */ /* 0x000fe40000100a00 */
[----:B------:R-:W3:Y:S02]  /*5b120*/  LDL.LU R24, [R1+0xa0] ;  /* 0x0000a00001187983 */ /* 0x000ee40000300800 */
[----:B------:R-:W3:Y:S01]  /*5b130*/  LDL.LU R25, [R1+0xa4] ;  /* 0x0000a40001197983 */ /* 0x000ee20000300800 */
[----:B------:R-:W3:Y:S01]  /*5b140*/  LDL.LU R26, [R1+0xa8] ;  /* 0x0000a800011a7983 */ /* 0x000ee20000300800 */
[----:B------:R-:W3:Y:S03]  /*5b150*/  LDL.LU R27, [R1+0xac] ;  /* 0x0000ac00011b7983 */ /* 0x000ee60000300800 */
[----:B------:R-:W0:Y:S04]  /*5b160*/  LDSM.16.MT88.4 R16, [R3+0x34000] ;  /* 0x034000000310783b */ /* 0x000e280000004200 */
[----:B------:R-:W1:Y:S04]  /*5b170*/  S2R R14, SR_TID.X ;  /* 0x00000000000e7919 */ /* 0x000e680000002100 */
[----:B------:R-:W2:Y:S01]  /*5b180*/  S2R R12, SR_TID.X ;  /* 0x00000000000c7919 */ /* 0x000ea20000002100 */
[----:B0-----:R-:W-:Y:S01]  /*5b190*/  MOV R29, R16 ;  /* 0x00000010001d7202 */ /* 0x001fe20000000f00 */
[----:B------:R-:W-:Y:S01]  /*5b1a0*/  IMAD.MOV.U32 R28, RZ, RZ, R17 ;  /* 0x000000ffff1c7224 */ /* 0x000fe200078e0011 */
[----:B------:R-:W-:-:S02]  /*5b1b0*/  MOV R3, R18 ;  /* 0x0000001200037202 */ /* 0x000fc40000000f00 */
[----:B------:R-:W-:Y:S02]  /*5b1c0*/  MOV R0, R19 ;  /* 0x0000001300007202 */ /* 0x000fe40000000f00 */
[----:B------:R-:W0:Y:S01]  /*5b1d0*/  LDSM.16.M88.4 R16, [R15+0x40300] ;  /* 0x040300000f10783b */ /* 0x000e220000000200 */
[----:B-1----:R-:W-:Y:S01]  /*5b1e0*/  LOP3.LUT R13, R14, 0x7, RZ, 0xc0, !PT ;  /* 0x000000070e0d7812 */ /* 0x002fe200078ec0ff */
[----:B--2---:R-:W-:-:S04]  /*5b1f0*/  LOP3.LUT R14, R12, 0x10, RZ, 0xc0, !PT ;  /* 0x000000100c0e7812 */ /* 0x004fc800078ec0ff */
[----:B------:R-:W-:Y:S01]  /*5b200*/  IMAD R13, R13, 0x210, RZ ;  /* 0x000002100d0d7824 */ /* 0x000fe200078e02ff */
[----:B------:R-:W-:Y:S01]  /*5b210*/  SHF.L.U32 R14, R14, 0x8, RZ ;  /* 0x000000080e0e7819 */ /* 0x000fe200000006ff */
[----:B0-----:R0:W-:Y:S02]  /*5b220*/  STL [R1+0x3368], R18 ;  /* 0x0033681201007387 */ /* 0x0011e40000100800 */
[----:B0-----:R-:W-:-:S04]  /*5b230*/  SHF.L.U32 R18, R12, 0x1, RZ ;  /* 0x000000010c127819 */ /* 0x001fc800000006ff */
[----:B------:R-:W-:-:S04]  /*5b240*/  LOP3.LUT R18, R13, 0x10, R18, 0x78, !PT ;  /* 0x000000100d127812 */ /* 0x000fc800078e7812 */
[----:B------:R-:W-:Y:S02]  /*5b250*/  LOP3.LUT R18, R18, R14, RZ, 0xfc, !PT ;  /* 0x0000000e12127212 */ /* 0x000fe400078efcff */
[----:B------:R-:W0:Y:S04]  /*5b260*/  LDSM.16.M88.4 R12, [R15+0x50300] ;  /* 0x050300000f0c783b */ /* 0x000e280000000200 */
[----:B------:R-:W-:Y:S01]  /*5b270*/  STL [R1+0x3364], R19 ;  /* 0x0033641301007387 */ /* 0x000fe20000100800 */
[----:B---3--:R-:W-:Y:S11]  /*5b280*/  HMMA.16816.F32 R24, R20, R6, R24 ;  /* 0x000000061418723c */ /* 0x008ff60000001818 */
[----:B------:R-:W-:Y:S11]  /*5b290*/  @!UPT UIADD3 URZ, URZ, URZ, URZ ;  /* 0x0000003f3f3ff290 */ /* 0x000ff6000fffe03f */
[----:B------:R-:W-:Y:S01]  /*5b2a0*/  @!UPT UIADD3 URZ, URZ, URZ, URZ ;  /* 0x0000003f3f3ff290 */ /* 0x000fe2000fffe03f */
[----:B------:R-:W-:Y:S01]  /*5b2b0*/  STL.64 [R1+0x200], R24 ;  /* 0x0002001801007387 */ /* 0x000fe20000100a00 */
[----:B------:R-:W-:Y:S02]  /*5b2c0*/  STL.64 [R1+0x208], R26 ;  /* 0x0002081a01007387 */ /* 0x000fe40000100a00 */
[----:B------:R-:W-:Y:S02]  /*5b2d0*/  STL.64 [R1+0x3618], R6 ;  /* 0x0036180601007387 */ /* 0x000fe40000100a00 */
[----:B------:R-:W-:Y:S01]  /*5b2e0*/  STL.64 [R1+0x3610], R4 ;  /* 0x0036100401007387 */ /* 0x000fe20000100a00 */
[----:B0-----:R-:W-:Y:S01]  /*5b2f0*/  STL [R1+0x3354], R14 ;  /* 0x0033540e01007387 */ /* 0x001fe20000100800 */
[----:B------:R-:W-:Y:S02]  /*5b300*/  STL [R1+0x3350], R15 ;  /* 0x0033500f01007387 */ /* 0x000fe40000100800 */
        /* <DEDUP_REMOVED lines=19> */
[----:B------:R-:W-:Y:S01]  /*5b440*/  MOV R24, R22 ;  /* 0x0000001600187202 */ /* 0x000fe20000000f00 */
[----:B------:R-:W-:Y:S02]  /*5b450*/  IMAD.MOV.U32 R19, RZ, RZ, R23 ;  /* 0x000000ffff137224 */ /* 0x000fe400078e0017 */
[----:B------:R-:W0:Y:S04]  /*5b460*/  LDSM.16.MT88.4 R20, [R18+0x34080] ;  /* 0x034080001214783b */ /* 0x000e280000004200 */
[----:B---3--:R-:W-:Y:S01]  /*5b470*/  STL.64 [R1+0x35d8], R14 ;  /* 0x0035d80e01007387 */ /* 0x008fe20000100a00 */
[----:B--2---:R1:W-:Y:S03]  /*5b480*/  STL.64 [R1+0x35d0], R12 ;  /* 0x0035d00c01007387 */ /* 0x0043e60000100a00 */
[----:B-1----:R-:W2:Y:S01]  /*5b490*/  LDL.LU R12, [R1+0x30] ;  /* 0x00003000010c7983 */ /* 0x002ea20000300800 */
[----:B------:R-:W2:Y:S02]  /*5b4a0*/  LDL.LU R13, [R1+0x34] ;  /* 0x00003400010d7983 */ /* 0x000ea40000300800 */
[----:B------:R-:W3:Y:S02]  /*5b4b0*/  LDL.LU R14, [R1+0x38] ;  /* 0x00003800010e7983 */ /* 0x000ee40000300800 */
[----:B------:R-:W3:Y:S02]  /*5b4c0*/  LDL.LU R15, [R1+0x3c] ;  /* 0x00003c00010f7983 */ /* 0x000ee40000300800 */
[----:B---3--:R-:W-:Y:S01]  /*5b4d0*/  STL.64 [R1+0x3628], R14 ;  /* 0x0036280e01007387 */ /* 0x008fe20000100a00 */
[----:B--2---:R-:W-:Y:S02]  /*5b4e0*/  STL.64 [R1+0x3620], R12 ;  /* 0x0036200c01007387 */ /* 0x004fe40000100a00 */
        /* <DEDUP_REMOVED lines=25> */
[----:B------:R-:W0:Y:S01]  /*5b680*/  LDSM.16.MT88.4 R24, [R18+0x34100] ;  /* 0x034100001218783b */ /* 0x000e220000004200 */
[----:B------:R-:W-:-:S03]  /*5b690*/  IMAD.MOV.U32 R7, RZ, RZ, R19 ;  /* 0x000000ffff077224 */ /* 0x000fc600078e0013 */
[----:B---3--:R-:W-:Y:S01]  /*5b6a0*/  STL.64 [R1+0x35e8], R22 ;  /* 0x0035e81601007387 */ /* 0x008fe20000100a00 */
[----:B--2---:R1:W-:Y:S03]  /*5b6b0*/  STL.64 [R1+0x35e0], R20 ;  /* 0x0035e01401007387 */ /* 0x0043e60000100a00 */
[----:B-1----:R-:W2:Y:S01]  /*5b6c0*/  LDL.LU R20, [R1+0x110] ;  /* 0x0001100001147983 */ /* 0x002ea20000300800 */
[----:B------:R-:W2:Y:S02]  /*5b6d0*/  LDL.LU R21, [R1+0x114] ;  /* 0x0001140001157983 */ /* 0x000ea40000300800 */
[----:B------:R-:W3:Y:S02]  /*5b6e0*/  LDL.LU R22, [R1+0x118] ;  /* 0x0001180001167983 */ /* 0x000ee40000300800 */
[----:B------:R-:W3:Y:S01]  /*5b6f0*/  LDL.LU R23, [R1+0x11c] ;  /* 0x00011c0001177983 */ /* 0x000ee20000300800 */
        /* <DEDUP_REMOVED lines=21> */
[----:B------:R-:W4:Y:S02]  /*5b850*/  LDL.LU.64 R4, [R1+0x3610] ;  /* 0x0036100001047983 */ /* 0x000f240000300a00 */
[----:B------:R-:W-:Y:S02]  /*5b860*/  STL [R1+0x3560], R18 ;  /* 0x0035601201007387 */ /* 0x000fe40000100800 */
[----:B------:R0:W-:Y:S01]  /*5b870*/  STL.64 [R1+0x3558], R16 ;  /* 0x0035581001007387 */ /* 0x0001e20000100a00 */
[----:B------:R-:W-:-:S02]  /*5b880*/  MOV R19, R9 ;  /* 0x0000000900137202 */ /* 0x000fc40000000f00 */
[----:B0-----:R-:W-:Y:S02]  /*5b890*/  MOV R16, R2 ;  /* 0x0000000200107202 */ /* 0x001fe40000000f00 */
[----:B------:R-:W3:Y:S01]  /*5b8a0*/  LDL.LU R2, [R1+0x360c] ;  /* 0x00360c0001027983 */ /* 0x000ee20000300800 */
[C---:B--2---:R-:W-:Y:S01]  /*5b8b0*/  HMMA.16816.F32 R20, R12.reuse, R6, R20 ;  /* 0x000000060c14723c */ /* 0x044fe20000001814 */
[----:B----4-:R-:W-:Y:S01]  /*5b8c0*/  MOV R17, R5 ;  /* 0x0000000500117202 */ /* 0x010fe20000000f00 */
[----:B------:R-:W-:Y:S01]  /*5b8d0*/  IMAD.MOV.U32 R18, RZ, RZ, R4 ;  /* 0x000000ffff127224 */ /* 0x000fe200078e0004 */
[----:B------:R-:W2:Y:S01]  /*5b8e0*/  LDL.LU R5, [R1+0x3608] ;  /* 0x0036080001057983 */ /* 0x000ea20000300800 */
[----:B------:R-:W2:Y:S02]  /*5b8f0*/  LDL.LU R4, [R1+0x3604] ;  /* 0x0036040001047983 */ /* 0x000ea40000300800 */
[----:B------:R-:W4:Y:S11]  /*5b900*/  LDL.LU R9, [R1+0x3600] ;  /* 0x0036000001097983 */ /* 0x000f360000300800 */
[----:B------:R-:W-:Y:S06]  /*5b910*/  @!UPT UIADD3 URZ, URZ, URZ, URZ ;  /* 0x0000003f3f3ff290 */ /* 0x000fec000fffe03f */
        /* <DEDUP_REMOVED lines=34> */
[----:B---3--:R-:W-:Y:S01]  /*5bb40*/  HMMA.16816.F32 R20, R20, R10, R24 ;  /* 0x0000000a1414723c */ /* 0x008fe20000001818 */
[----:B------:R-:W-:Y:S01]  /*5bb50*/  STL.64 [R1+0x3580], R10 ;  /* 0x0035800a01007387 */ /* 0x000fe20000100a00 */
[----:B----4-:R2:W-:Y:S11]  /*5bb60*/  STL.64 [R1+0x3578], R8 ;  /* 0x0035780801007387 */ /* 0x0105f60000100a00 */
[----:B------:R-:W-:Y:S10]  /*5bb70*/  @!UPT UIADD3 URZ, URZ, URZ, URZ ;  /* 0x0000003f3f3ff290 */ /* 0x000ff4000fffe03f */
[----:B------:R-:W-:Y:S01]  /*5bb80*/  STL.64 [R1+0x100], R20 ;  /* 0x0001001401007387 */ /* 0x000fe20000100a00 */
[----:B------:R0:W-:Y:S02]  /*5bb90*/  STL.64 [R1+0x108], R22 ;  /* 0x0001081601007387 */ /* 0x0001e40000100a00 */
[----:B------:R-:W3:Y:S01]  /*5bba0*/  LDL.LU R24, [R1+0x1e0] ;  /* 0x0001e00001187983 */ /* 0x000ee20000300800 */
[----:B--2---:R-:W-:Y:S11]  /*5bbb0*/  HMMA.16816.F32 R8, R16, R6, R12 ;  /* 0x000000061008723c */ /* 0x004ff6000000180c */
[----:B------:R-:W-:Y:S11]  /*5bbc0*/  @!UPT UIADD3 URZ, URZ, URZ, URZ ;  /* 0x0000003f3f3ff290 */ /* 0x000ff6000fffe03f */
[----:B------:R-:W-:Y:S01]  /*5bbd0*/  @!UPT UIADD3 URZ, URZ, URZ, URZ ;  /* 0x0000003f3f3ff290 */ /* 0x000fe2000fffe03f */
[----:B------:R-:W-:Y:S01]  /*5bbe0*/  STL.64 [R1+0xf0], R8 ;  /* 0x0000f00801007387 */ /* 0x000fe20000100a00 */
[----:B------:R-:W-:Y:S02]  /*5bbf0*/  STL.64 [R1+0xf8], R10 ;  /* 0x0000f80a01007387 */ /* 0x000fe40000100a00 */
[----:B------:R-:W3:Y:S02]  /*5bc00*/  LDL.LU R25, [R1+0x1e4] ;  /* 0x0001e40001197983 */ /* 0x000ee40000300800 */
[----:B------:R-:W2:Y:S01]  /*5bc10*/  LDL.LU R26, [R1+0x1e8] ;  /* 0x0001e800011a7983 */ /* 0x000ea20000300800 */
[----:B------:R-:W2:Y:S01]  /*5bc20*/  LDL.LU R27, [R1+0x1ec] ;  /* 0x0001ec00011b7983 */ /* 0x000ea20000300800 */
[----:B0-----:R-:W-:Y:S02]  /*5bc30*/  MOV R22, R3 ;  /* 0x0000000300167202 */ /* 0x001fe40000000f00 */
[----:B------:R-:W-:Y:S02]  /*5bc40*/  MOV R23, R0 ;  /* 0x0000000000177202 */ /* 0x000fe40000000f00 */
[----:B------:R-:W-:Y:S01]  /*5bc50*/  MOV R20, R29 ;  /* 0x0000001d00147202 */ /* 0x000fe20000000f00 */
[----:B------:R-:W-:-:S02]  /*5bc60*/  IMAD.MOV.U32 R21, RZ, RZ, R28 ;  /* 0x000000ffff157224 */ /* 0x000fc400078e001c */
[----:B------:R-:W-:Y:S03]  /*5bc70*/  STL.64 [R1+0x3570], R22 ;  /* 0x0035701601007387 */ /* 0x000fe60000100a00 */
[----:B------:R-:W-:Y:S01]  /*5bc80*/  STL.64 [R1+0x3568], R20 ;  /* 0x0035681401007387 */ /* 0x000fe20000100a00 */
[----:B--2---:R-:W-:Y:S01]  /*5bc90*/  STL.64 [R1+0x3528], R26 ;  /* 0x0035281a01007387 */ /* 0x004fe20000100a00 */
[----:B---3--:R0:W-:Y:S03]  /*5bca0*/  STL.64 [R1+0x3520], R24 ;  /* 0x0035201801007387 */ /* 0x0081e60000100a00 */
        /* <DEDUP_REMOVED lines=8> */
[----:B------:R-:W4:Y:S01]  /*5bd30*/  LDL.LU R12, [R1+0x2f0] ;  /* 0x0002f000010c7983 */ /* 0x000f220000300800 */
[----:B------:R-:W4:Y:S02]  /*5bd40*/  LDL.LU R13, [R1+0x2f4] ;  /* 0x0002f400010d7983 */ /* 0x000f240000300800 */
[----:B------:R-:W4:Y:S02]  /*5bd50*/  LDL.LU R14, [R1+0x2f8] ;  /* 0x0002f800010e7983 */ /* 0x000f240000300800 */
[----:B------:R-:W4:Y:S02]  /*5bd60*/  LDL.LU R15, [R1+0x2fc] ;  /* 0x0002fc00010f7983 */ /* 0x000f240000300800 */
[----:B------:R-:W-:Y:S01]  /*5bd70*/  IMAD.MOV.U32 R7, RZ, RZ, R2 ;  /* 0x000000ffff077224 */ /* 0x000fe200078e0002 */
[----:B---3--:R-:W-:Y:S01]  /*5bd80*/  STL.64 [R1+0x3548], R26 ;  /* 0x0035481a01007387 */ /* 0x008fe20000100a00 */
[----:B--2---:R0:W-:Y:S03]  /*5bd90*/  STL.64 [R1+0x3540], R24 ;  /* 0x0035401801007387 */ /* 0x0041e60000100a00 */
[----:B0-----:R-:W2:Y:S01]  /*5bda0*/  LDL.LU R24, [R1+0x1c0] ;  /* 0x0001c00001187983 */ /* 0x001ea20000300800 */
[----:B------:R-:W2:Y:S02]  /*5bdb0*/  LDL.LU R25, [R1+0x1c4] ;  /* 0x0001c40001197983 */ /* 0x000ea40000300800 */
[----:B------:R-:W2:Y:S02]  /*5bdc0*/  LDL.LU R26, [R1+0x1c8] ;  /* 0x0001c800011a7983 */ /* 0x000ea40000300800 */
[----:B------:R-:W2:Y:S01]  /*5bdd0*/  LDL.LU R27, [R1+0x1cc] ;  /* 0x0001cc00011b7983 */ /* 0x000ea20000300800 */
[----:B------:R-:W3:Y:S01]  /*5bde0*/  LDL.LU R6, [R1+0x228] ;  /* 0x0002280001067983 */ /* 0x000ee20000300800 */
[----:B------:R-:W2:Y:S03]  /*5bdf0*/  LDL.LU R2, [R1+0x3588] ;  /* 0x0035880001027983 */ /* 0x000ea60000300800 */
[----:B--2---:R-:W0:Y:S04]  /*5be00*/  LDSM.16.MT88.4 R8, [R2+0x34000] ;  /* 0x034000000208783b */ /* 0x004e280000004200 */
[----:B---3--:R-:W-:Y:S01]  /*5be10*/  STL.64 [R1+0x3508], R6 ;  /* 0x0035080601007387 */ /* 0x008fe20000100a00 */
[----:B------:R1:W-:Y:S03]  /*5be20*/  STL.64 [R1+0x3500], R4 ;  /* 0x0035000401007387 */ /* 0x0003e60000100a00 */
[----:B-1----:R-:W2:Y:S01]  /*5be30*/  LDL.LU R4, [R1+0x230] ;  /* 0x0002300001047983 */ /* 0x002ea20000300800 */
[----:B------:R-:W2:Y:S02]  /*5be40*/  LDL.LU R5, [R1+0x234] ;  /* 0x0002340001057983 */ /* 0x000ea40000300800 */
[----:B------:R-:W2:Y:S02]  /*5be50*/  LDL.LU R6, [R1+0x238] ;  /* 0x0002380001067983 */ /* 0x000ea40000300800 */
[----:B------:R-:W2:Y:S01]  /*5be60*/  LDL.LU R7, [R1+0x23c] ;  /* 0x00023c0001077983 */ /* 0x000ea20000300800 */
[----:B0-----:R-:W-:Y:S01]  /*5be70*/  MOV R0, R10 ;  /* 0x0000000a00007202 */ /* 0x001fe20000000f00 */
[----:B------:R-:W-:Y:S01]  /*5be80*/  STL.64 [R1+0x40], R8 ;  /* 0x0000400801007387 */ /* 0x000fe20000100a00 */
[----:B------:R-:W-:-:S02]  /*5be90*/  MOV R3, R11 ;  /* 0x0000000b00037202 */ /* 0x000fc40000000f00 */
[----:B------:R-:W0:Y:S03]  /*5bea0*/  LDSM.16.MT88.4 R8, [R2+0x34080] ;  /* 0x034080000208783b */ /* 0x000e260000004200 */
[----:B------:R-:W-:Y:S01]  /*5beb0*/  STL [R1+0x34f4], R3 ;  /* 0x0034f40301007387 */ /* 0x000fe20000100800 */
[----:B------:R-:W-:Y:S03]  /*5bec0*/  STL [R1+0x34f0], R0 ;  /* 0x0034f00001007387 */ /* 0x000fe60000100800 */
[----:B0-----:R-:W-:Y:S01]  /*5bed0*/  STL.64 [R1+0x30], R8 ;  /* 0x0000300801007387 */ /* 0x001fe20000100a00 */
[----:B------:R-:W-:Y:S02]  /*5bee0*/  STL.64 [R1+0x38], R10 ;  /* 0x0000380a01007387 */ /* 0x000fe40000100a00 */
[----:B------:R-:W0:Y:S02]  /*5bef0*/  LDSM.16.MT88.4 R8, [R2+0x34100] ;  /* 0x034100000208783b */ /* 0x000e240000004200 */
[----:B0-----:R-:W-:Y:S02]  /*5bf00*/  STL.64 [R1+0x20], R8 ;  /* 0x0000200801007387 */ /* 0x001fe40000100a00 */
[----:B------:R-:W-:Y:S02]  /*5bf10*/  STL.64 [R1+0x28], R10 ;  /* 0x0000280a01007387 */ /* 0x000fe40000100a00 */
[----:B------:R-:W0:Y:S02]  /*5bf20*/  LDSM.16.MT88.4 R8, [R2+0x34180] ;  /* 0x034180000208783b */ /* 0x000e240000004200 */
[----:B0-----:R0:W-:Y:S04]  /*5bf30*/  STL.64 [R1+0x18], R10 ;  /* 0x0000180a01007387 */ /* 0x0011e80000100a00 */
[----:B0-----:R-:W4:Y:S01]  /*5bf40*/  LDL.LU.64 R10, [R1+0x3580] ;  /* 0x00358000010a7983 */ /* 0x001f220000300a00 */
[----:B------:R-:W-:Y:S01]  /*5bf50*/  IMAD.MOV.U32 R29, RZ, RZ, R8 ;  /* 0x000000ffff1d7224 */ /* 0x000fe200078e0008 */
[----:B------:R-:W-:-:S02]  /*5bf60*/  MOV R28, R9 ;  /* 0x00000009001c7202 */ /* 0x000fc40000000f00 */
[----:B------:R-:W3:Y:S03]  /*5bf70*/  LDL.LU.64 R8, [R1+0x3578] ;  /* 0x0035780001087983 */ /* 0x000ee60000300a00 */
[----:B------:R-:W-:Y:S02]  /*5bf80*/  STL [R1+0x34fc], R28 ;  /* 0x0034fc1c01007387 */ /* 0x000fe40000100800 */
[----:B------:R-:W-:Y:S02]  /*5bf90*/  STL [R1+0x34f8], R29 ;  /* 0x0034f81d01007387 */ /* 0x000fe40000100800 */
[----:B------:R-:W-:Y:S01]  /*5bfa0*/  STL [R1+0x3360], R2 ;  /* 0x0033600201007387 */ /* 0x000fe20000100800 */
[----:B----4-:R-:W-:Y:S01]  /*5bfb0*/  HMMA.16816.F32 R16, R16, R10, R20 ;  /* 0x0000000a1010723c */ /* 0x010fe20000001814 */
[----:B------:R-:W4:Y:S01]  /*5bfc0*/  LDL.LU.64 R22, [R1+0x3570] ;  /* 0x0035700001167983 */ /* 0x000f220000300a00 */
[----:B------:R-:W4:Y:S11]  /*5bfd0*/  LDL.LU.64 R20, [R1+0x3568] ;  /* 0x0035680001147983 */ /* 0x000f360000300a00 */
[----:B------:R-:W-:Y:S10]  /*5bfe0*/  @!UPT UIADD3 URZ, URZ, URZ, URZ ;  /* 0x0000003f3f3ff290 */ /* 0x000ff4000fffe03f */
[----:B------:R-:W-:Y:S01]  /*5bff0*/  STL.64 [R1+0xa0], R16 ;  /* 0x0000a01001007387 */ /* 0x000fe20000100a00 */
[----:B------:R-:W-:Y:S02]  /*5c000*/  STL.64 [R1+0xa8], R18 ;  /* 0x0000a81201007387 */ /* 0x000fe40000100a00 */
[----:B---3--:R-:W0:Y:S02]  /*5c010*/  LDSM.16.MT88.4 R16, [R9+0x34000] ;  /* 0x034000000910783b */ /* 0x008e240000004200 */
[----:B0-----:R-:W-:Y:S02]  /*5c020*/  MOV R3, R18 ;  /* 0x0000001200037202 */ /* 0x001fe40000000f00 */
[----:B------:R-:W-:Y:S01]  /*5c030*/  MOV R28, R16 ;  /* 0x00000010001c7202 */ /* 0x000fe20000000f00 */
[----:B------:R-:W-:Y:S01]  /*5c040*/  IMAD.MOV.U32 R29, RZ, RZ, R17 ;  /* 0x000000ffff1d7224 */ /* 0x000fe200078e0011 */
[----:B------:R-:W3:Y:S01]  /*5c050*/  LDL.LU R18, [R1+0x3560] ;  /* 0x0035600001127983 */ /* 0x000ee20000300800 */
[----:B------:R-:W4:Y:S02]  /*5c060*/  LDL.LU.64 R16, [R1+0x3558] ;  /* 0x0035580001107983 */ /* 0x000f240000300a00 */
[C---:B----4-:R-:W-:Y:S11]  /*5c070*/  HMMA.16816.F32 R12, R20.reuse, R16, R12 ;  /* 0x00000010140c723c */ /* 0x050ff6000000180c */
[----:B------:R-:W-:Y:S11]  /*5c080*/  @!UPT UIADD3 URZ, URZ, URZ, URZ ;  /* 0x0000003f3f3ff290 */ /* 0x000ff6000fffe03f */
[----:B------:R-:W-:Y:S01]  /*5c090*/  @!UPT UIADD3 URZ, URZ, URZ, URZ ;  /* 0x0000003f3f3ff290 */ /* 0x000fe2000fffe03f */
[----:B------:R0:W-:Y:S01]  /*5c0a0*/  STL.64 [R1+0x90], R12 ;  /* 0x0000900c01007387 */ /* 0x0001e20000100a00 */
[----:B------:R-:W-:Y:S03]  /*5c0b0*/  STL.64 [R1+0x98], R14 ;  /* 0x0000980e01007387 */ /* 0x000fe60000100a00 */
        /* <DEDUP_REMOVED lines=38> */
[----:B------:R-:W-:Y:S02]  /*5c320*/  STL.64 [R1+0x148], R6 ;  /* 0x0001480601007387 */ /* 0x000fe40000100a00 */
[----:B------:R-:W0:Y:S02]  /*5c330*/  LDSM.16.MT88.4 R4, [R9+0x34080] ;  /* 0x034080000904783b */ /* 0x000e240000004200 */
[----:B0-----:R-:W-:Y:S02]  /*5c340*/  STL [R1+0x4], R5 ;  /* 0x0000040501007387 */ /* 0x001fe40000100800 */
[----:B------:R-:W-:Y:S02]  /*5c350*/  IMAD.MOV.U32 R15, RZ, RZ, R4 ;  /* 0x000000ffff0f7224 */ /* 0x000fe400078e0004 */
[----:B------:R-:W-:Y:S01]  /*5c360*/  STL [R1+0x8], R6 ;  /* 0x0000080601007387 */ /* 0x000fe20000100800 */
[----:B------:R-:W-:-:S02]  /*5c370*/  MOV R14, R7 ;  /* 0x00000007000e7202 */ /* 0x000fc40000000f00 */
[----:B------:R-:W0:Y:S04]  /*5c380*/  LDSM.16.MT88.4 R4, [R9+0x34100] ;  /* 0x034100000904783b */ /* 0x000e280000004200 */
[----:B0-----:R-:W-:Y:S01]  /*5c390*/  STL.64 [R1+0x33f8], R6 ;  /* 0x0033f80601007387 */ /* 0x001fe20000100a00 */
[----:B------:R0:W-:Y:S03]  /*5c3a0*/  STL.64 [R1+0x33f0], R4 ;  /* 0x0033f00401007387 */ /* 0x0001e60000100a00 */
[----:B0-----:R-:W2:Y:S01]  /*5c3b0*/  LDL.LU R4, [R1+0x260] ;  /* 0x0002600001047983 */ /* 0x001ea20000300800 */
[----:B------:R-:W2:Y:S02]  /*5c3c0*/  LDL.LU R5, [R1+0x264] ;  /* 0x0002640001057983 */ /* 0x000ea40000300800 */
[----:B------:R-:W2:Y:S01]  /*5c3d0*/  LDL.LU R6, [R1+0x268] ;  /* 0x0002680001067983 */ /* 0x000ea20000300800 */
[----:B------:R-:W-:-:S02]  /*5c3e0*/  MOV R7, R8 ;  /* 0x0000000800077202 */ /* 0x000fc40000000f00 */
[----:B------:R-:W0:Y:S04]  /*5c3f0*/  LDSM.16.MT88.4 R8, [R9+0x34180] ;  /* 0x034180000908783b */ /* 0x000e280000004200 */
[----:B--2---:R-:W-:Y:S01]  /*5c400*/  STL.64 [R1+0x3428], R6 ;  /* 0x0034280601007387 */ /* 0x004fe20000100a00 */
[----:B------:R4:W-:Y:S02]  /*5c410*/  STL.64 [R1+0x3420], R4 ;  /* 0x0034200401007387 */ /* 0x0009e40000100a00 */
[----:B----4-:R-:W-:Y:S11]  /*5c420*/  HMMA.16816.F32 R4, R24, R16, R20 ;  /* 0x000000101804723c */ /* 0x010ff60000001814 */
[----:B------:R-:W-:Y:S11]  /*5c430*/  @!UPT UIADD3 URZ, URZ, URZ, URZ ;  /* 0x0000003f3f3ff290 */ /* 0x000ff6000fffe03f */
[----:B------:R-:W-:Y:S01]  /*5c440*/  @!UPT UIADD3 URZ, URZ, URZ, URZ ;  /* 0x0000003f3f3ff290 */ /* 0x000fe2000fffe03f */
[----:B------:R1:W-:Y:S01]  /*5c450*/  STL.64 [R1+0x150], R4 ;  /* 0x0001500401007387 */ /* 0x0003e20000100a00 */
[----:B------:R2:W-:Y:S02]  /*5c460*/  STL.64 [R1+0x158], R6 ;  /* 0x0001580601007387 */ /* 0x0005e40000100a00 */
[----:B---3--:R-:W-:Y:S02]  /*5c470*/  STL [R1+0x34c8], R18 ;  /* 0x0034c81201007387 */ /* 0x008fe40000100800 */
[----:B------:R-:W-:Y:S01]  /*5c480*/  STL.64 [R1+0x34c0], R16 ;  /* 0x0034c01001007387 */ /* 0x000fe20000100a00 */
[----:B-1----:R-:W3:Y:S01]  /*5c490*/  LDL.LU R4, [R1+0x2a0] ;  /* 0x0002a00001047983 */ /* 0x002ee20000300800 */
[----:B------:R-:W3:Y:S02]  /*5c4a0*/  LDL.LU R5, [R1+0x2a4] ;  /* 0x0002a40001057983 */ /* 0x000ee40000300800 */
[----:B--2---:R-:W2:Y:S02]  /*5c4b0*/  LDL.LU R6, [R1+0x2a8] ;  /* 0x0002a80001067983 */ /* 0x004ea40000300800 */
[----:B------:R-:W2:Y:S02]  /*5c4c0*/  LDL.LU R7, [R1+0x2ac] ;  /* 0x0002ac0001077983 */ /* 0x000ea40000300800 */
[----:B--2---:R-:W-:Y:S01]  /*5c4d0*/  STL.64 [R1+0x3438], R6 ;  /* 0x0034380601007387 */ /* 0x004fe20000100a00 */
[----:B---3--:R1:W-:Y:S03]  /*5c4e0*/  STL.64 [R1+0x3430], R4 ;  /* 0x0034300401007387 */ /* 0x0083e60000100a00 */
[----:B-1----:R-:W2:Y:S01]  /*5c4f0*/  LDL.LU R4, [R1+0x20] ;  /* 0x0000200001047983 */ /* 0x002ea20000300800 */
[----:B------:R-:W2:Y:S02]  /*5c500*/  LDL.LU R5, [R1+0x24] ;  /* 0x0000240001057983 */ /* 0x000ea40000300800 */
[----:B------:R-:W3:Y:S02]  /*5c510*/  LDL.LU R6, [R1+0x28] ;  /* 0x0000280001067983 */ /* 0x000ee40000300800 */
[----:B------:R-:W3:Y:S01]  /*5c520*/  LDL.LU R7, [R1+0x2c] ;  /* 0x00002c0001077983 */ /* 0x000ee20000300800 */
[----:B------:R-:W-:Y:S01]  /*5c530*/  MOV R0, R19 ;  /* 0x0000001300007202 */ /* 0x000fe20000000f00 */
[----:B---3--:R-:W-:Y:S01]  /*5c540*/  STL.64 [R1+0x3468], R6 ;  /* 0x0034680601007387 */ /* 0x008fe20000100a00 */
[----:B--2---:R-:W-:Y:S02]  /*5c550*/  STL.64 [R1+0x3460], R4 ;  /* 0x0034600401007387 */ /* 0x004fe40000100a00 */
[----:B0-----:R-:W-:Y:S02]  /*5c560*/  STL.64 [R1+0x33d8], R10 ;  /* 0x0033d80a01007387 */ /* 0x001fe40000100a00 */
[----:B------:R0:W-:Y:S02]  /*5c570*/  STL.64 [R1+0x33d0], R8 ;  /* 0x0033d00801007387 */ /* 0x0001e40000100a00 */
[----:B0-----:R-:W-:-:S02]  /*5c580*/  MOV R8, R28 ;  /* 0x0000001c00087202 */ /* 0x001fc40000000f00 */
[----:B------:R-:W-:Y:S01]  /*5c590*/  MOV R9, R29 ;  /* 0x0000001d00097202 */ /* 0x000fe20000000f00 */
[----:B------:R-:W2:Y:S01]  /*5c5a0*/  LDL.LU R28, [R1+0x34fc] ;  /* 0x0034fc00011c7983 */ /* 0x000ea20000300800 */
[----:B------:R-:W3:Y:S02]  /*5c5b0*/  LDL.LU R29, [R1+0x34f8] ;  /* 0x0034f800011d7983 */ /* 0x000ee40000300800 */
[----:B------:R-:W-:Y:S01]  /*5c5c0*/  IMAD.MOV.U32 R10, RZ, RZ, R3 ;  /* 0x000000ffff0a7224 */ /* 0x000fe200078e0003 */
        /* <DEDUP_REMOVED lines=8> */
[----:B------:R-:W-:Y:S02]  /*5c650*/  STL.64 [R1+0x3490], R4 ;  /* 0x0034900401007387 */ /* 0x000fe40000100a00 */
[----:B------:R-:W-:Y:S02]  /*5c660*/  STL.64 [R1+0x3448], R10 ;  /* 0x0034480a01007387 */ /* 0x000fe40000100a00 */
[----:B------:R0:W-:Y:S02]  /*5c670*/  STL.64 [R1+0x3440], R8 ;  /* 0x0034400801007387 */ /* 0x0001e40000100a00 */
[----:B0-----:R-:W2:Y:S01]  /*5c680*/  LDL.LU R8, [R1+0x2c0] ;  /* 0x0002c00001087983 */ /* 0x001ea20000300800 */
[----:B------:R-:W2:Y:S02]  /*5c690*/  LDL.LU R9, [R1+0x2c4] ;  /* 0x0002c40001097983 */ /* 0x000ea40000300800 */
[----:B------:R-:W2:Y:S02]  /*5c6a0*/  LDL.LU R10, [R1+0x2c8] ;  /* 0x0002c800010a7983 */ /* 0x000ea40000300800 */
[----:B------:R-:W2:Y:S01]  /*5c6b0*/  LDL.LU R11, [R1+0x2cc] ;  /* 0x0002cc00010b7983 */ /* 0x000ea20000300800 */
[----:B------:R-:W2:Y:S01]  /*5c6c0*/  LDL.LU R4, [R1+0x40] ;  /* 0x0000400001047983 */ /* 0x000ea20000300800 */
        /* <DEDUP_REMOVED lines=29> */
[----:B------:R-:W-:Y:S01]  /*5c8a0*/  IMAD.MOV.U32 R21, RZ, RZ, R24 ;  /* 0x000000ffff157224 */ /* 0x000fe200078e0018 */
[----:B------:R-:W-:-:S04]  /*5c8b0*/  MOV R20, R25 ;  /* 0x0000001900147202 */ /* 0x000fc80000000f00 */
[----:B------:R-:W-:Y:S02]  /*5c8c0*/  MOV R16, R21 ;  /* 0x0000001500107202 */ /* 0x000fe40000000f00 */
[----:B------:R-:W-:Y:S02]  /*5c8d0*/  MOV R17, R20 ;  /* 0x0000001400117202 */ /* 0x000fe40000000f00 */
[----:B---3--:R-:W0:Y:S01]  /*5c8e0*/  LDSM.16.MT88.4 R20, [R3+0x34000] ;  /* 0x034000000314783b */ /* 0x008e220000004200 */
[----:B------:R-:W-:Y:S01]  /*5c8f0*/  MOV R19, R26 ;  /* 0x0000001a00137202 */ /* 0x000fe20000000f00 */
[----:B------:R-:W-:Y:S02]  /*5c900*/  IMAD.MOV.U32 R2, RZ, RZ, R27 ;  /* 0x000000ffff027224 */ /* 0x000fe400078e001b */
[----:B------:R-:W1:Y:S04]  /*5c910*/  LDSM.16.MT88.4 R24, [R3+0x34080] ;  /* 0x034080000318783b */ /* 0x000e680000004200 */
[----:B--2---:R-:W-:Y:S01]  /*5c920*/  STL.64 [R1+0x34a8], R10 ;  /* 0x0034a80a01007387 */ /* 0x004fe20000100a00 */
[----:B------:R2:W-:Y:S03]  /*5c930*/  STL.64 [R1+0x34a0], R8 ;  /* 0x0034a00801007387 */ /* 0x0005e60000100a00 */
[----:B--2---:R-:W2:Y:S01]  /*5c940*/  LDL.LU R8, [R1+0x320] ;  /* 0x0003200001087983 */ /* 0x004ea20000300800 */
[----:B------:R-:W2:Y:S02]  /*5c950*/  LDL.LU R9, [R1+0x324] ;  /* 0x0003240001097983 */ /* 0x000ea40000300800 */
[----:B------:R-:W3:Y:S02]  /*5c960*/  LDL.LU R10, [R1+0x328] ;  /* 0x00032800010a7983 */ /* 0x000ee40000300800 */
[----:B------:R-:W3:Y:S02]  /*5c970*/  LDL.LU R11, [R1+0x32c] ;  /* 0x00032c00010b7983 */ /* 0x000ee40000300800 */
[----:B------:R-:W-:Y:S01]  /*5c980*/  IMAD.MOV.U32 R18, RZ, RZ, R19 ;  /* 0x000000ffff127224 */ /* 0x000fe200078e0013 */
[----:B------:R-:W-:-:S07]  /*5c990*/  MOV R19, R2 ;  /* 0x0000000200137202 */ /* 0x000fce0000000f00 */
[----:B------:R-:W-:Y:S01]  /*5c9a0*/  HMMA.16816.F32 R16, R16, R12, R4 ;  /* 0x0000000c1010723c */ /* 0x000fe20000001804 */
[----:B---3--:R-:W-:Y:S01]  /*5c9b0*/  STL.64 [R1+0x34b8], R10 ;  /* 0x0034b80a01007387 */ /* 0x008fe20000100a00 */
[----:B--2---:R2:W-:Y:S03]  /*5c9c0*/  STL.64 [R1+0x34b0], R8 ;  /* 0x0034b00801007387 */ /* 0x0045e60000100a00 */
[----:B--2---:R-:W2:Y:S01]  /*5c9d0*/  LDL.LU R8, [R1+0x330] ;  /* 0x0003300001087983 */ /* 0x004ea20000300800 */
[----:B------:R-:W2:Y:S02]  /*5c9e0*/  LDL.LU R9, [R1+0x334] ;  /* 0x0003340001097983 */ /* 0x000ea40000300800 */
[----:B------:R-:W2:Y:S02]  /*5c9f0*/  LDL.LU R10, [R1+0x338] ;  /* 0x00033800010a7983 */ /* 0x000ea40000300800 */
[----:B------:R-:W2:Y:S01]  /*5ca00*/  LDL.LU R11, [R1+0x33c] ;  /* 0x00033c00010b7983 */ /* 0x000ea20000300800 */
[----:B0-----:R-:W-:Y:S01]  /*5ca10*/  STL.64 [R1+0x33c8], R22 ;  /* 0x0033c81601007387 */ /* 0x001fe20000100a00 */
[----:B------:R0:W-:Y:S02]  /*5ca20*/  STL.64 [R1+0x33c0], R20 ;  /* 0x0033c01401007387 */ /* 0x0001e40000100a00 */
[----:B0-----:R-:W-:Y:S01]  /*5ca30*/  MOV R20, R29 ;  /* 0x0000001d00147202 */ /* 0x001fe20000000f00 */
[----:B------:R-:W-:Y:S01]  /*5ca40*/  IMAD.MOV.U32 R21, RZ, RZ, R28 ;  /* 0x000000ffff157224 */ /* 0x000fe200078e001c */
[----:B------:R-:W3:Y:S01]  /*5ca50*/  LDL.LU R29, [R1+0x34e4] ;  /* 0x0034e400011d7983 */ /* 0x000ee20000300800 */
[----:B------:R-:W2:Y:S02]  /*5ca60*/  LDL.LU R28, [R1+0x34e0] ;  /* 0x0034e000011c7983 */ /* 0x000ea40000300800 */
[----:B------:R-:W2:Y:S02]  /*5ca70*/  LDL.LU R22, [R1+0x18] ;  /* 0x0000180001167983 */ /* 0x000ea40000300800 */
[----:B------:R-:W2:Y:S01]  /*5ca80*/  LDL.LU R23, [R1+0x1c] ;  /* 0x00001c0001177983 */ /* 0x000ea20000300800 */
[----:B-1----:R-:W-:Y:S01]  /*5ca90*/  STL.64 [R1+0x33a8], R26 ;  /* 0x0033a81a01007387 */ /* 0x002fe20000100a00 */
[----:B------:R0:W-:Y:S03]  /*5caa0*/  STL.64 [R1+0x33a0], R24 ;  /* 0x0033a01801007387 */ /* 0x0001e60000100a00 */
[----:B0-----:R-:W2:Y:S01]  /*5cab0*/  LDL.LU R24, [R1+0x270] ;  /* 0x0002700001187983 */ /* 0x001ea20000300800 */
[----:B------:R-:W2:Y:S02]  /*5cac0*/  LDL.LU.64 R6, [R1+0x34d8] ;  /* 0x0034d80001067983 */ /* 0x000ea40000300a00 */
[----:B------:R-:W2:Y:S02]  /*5cad0*/  LDL.LU.64 R4, [R1+0x34d0] ;  /* 0x0034d00001047983 */ /* 0x000ea40000300a00 */
[----:B------:R-:W-:Y:S01]  /*5cae0*/  STL.64 [R1+0x130], R16 ;  /* 0x0001301001007387 */ /* 0x000fe20000100a00 */
[----:B------:R-:W-:Y:S02]  /*5caf0*/  STL.64 [R1+0x138], R18 ;  /* 0x0001381201007387 */ /* 0x000fe40000100a00 */
[----:B------:R-:W0:Y:S02]  /*5cb00*/  LDSM.16.MT88.4 R16, [R3+0x34100] ;  /* 0x034100000310783b */ /* 0x000e240000004200 */
[----:B0-----:R-:W-:Y:S02]  /*5cb10*/  STL.64 [R1+0x60], R16 ;  /* 0x0000601001007387 */ /* 0x001fe40000100a00 */
[----:B------:R0:W-:Y:S02]  /*5cb20*/  STL.64 [R1+0x68], R18 ;  /* 0x0000681201007387 */ /* 0x0001e40000100a00 */
[----:B0-----:R-:W2:Y:S01]  /*5cb30*/  LDL.LU R18, [R1+0x34c8] ;  /* 0x0034c80001127983 */ /* 0x001ea20000300800 */
        /* <DEDUP_REMOVED lines=16> */
[----:B----4-:R-:W-:Y:S01]  /*5cc40*/  IMAD.MOV.U32 R27, RZ, RZ, R0 ;  /* 0x000000ffff1b7224 */ /* 0x010fe200078e0000 */
        /* <DEDUP_REMOVED lines=30> */
[----:B0-----:R-:W4:Y:S01]  /*5ce30*/  LDL.LU.64 R6, [R1+0x3438] ;  /* 0x0034380001067983 */ /* 0x001f220000300a00 */
[----:B------:R-:W4:Y:S02]  /*5ce40*/  LDL.LU.64 R4, [R1+0x3430] ;  /* 0x0034300001047983 */ /* 0x000f240000300a00 */
[----:B----4-:R-:W-:Y:S11]  /*5ce50*/  HMMA.16816.F32 R4, R20, R16, R4 ;  /* 0x000000101404723c */ /* 0x010ff60000001804 */
[----:B------:R-:W-:Y:S11]  /*5ce60*/  @!UPT UIADD3 URZ, URZ, URZ, URZ ;  /* 0x0000003f3f3ff290 */ /* 0x000ff6000fffe03f */
[----:B------:R-:W-:Y:S01]  /*5ce70*/  @!UPT UIADD3 URZ, URZ, URZ, URZ ;  /* 0x0000003f3f3ff290 */ /* 0x000fe2000fffe03f */
[----:B------:R-:W-:Y:S01]  /*5ce80*/  STL.64 [R1+0x1e0], R4 ;  /* 0x0001e00401007387 */ /* 0x000fe20000100a00 */
[----:B------:R0:W-:Y:S03]  /*5ce90*/  STL.64 [R1+0x1e8], R6 ;  /* 0x0001e80601007387 */ /* 0x0001e60000100a00 */
[----:B0-----:R-:W2:Y:S01]  /*5cea0*/  LDL.LU.64 R6, [R1+0x3428] ;  /* 0x0034280001067983 */ /* 0x001ea20000300a00 */
[----:B------:R-:W2:Y:S01]  /*5ceb0*/  LDL.LU.64 R4, [R1+0x3420] ;  /* 0x0034200001047983 */ /* 0x000ea20000300a00 */
[----:B---3--:R-:W-:Y:S02]  /*5cec0*/  MOV R25, R29 ;  /* 0x0000001d00197202 */ /* 0x008fe40000000f00 */
[----:B------:R-:W-:-:S07]  /*5ced0*/  MOV R26, R28 ;  /* 0x0000001c001a7202 */ /* 0x000fce0000000f00 */
[----:B------:R-:W-:Y:S01]  /*5cee0*/  HMMA.16816.F32 R20, R20, R12, R24 ;  /* 0x0000000c1414723c */ /* 0x000fe20000001818 */
[----:B------:R-:W0:Y:S11]  /*5cef0*/  LDSM.16.MT88.4 R24, [R3+0x34180] ;  /* 0x034180000318783b */ /* 0x000e360000004200 */
[----:B------:R-:W-:Y:S11]  /*5cf00*/  @!UPT UIADD3 URZ, URZ, URZ, URZ ;  /* 0x0000003f3f3ff290 */ /* 0x000ff6000fffe03f */
[----:B------:R1:W-:Y:S01]  /*5cf10*/  STL.64 [R1+0x230], R20 ;  /* 0x0002301401007387 */ /* 0x0003e20000100a00 */
[----:B------:R3:W-:Y:S01]  /*5cf20*/  STL.64 [R1+0x238], R22 ;  /* 0x0002381601007387 */ /* 0x0007e20000100a00 */
[----:B--2---:R-:W-:Y:S11]  /*5cf30*/  HMMA.16816.F32 R4, R8, R16, R4 ;  /* 0x000000100804723c */ /* 0x004ff60000001804 */
[----:B------:R-:W-:Y:S11]  /*5cf40*/  @!UPT UIADD3 URZ, URZ, URZ, URZ ;  /* 0x0000003f3f3ff290 */ /* 0x000ff6000fffe03f */
[----:B------:R-:W-:Y:S01]  /*5cf50*/  @!UPT UIADD3 URZ, URZ, URZ, URZ ;  /* 0x0000003f3f3ff290 */ /* 0x000fe2000fffe03f */
[----:B------:R-:W-:Y:S01]  /*5cf60*/  STL.64 [R1+0x270], R4 ;  /* 0x0002700401007387 */ /* 0x000fe20000100a00 */
[----:B------:R-:W-:Y:S01]  /*5cf70*/  MOV R29, R6 ;  /* 0x00000006001d7202 */ /* 0x000fe20000000f00 */
[----:B------:R-:W-:Y:S02]  /*5cf80*/  IMAD.MOV.U32 R28, RZ, RZ, R7 ;  /* 0x000000ffff1c7224 */ /* 0x000fe400078e0007 */
[----:B-1----:R-:W2:Y:S01]  /*5cf90*/  LDL.LU R20, [R1+0x290] ;  /* 0x0002900001147983 */ /* 0x002ea20000300800 */
[----:B------:R-:W1:Y:S04]  /*5cfa0*/  LDSM.16.MT88.4 R4, [R18+0x36000] ;  /* 0x036000001204783b */ /* 0x000e680000004200 */
[----:B------:R-:W2:Y:S01]  /*5cfb0*/  LDL.LU R21, [R1+0x294] ;  /* 0x0002940001157983 */ /* 0x000ea20000300800 */
[----:B---3--:R-:W2:Y:S02]  /*5cfc0*/  LDL.LU R22, [R1+0x298] ;  /* 0x0002980001167983 */ /* 0x008ea40000300800 */
[----:B------:R-:W2:Y:S02]  /*5cfd0*/  LDL.LU R23, [R1+0x29c] ;  /* 0x00029c0001177983 */ /* 0x000ea40000300800 */
[----:B------:R-:W-:Y:S01]  /*5cfe0*/  STL [R1+0x31e0], R28 ;  /* 0x0031e01c01007387 */ /* 0x000fe20000100800 */
[----:B------:R-:W-:Y:S01]  /*5cff0*/  STL [R1+0x31dc], R29 ;  /* 0x0031dc1d01007387 */ /* 0x000fe20000100800 */
[----:B------:R-:W-:Y:S02]  /*5d000*/  STL [R1+0x335c], R3 ;  /* 0x00335c0301007387 */ /* 0x000fe40000100800 */
[----:B0-----:R-:W-:Y:S02]  /*5d010*/  STL.64 [R1+0x10], R24 ;  /* 0x0000101801007387 */ /* 0x001fe40000100a00 */
[----:B------:R0:W-:Y:S01]  /*5d020*/  STL.64 [R1+0x18], R26 ;  /* 0x0000181a01007387 */ /* 0x0001e20000100a00 */
[----:B-1----:R-:W-:Y:S01]  /*5d030*/  MOV R18, R5 ;  /* 0x0000000500127202 */ /* 0x002fe20000000f00 */
[----:B------:R1:W-:Y:S01]  /*5d040*/  STL [R1+0x30], R4 ;  /* 0x0000300401007387 */ /* 0x0003e20000100800 */
[----:B------:R-:W-:Y:S01]  /*5d050*/  MOV R19, R6 ;  /* 0x0000000600137202 */ /* 0x000fe20000000f00 */
[----:B------:R-:W3:Y:S02]  /*5d060*/  LDL.LU R5, [R1+0x4] ;  /* 0x0000040001057983 */ /* 0x000ee40000300800 */
[----:B------:R-:W4:Y:S01]  /*5d070*/  LDL.LU R6, [R1+0x8] ;  /* 0x0000080001067983 */ /* 0x000f220000300800 */
[----:B0-----:R-:W0:Y:S01]  /*5d080*/  S2R R27, SR_TID.X ;  /* 0x00000000001b7919 */ /* 0x001e220000002100 */
[----:B-1----:R-:W-:-:S03]  /*5d090*/  MOV R4, R15 ;  /* 0x0000000f00047202 */ /* 0x002fc60000000f00 */
[----:B------:R-:W1:Y:S01]  /*5d0a0*/  S2R R15, SR_TID.X ;  /* 0x00000000000f7919 */ /* 0x000e620000002100 */
[----:B------:R-:W-:Y:S01]  /*5d0b0*/  IMAD.MOV.U32 R2, RZ, RZ, R7 ;  /* 0x000000ffff027224 */ /* 0x000fe200078e0007 */
[----:B------:R-:W-:Y:S02]  /*5d0c0*/  MOV R7, R14 ;  /* 0x0000000e00077202 */ /* 0x000fe40000000f00 */
[----:B0-----:R-:W-:Y:S02]  /*5d0d0*/  LOP3.LUT R14, R27, 0x10, RZ, 0xc0, !PT ;  /* 0x000000101b0e7812 */ /* 0x001fe400078ec0ff */
[----:B-1----:R-:W-:-:S03]  /*5d0e0*/  LOP3.LUT R15, R15, 0x7, RZ, 0xc0, !PT ;  /* 0x000000070f0f7812 */ /* 0x002fc600078ec0ff */
[----:B------:R-:W-:Y:S02]  /*5d0f0*/  IMAD.SHL.U32 R14, R14, 0x100, RZ ;  /* 0x000001000e0e7824 */ /* 0x000fe400078e00ff */
[----:B------:R-:W-:Y:S01]  /*5d100*/  IMAD R15, R15, 0x210, RZ ;  /* 0x000002100f0f7824 */ /* 0x000fe200078e02ff */
[----:B--2---:R-:W-:Y:S01]  /*5d110*/  HMMA.16816.F32 R8, R8, R12, R20 ;  /* 0x0000000c0808723c */ /* 0x004fe20000001814 */
[----:B----4-:R0:W-:Y:S02]  /*5d120*/  STL.64 [R1+0x3418], R6 ;  /* 0x0034180601007387 */ /* 0x0101e40000100a00 */
[----:B0-----:R-:W-:-:S04]  /*5d130*/  SHF.L.U32 R7, R27, 0x1, RZ ;  /* 0x000000011b077819 */ /* 0x001fc800000006ff */
[----:B------:R-:W-:-:S04]  /*5d140*/  LOP3.LUT R7, R15, 0x10, R7, 0x78, !PT ;  /* 0x000000100f077812 */ /* 0x000fc800078e7807 */
[----:B------:R-:W-:-:S05]  /*5d150*/  LOP3.LUT R7, R7, R14, RZ, 0xfc, !PT ;  /* 0x0000000e07077212 */ /* 0x000fca00078efcff */
[----:B------:R-:W0:Y:S04]  /*5d160*/  LDSM.16.MT88.4 R24, [R7+0x36080] ;  /* 0x036080000718783b */ /* 0x000e280000004200 */
[----:B---3--:R-:W-:Y:S01]  /*5d170*/  STL.64 [R1+0x3410], R4 ;  /* 0x0034100401007387 */ /* 0x008fe20000100a00 */
[----:B------:R-:W-:Y:S02]  /*5d180*/  STL [R1+0x3374], R2 ;  /* 0x0033740201007387 */ /* 0x000fe40000100800 */
[----:B------:R-:W-:Y:S02]  /*5d190*/  STL [R1+0x3370], R19 ;  /* 0x0033701301007387 */ /* 0x000fe40000100800 */
[----:B------:R-:W-:Y:S02]  /*5d1a0*/  STL [R1+0x336c], R18 ;  /* 0x00336c1201007387 */ /* 0x000fe40000100800 */
[----:B------:R-:W-:Y:S01]  /*5d1b0*/  IMAD.MOV.U32 R28, RZ, RZ, R8 ;  /* 0x000000ffff1c7224 */ /* 0x000fe200078e0008 */
[----:B------:R-:W-:Y:S01]  /*5d1c0*/  MOV R29, R9 ;  /* 0x00000009001d7202 */ /* 0x000fe20000000f00 */
[----:B------:R-:W1:Y:S01]  /*5d1d0*/  LDSM.16.MT88.4 R4, [R7+0x36100] ;  /* 0x036100000704783b */ /* 0x000e620000004200 */
[----:B0-----:R-:W-:Y:S01]  /*5d1e0*/  MOV R3, R24 ;  /* 0x0000001800037202 */ /* 0x001fe20000000f00 */
[----:B------:R-:W-:-:S02]  /*5d1f0*/  IMAD.MOV.U32 R0, RZ, RZ, R25 ;  /* 0x000000ffff007224 */ /* 0x000fc400078e0019 */
[----:B------:R-:W2:Y:S01]  /*5d200*/  LDL.LU R24, [R1+0x280] ;  /* 0x0002800001187983 */ /* 0x000ea20000300800 */
[----:B------:R-:W-:Y:S01]  /*5d210*/  MOV R14, R26 ;  /* 0x0000001a000e7202 */ /* 0x000fe20000000f00 */
[----:B------:R-:W2:Y:S01]  /*5d220*/  LDL.LU R25, [R1+0x284] ;  /* 0x0002840001197983 */ /* 0x000ea20000300800 */
[----:B------:R-:W-:Y:S01]  /*5d230*/  MOV R15, R27 ;  /* 0x0000001b000f7202 */ /* 0x000fe20000000f00 */
[----:B------:R-:W2:Y:S01]  /*5d240*/  LDL.LU R26, [R1+0x288] ;  /* 0x00028800011a7983 */ /* 0x000ea20000300800 */
[----:B------:R-:W2:Y:S02]  /*5d250*/  LDL.LU R27, [R1+0x28c] ;  /* 0x00028c00011b7983 */ /* 0x000ea40000300800 */
[----:B------:R-:W-:Y:S02]  /*5d260*/  STL [R1+0x3378], R3 ;  /* 0x0033780301007387 */ /* 0x000fe40000100800 */
[----:B------:R0:W-:Y:S01]  /*5d270*/  STL.64 [R1+0x328], R10 ;  /* 0x0003280a01007387 */ /* 0x0001e20000100a00 */
[----:B------:R-:W3:Y:S01]  /*5d280*/  LDL.LU R8, [R1+0x210] ;  /* 0x0002100001087983 */ /* 0x000ee20000300800 */
[----:B------:R-:W3:Y:S03]  /*5d290*/  LDL.LU R9, [R1+0x214] ;  /* 0x0002140001097983 */ /* 0x000ee60000300800 */
[----:B0-----:R-:W4:Y:S01]  /*5d2a0*/  LDL.LU R10, [R1+0x218] ;  /* 0x00021800010a7983 */ /* 0x001f220000300800 */
[----:B------:R-:W4:Y:S03]  /*5d2b0*/  LDL.LU R11, [R1+0x21c] ;  /* 0x00021c00010b7983 */ /* 0x000f260000300800 */
[----:B----4-:R-:W-:Y:S01]  /*5d2c0*/  STL.64 [R1+0x33e8], R10 ;  /* 0x0033e80a01007387 */ /* 0x010fe20000100a00 */
[----:B---3--:R0:W-:Y:S03]  /*5d2d0*/  STL.64 [R1+0x33e0], R8 ;  /* 0x0033e00801007387 */ /* 0x0081e60000100a00 */
[----:B0-----:R-:W3:Y:S01]  /*5d2e0*/  LDL.LU R8, [R1+0x240] ;  /* 0x0002400001087983 */ /* 0x001ee20000300800 */
[----:B------:R-:W3:Y:S02]  /*5d2f0*/  LDL.LU R9, [R1+0x244] ;  /* 0x0002440001097983 */ /* 0x000ee40000300800 */
[----:B------:R-:W4:Y:S02]  /*5d300*/  LDL.LU R10, [R1+0x248] ;  /* 0x00024800010a7983 */ /* 0x000f240000300800 */
[----:B------:R-:W4:Y:S01]  /*5d310*/  LDL.LU R11, [R1+0x24c] ;  /* 0x00024c00010b7983 */ /* 0x000f220000300800 */
[----:B-1----:R-:W-:-:S02]  /*5d320*/  MOV R19, R6 ;  /* 0x0000000600137202 */ /* 0x002fc40000000f00 */
[----:B------:R-:W-:Y:S02]  /*5d330*/  MOV R18, R7 ;  /* 0x0000000700127202 */ /* 0x000fe40000000f00 */
[----:B------:R-:W-:Y:S01]  /*5d340*/  MOV R3, R4 ;  /* 0x0000000400037202 */ /* 0x000fe20000000f00 */
[----:B------:R-:W-:Y:S01]  /*5d350*/  IMAD.MOV.U32 R2, RZ, RZ, R5 ;  /* 0x000000ffff027224 */ /* 0x000fe200078e0005 */
        /* <DEDUP_REMOVED lines=8> */
[----:B------:R-:W4:Y:S02]  /*5d3e0*/  LDL.LU R22, [R1+0x208] ;  /* 0x0002080001167983 */ /* 0x000f240000300800 */
[----:B------:R-:W4:Y:S01]  /*5d3f0*/  LDL.LU R23, [R1+0x20c] ;  /* 0x00020c0001177983 */ /* 0x000f220000300800 */
[----:B------:R-:W-:Y:S01]  /*5d400*/  STL [R1+0x31e8], R28 ;  /* 0x0031e81c01007387 */ /* 0x000fe20000100800 */
[----:B------:R0:W-:Y:S02]  /*5d410*/  STL [R1+0x31e4], R29 ;  /* 0x0031e41d01007387 */ /* 0x0001e40000100800 */
[----:B------:R-:W2:Y:S02]  /*5d420*/  LDL.LU.64 R6, [R1+0x3418] ;  /* 0x0034180001067983 */ /* 0x000ea40000300a00 */
[----:B------:R-:W2:Y:S02]  /*5d430*/  LDL.LU.64 R4, [R1+0x3410] ;  /* 0x0034100001047983 */ /* 0x000ea40000300a00 */
[C---:B--2---:R-:W-:Y:S11]  /*5d440*/  HMMA.16816.F32 R24, R4.reuse, R16, R24 ;  /* 0x000000100418723c */ /* 0x044ff60000001818 */
[----:B------:R-:W-:Y:S11]  /*5d450*/  @!UPT UIADD3 URZ, URZ, URZ, URZ ;  /* 0x0000003f3f3ff290 */ /* 0x000ff6000fffe03f */
[----:B------:R-:W-:Y:S01]  /*5d460*/  @!UPT UIADD3 URZ, URZ, URZ, URZ ;  /* 0x0000003f3f3ff290 */ /* 0x000fe2000fffe03f */
[----:B------:R1:W-:Y:S01]  /*5d470*/  STL [R1+0x314], R25 ;  /* 0x0003141901007387 */ /* 0x0003e20000100800 */
[----:B------:R2:W-:Y:S02]  /*5d480*/  STL.64 [R1+0x318], R26 ;  /* 0x0003181a01007387 */ /* 0x0005e40000100a00 */
[----:B0-----:R-:W-:Y:S02]  /*5d490*/  IMAD.MOV.U32 R29, RZ, RZ, R24 ;  /* 0x000000ffff1d7224 */ /* 0x001fe400078e0018 */
[----:B------:R-:W4:Y:S04]  /*5d4a0*/  LDL.LU R24, [R1+0x120] ;  /* 0x0001200001187983 */ /* 0x000f280000300800 */
[----:B-1----:R-:W4:Y:S01]  /*5d4b0*/  LDL.LU R25, [R1+0x124] ;  /* 0x0001240001197983 */ /* 0x002f220000300800 */
[----:B--2---:R-:W2:Y:S02]  /*5d4c0*/  LDL.LU R26, [R1+0x128] ;  /* 0x00012800011a7983 */ /* 0x004ea40000300800 */
[----:B------:R-:W2:Y:S01]  /*5d4d0*/  LDL.LU R27, [R1+0x12c] ;  /* 0x00012c00011b7983 */ /* 0x000ea20000300800 */
[----:B---3--:R-:W-:Y:S11]  /*5d4e0*/  HMMA.16816.F32 R4, R4, R12, R8 ;  /* 0x0000000c0404723c */ /* 0x008ff60000001808 */
[----:B------:R-:W-:Y:S11]  /*5d4f0*/  @!UPT UIADD3 URZ, URZ, URZ, URZ ;  /* 0x0000003f3f3ff290 */ /* 0x000ff6000fffe03f */
[----:B------:R-:W-:Y:S02]  /*5d500*/  @!UPT UIADD3 URZ, URZ, URZ, URZ ;  /* 0x0000003f3f3ff290 */ /* 0x000fe4000fffe03f */
[----:B------:R-:W-:Y:S01]  /*5d510*/  MOV R28, R7 ;  /* 0x00000007001c7202 */ /* 0x000fe20000000f00 */
[----:B--2---:R-:W-:Y:S01]  /*5d520*/  STL.64 [R1+0x33b8], R26 ;  /* 0x0033b81a01007387 */ /* 0x004fe20000100a00 */
[----:B----4-:R0:W-:Y:S03]  /*5d530*/  STL.64 [R1+0x33b0], R24 ;  /* 0x0033b01801007387 */ /* 0x0101e60000100a00 */
[----:B0-----:R-:W2:Y:S01]  /*5d540*/  LDL.LU R24, [R1+0x180] ;  /* 0x0001800001187983 */ /* 0x001ea20000300800 */
[----:B------:R-:W2:Y:S02]  /*5d550*/  LDL.LU R25, [R1+0x184] ;  /* 0x0001840001197983 */ /* 0x000ea40000300800 */
[----:B------:R-:W2:Y:S02]  /*5d560*/  LDL.LU R26, [R1+0x188] ;  /* 0x00018800011a7983 */ /* 0x000ea40000300800 */
[----:B------:R-:W2:Y:S01]  /*5d570*/  LDL.LU R27, [R1+0x18c] ;  /* 0x00018c00011b7983 */ /* 0x000ea20000300800 */
[----:B------:R-:W-:Y:S01]  /*5d580*/  STL [R1+0x31ec], R29 ;  /* 0x0031ec1d01007387 */ /* 0x000fe20000100800 */
[----:B------:R-:W3:Y:S02]  /*5d590*/  LDL.LU.64 R10, [R1+0x3408] ;  /* 0x00340800010a7983 */ /* 0x000ee40000300a00 */
[----:B------:R-:W3:Y:S02]  /*5d5a0*/  LDL.LU.64 R8, [R1+0x3400] ;  /* 0x0034000001087983 */ /* 0x000ee40000300a00 */
[----:B------:R-:W-:Y:S01]  /*5d5b0*/  STL.64 [R1+0x300], R4 ;  /* 0x0003000401007387 */ /* 0x000fe20000100a00 */
[----:B------:R0:W-:Y:S04]  /*5d5c0*/  STL [R1+0x308], R6 ;  /* 0x0003080601007387 */ /* 0x0001e80000100800 */
[----:B0-----:R-:W3:Y:S01]  /*5d5d0*/  LDL.LU.64 R6, [R1+0x33f8] ;  /* 0x0033f80001067983 */ /* 0x001ee20000300a00 */
[----:B------:R-:W3:Y:S02]  /*5d5e0*/  LDL.LU.64 R4, [R1+0x33f0] ;  /* 0x0033f00001047983 */ /* 0x000ee40000300a00 */
[----:B------:R-:W-:Y:S01]  /*5d5f0*/  STL [R1+0x31f0], R28 ;  /* 0x0031f01c01007387 */ /* 0x000fe20000100800 */
[C---:B---3--:R-:W-:Y:S11]  /*5d600*/  HMMA.16816.F32 R8, R4.reuse, R16, R8 ;  /* 0x000000100408723c */ /* 0x048ff60000001808 */
[----:B------:R-:W-:Y:S11]  /*5d610*/  @!UPT UIADD3 URZ, URZ, URZ, URZ ;  /* 0x0000003f3f3ff290 */ /* 0x000ff6000fffe03f */
[----:B------:R-:W-:Y:S01]  /*5d620*/  @!UPT UIADD3 URZ, URZ, URZ, URZ ;  /* 0x0000003f3f3ff290 */ /* 0x000fe2000fffe03f */
[----:B------:R-:W-:Y:S01]  /*5d630*/  STL.64 [R1+0x1f0], R8 ;  /* 0x0001f00801007387 */ /* 0x000fe20000100a00 */
[----:B------:R0:W-:Y:S01]  /*5d640*/  STL [R1+0x1f8], R10 ;  /* 0x0001f80a01007387 */ /* 0x0001e20000100800 */
[----:B------:R-:W-:Y:S02]  /*5d650*/  MOV R29, R11 ;  /* 0x0000000b001d7202 */ /* 0x000fe40000000f00 */
[----:B0-----:R-:W3:Y:S01]  /*5d660*/  LDL.LU.64 R10, [R1+0x33e8] ;  /* 0x0033e800010a7983 */ /* 0x001ee20000300a00 */
[----:B------:R-:W3:Y:S02]  /*5d670*/  LDL.LU.64 R8, [R1+0x33e0] ;  /* 0x0033e00001087983 */ /* 0x000ee40000300a00 */
[----:B------:R-:W-:Y:S01]  /*5d680*/  STL [R1+0x31f4], R29 ;  /* 0x0031f41d01007387 */ /* 0x000fe20000100800 */
[----:B---3--:R-:W-:Y:S01]  /*5d690*/  HMMA.16816.F32 R4, R4, R12, R8 ;  /* 0x0000000c0404723c */ /* 0x008fe20000001808 */
[----:B------:R-:W3:Y:S01]  /*5d6a0*/  LDL.LU.64 R10, [R1+0x33d8] ;  /* 0x0033d800010a7983 */ /* 0x000ee20000300a00 */
[----:B------:R-:W3:Y:S11]  /*5d6b0*/  LDL.LU.64 R8, [R1+0x33d0] ;  /* 0x0033d00001087983 */ /* 0x000ef60000300a00 */
[----:B------:R-:W-:Y:S10]  /*5d6c0*/  @!UPT UIADD3 URZ, URZ, URZ, URZ ;  /* 0x0000003f3f3ff290 */ /* 0x000ff4000fffe03f */
[----:B------:R0:W-:Y:S01]  /*5d6d0*/  STL.64 [R1+0x2d0], R4 ;  /* 0x0002d00401007387 */ /* 0x0001e20000100a00 */
[----:B------:R1:W-:Y:S02]  /*5d6e0*/  STL [R1+0x2d8], R6 ;  /* 0x0002d80601007387 */ /* 0x0003e40000100800 */
[----:B------:R-:W-:Y:S01]  /*5d6f0*/  IMAD.MOV.U32 R28, RZ, RZ, R7 ;  /* 0x000000ffff1c7224 */ /* 0x000fe200078e0007 */
[----:B0-----:R-:W4:Y:S01]  /*5d700*/  LDL.LU R4, [R1+0x1d0] ;  /* 0x0001d00001047983 */ /* 0x001f220000300800 */
[----:B------:R-:W4:Y:S02]  /*5d710*/  LDL.LU R5, [R1+0x1d4] ;  /* 0x0001d40001057983 */ /* 0x000f240000300800 */
[----:B-1----:R-:W4:Y:S02]  /*5d720*/  LDL.LU R6, [R1+0x1d8] ;  /* 0x0001d80001067983 */ /* 0x002f240000300800 */
[----:B------:R-:W4:Y:S01]  /*5d730*/  LDL.LU R7, [R1+0x1dc] ;  /* 0x0001dc0001077983 */ /* 0x000f220000300800 */
[----:B------:R-:W-:Y:S01]  /*5d740*/  STL [R1+0x31f8], R28 ;  /* 0x0031f81c01007387 */ /* 0x000fe20000100800 */
[C---:B---3--:R-:W-:Y:S11]  /*5d750*/  HMMA.16816.F32 R20, R8.reuse, R16, R20 ;  /* 0x000000100814723c */ /* 0x048ff60000001814 */
[----:B------:R-:W-:Y:S11]  /*5d760*/  @!UPT UIADD3 URZ, URZ, URZ, URZ ;  /* 0x0000003f3f3ff290 */ /* 0x000ff6000fffe03f */
[----:B------:R-:W-:Y:S01]  /*5d770*/  @!UPT UIADD3 URZ, URZ, URZ, URZ ;  /* 0x0000003f3f3ff290 */ /* 0x000fe2000fffe03f */
[----:B------:R-:W-:Y:S01]  /*5d780*/  STL.64 [R1+0x2c0], R20 ;  /* 0x0002c01401007387 */ /* 0x000fe20000100a00 */
[----:B------:R-:W-:Y:S01]  /*5d790*/  MOV R29, R23 ;  /* 0x00000017001d7202 */ /* 0x000fe20000000f00 */
[----:B------:R0:W-:Y:S02]  /*5d7a0*/  STL [R1+0x2c8], R22 ;  /* 0x0002c81601007387 */ /* 0x0001e40000100800 */
[----:B0-----:R-:W2:Y:S01]  /*5d7b0*/  LDL.LU.64 R22, [R1+0x33c8] ;  /* 0x0033c80001167983 */ /* 0x001ea20000300a00 */
[----:B------:R-:W2:Y:S02]  /*5d7c0*/  LDL.LU.64 R20, [R1+0x33c0] ;  /* 0x0033c00001147983 */ /* 0x000ea40000300a00 */
[----:B------:R-:W-:Y:S01]  /*5d7d0*/  STL [R1+0x31fc], R29 ;  /* 0x0031fc1d01007387 */ /* 0x000fe20000100800 */
[----:B----4-:R-:W-:Y:S01]  /*5d7e0*/  HMMA.16816.F32 R4, R8, R12, R4 ;  /* 0x0000000c0804723c */ /* 0x010fe20000001804 */
[----:B------:R-:W3:Y:S01]  /*5d7f0*/  LDL.LU.64 R8, [R1+0x60] ;  /* 0x0000600001087983 */ /* 0x000ee20000300a00 */
[----:B------:R-:W4:Y:S11]  /*5d800*/  LDL.LU.64 R10, [R1+0x68] ;  /* 0x00006800010a7983 */ /* 0x000f360000300a00 */
[----:B------:R-:W-:Y:S10]  /*5d810*/  @!UPT UIADD3 URZ, URZ, URZ, URZ ;  /* 0x0000003f3f3ff290 */ /* 0x000ff4000fffe03f */
[----:B------:R-:W-:Y:S01]  /*5d820*/  STL.64 [R1+0x2b0], R4 ;  /* 0x0002b00401007387 */ /* 0x000fe20000100a00 */
[----:B------:R-:W-:Y:S03]  /*5d830*/  STL.64 [R1+0x2b8], R6 ;  /* 0x0002b80601007387 */ /* 0x000fe60000100a00 */
        /* <DEDUP_REMOVED lines=43> */
[----:B------:R-:W-:-:S06]  /*5daf0*/  LOP3.LUT R7, R7, R6, RZ, 0xfc, !PT ;  /* 0x0000000607077212 */ /* 0x000fcc00078efcff */
[----:B------:R-:W0:Y:S01]  /*5db00*/  LDSM.16.MT88.4 R4, [R7+0x36180] ;  /* 0x036180000704783b */ /* 0x000e220000004200 */
[----:B--2---:R-:W-:Y:S03]  /*5db10*/  HMMA.16816.F32 R24, R24, R12, R8 ;  /* 0x0000000c1818723c */ /* 0x004fe60000001808 */
[----:B------:R-:W3:Y:S01]  /*5db20*/  LDL.LU.64 R10, [R1+0x3388] ;  /* 0x00338800010a7983 */ /* 0x000ee20000300a00 */
[----:B------:R-:W3:Y:S02]  /*5db30*/  LDL.LU.64 R8, [R1+0x3380] ;  /* 0x0033800001087983 */ /* 0x000ee40000300a00 */
[----:B0-----:R0:W-:Y:S02]  /*5db40*/  STL.64 [R1+0x3290], R6 ;  /* 0x0032900601007387 */ /* 0x0011e40000100a00 */
[----:B0-----:R-:W-:Y:S01]  /*5db50*/  IMAD.MOV.U32 R6, RZ, RZ, R19 ;  /* 0x000000ffff067224 */ /* 0x001fe200078e0013 */
[----:B------:R-:W-:Y:S11]  /*5db60*/  MOV R7, R18 ;  /* 0x0000001200077202 */ /* 0x000ff60000000f00 */
[----:B------:R-:W-:Y:S03]  /*5db70*/  @!UPT UIADD3 URZ, URZ, URZ, URZ ;  /* 0x0000003f3f3ff290 */ /* 0x000fe6000fffe03f */
[----:B------:R-:W-:Y:S01]  /*5db80*/  STL.64 [R1+0x290], R24 ;  /* 0x0002901801007387 */ /* 0x000fe20000100a00 */
[----:B------:R-:W-:Y:S02]  /*5db90*/  STL.64 [R1+0x298], R26 ;  /* 0x0002981a01007387 */ /* 0x000fe40000100a00 */
[----:B------:R0:W-:Y:S02]  /*5dba0*/  STL.64 [R1+0x3288], R4 ;  /* 0x0032880401007387 */ /* 0x0001e40000100a00 */
[----:B0-----:R-:W-:Y:S02]  /*5dbb0*/  MOV R4, R3 ;  /* 0x0000000300047202 */ /* 0x001fe40000000f00 */
[----:B------:R-:W-:Y:S01]  /*5dbc0*/  MOV R5, R2 ;  /* 0x0000000200057202 */ /* 0x000fe20000000f00 */
[----:B------:R-:W2:Y:S01]  /*5dbd0*/  LDL.LU R3, [R1+0x3378] ;  /* 0x0033780001037983 */ /* 0x000ea20000300800 */
[----:B------:R-:W4:Y:S02]  /*5dbe0*/  LDL.LU R2, [R1+0x3374] ;  /* 0x0033740001027983 */ /* 0x000f240000300800 */
        /* <DEDUP_REMOVED lines=11> */
[----:B------:R-:W-:-:S02]  /*5dca0*/  MOV R5, R18 ;  /* 0x0000001200057202 */ /* 0x000fc40000000f00 */
[----:B------:R-:W3:Y:S02]  /*5dcb0*/  LDL.LU R18, [R1+0x3368] ;  /* 0x0033680001127983 */ /* 0x000ee40000300800 */
[----:B------:R-:W-:Y:S02]  /*5dcc0*/  IMAD.MOV.U32 R6, RZ, RZ, R19 ;  /* 0x000000ffff067224 */ /* 0x000fe400078e0013 */
[----:B------:R-:W3:Y:S01]  /*5dcd0*/  LDL.LU R19, [R1+0x3364] ;  /* 0x0033640001137983 */ /* 0x000ee20000300800 */
[----:B----4-:R-:W-:Y:S02]  /*5dce0*/  MOV R7, R2 ;  /* 0x0000000200077202 */ /* 0x010fe40000000f00 */
[----:B------:R-:W4:Y:S03]  /*5dcf0*/  LDL.LU R2, [R1+0x3360] ;  /* 0x0033600001027983 */ /* 0x000f260000300800 */
[----:B------:R-:W-:Y:S04]  /*5dd00*/  STL.64 [R1+0x3308], R6 ;  /* 0x0033080601007387 */ /* 0x000fe80000100a00 */
[----:B--2---:R3:W-:Y:S04]  /*5dd10*/  STL.64 [R1+0x3300], R4 ;  /* 0x0033000401007387 */ /* 0x0047e80000100a00 */
[----:B----4-:R-:W-:Y:S01]  /*5dd20*/  LDSM.16.MT88.4 R24, [R2+0x36100] ;  /* 0x036100000218783b */ /* 0x010fe20000004200 */
[----:B---3--:R-:W-:Y:S11]  /*5dd30*/  HMMA.16816.F32 R4, R8, R16, R20 ;  /* 0x000000100804723c */ /* 0x008ff60000001814 */
[----:B------:R-:W-:Y:S11]  /*5dd40*/  @!UPT UIADD3 URZ, URZ, URZ, URZ ;  /* 0x0000003f3f3ff290 */ /* 0x000ff6000fffe03f */
[----:B------:R-:W-:Y:S01]  /*5dd50*/  @!UPT UIADD3 URZ, URZ, URZ, URZ ;  /* 0x0000003f3f3ff290 */ /* 0x000fe2000fffe03f */
[----:B------:R0:W-:Y:S01]  /*5dd60*/  STL.64 [R1+0x280], R4 ;  /* 0x0002800401007387 */ /* 0x0001e20000100a00 */
[----:B------:R1:W-:Y:S02]  /*5dd70*/  STL.64 [R1+0x288], R6 ;  /* 0x0002880601007387 */ /* 0x0003e40000100a00 */
[----:B------:R-:W-:Y:S02]  /*5dd80*/  STL.64 [R1+0x3338], R18 ;  /* 0x0033381201007387 */ /* 0x000fe40000100a00 */
[----:B------:R-:W-:Y:S01]  /*5dd90*/  STL.64 [R1+0x3330], R16 ;  /* 0x0033301001007387 */ /* 0x000fe20000100a00 */
[----:B0-----:R-:W2:Y:S01]  /*5dda0*/  LDL.LU R4, [R1+0x10] ;  /* 0x0000100001047983 */ /* 0x001ea20000300800 */
[----:B------:R-:W2:Y:S02]  /*5ddb0*/  LDL.LU R5, [R1+0x14] ;  /* 0x0000140001057983 */ /* 0x000ea40000300800 */
[----:B-1----:R-:W3:Y:S02]  /*5ddc0*/  LDL.LU R6, [R1+0x18] ;  /* 0x0000180001067983 */ /* 0x002ee40000300800 */
[----:B------:R-:W3:Y:S01]  /*5ddd0*/  LDL.LU R7, [R1+0x1c] ;  /* 0x00001c0001077983 */ /* 0x000ee20000300800 */
[----:B------:R-:W-:Y:S01]  /*5dde0*/  MOV R23, R8 ;  /* 0x0000000800177202 */ /* 0x000fe20000000f00 */
[----:B------:R-:W-:Y:S01]  /*5ddf0*/  IMAD.MOV.U32 R22, RZ, RZ, R9 ;  /* 0x000000ffff167224 */ /* 0x000fe200078e0009 */
[----:B------:R-:W-:-:S02]  /*5de00*/  MOV R21, R10 ;  /* 0x0000000a00157202 */ /* 0x000fc40000000f00 */
[----:B------:R-:W-:Y:S02]  /*5de10*/  MOV R20, R11 ;  /* 0x0000000b00147202 */ /* 0x000fe40000000f00 */
[----:B------:R-:W0:Y:S04]  /*5de20*/  LDSM.16.MT88.4 R8, [R2+0x36000] ;  /* 0x036000000208783b */ /* 0x000e280000004200 */
[----:B---3--:R-:W-:Y:S01]  /*5de30*/  STL.64 [R1+0x3348], R6 ;  /* 0x0033480601007387 */ /* 0x008fe20000100a00 */
[----:B--2---:R-:W-:Y:S02]  /*5de40*/  STL.64 [R1+0x3340], R4 ;  /* 0x0033400401007387 */ /* 0x004fe40000100a00 */
[----:B0-----:R-:W-:Y:S02]  /*5de50*/  STL.64 [R1+0x3270], R10 ;  /* 0x0032700a01007387 */ /* 0x001fe40000100a00 */
        /* <DEDUP_REMOVED lines=48> */
[----:B------:R-:W-:Y:S01]  /*5e160*/  MOV R25, R0 ;  /* 0x0000000000197202 */ /* 0x000fe20000000f00 */
[----:B------:R-:W4:Y:S01]  /*5e170*/  LDL.LU R3, [R1+0x335c] ;  /* 0x00335c0001037983 */ /* 0x000f220000300800 */
[----:B------:R-:W2:Y:S02]  /*5e180*/  LDL.LU R0, [R1+0x3358] ;  /* 0x0033580001007983 */ /* 0x000ea40000300800 */
[----:B------:R-:W-:Y:S01]  /*5e190*/  IMAD.MOV.U32 R26, RZ, RZ, R14 ;  /* 0x000000ffff1a7224 */ /* 0x000fe200078e000e */
[----:B------:R-:W-:Y:S01]  /*5e1a0*/  MOV R27, R15 ;  /* 0x0000000f001b7202 */ /* 0x000fe20000000f00 */
[----:B------:R-:W2:Y:S01]  /*5e1b0*/  LDL.LU R14, [R1+0x3354] ;  /* 0x00335400010e7983 */ /* 0x000ea20000300800 */
[----:B------:R-:W2:Y:S02]  /*5e1c0*/  LDL.LU R15, [R1+0x3350] ;  /* 0x00335000010f7983 */ /* 0x000ea40000300800 */
[----:B------:R-:W2:Y:S02]  /*5e1d0*/  LDL.LU.64 R6, [R1+0x3348] ;  /* 0x0033480001067983 */ /* 0x000ea40000300a00 */
[----:B------:R-:W2:Y:S01]  /*5e1e0*/  LDL.LU.64 R4, [R1+0x3340] ;  /* 0x0033400001047983 */ /* 0x000ea20000300a00 */
        /* <DEDUP_REMOVED lines=37> */
[----:B------:R-:W3:Y:S01]  /*5e440*/  LDL.LU.64 R4, [R1+0x32d0] ;  /* 0x0032d00001047983 */ /* 0x000ee20000300a00 */
[C---:B--2---:R-:W-:Y:S11]  /*5e450*/  HMMA.16816.F32 R8, R24.reuse, R18, R8 ;  /* 0x000000121808723c */ /* 0x044ff60000001808 */
[----:B------:R-:W-:Y:S11]  /*5e460*/  @!UPT UIADD3 URZ, URZ, URZ, URZ ;  /* 0x0000003f3f3ff290 */ /* 0x000ff6000fffe03f */
[----:B------:R-:W-:Y:S01]  /*5e470*/  @!UPT UIADD3 URZ, URZ, URZ, URZ ;  /* 0x0000003f3f3ff290 */ /* 0x000fe2000fffe03f */
[----:B------:R-:W-:Y:S01]  /*5e480*/  STL.64 [R1+0xa0], R8 ;  /* 0x0000a00801007387 */ /* 0x000fe20000100a00 */
[----:B------:R0:W-:Y:S01]  /*5e490*/  STL.64 [R1+0xa8], R10 ;  /* 0x0000a80a01007387 */ /* 0x0001e20000100a00 */
[----:B---3--:R-:W-:Y:S02]  /*5e4a0*/  HMMA.16816.F32 R24, R24, R14, R4 ;  /* 0x0000000e1818723c */ /* 0x008fe40000001804 */
[----:B------:R-:W2:Y:S01]  /*5e4b0*/  LDL.LU.64 R6, [R1+0x32c8] ;  /* 0x0032c80001067983 */ /* 0x000ea20000300a00 */
[----:B------:R-:W2:Y:S03]  /*5e4c0*/  LDL.LU.64 R4, [R1+0x32c0] ;  /* 0x0032c00001047983 */ /* 0x000ea60000300a00 */
[----:B------:R-:W1:Y:S04]  /*5e4d0*/  S2R R28, SR_TID.X ;  /* 0x00000000001c7919 */ /* 0x000e680000002100 */
[----:B0-----:R-:W0:Y:S11]  /*5e4e0*/  S2R R11, SR_TID.X ;  /* 0x00000000000b7919 */ /* 0x001e360000002100 */
[----:B------:R-:W-:Y:S03]  /*5e4f0*/  @!UPT UIADD3 URZ, URZ, URZ, URZ ;  /* 0x0000003f3f3ff290 */ /* 0x000fe6000fffe03f */
[----:B------:R-:W-:Y:S01]  /*5e500*/  MOV R17, R27 ;  /* 0x0000001b00117202 */ /* 0x000fe20000000f00 */
[----:B------:R-:W-:Y:S01]  /*5e510*/  STL.64 [R1+0x120], R24 ;  /* 0x0001201801007387 */ /* 0x000fe20000100a00 */
[----:B------:R-:W-:Y:S01]  /*5e520*/  STL [R1+0x128], R26 ;  /* 0x0001281a01007387 */ /* 0x000fe20000100800 */
[----:B-1----:R-:W-:Y:S02]  /*5e530*/  LOP3.LUT R29, R28, 0x7, RZ, 0xc0, !PT ;  /* 0x000000071c1d7812 */ /* 0x002fe400078ec0ff */
[----:B------:R-:W-:Y:S01]  /*5e540*/  STL [R1+0x3010], R17 ;  /* 0x0030101101007387 */ /* 0x000fe20000100800 */
[----:B0-----:R-:W-:Y:S02]  /*5e550*/  LOP3.LUT R28, R11, 0x10, RZ, 0xc0, !PT ;  /* 0x000000100b1c7812 */ /* 0x001fe400078ec0ff */
[----:B------:R-:W-:-:S03]  /*5e560*/  IMAD R29, R29, 0x210, RZ ;  /* 0x000002101d1d7824 */ /* 0x000fc600078e02ff */
[----:B------:R-:W-:Y:S01]  /*5e570*/  IMAD.SHL.U32 R28, R28, 0x100, RZ ;  /* 0x000001001c1c7824 */ /* 0x000fe200078e00ff */
[----:B--2---:R-:W-:Y:S11]  /*5e580*/  HMMA.16816.F32 R20, R4, R18, R20 ;  /* 0x000000120414723c */ /* 0x004ff60000001814 */
[----:B------:R-:W-:Y:S11]  /*5e590*/  @!UPT UIADD3 URZ, URZ, URZ, URZ ;  /* 0x0000003f3f3ff290 */ /* 0x000ff6000fffe03f */
[----:B------:R-:W-:Y:S01]  /*5e5a0*/  @!UPT UIADD3 URZ, URZ, URZ, URZ ;  /* 0x0000003f3f3ff290 */ /* 0x000fe2000fffe03f */
[----:B------:R-:W-:Y:S01]  /*5e5b0*/  STL.64 [R1+0x260], R20 ;  /* 0x0002601401007387 */ /* 0x000fe20000100a00 */
[----:B------:R-:W-:Y:S02]  /*5e5c0*/  STL.64 [R1+0x268], R22 ;  /* 0x0002681601007387 */ /* 0x000fe40000100a00 */
[----:B------:R0:W-:Y:S02]  /*5e5d0*/  STL.64 [R1+0x32a8], R6 ;  /* 0x0032a80601007387 */ /* 0x0001e40000100a00 */
[----:B0-----:R-:W-:-:S04]  /*5e5e0*/  SHF.L.U32 R7, R11, 0x1, RZ ;  /* 0x000000010b077819 */ /* 0x001fc800000006ff */
[----:B------:R-:W-:-:S04]  /*5e5f0*/  LOP3.LUT R7, R29, 0x10, R7, 0x78, !PT ;  /* 0x000000101d077812 */ /* 0x000fc800078e7807 */
[----:B------:R-:W-:-:S04]  /*5e600*/  LOP3.LUT R7, R7, R28, RZ, 0xfc, !PT ;  /* 0x0000001c07077212 */ /* 0x000fc800078efcff */
[----:B------:R-:W-:-:S05]  /*5e610*/  LOP3.LUT R7, R7, 0x40, RZ, 0x3c, !PT ;  /* 0x0000004007077812 */ /* 0x000fca00078e3cff */
[----:B------:R-:W0:Y:S04]  /*5e620*/  LDSM.16.MT88.4 R8, [R7+0x36000] ;  /* 0x036000000708783b */ /* 0x000e280000004200 */
[----:B------:R-:W-:Y:S01]  /*5e630*/  STL.64 [R1+0x32a0], R4 ;  /* 0x0032a00401007387 */ /* 0x000fe20000100a00 */
[----:B------:R-:W-:Y:S01]  /*5e640*/  STL.64 [R1+0x3298], R18 ;  /* 0x0032981201007387 */ /* 0x000fe20000100a00 */
[----:B0-----:R-:W-:Y:S01]  /*5e650*/  MOV R2, R9 ;  /* 0x0000000900027202 */ /* 0x001fe20000000f00 */
[----:B------:R-:W-:Y:S01]  /*5e660*/  IMAD.MOV.U32 R29, RZ, RZ, R10 ;  /* 0x000000ffff1d7224 */ /* 0x000fe200078e000a */
[----:B------:R-:W-:Y:S01]  /*5e670*/  STL [R1+0x40], R8 ;  /* 0x0000400801007387 */ /* 0x000fe20000100800 */
[----:B------:R-:W-:Y:S02]  /*5e680*/  MOV R28, R11 ;  /* 0x0000000b001c7202 */ /* 0x000fe40000000f00 */
[----:B------:R-:W0:Y:S03]  /*5e690*/  LDSM.16.MT88.4 R8, [R7+0x36080] ;  /* 0x036080000708783b */ /* 0x000e260000004200 */
[----:B------:R-:W-:Y:S01]  /*5e6a0*/  STL [R1+0x3210], R28 ;  /* 0x0032101c01007387 */ /* 0x000fe20000100800 */
[----:B------:R-:W-:Y:S02]  /*5e6b0*/  STL [R1+0x320c], R29 ;  /* 0x00320c1d01007387 */ /* 0x000fe40000100800 */
[----:B------:R-:W-:Y:S02]  /*5e6c0*/  STL [R1+0x3208], R2 ;  /* 0x0032080201007387 */ /* 0x000fe40000100800 */
[----:B------:R-:W2:Y:S01]  /*5e6d0*/  LDL.LU R24, [R1+0x190] ;  /* 0x0001900001187983 */ /* 0x000ea20000300800 */
[----:B0-----:R0:W-:Y:S01]  /*5e6e0*/  STL.64 [R1+0x30], R8 ;  /* 0x0000300801007387 */ /* 0x0011e20000100a00 */
[----:B------:R1:W-:Y:S02]  /*5e6f0*/  STL.64 [R1+0x38], R10 ;  /* 0x0000380a01007387 */ /* 0x0003e40000100a00 */
[----:B------:R-:W2:Y:S02]  /*5e700*/  LDL.LU R25, [R1+0x194] ;  /* 0x0001940001197983 */ /* 0x000ea40000300800 */
[----:B------:R-:W3:Y:S01]  /*5e710*/  LDL.LU R26, [R1+0x198] ;  /* 0x00019800011a7983 */ /* 0x000ee20000300800 */
[----:B------:R-:W3:Y:S04]  /*5e720*/  LDL.LU R27, [R1+0x19c] ;  /* 0x00019c00011b7983 */ /* 0x000ee80000300800 */
[----:B0-----:R-:W2:Y:S01]  /*5e730*/  LDL.LU R8, [R1+0x130] ;  /* 0x0001300001087983 */ /* 0x001ea20000300800 */
[----:B------:R-:W2:Y:S02]  /*5e740*/  LDL.LU R9, [R1+0x134] ;  /* 0x0001340001097983 */ /* 0x000ea40000300800 */
[----:B-1----:R-:W2:Y:S02]  /*5e750*/  LDL.LU R10, [R1+0x138] ;  /* 0x00013800010a7983 */ /* 0x002ea40000300800 */
        /* <DEDUP_REMOVED lines=8> */
[----:B------:R0:W-:Y:S01]  /*5e7e0*/  STL.64 [R1+0x3278], R8 ;  /* 0x0032780801007387 */ /* 0x0001e20000100a00 */
[----:B------:R-:W1:Y:S02]  /*5e7f0*/  LDSM.16.MT88.4 R16, [R7+0x36100] ;  /* 0x036100000710783b */ /* 0x000e640000004200 */
[----:B------:R-:W2:Y:S02]  /*5e800*/  LDSM.16.MT88.4 R4, [R7+0x36180] ;  /* 0x036180000704783b */ /* 0x000ea40000004200 */
[----:B0-----:R-:W3:Y:S02]  /*5e810*/  LDL.LU R8, [R1+0x150] ;  /* 0x0001500001087983 */ /* 0x001ee40000300800 */
[----:B------:R-:W3:Y:S02]  /*5e820*/  LDL.LU R9, [R1+0x154] ;  /* 0x0001540001097983 */ /* 0x000ee40000300800 */
[----:B------:R-:W3:Y:S02]  /*5e830*/  LDL.LU R10, [R1+0x158] ;  /* 0x00015800010a7983 */ /* 0x000ee40000300800 */
[----:B------:R-:W3:Y:S01]  /*5e840*/  LDL.LU R11, [R1+0x15c] ;  /* 0x00015c00010b7983 */ /* 0x000ee20000300800 */
[----:B------:R-:W3:Y:S01]  /*5e850*/  LDL.LU R20, [R1+0x160] ;  /* 0x0001600001147983 */ /* 0x000ee20000300800 */
[----:B------:R-:W3:Y:S02]  /*5e860*/  LDL.LU R21, [R1+0x164] ;  /* 0x0001640001157983 */ /* 0x000ee40000300800 */
[----:B------:R-:W3:Y:S02]  /*5e870*/  LDL.LU R22, [R1+0x168] ;  /* 0x0001680001167983 */ /* 0x000ee40000300800 */
[----:B------:R-:W3:Y:S01]  /*5e880*/  LDL.LU R23, [R1+0x16c] ;  /* 0x00016c0001177983 */ /* 0x000ee20000300800 */
[----:B-1----:R-:W-:Y:S01]  /*5e890*/  MOV R13, R18 ;  /* 0x00000012000d7202 */ /* 0x002fe20000000f00 */
[----:B------:R-:W-:-:S02]  /*5e8a0*/  IMAD.MOV.U32 R12, RZ, RZ, R19 ;  /* 0x000000ffff0c7224 */ /* 0x000fc400078e0013 */
[----:B------:R-:W-:Y:S01]  /*5e8b0*/  IMAD.MOV.U32 R2, RZ, RZ, R16 ;  /* 0x000000ffff027224 */ /* 0x000fe200078e0010 */
[----:B--2---:R-:W-:Y:S02]  /*5e8c0*/  MOV R28, R6 ;  /* 0x00000006001c7202 */ /* 0x004fe40000000f00 */
[----:B------:R-:W-:Y:S01]  /*5e8d0*/  MOV R29, R7 ;  /* 0x00000007001d7202 */ /* 0x000fe20000000f00 */
[----:B---3--:R-:W-:Y:S01]  /*5e8e0*/  STL.64 [R1+0x3260], R22 ;  /* 0x0032601601007387 */ /* 0x008fe20000100a00 */
[----:B------:R0:W-:Y:S03]  /*5e8f0*/  STL.64 [R1+0x3258], R20 ;  /* 0x0032581401007387 */ /* 0x0001e60000100a00 */
        /* <DEDUP_REMOVED lines=8> */
[----:B------:R-:W3:Y:S01]  /*5e980*/  LDL.LU R26, [R1+0x1a8] ;  /* 0x0001a800011a7983 */ /* 0x000ee20000300800 */
[----:B------:R-:W-:Y:S01]  /*5e990*/  MOV R27, R0 ;  /* 0x00000000001b7202 */ /* 0x000fe20000000f00 */
[----:B------:R-:W-:Y:S01]  /*5e9a0*/  MOV R0, R17 ;  /* 0x0000001100007202 */ /* 0x000fe20000000f00 */
[----:B------:R-:W2:Y:S01]  /*5e9b0*/  LDL.LU.64 R18, [R1+0x32b8] ;  /* 0x0032b80001127983 */ /* 0x000ea20000300a00 */
[----:B------:R-:W2:Y:S02]  /*5e9c0*/  LDL.LU.64 R16, [R1+0x32b0] ;  /* 0x0032b00001107983 */ /* 0x000ea40000300a00 */
[----:B------:R0:W-:Y:S02]  /*5e9d0*/  STL.64 [R1+0x10], R4 ;  /* 0x0000100401007387 */ /* 0x0001e40000100a00 */
[----:B------:R-:W2:Y:S01]  /*5e9e0*/  LDL.LU.64 R6, [R1+0x32a8] ;  /* 0x0032a80001067983 */ /* 0x000ea20000300a00 */
[----:B0-----:R-:W2:Y:S02]  /*5e9f0*/  LDL.LU.64 R4, [R1+0x32a0] ;  /* 0x0032a00001047983 */ /* 0x001ea40000300a00 */
[----:B--2---:R-:W-:Y:S02]  /*5ea00*/  HMMA.16816.F32 R4, R4, R14, R16 ;  /* 0x0000000e0404723c */ /* 0x004fe40000001810 */
[----:B------:R-:W2:Y:S11]  /*5ea10*/  LDL.LU.64 R18, [R1+0x3298] ;  /* 0x0032980001127983 */ /* 0x000eb60000300a00 */
[----:B------:R-:W-:Y:S10]  /*5ea20*/  @!UPT UIADD3 URZ, URZ, URZ, URZ ;  /* 0x0000003f3f3ff290 */ /* 0x000ff4000fffe03f */
[----:B------:R-:W-:Y:S01]  /*5ea30*/  STL.64 [R1+0xe0], R4 ;  /* 0x0000e00401007387 */ /* 0x000fe20000100a00 */
[----:B------:R-:W-:Y:S02]  /*5ea40*/  STL [R1+0xe8], R6 ;  /* 0x0000e80601007387 */ /* 0x000fe40000100800 */
[----:B------:R-:W-:Y:S02]  /*5ea50*/  IMAD.MOV.U32 R17, RZ, RZ, R7 ;  /* 0x000000ffff117224 */ /* 0x000fe400078e0007 */
[----:B----4-:R-:W0:Y:S04]  /*5ea60*/  LDSM.16.MT88.4 R4, [R3+0x36000] ;  /* 0x036000000304783b */ /* 0x010e280000004200 */
        /* <DEDUP_REMOVED lines=24> */
[C---:B--2---:R-:W-:Y:S11]  /*5ebf0*/  HMMA.16816.F32 R20, R8.reuse, R18, R20 ;  /* 0x000000120814723c */ /* 0x044ff60000001814 */
[----:B------:R-:W-:Y:S11]  /*5ec00*/  @!UPT UIADD3 URZ, URZ, URZ, URZ ;  /* 0x0000003f3f3ff290 */ /* 0x000ff6000fffe03f */
[----:B------:R-:W-:Y:S02]  /*5ec10*/  @!UPT UIADD3 URZ, URZ, URZ, URZ ;  /* 0x0000003f3f3ff290 */ /* 0x000fe4000fffe03f */
[----:B------:R-:W-:Y:S01]  /*5ec20*/  MOV R17, R23 ;  /* 0x0000001700117202 */ /* 0x000fe20000000f00 */
[----:B---3--:R-:W-:Y:S01]  /*5ec30*/  STL.64 [R1+0x3220], R6 ;  /* 0x0032200601007387 */ /* 0x008fe20000100a00 */
[----:B----4-:R0:W-:Y:S03]  /*5ec40*/  STL.64 [R1+0x3218], R4 ;  /* 0x0032180401007387 */ /* 0x0101e60000100a00 */
[----:B0-----:R-:W2:Y:S01]  /*5ec50*/  LDL.LU R4, [R1+0x1c0] ;  /* 0x0001c00001047983 */ /* 0x001ea20000300800 */
[----:B------:R-:W2:Y:S02]  /*5ec60*/  LDL.LU R5, [R1+0x1c4] ;  /* 0x0001c40001057983 */ /* 0x000ea40000300800 */
[----:B------:R-:W2:Y:S02]  /*5ec70*/  LDL.LU R6, [R1+0x1c8] ;  /* 0x0001c80001067983 */ /* 0x000ea40000300800 */
[----:B------:R-:W2:Y:S01]  /*5ec80*/  LDL.LU R7, [R1+0x1cc] ;  /* 0x0001cc0001077983 */ /* 0x000ea20000300800 */
[----:B------:R-:W-:Y:S01]  /*5ec90*/  STL.64 [R1+0x130], R20 ;  /* 0x0001301401007387 */ /* 0x000fe20000100a00 */
[----:B------:R0:W-:Y:S03]  /*5eca0*/  STL [R1+0x138], R22 ;  /* 0x0001381601007387 */ /* 0x0001e60000100800 */
        /* <DEDUP_REMOVED lines=8> */
[----:B------:R1:W-:Y:S03]  /*5ed30*/  STL.64 [R1+0x108], R10 ;  /* 0x0001080a01007387 */ /* 0x0003e60000100a00 */
[----:B0-----:R-:W4:Y:S01]  /*5ed40*/  LDL.LU.64 R8, [R1+0x70] ;  /* 0x0000700001087983 */ /* 0x001f220000300a00 */
[----:B-1----:R-:W4:Y:S01]  /*5ed50*/  LDL.LU.64 R10, [R1+0x78] ;  /* 0x00007800010a7983 */ /* 0x002f220000300a00 */
        /* <DEDUP_REMOVED lines=22> */
[----:B0-----:R-:W4:Y:S01]  /*5eec0*/  LDL.LU.64 R6, [R1+0x3220] ;  /* 0x0032200001067983 */ /* 0x001f220000300a00 */
[----:B------:R-:W4:Y:S01]  /*5eed0*/  LDL.LU.64 R4, [R1+0x3218] ;  /* 0x0032180001047983 */ /* 0x000f220000300a00 */
[----:B---3--:R-:W-:Y:S01]  /*5eee0*/  HMMA.16816.F32 R24, R24, R14, R20 ;  /* 0x0000000e1818723c */ /* 0x008fe20000001814 */
[----:B------:R-:W0:Y:S02]  /*5eef0*/  LDSM.16.MT88.4 R20, [R3+0x36080] ;  /* 0x036080000314783b */ /* 0x000e240000004200 */
[----:B0-----:R-:W-:Y:S11]  /*5ef00*/  STL.64 [R1], R20 ;  /* 0x0000001401007387 */ /* 0x001ff60000100a00 */
[----:B------:R-:W-:Y:S09]  /*5ef10*/  @!UPT UIADD3 URZ, URZ, URZ, URZ ;  /* 0x0000003f3f3ff290 */ /* 0x000ff2000fffe03f */
[----:B------:R-:W-:Y:S02]  /*5ef20*/  STL.64 [R1+0x1d0], R24 ;  /* 0x0001d01801007387 */ /* 0x000fe40000100a00 */
[----:B------:R-:W-:Y:S02]  /*5ef30*/  STL.64 [R1+0x1d8], R26 ;  /* 0x0001d81a01007387 */ /* 0x000fe40000100a00 */
[----:B------:R4:W-:Y:S02]  /*5ef40*/  STL [R1+0x8], R22 ;  /* 0x0000081601007387 */ /* 0x0009e40000100800 */
[----:B------:R-:W-:Y:S01]  /*5ef50*/  IMAD.MOV.U32 R16, RZ, RZ, R23 ;  /* 0x000000ffff107224 */ /* 0x000fe200078e0017 */
[----:B------:R-:W-:Y:S01]  /*5ef60*/  LDSM.16.MT88.4 R24, [R3+0x36180] ;  /* 0x036180000318783b */ /* 0x000fe20000004200 */
[----:B----4-:R-:W-:Y:S11]  /*5ef70*/  HMMA.16816.F32 R20, R8, R18, R4 ;  /* 0x000000120814723c */ /* 0x010ff60000001804 */
[----:B------:R-:W-:Y:S11]  /*5ef80*/  @!UPT UIADD3 URZ, URZ, URZ, URZ ;  /* 0x0000003f3f3ff290 */ /* 0x000ff6000fffe03f */
[----:B------:R-:W-:Y:S01]  /*5ef90*/  @!UPT UIADD3 URZ, URZ, URZ, URZ ;  /* 0x0000003f3f3ff290 */ /* 0x000fe2000fffe03f */
[----:B------:R-:W-:Y:S01]  /*5efa0*/  STL.64 [R1+0x220], R20 ;  /* 0x0002201401007387 */ /* 0x000fe20000100a00 */
[----:B------:R-:W-:Y:S02]  /*5efb0*/  STL.64 [R1+0x228], R22 ;  /* 0x0002281601007387 */ /* 0x000fe40000100a00 */
[----:B------:R-:W0:Y:S04]  /*5efc0*/  LDSM.16.MT88.4 R20, [R3+0x36100] ;  /* 0x036100000314783b */ /* 0x000e280000004200 */
[----:B------:R-:W-:Y:S01]  /*5efd0*/  STL.64 [R1+0x31d0], R18 ;  /* 0x0031d01201007387 */ /* 0x000fe20000100a00 */
[----:B------:R-:W-:Y:S04]  /*5efe0*/  STL [R1+0x31c8], R16 ;  /* 0x0031c81001007387 */ /* 0x000fe80000100800 */
[----:B0-----:R-:W-:Y:S01]  /*5eff0*/  STL.64 [R1+0x30b8], R22 ;  /* 0x0030b81601007387 */ /* 0x001fe20000100a00 */
[----:B------:R-:W-:Y:S02]  /*5f000*/  STL.64 [R1+0x30b0], R20 ;  /* 0x0030b01401007387 */ /* 0x000fe40000100a00 */
[----:B------:R-:W-:Y:S02]  /*5f010*/  STL.64 [R1+0x3098], R26 ;  /* 0x0030981a01007387 */ /* 0x000fe40000100a00 */
[----:B------:R0:W-:Y:S02]  /*5f020*/  STL.64 [R1+0x3090], R24 ;  /* 0x0030901801007387 */ /* 0x0001e40000100a00 */
[----:B0-----:R-:W2:Y:S01]  /*5f030*/  LDL.LU.64 R24, [R1+0x60] ;  /* 0x0000600001187983 */ /* 0x001ea20000300a00 */
[----:B------:R-:W3:Y:S03]  /*5f040*/  LDL.LU.64 R26, [R1+0x68] ;  /* 0x00006800011a7983 */ /* 0x000ee60000300a00 */
[----:B------:R-:W0:Y:S01]  /*5f050*/  S2R R17, SR_TID.X ;  /* 0x0000000000117919 */ /* 0x000e220000002100 */
[----:B------:R-:W-:-:S02]  /*5f060*/  IMAD.MOV.U32 R5, RZ, RZ, R10 ;  /* 0x000000ffff057224 */ /* 0x000fc400078e000a */
[----:B------:R-:W1:Y:S01]  /*5f070*/  S2R R10, SR_TID.X ;  /* 0x00000000000a7919 */ /* 0x000e620000002100 */
[----:B------:R-:W-:Y:S01]  /*5f080*/  MOV R4, R11 ;  /* 0x0000000b00047202 */ /* 0x000fe20000000f00 */
[----:B---3--:R-:W-:Y:S01]  /*5f090*/  STL.64 [R1+0x3118], R26 ;  /* 0x0031181a01007387 */ /* 0x008fe20000100a00 */
[----:B--2---:R2:W-:Y:S03]  /*5f0a0*/  STL.64 [R1+0x3110], R24 ;  /* 0x0031101801007387 */ /* 0x0045e60000100a00 */
[----:B--2---:R-:W2:Y:S01]  /*5f0b0*/  LDL.LU R24, [R1+0x10] ;  /* 0x0000100001187983 */ /* 0x004ea20000300800 */
[----:B------:R-:W2:Y:S01]  /*5f0c0*/  LDL.LU R25, [R1+0x14] ;  /* 0x0000140001197983 */ /* 0x000ea20000300800 */
[----:B0-----:R-:W-:Y:S01]  /*5f0d0*/  LOP3.LUT R11, R17, 0x7, RZ, 0xc0, !PT ;  /* 0x00000007110b7812 */ /* 0x001fe200078ec0ff */
[C---:B-1----:R-:W-:Y:S01]  /*5f0e0*/  IMAD.SHL.U32 R23, R10.reuse, 0x2, RZ ;  /* 0x000000020a177824 */ /* 0x042fe200078e00ff */
[----:B------:R-:W-:-:S03]  /*5f0f0*/  LOP3.LUT R17, R10, 0x10, RZ, 0xc0, !PT ;  /* 0x000000100a117812 */ /* 0x000fc600078ec0ff */
[----:B------:R-:W-:Y:S01]  /*5f100*/  IMAD R11, R11, 0x210, RZ ;  /* 0x000002100b0b7824 */ /* 0x000fe200078e02ff */
[----:B------:R-:W-:-:S04]  /*5f110*/  SHF.L.U32 R17, R17, 0x8, RZ ;  /* 0x0000000811117819 */ /* 0x000fc800000006ff */
[----:B------:R-:W-:Y:S02]  /*5f120*/  LOP3.LUT R23, R11, 0x10, R23, 0x78, !PT ;  /* 0x000000100b177812 */ /* 0x000fe400078e7817 */
[----:B------:R-:W-:Y:S02]  /*5f130*/  MOV R26, R28 ;  /* 0x0000001c001a7202 */ /* 0x000fe40000000f00 */
[----:B------:R-:W-:Y:S02]  /*5f140*/  MOV R27, R29 ;  /* 0x0000001d001b7202 */ /* 0x000fe40000000f00 */
[----:B------:R-:W-:Y:S02]  /*5f150*/  MOV R7, R8 ;  /* 0x0000000800077202 */ /* 0x000fe40000000f00 */
[----:B------:R-:W-:Y:S02]  /*5f160*/  LOP3.LUT R23, R23, R17, RZ, 0xfc, !PT ;  /* 0x0000001117177212 */ /* 0x000fe400078efcff */
[----:B------:R-:W-:Y:S01]  /*5f170*/  MOV R6, R9 ;  /* 0x0000000900067202 */ /* 0x000fe20000000f00 */
[----:B------:R-:W3:Y:S04]  /*5f180*/  LDL.LU R28, [R1+0x3210] ;  /* 0x00321000011c7983 */ /* 0x000ee80000300800 */
[----:B------:R-:W0:Y:S01]  /*5f190*/  LDSM.16.MT88.4 R8, [R23+0x38000] ;  /* 0x038000001708783b */ /* 0x000e220000004200 */
[----:B------:R-:W4:Y:S02]  /*5f1a0*/  LDL.LU R29, [R1+0x320c] ;  /* 0x00320c00011d7983 */ /* 0x000f240000300800 */
[----:B------:R1:W-:Y:S02]  /*5f1b0*/  STL.64 [R1+0x3140], R26 ;  /* 0x0031401a01007387 */ /* 0x0003e40000100a00 */
[----:B-1----:R-:W-:Y:S01]  /*5f1c0*/  MOV R26, R13 ;  /* 0x0000000d001a7202 */ /* 0x002fe20000000f00 */
[----:B------:R-:W-:Y:S01]  /*5f1d0*/  IMAD.MOV.U32 R27, RZ, RZ, R12 ;  /* 0x000000ffff1b7224 */ /* 0x000fe200078e000c */
[----:B--2---:R1:W-:Y:S02]  /*5f1e0*/  STL.64 [R1+0x3138], R24 ;  /* 0x0031381801007387 */ /* 0x0043e40000100a00 */
[----:B-1----:R-:W-:Y:S01]  /*5f1f0*/  IMAD.MOV.U32 R24, RZ, RZ, R2 ;  /* 0x000000ffff187224 */ /* 0x002fe200078e0002 */
[----:B------:R-:W-:Y:S01]  /*5f200*/  MOV R25, R0 ;  /* 0x0000000000197202 */ /* 0x000fe20000000f00 */
[----:B------:R-:W2:Y:S01]  /*5f210*/  LDL.LU R2, [R1+0x3208] ;  /* 0x0032080001027983 */ /* 0x000ea20000300800 */
[----:B------:R-:W2:Y:S02]  /*5f220*/  LDL.LU R0, [R1+0x3204] ;  /* 0x0032040001007983 */ /* 0x000ea40000300800 */
[----:B------:R-:W-:Y:S01]  /*5f230*/  STL.64 [R1+0x3170], R26 ;  /* 0x0031701a01007387 */ /* 0x000fe20000100a00 */
[----:B------:R1:W-:Y:S01]  /*5f240*/  STL.64 [R1+0x3168], R24 ;  /* 0x0031681801007387 */ /* 0x0003e20000100a00 */
[----:B------:R-:W-:Y:S02]  /*5f250*/  STL [R1+0x3020], R3 ;  /* 0x0030200301007387 */ /* 0x000fe40000100800 */
[----:B0-----:R-:W-:Y:S02]  /*5f260*/  STL.64 [R1+0x58], R10 ;  /* 0x0000580a01007387 */ /* 0x001fe40000100a00 */
[----:B------:R-:W-:Y:S01]  /*5f270*/  STL [R1+0x31d8], R23 ;  /* 0x0031d81701007387 */ /* 0x000fe20000100800 */
[----:B-1----:R-:W3:Y:S01]  /*5f280*/  LDL.LU R24, [R1+0x30] ;  /* 0x0000300001187983 */ /* 0x002ee20000300800 */
[----:B------:R-:W3:Y:S02]  /*5f290*/  LDL.LU R25, [R1+0x34] ;  /* 0x0000340001197983 */ /* 0x000ee40000300800 */
[----:B------:R-:W3:Y:S02]  /*5f2a0*/  LDL.LU R26, [R1+0x38] ;  /* 0x00003800011a7983 */ /* 0x000ee40000300800 */
[----:B------:R-:W3:Y:S01]  /*5f2b0*/  LDL.LU R27, [R1+0x3c] ;  /* 0x00003c00011b7983 */ /* 0x000ee20000300800 */
[----:B------:R-:W-:-:S02]  /*5f2c0*/  MOV R12, R8 ;  /* 0x00000008000c7202 */ /* 0x000fc40000000f00 */
[----:B------:R-:W-:Y:S02]  /*5f2d0*/  MOV R13, R9 ;  /* 0x00000009000d7202 */ /* 0x000fe40000000f00 */
[----:B--2---:R-:W0:Y:S04]  /*5f2e0*/  LDSM.16.M88.4 R8, [R0+0x40380] ;  /* 0x040380000008783b */ /* 0x004e280000000200 */
[----:B---3--:R-:W-:Y:S01]  /*5f2f0*/  STL.64 [R1+0x31a0], R26 ;  /* 0x0031a01a01007387 */ /* 0x008fe20000100a00 */
[----:B------:R-:W-:Y:S03]  /*5f300*/  STL.64 [R1+0x3198], R24 ;  /* 0x0031981801007387 */ /* 0x000fe60000100a00 */
[----:B0-----:R-:W-:Y:S01]  /*5f310*/  STL [R1+0x2de4], R10 ;  /* 0x002de40a01007387 */ /* 0x001fe20000100800 */
[----:B------:R-:W-:Y:S02]  /*5f320*/  STL [R1+0x2de0], R11 ;  /* 0x002de00b01007387 */ /* 0x000fe40000100800 */
[----:B------:R0:W-:Y:S02]  /*5f330*/  STL.64 [R1+0x3120], R8 ;  /* 0x0031200801007387 */ /* 0x0001e40000100a00 */
[----:B0-----:R-:W2:Y:S01]  /*5f340*/  LDL.LU R8, [R1+0x2b0] ;  /* 0x0002b00001087983 */ /* 0x001ea20000300800 */
[----:B------:R-:W2:Y:S02]  /*5f350*/  LDL.LU R9, [R1+0x2b4] ;  /* 0x0002b40001097983 */ /* 0x000ea40000300800 */
[----:B------:R-:W3:Y:S02]  /*5f360*/  LDL.LU R10, [R1+0x2b8] ;  /* 0x0002b800010a7983 */ /* 0x000ee40000300800 */
[----:B------:R-:W3:Y:S01]  /*5f370*/  LDL.LU R11, [R1+0x2bc] ;  /* 0x0002bc00010b7983 */ /* 0x000ee20000300800 */
[----:B------:R-:W2:Y:S01]  /*5f380*/  LDL.LU R24, [R1+0x40] ;  /* 0x0000400001187983 */ /* 0x000ea20000300800 */
[----:B------:R-:W-:-:S02]  /*5f390*/  IMAD.MOV.U32 R25, RZ, RZ, R2 ;  /* 0x000000ffff197224 */ /* 0x000fc400078e0002 */
[----:B------:R-:W2:Y:S01]  /*5f3a0*/  LDL.LU R2, [R1+0x3200] ;  /* 0x0032000001027983 */ /* 0x000ea20000300800 */
[----:B----4-:R-:W-:Y:S02]  /*5f3b0*/  MOV R26, R29 ;  /* 0x0000001d001a7202 */ /* 0x010fe40000000f00 */
[----:B------:R-:W-:Y:S01]  /*5f3c0*/  MOV R27, R28 ;  /* 0x0000001c001b7202 */ /* 0x000fe20000000f00 */
[----:B------:R-:W4:Y:S01]  /*5f3d0*/  LDL.LU R29, [R1+0x31fc] ;  /* 0x0031fc00011d7983 */ /* 0x000f220000300800 */
[----:B------:R-:W4:Y:S03]  /*5f3e0*/  LDL.LU R28, [R1+0x31f8] ;  /* 0x0031f800011c7983 */ /* 0x000f260000300800 */
[----:B---3--:R-:W-:Y:S01]  /*5f3f0*/  STL.64 [R1+0x3130], R10 ;  /* 0x0031300a01007387 */ /* 0x008fe20000100a00 */
[----:B--2---:R0:W-:Y:S03]  /*5f400*/  STL.64 [R1+0x3128], R8 ;  /* 0x0031280801007387 */ /* 0x0041e60000100a00 */
[----:B0-----:R-:W2:Y:S01]  /*5f410*/  LDL.LU R8, [R1+0x2c0] ;  /* 0x0002c00001087983 */ /* 0x001ea20000300800 */
[----:B------:R-:W2:Y:S02]  /*5f420*/  LDL.LU R9, [R1+0x2c4] ;  /* 0x0002c40001097983 */ /* 0x000ea40000300800 */
[----:B------:R-:W3:Y:S02]  /*5f430*/  LDL.LU R10, [R1+0x2c8] ;  /* 0x0002c800010a7983 */ /* 0x000ee40000300800 */
[----:B----4-:R-:W-:-:S02]  /*5f440*/  IMAD.MOV.U32 R11, RZ, RZ, R29 ;  /* 0x000000ffff0b7224 */ /* 0x010fc400078e001d */
[----:B------:R-:W4:Y:S04]  /*5f450*/  LDL.LU R29, [R1+0x31f4] ;  /* 0x0031f400011d7983 */ /* 0x000f280000300800 */
[----:B---3--:R-:W-:Y:S01]  /*5f460*/  STL.64 [R1+0x3150], R10 ;  /* 0x0031500a01007387 */ /* 0x008fe20000100a00 */
[----:B--2---:R0:W-:Y:S03]  /*5f470*/  STL.64 [R1+0x3148], R8 ;  /* 0x0031480801007387 */ /* 0x0041e60000100a00 */
[----:B0-----:R-:W2:Y:S01]  /*5f480*/  LDL.LU R8, [R1+0x2d0] ;  /* 0x0002d00001087983 */ /* 0x001ea20000300800 */
[----:B------:R-:W2:Y:S02]  /*5f490*/  LDL.LU R9, [R1+0x2d4] ;  /* 0x0002d40001097983 */ /* 0x000ea40000300800 */
[----:B------:R-:W3:Y:S01]  /*5f4a0*/  LDL.LU R10, [R1+0x2d8] ;  /* 0x0002d800010a7983 */ /* 0x000ee20000300800 */
[----:B------:R-:W-:-:S02]  /*5f4b0*/  MOV R11, R28 ;  /* 0x0000001c000b7202 */ /* 0x000fc40000000f00 */
[----:B------:R-:W4:Y:S01]  /*5f4c0*/  LDL.LU R28, [R1+0x31f0] ;  /* 0x0031f000011c7983 */ /* 0x000f220000300800 */
[----:B------:R-:W4:Y:S02]  /*5f4d0*/  LDL.LU R20, [R1+0x230] ;  /* 0x0002300001147983 */ /* 0x000f240000300800 */
[----:B------:R-:W4:Y:S02]  /*5f4e0*/  LDL.LU R21, [R1+0x234] ;  /* 0x0002340001157983 */ /* 0x000f240000300800 */
[----:B------:R-:W4:Y:S01]  /*5f4f0*/  LDL.LU R22, [R1+0x238] ;  /* 0x0002380001167983 */ /* 0x000f220000300800 */
[----:B------:R-:W4:Y:S04]  /*5f500*/  LDL.LU R23, [R1+0x23c] ;  /* 0x00023c0001177983 */ /* 0x000f280000300800 */
        /* <DEDUP_REMOVED lines=13> */
[----:B------:R-:W4:Y:S04]  /*5f5e0*/  LDL.LU R28, [R1+0x31e8] ;  /* 0x0031e800011c7983 */ /* 0x000f280000300800 */
[----:B---3--:R-:W-:Y:S01]  /*5f5f0*/  STL.64 [R1+0x3190], R10 ;  /* 0x0031900a01007387 */ /* 0x008fe20000100a00 */
[----:B--2---:R4:W-:Y:S02]  /*5f600*/  STL.64 [R1+0x3188], R8 ;  /* 0x0031880801007387 */ /* 0x0049e40000100a00 */
[----:B----4-:R-:W-:Y:S02]  /*5f610*/  MOV R8, R29 ;  /* 0x0000001d00087202 */ /* 0x010fe40000000f00 */
[----:B------:R-:W2:Y:S01]  /*5f620*/  LDL.LU R29, [R1+0x31e4] ;  /* 0x0031e400011d7983 */ /* 0x000ea20000300800 */
[----:B------:R-:W3:Y:S02]  /*5f630*/  LDL.LU R9, [R1+0x314] ;  /* 0x0003140001097983 */ /* 0x000ee40000300800 */
[----:B------:R-:W4:Y:S02]  /*5f640*/  LDL.LU R10, [R1+0x318] ;  /* 0x00031800010a7983 */ /* 0x000f240000300800 */
[----:B------:R-:W4:Y:S01]  /*5f650*/  LDL.LU R11, [R1+0x31c] ;  /* 0x00031c00010b7983 */ /* 0x000f220000300800 */
[----:B------:R-:W-:Y:S01]  /*5f660*/  MOV R16, R7 ;  /* 0x0000000700107202 */ /* 0x000fe20000000f00 */
[----:B------:R-:W-:Y:S01]  /*5f670*/  IMAD.MOV.U32 R17, RZ, RZ, R6 ;  /* 0x000000ffff117224 */ /* 0x000fe200078e0006 */
[----:B------:R-:W-:-:S02]  /*5f680*/  MOV R18, R5 ;  /* 0x0000000500127202 */ /* 0x000fc40000000f00 */
[----:B------:R-:W-:Y:S02]  /*5f690*/  MOV R19, R4 ;  /* 0x0000000400137202 */ /* 0x000fe40000000f00 */
[----:B------:R-:W0:Y:S04]  /*5f6a0*/  LDSM.16.M88.4 R4, [R0+0x50380] ;  /* 0x050380000004783b */ /* 0x000e280000000200 */
[----:B----4-:R-:W-:Y:S01]  /*5f6b0*/  STL.64 [R1+0x31b0], R10 ;  /* 0x0031b00a01007387 */ /* 0x010fe20000100a00 */
[----:B---3--:R1:W-:Y:S02]  /*5f6c0*/  STL.64 [R1+0x31a8], R8 ;  /* 0x0031a80801007387 */ /* 0x0083e40000100a00 */
[----:B-1----:R-:W-:Y:S01]  /*5f6d0*/  IMAD.MOV.U32 R8, RZ, RZ, R28 ;  /* 0x000000ffff087224 */ /* 0x002fe200078e001c */
[----:B--2---:R-:W-:Y:S01]  /*5f6e0*/  MOV R9, R29 ;  /* 0x0000001d00097202 */ /* 0x004fe20000000f00 */
[----:B------:R-:W2:Y:S01]  /*5f6f0*/  LDL.LU R28, [R1+0x31e0] ;  /* 0x0031e000011c7983 */ /* 0x000ea20000300800 */
[----:B------:R-:W3:Y:S02]  /*5f700*/  LDL.LU R29, [R1+0x31dc] ;  /* 0x0031dc00011d7983 */ /* 0x000ee40000300800 */
[----:B------:R-:W4:Y:S02]  /*5f710*/  LDL.LU R10, [R1+0x328] ;  /* 0x00032800010a7983 */ /* 0x000f240000300800 */
[----:B------:R-:W4:Y:S01]  /*5f720*/  LDL.LU R11, [R1+0x32c] ;  /* 0x00032c00010b7983 */ /* 0x000f220000300800 */
[----:B------:R-:W-:Y:S01]  /*5f730*/  HMMA.16816.F32 R16, R16, R14, R20 ;  /* 0x0000000e1010723c */ /* 0x000fe20000001814 */
[----:B----4-:R-:W-:Y:S01]  /*5f740*/  STL.64 [R1+0x31c0], R10 ;  /* 0x0031c00a01007387 */ /* 0x010fe20000100a00 */
[----:B------:R1:W-:Y:S03]  /*5f750*/  STL.64 [R1+0x31b8], R8 ;  /* 0x0031b80801007387 */ /* 0x0003e60000100a00 */
[----:B-1----:R-:W4:Y:S01]  /*5f760*/  LDL.LU R8, [R1+0x270] ;  /* 0x0002700001087983 */ /* 0x002f220000300800 */
[----:B------:R-:W4:Y:S02]  /*5f770*/  LDL.LU R9, [R1+0x274] ;  /* 0x0002740001097983 */ /* 0x000f240000300800 */
[----:B0-----:R-:W-:Y:S02]  /*5f780*/  STL [R1+0x2ddc], R6 ;  /* 0x002ddc0601007387 */ /* 0x001fe40000100800 */
[----:B------:R-:W-:Y:S01]  /*5f790*/  STL [R1+0x2dd8], R7 ;  /* 0x002dd80701007387 */ /* 0x000fe20000100800 */
[----:B------:R-:W2:Y:S11]  /*5f7a0*/  LDL.LU R23, [R1+0x31d8] ;  /* 0x0031d80001177983 */ /* 0x000eb60000300800 */
[----:B------:R-:W-:Y:S01]  /*5f7b0*/  @!UPT UIADD3 URZ, URZ, URZ, URZ ;  /* 0x0000003f3f3ff290 */ /* 0x000fe2000fffe03f */
[----:B------:R-:W-:Y:S02]  /*5f7c0*/  STL.64 [R1+0x210], R16 ;  /* 0x0002101001007387 */ /* 0x000fe40000100a00 */
[----:B------:R-:W-:Y:S02]  /*5f7d0*/  STL.64 [R1+0x218], R18 ;  /* 0x0002181201007387 */ /* 0x000fe40000100a00 */
[----:B--2---:R-:W0:Y:S04]  /*5f7e0*/  LDSM.16.MT88.4 R16, [R23+0x38080] ;  /* 0x038080001710783b */ /* 0x004e280000004200 */
[----:B0-----:R-:W-:Y:S01]  /*5f7f0*/  STL.64 [R1+0x80], R16 ;  /* 0x0000801001007387 */ /* 0x001fe20000100a00 */
[----:B------:R0:W-:Y:S03]  /*5f800*/  STL.64 [R1+0x88], R18 ;  /* 0x0000881201007387 */ /* 0x0001e60000100a00 */
[----:B0-----:R-:W4:Y:S01]  /*5f810*/  LDL.LU.64 R18, [R1+0x31d0] ;  /* 0x0031d00001127983 */ /* 0x001f220000300a00 */
[----:B---3--:R-:W-:Y:S01]  /*5f820*/  MOV R10, R29 ;  /* 0x0000001d000a7202 */ /* 0x008fe20000000f00 */
[----:B------:R-:W-:-:S02]  /*5f830*/  IMAD.MOV.U32 R11, RZ, RZ, R28 ;  /* 0x000000ffff0b7224 */ /* 0x000fc400078e001c */
[----:B------:R-:W2:Y:S05]  /*5f840*/  LDL.LU R16, [R1+0x31c8] ;  /* 0x0031c80001107983 */ /* 0x000eaa0000300800 */
[C---:B----4-:R-:W-:Y:S11]  /*5f850*/  HMMA.16816.F32 R8, R24.reuse, R18, R8 ;  /* 0x000000121808723c */ /* 0x050ff60000001808 */
        /* <DEDUP_REMOVED lines=50> */
[----:B------:R-:W-:Y:S01]  /*5fb80*/  MOV R29, R10 ;  /* 0x0000000a001d7202 */ /* 0x000fe20000000f00 */
[----:B------:R-:W-:Y:S02]  /*5fb90*/  IMAD.MOV.U32 R0, RZ, RZ, R11 ;  /* 0x000000ffff007224 */ /* 0x000fe400078e000b */
[----:B------:R-:W3:Y:S04]  /*5fba0*/  LDL.LU.64 R10, [R1+0x3130] ;  /* 0x00313000010a7983 */ /* 0x000ee80000300a00 */
[----:B0-----:R-:W3:Y:S01]  /*5fbb0*/  LDL.LU.64 R8, [R1+0x3128] ;  /* 0x0031280001087983 */ /* 0x001ee20000300a00 */
[----:B------:R-:W-:Y:S02]  /*5fbc0*/  STL [R1+0x302c], R0 ;  /* 0x00302c0001007387 */ /* 0x000fe40000100800 */
[----:B------:R-:W-:Y:S01]  /*5fbd0*/  STL [R1+0x3028], R29 ;  /* 0x0030281d01007387 */ /* 0x000fe20000100800 */
[----:B---3--:R-:W-:Y:S01]  /*5fbe0*/  HMMA.16816.F32 R24, R24, R14, R8 ;  /* 0x0000000e1818723c */ /* 0x008fe20000001808 */
[----:B------:R-:W3:Y:S11]  /*5fbf0*/  LDL.LU.64 R8, [R1+0x3120] ;  /* 0x0031200001087983 */ /* 0x000ef60000300a00 */
[----:B------:R-:W-:Y:S11]  /*5fc00*/  @!UPT UIADD3 URZ, URZ, URZ, URZ ;  /* 0x0000003f3f3ff290 */ /* 0x000ff6000fffe03f */
[----:B------:R-:W-:Y:S01]  /*5fc10*/  STL.64 [R1+0x2d0], R24 ;  /* 0x0002d01801007387 */ /* 0x000fe20000100a00 */
[----:B------:R0:W-:Y:S03]  /*5fc20*/  STL.64 [R1+0x2d8], R26 ;  /* 0x0002d81a01007387 */ /* 0x0001e60000100a00 */
[----:B0-----:R-:W4:Y:S01]  /*5fc30*/  LDL.LU.64 R26, [R1+0x3118] ;  /* 0x00311800011a7983 */ /* 0x001f220000300a00 */
[----:B------:R-:W4:Y:S02]  /*5fc40*/  LDL.LU.64 R24, [R1+0x3110] ;  /* 0x0031100001187983 */ /* 0x000f240000300a00 */
[----:B------:R-:W-:Y:S02]  /*5fc50*/  STL.64 [R1+0x3108], R14 ;  /* 0x0031080e01007387 */ /* 0x000fe40000100a00 */
[----:B------:R0:W-:Y:S02]  /*5fc60*/  STL.64 [R1+0x3100], R12 ;  /* 0x0031000c01007387 */ /* 0x0001e40000100a00 */
[----:B0-----:R-:W4:Y:S01]  /*5fc70*/  LDL.LU R12, [R1+0x2a0] ;  /* 0x0002a000010c7983 */ /* 0x001f220000300800 */
[----:B------:R-:W4:Y:S02]  /*5fc80*/  LDL.LU R13, [R1+0x2a4] ;  /* 0x0002a400010d7983 */ /* 0x000f240000300800 */
[----:B------:R-:W4:Y:S02]  /*5fc90*/  LDL.LU R14, [R1+0x2a8] ;  /* 0x0002a800010e7983 */ /* 0x000f240000300800 */
[----:B------:R-:W4:Y:S02]  /*5fca0*/  LDL.LU R15, [R1+0x2ac] ;  /* 0x0002ac00010f7983 */ /* 0x000f240000300800 */
[----:B----4-:R-:W-:Y:S11]  /*5fcb0*/  HMMA.16816.F32 R12, R24, R18, R12 ;  /* 0x00000012180c723c */ /* 0x010ff6000000180c */
        /* <DEDUP_REMOVED lines=13> */
[----:B------:R-:W-:Y:S01]  /*5fd90*/  STL [R1+0x3030], R29 ;  /* 0x0030301d01007387 */ /* 0x000fe20000100800 */
[----:B------:R-:W-:-:S02]  /*5fda0*/  MOV R11, R24 ;  /* 0x00000018000b7202 */ /* 0x000fc40000000f00 */
[----:B------:R-:W-:Y:S01]  /*5fdb0*/  MOV R10, R25 ;  /* 0x00000019000a7202 */ /* 0x000fe20000000f00 */
[----:B------:R-:W-:Y:S01]  /*5fdc0*/  IMAD.MOV.U32 R7, RZ, RZ, R26 ;  /* 0x000000ffff077224 */ /* 0x000fe200078e001a */
[----:B------:R-:W-:Y:S01]  /*5fdd0*/  MOV R6, R27 ;  /* 0x0000001b00067202 */ /* 0x000fe20000000f00 */
[----:B0-----:R-:W-:Y:S01]  /*5fde0*/  IMAD.MOV.U32 R0, RZ, RZ, R15 ;  /* 0x000000ffff007224 */ /* 0x001fe200078e000f */
[----:B------:R-:W-:Y:S01]  /*5fdf0*/  STL.64 [R1+0x30], R12 ;  /* 0x0000300c01007387 */ /* 0x000fe20000100a00 */
[----:B------:R-:W-:Y:S01]  /*5fe00*/  STL [R1+0x38], R14 ;  /* 0x0000380e01007387 */ /* 0x000fe20000100800 */
[----:B--2---:R-:W-:Y:S01]  /*5fe10*/  MOV R23, R16 ;  /* 0x0000001000177202 */ /* 0x004fe20000000f00 */
[----:B------:R-:W0:Y:S01]  /*5fe20*/  LDSM.16.MT88.4 R12, [R2+0x38000] ;  /* 0x03800000020c783b */ /* 0x000e220000004200 */
[----:B------:R-:W-:Y:S03]  /*5fe30*/  STL [R1+0x3040], R0 ;  /* 0x0030400001007387 */ /* 0x000fe60000100800 */
[----:B------:R-:W2:Y:S02]  /*5fe40*/  LDL.LU R24, [R1+0x250] ;  /* 0x0002500001187983 */ /* 0x000ea40000300800 */
[----:B------:R-:W2:Y:S02]  /*5fe50*/  LDL.LU R25, [R1+0x254] ;  /* 0x0002540001197983 */ /* 0x000ea40000300800 */
[----:B------:R-:W4:Y:S01]  /*5fe60*/  LDL.LU R26, [R1+0x258] ;  /* 0x00025800011a7983 */ /* 0x000f220000300800 */
[----:B------:R-:W4:Y:S04]  /*5fe70*/  LDL.LU R27, [R1+0x25c] ;  /* 0x00025c00011b7983 */ /* 0x000f280000300800 */
[----:B----4-:R-:W-:Y:S01]  /*5fe80*/  STL.64 [R1+0x30a8], R26 ;  /* 0x0030a81a01007387 */ /* 0x010fe20000100a00 */
[----:B--2---:R1:W-:Y:S03]  /*5fe90*/  STL.64 [R1+0x30a0], R24 ;  /* 0x0030a01801007387 */ /* 0x0043e60000100a00 */
[----:B-1----:R-:W2:Y:S01]  /*5fea0*/  LDL.LU R24, [R1+0x280] ;  /* 0x0002800001187983 */ /* 0x002ea20000300800 */
[----:B------:R-:W2:Y:S02]  /*5feb0*/  LDL.LU R25, [R1+0x284] ;  /* 0x0002840001197983 */ /* 0x000ea40000300800 */
[----:B------:R-:W4:Y:S02]  /*5fec0*/  LDL.LU R26, [R1+0x288] ;  /* 0x00028800011a7983 */ /* 0x000f240000300800 */
[----:B------:R-:W4:Y:S02]  /*5fed0*/  LDL.LU R27, [R1+0x28c] ;  /* 0x00028c00011b7983 */ /* 0x000f240000300800 */
[----:B----4-:R-:W-:Y:S01]  /*5fee0*/  STL.64 [R1+0x30c8], R26 ;  /* 0x0030c81a01007387 */ /* 0x010fe20000100a00 */
[----:B--2---:R1:W-:Y:S02]  /*5fef0*/  STL.64 [R1+0x30c0], R24 ;  /* 0x0030c01801007387 */ /* 0x0043e40000100a00 */
[----:B------:R-:W2:Y:S02]  /*5ff00*/  LDL.LU R20, [R1] ;  /* 0x0000000001147983 */ /* 0x000ea40000300800 */
[----:B------:R-:W2:Y:S01]  /*5ff10*/  LDL.LU R21, [R1+0x4] ;  /* 0x0000040001157983 */ /* 0x000ea20000300800 */
[----:B------:R-:W4:Y:S04]  /*5ff20*/  LDL.LU R22, [R1+0x8] ;  /* 0x0000080001167983 */ /* 0x000f280000300800 */
[----:B----4-:R-:W-:Y:S01]  /*5ff30*/  STL.64 [R1+0x30e8], R22 ;  /* 0x0030e81601007387 */ /* 0x010fe20000100a00 */
[----:B--2---:R-:W-:Y:S02]  /*5ff40*/  STL.64 [R1+0x30e0], R20 ;  /* 0x0030e01401007387 */ /* 0x004fe40000100a00 */
[----:B-1----:R-:W2:Y:S02]  /*5ff50*/  LDL.LU R24, [R1+0x290] ;  /* 0x0002900001187983 */ /* 0x002ea40000300800 */
[----:B------:R-:W2:Y:S01]  /*5ff60*/  LDL.LU R25, [R1+0x294] ;  /* 0x0002940001197983 */ /* 0x000ea20000300800 */
[----:B------:R-:W4:Y:S01]  /*5ff70*/  LDL.LU R26, [R1+0x298] ;  /* 0x00029800011a7983 */ /* 0x000f220000300800 */
[----:B------:R-:W4:Y:S01]  /*5ff80*/  LDL.LU R27, [R1+0x29c] ;  /* 0x00029c00011b7983 */ /* 0x000f220000300800 */
[----:B0-----:R-:W-:-:S02]  /*5ff90*/  MOV R17, R12 ;  /* 0x0000000c00117202 */ /* 0x001fc40000000f00 */
[----:B------:R-:W-:Y:S01]  /*5ffa0*/  MOV R3, R13 ;  /* 0x0000000d00037202 */ /* 0x000fe20000000f00 */
[----:B------:R-:W-:Y:S01]  /*5ffb0*/  IMAD.MOV.U32 R28, RZ, RZ, R14 ;  /* 0x000000ffff1c7224 */ /* 0x000fe200078e000e */
[----:B------:R-:W-:Y:S02]  /*5ffc0*/  MOV R29, R15 ;  /* 0x0000000f001d7202 */ /* 0x000fe40000000f00 */
[----:B------:R-:W0:Y:S04]  /*5ffd0*/  LDSM.16.MT88.4 R12, [R2+0x38080] ;  /* 0x03808000020c783b */ /* 0x000e280000004200 */
[----:B----4-:R-:W-:Y:S01]  /*5ffe0*/  STL.64 [R1+0x30d8], R26 ;  /* 0x0030d81a01007387 */ /* 0x010fe20000100a00 */
[----:B--2---:R1:W-:Y:S03]  /*5fff0*/  STL.64 [R1+0x30d0], R24 ;  /* 0x0030d01801007387 */ /* 0x0043e60000100a00 */
[----:B-1----:R-:W2:Y:S01]  /*60000*/  LDL.LU R24, [R1+0x2e0] ;  /* 0x0002e00001187983 */ /* 0x002ea20000300800 */
[----:B------:R-:W2:Y:S02]  /*60010*/  LDL.LU R25, [R1+0x2e4] ;  /* 0x0002e40001197983 */ /* 0x000ea40000300800 */
[----:B------:R-:W4:Y:S02]  /*60020*/  LDL.LU R26, [R1+0x2e8] ;  /* 0x0002e800011a7983 */ /* 0x000f240000300800 */
[----:B------:R-:W4:Y:S01]  /*60030*/  LDL.LU R27, [R1+0x2ec] ;  /* 0x0002ec00011b7983 */ /* 0x000f220000300800 */
[----:B------:R-:W-:Y:S01]  /*60040*/  MOV R22, R7 ;  /* 0x0000000700167202 */ /* 0x000fe20000000f00 */
[----:B------:R-:W-:-:S02]  /*60050*/  IMAD.MOV.U32 R23, RZ, RZ, R6 ;  /* 0x000000ffff177224 */ /* 0x000fc400078e0006 */
[----:B0-----:R-:W-:Y:S01]  /*60060*/  IMAD.MOV.U32 R7, RZ, RZ, R14 ;  /* 0x000000ffff077224 */ /* 0x001fe200078e000e */
[----:B------:R-:W-:Y:S01]  /*60070*/  MOV R6, R15 ;  /* 0x0000000f00067202 */ /* 0x000fe20000000f00 */
[----:B------:R-:W-:Y:S01]  /*60080*/  IMAD.MOV.U32 R20, RZ, RZ, R11 ;  /* 0x000000ffff147224 */ /* 0x000fe200078e000b */
[----:B------:R-:W-:Y:S02]  /*60090*/  MOV R16, R12 ;  /* 0x0000000c00107202 */ /* 0x000fe40000000f00 */
[----:B------:R-:W-:Y:S01]  /*600a0*/  MOV R11, R13 ;  /* 0x0000000d000b7202 */ /* 0x000fe20000000f00 */
[----:B----4-:R-:W-:Y:S01]  /*600b0*/  STL.64 [R1+0x30f8], R26 ;  /* 0x0030f81a01007387 */ /* 0x010fe20000100a00 */
[----:B--2---:R0:W-:Y:S03]  /*600c0*/  STL.64 [R1+0x30f0], R24 ;  /* 0x0030f01801007387 */ /* 0x0041e60000100a00 */
[----:B0-----:R-:W2:Y:S01]  /*600d0*/  LDL.LU R24, [R1+0x2f0] ;  /* 0x0002f00001187983 */ /* 0x001ea20000300800 */
[----:B------:R-:W2:Y:S02]  /*600e0*/  LDL.LU R25, [R1+0x2f4] ;  /* 0x0002f40001197983 */ /* 0x000ea40000300800 */
[----:B------:R-:W2:Y:S02]  /*600f0*/  LDL.LU R26, [R1+0x2f8] ;  /* 0x0002f800011a7983 */ /* 0x000ea40000300800 */
[----:B------:R-:W2:Y:S01]  /*60100*/  LDL.LU R27, [R1+0x2fc] ;  /* 0x0002fc00011b7983 */ /* 0x000ea20000300800 */
[----:B------:R-:W-:Y:S01]  /*60110*/  STL [R1+0x3048], R3 ;  /* 0x0030480301007387 */ /* 0x000fe20000100800 */
[----:B------:R-:W-:Y:S02]  /*60120*/  STL [R1+0x3044], R17 ;  /* 0x0030441101007387 */ /* 0x000fe40000100800 */
[----:B------:R-:W2:Y:S02]  /*60130*/  LDL.LU.64 R14, [R1+0x3108] ;  /* 0x00310800010e7983 */ /* 0x000ea40000300a00 */
[----:B------:R-:W3:Y:S01]  /*60140*/  LDL.LU.64 R12, [R1+0x3100] ;  /* 0x00310000010c7983 */ /* 0x000ee20000300a00 */
[----:B------:R-:W-:Y:S01]  /*60150*/  STL.64 [R1+0x3068], R6 ;  /* 0x0030680601007387 */ /* 0x000fe20000100a00 */
[----:B------:R0:W-:Y:S03]  /*60160*/  STL.64 [R1+0x3060], R4 ;  /* 0x0030600401007387 */ /* 0x0001e60000100a00 */
[----:B0-----:R-:W4:Y:S01]  /*60170*/  LDL.LU R4, [R1+0xb0] ;  /* 0x0000b00001047983 */ /* 0x001f220000300800 */
[----:B------:R-:W4:Y:S02]  /*60180*/  LDL.LU R5, [R1+0xb4] ;  /* 0x0000b40001057983 */ /* 0x000f240000300800 */
[----:B------:R-:W2:Y:S02]  /*60190*/  LDL.LU R6, [R1+0xb8] ;  /* 0x0000b80001067983 */ /* 0x000ea40000300800 */
[----:B------:R-:W2:Y:S01]  /*601a0*/  LDL.LU R7, [R1+0xbc] ;  /* 0x0000bc0001077983 */ /* 0x000ea20000300800 */
[----:B------:R-:W-:Y:S01]  /*601b0*/  MOV R21, R10 ;  /* 0x0000000a00157202 */ /* 0x000fe20000000f00 */
        /* <DEDUP_REMOVED lines=13> */
[----:B------:R-:W4:Y:S01]  /*60290*/  LDL.LU.64 R26, [R1+0x30f8] ;  /* 0x0030f800011a7983 */ /* 0x000f220000300a00 */
[----:B------:R-:W4:Y:S11]  /*602a0*/  LDL.LU.64 R24, [R1+0x30f0] ;  /* 0x0030f00001187983 */ /* 0x000f360000300a00 */
[----:B------:R-:W-:Y:S02]  /*602b0*/  STL.64 [R1+0x2f0], R20 ;  /* 0x0002f01401007387 */ /* 0x000fe40000100a00 */
[----:B------:R-:W-:Y:S02]  /*602c0*/  STL.64 [R1+0x2f8], R22 ;  /* 0x0002f81601007387 */ /* 0x000fe40000100a00 */
[----:B------:R-:W0:Y:S02]  /*602d0*/  LDSM.16.MT88.4 R20, [R2+0x38100] ;  /* 0x038100000214783b */ /* 0x000e240000004200 */
[----:B0-----:R-:W-:-:S02]  /*602e0*/  MOV R17, R22 ;  /* 0x0000001600117202 */ /* 0x001fc40000000f00 */
        /* <DEDUP_REMOVED lines=54> */
[----:B------:R1:W-:Y:S02]  /*60650*/  STL.64 [R1+0x1a8], R26 ;  /* 0x0001a81a01007387 */ /* 0x0003e40000100a00 */
[----:B------:R-:W3:Y:S02]  /*60660*/  LDL.LU R14, [R1+0x58] ;  /* 0x00005800010e7983 */ /* 0x000ee40000300800 */
[----:B------:R-:W3:Y:S01]  /*60670*/  LDL.LU R15, [R1+0x5c] ;  /* 0x00005c00010f7983 */ /* 0x000ee20000300800 */
[----:B0-----:R-:W4:Y:S01]  /*60680*/  LDL.LU.64 R24, [R1+0x80] ;  /* 0x0000800001187983 */ /* 0x001f220000300a00 */
[----:B-1----:R-:W2:Y:S01]  /*60690*/  LDL.LU.64 R26, [R1+0x88] ;  /* 0x00008800011a7983 */ /* 0x002ea20000300a00 */
[C---:B---3--:R-:W-:Y:S11]  /*606a0*/  HMMA.16816.F32 R4, R12.reuse, R8, R4 ;  /* 0x000000080c04723c */ /* 0x048ff60000001804 */
[----:B------:R-:W-:Y:S11]  /*606b0*/  @!UPT UIADD3 URZ, URZ, URZ, URZ ;  /* 0x0000003f3f3ff290 */ /* 0x000ff6000fffe03f */
[----:B------:R-:W-:Y:S01]  /*606c0*/  @!UPT UIADD3 URZ, URZ, URZ, URZ ;  /* 0x0000003f3f3ff290 */ /* 0x000fe2000fffe03f */
[----:B------:R-:W-:Y:S01]  /*606d0*/  STL.64 [R1+0x190], R4 ;  /* 0x0001900401007387 */ /* 0x000fe20000100a00 */
[----:B------:R0:W-:Y:S03]  /*606e0*/  STL.64 [R1+0x198], R6 ;  /* 0x0001980601007387 */ /* 0x0001e60000100a00 */
[----:B0-----:R-:W3:Y:S01]  /*606f0*/  LDL.LU.64 R6, [R1+0x3068] ;  /* 0x0030680001067983 */ /* 0x001ee20000300a00 */
[----:B------:R-:W2:Y:S03]  /*60700*/  LDL.LU.64 R4, [R1+0x3060] ;  /* 0x0030600001047983 */ /* 0x000ea60000300a00 */
[----:B------:R-:W0:Y:S01]  /*60710*/  S2R R19, SR_TID.X ;  /* 0x0000000000137919 */ /* 0x000e220000002100 */
[----:B--2---:R-:W-:Y:S03]  /*60720*/  HMMA.16816.F32 R12, R12, R4, R20 ;  /* 0x000000040c0c723c */ /* 0x004fe60000001814 */
[----:B------:R-:W2:Y:S01]  /*60730*/  LDL.LU.64 R22, [R1+0x3058] ;  /* 0x0030580001167983 */ /* 0x000ea20000300a00 */
[----:B------:R-:W2:Y:S11]  /*60740*/  LDL.LU.64 R20, [R1+0x3050] ;  /* 0x0030500001147983 */ /* 0x000eb60000300a00 */
[----:B------:R-:W-:Y:S08]  /*60750*/  @!UPT UIADD3 URZ, URZ, URZ, URZ ;  /* 0x0000003f3f3ff290 */ /* 0x000ff0000fffe03f */
[----:B------:R-:W-:Y:S01]  /*60760*/  STL.64 [R1+0x160], R12 ;  /* 0x0001600c01007387 */ /* 0x000fe20000100a00 */
[----:B------:R-:W-:Y:S02]  /*60770*/  STL.64 [R1+0x168], R14 ;  /* 0x0001680e01007387 */ /* 0x000fe40000100a00 */
[----:B------:R-:W1:Y:S01]  /*60780*/  LDSM.16.MT88.4 R12, [R2+0x38180] ;  /* 0x03818000020c783b */ /* 0x000e620000004200 */
[----:B0-----:R-:W-:-:S05]  /*60790*/  LOP3.LUT R18, R19, 0x7, RZ, 0xc0, !PT ;  /* 0x0000000713127812 */ /* 0x001fca00078ec0ff */
[----:B------:R-:W-:Y:S01]  /*607a0*/  IMAD R18, R18, 0x210, RZ ;  /* 0x0000021012127824 */ /* 0x000fe200078e02ff */
[----:B-1----:R-:W-:Y:S01]  /*607b0*/  STL.64 [R1+0x2f20], R14 ;  /* 0x002f200e01007387 */ /* 0x002fe20000100a00 */
[----:B------:R0:W-:Y:S02]  /*607c0*/  STL.64 [R1+0x2f18], R12 ;  /* 0x002f180c01007387 */ /* 0x0001e40000100a00 */
[----:B0-----:R-:W-:Y:S02]  /*607d0*/  MOV R13, R10 ;  /* 0x0000000a000d7202 */ /* 0x001fe40000000f00 */
[----:B------:R-:W0:Y:S01]  /*607e0*/  S2R R10, SR_TID.X ;  /* 0x00000000000a7919 */ /* 0x000e220000002100 */
[----:B------:R-:W-:Y:S01]  /*607f0*/  MOV R14, R17 ;  /* 0x00000011000e7202 */ /* 0x000fe20000000f00 */
[----:B------:R-:W-:Y:S02]  /*60800*/  IMAD.MOV.U32 R15, RZ, RZ, R0 ;  /* 0x000000ffff0f7224 */ /* 0x000fe400078e0000 */
[----:B------:R-:W-:-:S02]  /*60810*/  IMAD.MOV.U32 R12, RZ, RZ, R3 ;  /* 0x000000ffff0c7224 */ /* 0x000fc400078e0003 */
[----:B------:R-:W3:Y:S01]  /*60820*/  LDL.LU R3, [R1+0x3048] ;  /* 0x0030480001037983 */ /* 0x000ee20000300800 */
[----:B------:R-:W3:Y:S02]  /*60830*/  LDL.LU R17, [R1+0x3044] ;  /* 0x0030440001117983 */ /* 0x000ee40000300800 */
[----:B------:R-:W3:Y:S02]  /*60840*/  LDL.LU R0, [R1+0x3040] ;  /* 0x0030400001007983 */ /* 0x000ee40000300800 */
[----:B------:R-:W-:Y:S01]  /*60850*/  STL.64 [R1+0x2f50], R14 ;  /* 0x002f500e01007387 */ /* 0x000fe20000100a00 */
[----:B------:R-:W-:Y:S01]  /*60860*/  STL.64 [R1+0x2f48], R12 ;  /* 0x002f480c01007387 */ /* 0x000fe20000100a00 */
[C---:B0-----:R-:W-:Y:S01]  /*60870*/  LOP3.LUT R19, R10.reuse, 0x10, RZ, 0xc0, !PT ;  /* 0x000000100a137812 */ /* 0x041fe200078ec0ff */
[----:B------:R-:W-:-:S03]  /*60880*/  SHF.L.U32 R10, R10, 0x1, RZ ;  /* 0x000000010a0a7819 */ /* 0x000fc600000006ff */
[----:B------:R-:W-:Y:S02]  /*60890*/  SHF.L.U32 R19, R19, 0x8, RZ ;  /* 0x0000000813137819 */ /* 0x000fe400000006ff */
[----:B------:R-:W-:-:S04]  /*608a0*/  LOP3.LUT R10, R18, 0x10, R10, 0x78, !PT ;  /* 0x00000010120a7812 */ /* 0x000fc800078e780a */
[----:B------:R-:W-:Y:S01]  /*608b0*/  LOP3.LUT R10, R10, R19, RZ, 0xfc, !PT ;  /* 0x000000130a0a7212 */ /* 0x000fe200078efcff */
[----:B------:R0:W-:Y:S03]  /*608c0*/  STL [R1+0x2e98], R2 ;  /* 0x002e980201007387 */ /* 0x0001e60000100800 */
[----:B------:R-:W-:Y:S02]  /*608d0*/  LOP3.LUT R10, R10, 0x40, RZ, 0x3c, !PT ;  /* 0x000000400a0a7812 */ /* 0x000fe400078e3cff */
[----:B----4-:R-:W-:Y:S02]  /*608e0*/  MOV R19, R25 ;  /* 0x0000001900137202 */ /* 0x010fe40000000f00 */
[----:B------:R-:W-:Y:S01]  /*608f0*/  MOV R18, R26 ;  /* 0x0000001a00127202 */ /* 0x000fe20000000f00 */
[----:B0-----:R-:W-:Y:S01]  /*60900*/  IMAD.MOV.U32 R2, RZ, RZ, R27 ;  /* 0x000000ffff027224 */ /* 0x001fe200078e001b */
[----:B--2---:R-:W-:Y:S07]  /*60910*/  HMMA.16816.F32 R12, R24, R8, R20 ;  /* 0x00000008180c723c */ /* 0x004fee0000001814 */
[----:B------:R-:W-:-:S02]  /*60920*/  IMAD.MOV.U32 R20, RZ, RZ, R24 ;  /* 0x000000ffff147224 */ /* 0x000fc400078e0018 */
[----:B------:R-:W0:Y:S11]  /*60930*/  LDSM.16.MT88.4 R24, [R10+0x38000] ;  /* 0x038000000a18783b */ /* 0x000e360000004200 */
[----:B------:R-:W-:Y:S03]  /*60940*/  @!UPT UIADD3 URZ, URZ, URZ, URZ ;  /* 0x0000003f3f3ff290 */ /* 0x000fe6000fffe03f */
[----:B------:R-:W-:Y:S01]  /*60950*/  STL.64 [R1+0x150], R12 ;  /* 0x0001500c01007387 */ /* 0x000fe20000100a00 */
[----:B------:R-:W-:Y:S02]  /*60960*/  STL.64 [R1+0x158], R14 ;  /* 0x0001580e01007387 */ /* 0x000fe40000100a00 */
[----:B------:R-:W-:Y:S01]  /*60970*/  STL.64 [R1+0x2fe8], R8 ;  /* 0x002fe80801007387 */ /* 0x000fe20000100a00 */
[----:B0-----:R-:W-:Y:S01]  /*60980*/  STL.64 [R1+0x2f00], R26 ;  /* 0x002f001a01007387 */ /* 0x001fe20000100a00 */
[----:B------:R0:W-:Y:S03]  /*60990*/  STL.64 [R1+0x2ef8], R24 ;  /* 0x002ef81801007387 */ /* 0x0001e60000100a00 */
[----:B0-----:R-:W2:Y:S01]  /*609a0*/  LDL.LU R24, [R1+0x180] ;  /* 0x0001800001187983 */ /* 0x001ea20000300800 */
[----:B------:R-:W2:Y:S02]  /*609b0*/  LDL.LU R25, [R1+0x184] ;  /* 0x0001840001197983 */ /* 0x000ea40000300800 */
[----:B------:R-:W4:Y:S02]  /*609c0*/  LDL.LU R26, [R1+0x188] ;  /* 0x00018800011a7983 */ /* 0x000f240000300800 */
[----:B------:R-:W4:Y:S02]  /*609d0*/  LDL.LU R27, [R1+0x18c] ;  /* 0x00018c00011b7983 */ /* 0x000f240000300800 */
[----:B----4-:R0:W-:Y:S01]  /*609e0*/  STL.64 [R1+0x2f60], R26 ;  /* 0x002f601a01007387 */ /* 0x0101e20000100a00 */
[----:B--2---:R3:W-:Y:S02]  /*609f0*/  STL.64 [R1+0x2f58], R24 ;  /* 0x002f581801007387 */ /* 0x0047e40000100a00 */
[----:B0-----:R-:W-:Y:S01]  /*60a00*/  IMAD.MOV.U32 R26, RZ, RZ, R28 ;  /* 0x000000ffff1a7224 */ /* 0x001fe200078e001c */
[----:B---3--:R-:W-:-:S02]  /*60a10*/  MOV R24, R17 ;  /* 0x0000001100187202 */ /* 0x008fc40000000f00 */
[----:B------:R-:W-:Y:S01]  /*60a20*/  MOV R27, R29 ;  /* 0x0000001d001b7202 */ /* 0x000fe20000000f00 */
[----:B------:R-:W2:Y:S01]  /*60a30*/  LDL.LU R17, [R1+0x303c] ;  /* 0x00303c0001117983 */ /* 0x000ea20000300800 */
[----:B------:R-:W-:Y:S02]  /*60a40*/  MOV R25, R3 ;  /* 0x0000000300197202 */ /* 0x000fe40000000f00 */
[----:B------:R-:W3:Y:S02]  /*60a50*/  LDL.LU R3, [R1+0x3038] ;  /* 0x0030380001037983 */ /* 0x000ee40000300800 */
[----:B------:R-:W4:Y:S01]  /*60a60*/  LDL.LU R28, [R1+0x3034] ;  /* 0x00303400011c7983 */ /* 0x000f220000300800 */
[----:B------:R-:W2:Y:S01]  /*60a70*/  LDL.LU R29, [R1+0x3030] ;  /* 0x00303000011d7983 */ /* 0x000ea20000300800 */
[----:B------:R-:W-:Y:S02]  /*60a80*/  STL.64 [R1+0x2f90], R26 ;  /* 0x002f901a01007387 */ /* 0x000fe40000100a00 */
[----:B------:R0:W-:Y:S02]  /*60a90*/  STL.64 [R1+0x2f88], R24 ;  /* 0x002f881801007387 */ /* 0x0001e40000100a00 */
[----:B------:R-:W2:Y:S01]  /*60aa0*/  LDL.LU R12, [R1+0x170] ;  /* 0x00017000010c7983 */ /* 0x000ea20000300800 */
[----:B------:R-:W2:Y:S01]  /*60ab0*/  LDL.LU R13, [R1+0x174] ;  /* 0x00017400010d7983 */ /* 0x000ea20000300800 */
[----:B------:R-:W2:Y:S02]  /*60ac0*/  LDL.LU R14, [R1+0x178] ;  /* 0x00017800010e7983 */ /* 0x000ea40000300800 */
[----:B------:R-:W2:Y:S01]  /*60ad0*/  LDL.LU R15, [R1+0x17c] ;  /* 0x00017c00010f7983 */ /* 0x000ea20000300800 */
[----:B0-----:R-:W2:Y:S01]  /*60ae0*/  LDL.LU R24, [R1+0x30] ;  /* 0x0000300001187983 */ /* 0x001ea20000300800 */
[----:B------:R-:W2:Y:S02]  /*60af0*/  LDL.LU R25, [R1+0x34] ;  /* 0x0000340001197983 */ /* 0x000ea40000300800 */
[----:B------:R-:W2:Y:S01]  /*60b00*/  LDL.LU R26, [R1+0x38] ;  /* 0x00003800011a7983 */ /* 0x000ea20000300800 */
[----:B------:R-:W-:-:S02]  /*60b10*/  MOV R27, R0 ;  /* 0x00000000001b7202 */ /* 0x000fc40000000f00 */
[----:B------:R-:W3:Y:S04]  /*60b20*/  LDL.LU R0, [R1+0x302c] ;  /* 0x00302c0001007983 */ /* 0x000ee80000300800 */
        /* <DEDUP_REMOVED lines=22> */
[----:B------:R-:W2:Y:S01]  /*60c90*/  LDL.LU R14, [R1+0x138] ;  /* 0x00013800010e7983 */ /* 0x000ea20000300800 */
[----:B---3--:R-:W-:-:S02]  /*60ca0*/  MOV R15, R17 ;  /* 0x00000011000f7202 */ /* 0x008fc40000000f00 */
[----:B------:R-:W3:Y:S04]  /*60cb0*/  LDL.LU R17, [R1+0x3018] ;  /* 0x0030180001117983 */ /* 0x000ee80000300800 */
        /* <DEDUP_REMOVED lines=8> */
[----:B---3--:R-:W-:Y:S01]  /*60d40*/  IMAD.MOV.U32 R14, RZ, RZ, R17 ;  /* 0x000000ffff0e7224 */ /* 0x008fe200078e0011 */
[----:B0-----:R-:W2:Y:S01]  /*60d50*/  LDL.LU R12, [R1+0xc0] ;  /* 0x0000c000010c7983 */ /* 0x001ea20000300800 */
        /* <DEDUP_REMOVED lines=15> */
[----:B------:R-:W2:Y:S01]  /*60e50*/  LDL.LU R15, [R1+0x26c] ;  /* 0x00026c00010f7983 */ /* 0x000ea20000300800 */
[----:B------:R-:W-:-:S02]  /*60e60*/  MOV R24, R20 ;  /* 0x0000001400187202 */ /* 0x000fc40000000f00 */
[----:B------:R-:W0:Y:S01]  /*60e70*/  LDSM.16.MT88.4 R20, [R10+0x38080] ;  /* 0x038080000a14783b */ /* 0x000e220000004200 */
[----:B------:R-:W-:Y:S01]  /*60e80*/  IMAD.MOV.U32 R25, RZ, RZ, R19 ;  /* 0x000000ffff197224 */ /* 0x000fe200078e0013 */
[----:B------:R-:W-:Y:S02]  /*60e90*/  MOV R26, R18 ;  /* 0x00000012001a7202 */ /* 0x000fe40000000f00 */
[----:B--2---:R-:W-:Y:S01]  /*60ea0*/  STL.64 [R1+0x3008], R14 ;  /* 0x0030080e01007387 */ /* 0x004fe20000100a00 */
[----:B------:R1:W-:Y:S03]  /*60eb0*/  STL.64 [R1+0x3000], R12 ;  /* 0x0030000c01007387 */ /* 0x0003e60000100a00 */
[----:B-1----:R-:W2:Y:S01]  /*60ec0*/  LDL.LU R12, [R1+0x120] ;  /* 0x00012000010c7983 */ /* 0x002ea20000300800 */
[----:B------:R-:W2:Y:S02]  /*60ed0*/  LDL.LU R13, [R1+0x124] ;  /* 0x00012400010d7983 */ /* 0x000ea40000300800 */
[----:B------:R-:W2:Y:S02]  /*60ee0*/  LDL.LU R14, [R1+0x128] ;  /* 0x00012800010e7983 */ /* 0x000ea40000300800 */
[----:B0-----:R-:W-:Y:S01]  /*60ef0*/  STL.64 [R1+0x2ee0], R22 ;  /* 0x002ee01601007387 */ /* 0x001fe20000100a00 */
[----:B------:R0:W-:Y:S01]  /*60f00*/  STL.64 [R1+0x2ed8], R20 ;  /* 0x002ed81401007387 */ /* 0x0001e20000100a00 */
[----:B---3--:R-:W-:Y:S01]  /*60f10*/  MOV R15, R17 ;  /* 0x00000011000f7202 */ /* 0x008fe20000000f00 */
[----:B0-----:R-:W-:-:S02]  /*60f20*/  IMAD.MOV.U32 R20, RZ, RZ, R16 ;  /* 0x000000ffff147224 */ /* 0x001fc400078e0010 */
[----:B------:R-:W0:Y:S01]  /*60f30*/  LDSM.16.MT88.4 R16, [R10+0x38100] ;  /* 0x038100000a10783b */ /* 0x000e220000004200 */
[----:B------:R-:W-:Y:S02]  /*60f40*/  MOV R21, R11 ;  /* 0x0000000b00157202 */ /* 0x000fe40000000f00 */
[----:B------:R-:W1:Y:S01]  /*60f50*/  LDSM.16.MT88.4 R8, [R10+0x38180] ;  /* 0x038180000a08783b */ /* 0x000e620000004200 */
[----:B------:R-:W-:Y:S01]  /*60f60*/  MOV R27, R2 ;  /* 0x00000002001b7202 */ /* 0x000fe20000000f00 */
[----:B0-----:R-:W-:Y:S02]  /*60f70*/  STL.64 [R1+0x2ec0], R18 ;  /* 0x002ec01201007387 */ /* 0x001fe40000100a00 */
        /* <DEDUP_REMOVED lines=13> */
[----:B-1----:R0:W-:Y:S02]  /*61050*/  STL.64 [R1+0x60], R8 ;  /* 0x0000600801007387 */ /* 0x0021e40000100a00 */
[----:B------:R-:W-:Y:S01]  /*61060*/  STL.64 [R1+0x68], R10 ;  /* 0x0000680a01007387 */ /* 0x000fe20000100a00 */
[----:B0-----:R-:W2:Y:S02]  /*61070*/  LDL.LU.64 R8, [R1+0x2fe8] ;  /* 0x002fe80001087983 */ /* 0x001ea40000300a00 */
        /* <DEDUP_REMOVED lines=9> */
[----:B------:R-:W2:Y:S01]  /*61110*/  LDL.LU.64 R14, [R1+0x2fd0] ;  /* 0x002fd000010e7983 */ /* 0x000ea20000300a00 */
[----:B------:R-:W2:Y:S11]  /*61120*/  LDL.LU.64 R12, [R1+0x2fc8] ;  /* 0x002fc800010c7983 */ /* 0x000eb60000300a00 */
[----:B------:R-:W-:Y:S10]  /*61130*/  @!UPT UIADD3 URZ, URZ, URZ, URZ ;  /* 0x0000003f3f3ff290 */ /* 0x000ff4000fffe03f */
[----:B------:R-:W-:Y:S01]  /*61140*/  STL [R1+0xe4], R25 ;  /* 0x0000e41901007387 */ /* 0x000fe20000100800 */
[----:B------:R0:W-:Y:S01]  /*61150*/  STL.64 [R1+0xe8], R26 ;  /* 0x0000e81a01007387 */ /* 0x0001e20000100a00 */
[----:B------:R-:W-:Y:S02]  /*61160*/  MOV R7, R24 ;  /* 0x0000001800077202 */ /* 0x000fe40000000f00 */
[----:B0-----:R-:W2:Y:S01]  /*61170*/  LDL.LU.64 R26, [R1+0x2fc0] ;  /* 0x002fc000011a7983 */ /* 0x001ea20000300a00 */
[----:B------:R-:W2:Y:S02]  /*61180*/  LDL.LU.64 R24, [R1+0x2fb8] ;  /* 0x002fb80001187983 */ /* 0x000ea40000300a00 */
[----:B------:R-:W-:Y:S02]  /*61190*/  IMAD.MOV.U32 R23, RZ, RZ, R6 ;  /* 0x000000ffff177224 */ /* 0x000fe400078e0006 */
        /* <DEDUP_REMOVED lines=40> */
[----:B------:R0:W-:Y:S03]  /*61420*/  STL.64 [R1+0x88], R14 ;  /* 0x0000880e01007387 */ /* 0x0001e60000100a00 */
[----:B0-----:R-:W2:Y:S01]  /*61430*/  LDL.LU.64 R14, [R1+0x2f50] ;  /* 0x002f5000010e7983 */ /* 0x001ea20000300a00 */
[----:B------:R-:W2:Y:S01]  /*61440*/  LDL.LU.64 R12, [R1+0x2f48] ;  /* 0x002f4800010c7983 */ /* 0x000ea20000300a00 */
[----:B---3--:R-:W-:Y:S08]  /*61450*/  HMMA.16816.F32 R20, R20, R4, R16 ;  /* 0x000000041414723c */ /* 0x008ff00000001810 */
[----:B--2---:R-:W-:Y:S01]  /*61460*/  HMMA.16816.F32 R16, R12, R8, R24 ;  /* 0x000000080c10723c */ /* 0x004fe20000001818 */
[----:B------:R-:W-:Y:S11]  /*61470*/  STL.64 [R1+0x2f40], R14 ;  /* 0x002f400e01007387 */ /* 0x000ff60000100a00 */
[----:B------:R-:W-:Y:S03]  /*61480*/  @!UPT UIADD3 URZ, URZ, URZ, URZ ;  /* 0x0000003f3f3ff290 */ /* 0x000fe6000fffe03f */
[----:B------:R-:W-:Y:S02]  /*61490*/  STL.64 [R1+0xf0], R20 ;  /* 0x0000f01401007387 */ /* 0x000fe40000100a00 */
[----:B------:R-:W-:Y:S02]  /*614a0*/  STL.64 [R1+0xf8], R22 ;  /* 0x0000f81601007387 */ /* 0x000fe40000100a00 */
[----:B------:R-:W-:Y:S02]  /*614b0*/  STL.64 [R1+0x2f38], R12 ;  /* 0x002f380c01007387 */ /* 0x000fe40000100a00 */
[----:B------:R-:W-:Y:S04]  /*614c0*/  LDSM.16.MT88.4 R12, [R3+0x38080] ;  /* 0x03808000030c783b */ /* 0x000fe80000004200 */
[----:B------:R-:W-:Y:S01]  /*614d0*/  STL.64 [R1+0x100], R16 ;  /* 0x0001001001007387 */ /* 0x000fe20000100a00 */
[----:B------:R-:W-:Y:S02]  /*614e0*/  STL.64 [R1+0x108], R18 ;  /* 0x0001081201007387 */ /* 0x000fe40000100a00 */
[----:B------:R-:W0:Y:S02]  /*614f0*/  LDSM.16.MT88.4 R16, [R3+0x38000] ;  /* 0x038000000310783b */ /* 0x000e240000004200 */
[----:B0-----:R-:W-:Y:S02]  /*61500*/  STL [R1+0x40], R16 ;  /* 0x0000401001007387 */ /* 0x001fe40000100800 */
[----:B------:R-:W-:Y:S02]  /*61510*/  STL.64 [R1+0x30], R12 ;  /* 0x0000300c01007387 */ /* 0x000fe40000100a00 */
[----:B------:R-:W2:Y:S02]  /*61520*/  LDL.LU R24, [R1+0x210] ;  /* 0x0002100001187983 */ /* 0x000ea40000300800 */
        /* <DEDUP_REMOVED lines=19> */
[----:B------:R-:W-:Y:S01]  /*61660*/  MOV R6, R17 ;  /* 0x0000001100067202 */ /* 0x000fe20000000f00 */
[----:B------:R-:W-:Y:S01]  /*61670*/  IMAD.MOV.U32 R7, RZ, RZ, R18 ;  /* 0x000000ffff077224 */ /* 0x000fe200078e0012 */
[----:B------:R-:W-:-:S02]  /*61680*/  MOV R2, R19 ;  /* 0x0000001300027202 */ /* 0x000fc40000000f00 */
[----:B------:R-:W-:Y:S01]  /*61690*/  MOV R11, R14 ;  /* 0x0000000e000b7202 */ /* 0x000fe20000000f00 */
[----:B------:R-:W-:Y:S02]  /*616a0*/  IMAD.MOV.U32 R10, RZ, RZ, R15 ;  /* 0x000000ffff0a7224 */ /* 0x000fe400078e000f */
[----:B------:R-:W0:Y:S04]  /*616b0*/  LDSM.16.MT88.4 R12, [R3+0x38100] ;  /* 0x03810000030c783b */ /* 0x000e280000004200 */
[----:B--2---:R-:W-:Y:S01]  /*616c0*/  STL.64 [R1+0x2ef0], R22 ;  /* 0x002ef01601007387 */ /* 0x004fe20000100a00 */
[----:B---3--:R1:W-:Y:S03]  /*616d0*/  STL.64 [R1+0x2ee8], R20 ;  /* 0x002ee81401007387 */ /* 0x0083e60000100a00 */
[----:B-1----:R-:W2:Y:S01]  /*616e0*/  LDL.LU R20, [R1+0x270] ;  /* 0x0002700001147983 */ /* 0x002ea20000300800 */
[----:B------:R-:W2:Y:S02]  /*616f0*/  LDL.LU R21, [R1+0x274] ;  /* 0x0002740001157983 */ /* 0x000ea40000300800 */
[----:B------:R-:W2:Y:S02]  /*61700*/  LDL.LU R22, [R1+0x278] ;  /* 0x0002780001167983 */ /* 0x000ea40000300800 */
[----:B------:R-:W2:Y:S01]  /*61710*/  LDL.LU R23, [R1+0x27c] ;  /* 0x00027c0001177983 */ /* 0x000ea20000300800 */
[----:B------:R-:W3:Y:S01]  /*61720*/  LDL.LU R16, [R1+0x200] ;  /* 0x0002000001107983 */ /* 0x000ee20000300800 */
[----:B------:R-:W3:Y:S02]  /*61730*/  LDL.LU R17, [R1+0x204] ;  /* 0x0002040001117983 */ /* 0x000ee40000300800 */
[----:B------:R-:W2:Y:S02]  /*61740*/  LDL.LU R18, [R1+0x208] ;  /* 0x0002080001127983 */ /* 0x000ea40000300800 */
[----:B------:R-:W2:Y:S02]  /*61750*/  LDL.LU R19, [R1+0x20c] ;  /* 0x00020c0001137983 */ /* 0x000ea40000300800 */
[----:B--2---:R-:W-:Y:S01]  /*61760*/  STL.64 [R1+0x2ed0], R18 ;  /* 0x002ed01201007387 */ /* 0x004fe20000100a00 */
[----:B---3--:R1:W-:Y:S03]  /*61770*/  STL.64 [R1+0x2ec8], R16 ;  /* 0x002ec81001007387 */ /* 0x0083e60000100a00 */
[----:B-1----:R-:W2:Y:S01]  /*61780*/  LDL.LU R16, [R1+0x230] ;  /* 0x0002300001107983 */ /* 0x002ea20000300800 */
[----:B------:R-:W2:Y:S02]  /*61790*/  LDL.LU R17, [R1+0x234] ;  /* 0x0002340001117983 */ /* 0x000ea40000300800 */
[----:B------:R-:W2:Y:S02]  /*617a0*/  LDL.LU R18, [R1+0x238] ;  /* 0x0002380001127983 */ /* 0x000ea40000300800 */
[----:B------:R-:W-:Y:S01]  /*617b0*/  STL [R1+0x2e6c], R10 ;  /* 0x002e6c0a01007387 */ /* 0x000fe20000100800 */
[----:B------:R-:W-:Y:S01]  /*617c0*/  STL [R1+0x2e68], R11 ;  /* 0x002e680b01007387 */ /* 0x000fe20000100800 */
[----:B0-----:R-:W-:Y:S02]  /*617d0*/  STL.64 [R1+0x20], R12 ;  /* 0x0000200c01007387 */ /* 0x001fe40000100a00 */
[----:B------:R0:W-:Y:S02]  /*617e0*/  STL.64 [R1+0x28], R14 ;  /* 0x0000280e01007387 */ /* 0x0001e40000100a00 */
        /* <DEDUP_REMOVED lines=12> */
[----:B------:R-:W3:Y:S01]  /*618b0*/  LDL.LU.64 R12, [R1+0x2f18] ;  /* 0x002f1800010c7983 */ /* 0x000ee20000300a00 */
[----:B----4-:R-:W-:Y:S01]  /*618c0*/  MOV R19, R28 ;  /* 0x0000001c00137202 */ /* 0x010fe20000000f00 */
        /* <DEDUP_REMOVED lines=17> */
[----:B-1----:R-:W2:Y:S01]  /*619e0*/  LDL.LU.64 R14, [R1+0x68] ;  /* 0x00006800010e7983 */ /* 0x002ea20000300a00 */
[C---:B---3--:R-:W-:Y:S02]  /*619f0*/  HMMA.16816.F32 R20, R24.reuse, R8, R20 ;  /* 0x000000081814723c */ /* 0x048fe40000001814 */
[----:B--2---:R-:W-:Y:S01]  /*61a00*/  STL.64 [R1+0x2eb0], R14 ;  /* 0x002eb00e01007387 */ /* 0x004fe20000100a00 */
[----:B----4-:R0:W-:Y:S03]  /*61a10*/  STL.64 [R1+0x2ea8], R12 ;  /* 0x002ea80c01007387 */ /* 0x0101e60000100a00 */
[----:B0-----:R-:W2:Y:S01]  /*61a20*/  LDL.LU R12, [R1+0x1c0] ;  /* 0x0001c000010c7983 */ /* 0x001ea20000300800 */
[----:B------:R-:W2:Y:S02]  /*61a30*/  LDL.LU R13, [R1+0x1c4] ;  /* 0x0001c400010d7983 */ /* 0x000ea40000300800 */
[----:B------:R-:W2:Y:S02]  /*61a40*/  LDL.LU R14, [R1+0x1c8] ;  /* 0x0001c800010e7983 */ /* 0x000ea40000300800 */
[----:B------:R-:W2:Y:S11]  /*61a50*/  LDL.LU R15, [R1+0x1cc] ;  /* 0x0001cc00010f7983 */ /* 0x000eb60000300800 */
        /* <DEDUP_REMOVED lines=21> */
[----:B------:R-:W3:Y:S03]  /*61bb0*/  LDL.LU.64 R16, [R1+0x2ec8] ;  /* 0x002ec80001107983 */ /* 0x000ee60000300a00 */
[----:B------:R-:W0:Y:S04]  /*61bc0*/  S2R R10, SR_TID.X ;  /* 0x00000000000a7919 */ /* 0x000e280000002100 */
[----:B------:R-:W1:Y:S01]  /*61bd0*/  S2R R3, SR_TID.X ;  /* 0x0000000000037919 */ /* 0x000e620000002100 */
[----:B---3--:R-:W-:Y:S03]  /*61be0*/  HMMA.16816.F32 R20, R20, R4, R16 ;  /* 0x000000041414723c */ /* 0x008fe60000001810 */
[----:B------:R-:W4:Y:S01]  /*61bf0*/  LDL.LU.64 R18, [R1+0x2ec0] ;  /* 0x002ec00001127983 */ /* 0x000f220000300a00 */
[----:B------:R-:W4:Y:S01]  /*61c00*/  LDL.LU.64 R16, [R1+0x2eb8] ;  /* 0x002eb80001107983 */ /* 0x000f220000300a00 */
[----:B0-----:R-:W-:Y:S01]  /*61c10*/  LOP3.LUT R11, R10, 0x7, RZ, 0xc0, !PT ;  /* 0x000000070a0b7812 */ /* 0x001fe200078ec0ff */
[----:B-1----:R-:W-:-:S04]  /*61c20*/  LOP3.LUT R10, R3, 0x10, RZ, 0xc0, !PT ;  /* 0x00000010030a7812 */ /* 0x002fc800078ec0ff */
[----:B------:R-:W-:Y:S01]  /*61c30*/  IMAD R11, R11, 0x210, RZ ;  /* 0x000002100b0b7824 */ /* 0x000fe200078e02ff */
[----:B------:R-:W-:Y:S11]  /*61c40*/  SHF.L.U32 R10, R10, 0x8, RZ ;  /* 0x000000080a0a7819 */ /* 0x000ff600000006ff */
[----:B------:R-:W-:Y:S01]  /*61c50*/  @!UPT UIADD3 URZ, URZ, URZ, URZ ;  /* 0x0000003f3f3ff290 */ /* 0x000fe2000fffe03f */
[----:B------:R-:W-:Y:S01]  /*61c60*/  STL.64 [R1+0x290], R20 ;  /* 0x0002901401007387 */ /* 0x000fe20000100a00 */
[----:B------:R0:W-:Y:S02]  /*61c70*/  STL.64 [R1+0x298], R22 ;  /* 0x0002981601007387 */ /* 0x0001e40000100a00 */
[----:B0-----:R-:W-:-:S04]  /*61c80*/  SHF.L.U32 R23, R3, 0x1, RZ ;  /* 0x0000000103177819 */ /* 0x001fc800000006ff */
[----:B------:R-:W-:-:S04]  /*61c90*/  LOP3.LUT R23, R11, 0x10, R23, 0x78, !PT ;  /* 0x000000100b177812 */ /* 0x000fc800078e7817 */
[----:B------:R-:W-:Y:S01]  /*61ca0*/  LOP3.LUT R23, R23, R10, RZ, 0xfc, !PT ;  /* 0x0000000a17177212 */ /* 0x000fe200078efcff */
[C---:B----4-:R-:W-:Y:S08]  /*61cb0*/  HMMA.16816.F32 R24, R16.reuse, R8, R24 ;  /* 0x000000081018723c */ /* 0x050ff00000001818 */
[----:B--2---:R-:W-:Y:S01]  /*61cc0*/  HMMA.16816.F32 R12, R16, R4, R12 ;  /* 0x00000004100c723c */ /* 0x004fe2000000180c */
[----:B------:R-:W2:Y:S11]  /*61cd0*/  LDL.LU R16, [R1+0x1e0] ;  /* 0x0001e00001107983 */ /* 0x000eb60000300800 */
[----:B------:R-:W-:Y:S03]  /*61ce0*/  @!UPT UIADD3 URZ, URZ, URZ, URZ ;  /* 0x0000003f3f3ff290 */ /* 0x000fe6000fffe03f */
[----:B------:R-:W-:Y:S01]  /*61cf0*/  STL.64 [R1+0x280], R24 ;  /* 0x0002801801007387 */ /* 0x000fe20000100a00 */
[----:B------:R-:W-:Y:S07]  /*61d00*/  STL.64 [R1+0x288], R26 ;  /* 0x0002881a01007387 */ /* 0x000fee0000100a00 */
[----:B------:R-:W-:Y:S02]  /*61d10*/  STL.64 [R1+0x270], R12 ;  /* 0x0002700c01007387 */ /* 0x000fe40000100a00 */
[----:B------:R-:W-:Y:S02]  /*61d20*/  STL.64 [R1+0x278], R14 ;  /* 0x0002780e01007387 */ /* 0x000fe40000100a00 */
[----:B------:R-:W0:Y:S04]  /*61d30*/  LDSM.16.MT88.4 R12, [R23+0x3a000] ;  /* 0x03a00000170c783b */ /* 0x000e280000004200 */
[----:B------:R-:W2:Y:S01]  /*61d40*/  LDL.LU R17, [R1+0x1e4] ;  /* 0x0001e40001117983 */ /* 0x000ea20000300800 */
[----:B0-----:R-:W-:-:S02]  /*61d50*/  MOV R25, R14 ;  /* 0x0000000e00197202 */ /* 0x001fc40000000f00 */
[----:B------:R-:W-:Y:S02]  /*61d60*/  MOV R24, R15 ;  /* 0x0000000f00187202 */ /* 0x000fe40000000f00 */
[----:B------:R-:W-:Y:S01]  /*61d70*/  MOV R27, R12 ;  /* 0x0000000c001b7202 */ /* 0x000fe20000000f00 */
[----:B------:R-:W-:Y:S01]  /*61d80*/  IMAD.MOV.U32 R26, RZ, RZ, R13 ;  /* 0x000000ffff1a7224 */ /* 0x000fe200078e000d */
[----:B------:R-:W3:Y:S01]  /*61d90*/  LDL.LU.64 R14, [R1+0x2eb0] ;  /* 0x002eb000010e7983 */ /* 0x000ee20000300a00 */
[----:B------:R-:W2:Y:S02]  /*61da0*/  LDL.LU.64 R12, [R1+0x2ea8] ;  /* 0x002ea800010c7983 */ /* 0x000ea40000300a00 */
[----:B------:R-:W-:Y:S01]  /*61db0*/  IMAD.MOV.U32 R18, RZ, RZ, R29 ;  /* 0x000000ffff127224 */ /* 0x000fe200078e001d */
[----:B------:R-:W-:Y:S01]  /*61dc0*/  MOV R19, R0 ;  /* 0x0000000000137202 */ /* 0x000fe20000000f00 */
[----:B------:R-:W-:Y:S01]  /*61dd0*/  STL [R1+0x2e74], R26 ;  /* 0x002e741a01007387 */ /* 0x000fe20000100800 */
[----:B------:R-:W-:Y:S01]  /*61de0*/  STL [R1+0x2e70], R27 ;  /* 0x002e701b01007387 */ /* 0x000fe20000100800 */
[----:B---3--:R-:W-:-:S04]  /*61df0*/  MOV R3, R14 ;  /* 0x0000000e00037202 */ /* 0x008fc80000000f00 */
[----:B--2---:R-:W-:Y:S01]  /*61e00*/  HMMA.16816.F32 R16, R12, R8, R16 ;  /* 0x000000080c10723c */ /* 0x004fe20000001810 */
[----:B------:R-:W-:Y:S01]  /*61e10*/  IMAD.MOV.U32 R29, RZ, RZ, R12 ;  /* 0x000000ffff1d7224 */ /* 0x000fe200078e000c */
[----:B------:R-:W-:Y:S01]  /*61e20*/  MOV R28, R13 ;  /* 0x0000000d001c7202 */ /* 0x000fe20000000f00 */
[----:B------:R-:W-:Y:S02]  /*61e30*/  IMAD.MOV.U32 R0, RZ, RZ, R15 ;  /* 0x000000ffff007224 */ /* 0x000fe400078e000f */
[----:B------:R-:W0:Y:S02]  /*61e40*/  LDSM.16.MT88.4 R12, [R23+0x3a080] ;  /* 0x03a08000170c783b */ /* 0x000e240000004200 */
[----:B0-----:R-:W-:Y:S02]  /*61e50*/  MOV R26, R12 ;  /* 0x0000000c001a7202 */ /* 0x001fe40000000f00 */
[----:B------:R-:W-:Y:S01]  /*61e60*/  MOV R27, R13 ;  /* 0x0000000d001b7202 */ /* 0x000fe20000000f00 */
[----:B------:R-:W-:Y:S01]  /*61e70*/  IMAD.MOV.U32 R10, RZ, RZ, R14 ;  /* 0x000000ffff0a7224 */ /* 0x000fe200078e000e */
[----:B------:R-:W-:-:S02]  /*61e80*/  MOV R11, R15 ;  /* 0x0000000f000b7202 */ /* 0x000fc40000000f00 */
[----:B------:R-:W0:Y:S10]  /*61e90*/  LDSM.16.MT88.4 R12, [R23+0x3a100] ;  /* 0x03a10000170c783b */ /* 0x000e340000004200 */
[----:B------:R-:W-:Y:S01]  /*61ea0*/  STL.64 [R1+0x260], R16 ;  /* 0x0002601001007387 */ /* 0x000fe20000100a00 */
[----:B------:R-:W-:Y:S02]  /*61eb0*/  STL.64 [R1+0x268], R18 ;  /* 0x0002681201007387 */ /* 0x000fe40000100a00 */
[----:B------:R-:W-:Y:S02]  /*61ec0*/  STL.64 [R1+0x2e90], R10 ;  /* 0x002e900a01007387 */ /* 0x000fe40000100a00 */
[----:B------:R1:W-:Y:S01]  /*61ed0*/  STL.64 [R1+0x2e88], R8 ;  /* 0x002e880801007387 */ /* 0x0003e20000100a00 */
[----:B------:R-:W2:Y:S04]  /*61ee0*/  LDSM.16.MT88.4 R16, [R23+0x3a180] ;  /* 0x03a180001710783b */ /* 0x000ea80000004200 */
[----:B-1----:R-:W3:Y:S01]  /*61ef0*/  LDL.LU R8, [R1+0x2d0] ;  /* 0x0002d00001087983 */ /* 0x002ee20000300800 */
[----:B------:R-:W3:Y:S02]  /*61f00*/  LDL.LU R9, [R1+0x2d4] ;  /* 0x0002d40001097983 */ /* 0x000ee40000300800 */
[----:B------:R-:W3:Y:S02]  /*61f10*/  LDL.LU R10, [R1+0x2d8] ;  /* 0x0002d800010a7983 */ /* 0x000ee40000300800 */
[----:B------:R-:W3:Y:S01]  /*61f20*/  LDL.LU R11, [R1+0x2dc] ;  /* 0x0002dc00010b7983 */ /* 0x000ee20000300800 */
[----:B------:R-:W-:Y:S01]  /*61f30*/  STL.64 [R1+0x2e80], R26 ;  /* 0x002e801a01007387 */ /* 0x000fe20000100a00 */
[----:B------:R-:W-:Y:S03]  /*61f40*/  STL.64 [R1+0x2e78], R24 ;  /* 0x002e781801007387 */ /* 0x000fe60000100a00 */
[----:B0-----:R0:W-:Y:S01]  /*61f50*/  STL.64 [R1+0x2d80], R14 ;  /* 0x002d800e01007387 */ /* 0x0011e20000100a00 */
[----:B------:R1:W-:Y:S02]  /*61f60*/  STL.64 [R1+0x2d78], R12 ;  /* 0x002d780c01007387 */ /* 0x0003e40000100a00 */
[----:B0-----:R-:W-:Y:S01]  /*61f70*/  IMAD.MOV.U32 R14, RZ, RZ, R7 ;  /* 0x000000ffff0e7224 */ /* 0x001fe200078e0007 */
[----:B-1----:R-:W4:Y:S01]  /*61f80*/  LDL.LU R12, [R1+0x40] ;  /* 0x00004000010c7983 */ /* 0x002f220000300800 */
[----:B------:R-:W-:-:S02]  /*61f90*/  MOV R13, R6 ;  /* 0x00000006000d7202 */ /* 0x000fc40000000f00 */
[----:B------:R-:W3:Y:S02]  /*61fa0*/  LDL.LU R6, [R1+0x2ea0] ;  /* 0x002ea00001067983 */ /* 0x000ee40000300800 */
[----:B------:R-:W3:Y:S01]  /*61fb0*/  LDL.LU R7, [R1+0x2e9c] ;  /* 0x002e9c0001077983 */ /* 0x000ee20000300800 */
[----:B------:R-:W-:Y:S02]  /*61fc0*/  MOV R15, R2 ;  /* 0x00000002000f7202 */ /* 0x000fe40000000f00 */
[----:B------:R-:W3:Y:S01]  /*61fd0*/  LDL.LU R2, [R1+0x2e98] ;  /* 0x002e980001027983 */ /* 0x000ee20000300800 */
[----:B--2---:R-:W-:Y:S02]  /*61fe0*/  STL.64 [R1+0x2d70], R18 ;  /* 0x002d701201007387 */ /* 0x004fe40000100a00 */
[----:B------:R0:W-:Y:S02]  /*61ff0*/  STL.64 [R1+0x2d68], R16 ;  /* 0x002d681001007387 */ /* 0x0001e40000100a00 */
[----:B0-----:R-:W2:Y:S01]  /*62000*/  LDL.LU R16, [R1+0x2f0] ;  /* 0x0002f00001107983 */ /* 0x001ea20000300800 */
[----:B------:R-:W2:Y:S02]  /*62010*/  LDL.LU R17, [R1+0x2f4] ;  /* 0x0002f40001117983 */ /* 0x000ea40000300800 */
[----:B------:R-:W2:Y:S02]  /*62020*/  LDL.LU R18, [R1+0x2f8] ;  /* 0x0002f80001127983 */ /* 0x000ea40000300800 */
[----:B------:R-:W2:Y:S01]  /*62030*/  LDL.LU R19, [R1+0x2fc] ;  /* 0x0002fc0001137983 */ /* 0x000ea20000300800 */
[----:B------:R-:W0:Y:S04]  /*62040*/  S2R R27, SR_TID.X ;  /* 0x00000000001b7919 */ /* 0x000e280000002100 */
[----:B---3--:R1:W3:Y:S04]  /*62050*/  LDSM.16.MT88.4 R20, [R2+0x3a000] ;  /* 0x03a000000214783b */ /* 0x0082e80000004200 */
[----:B-1----:R-:W1:Y:S04]  /*62060*/  S2R R2, SR_TID.X ;  /* 0x0000000000027919 */ /* 0x002e680000002100 */
[----:B---3--:R3:W-:Y:S01]  /*62070*/  STL.64 [R1+0x2d60], R22 ;  /* 0x002d601601007387 */ /* 0x0087e20000100a00 */
[----:B------:R0:W-:Y:S01]  /*62080*/  STL.64 [R1+0x2d58], R20 ;  /* 0x002d581401007387 */ /* 0x0001e20000100a00 */
[----:B---3--:R-:W-:-:S02]  /*62090*/  MOV R22, R3 ;  /* 0x0000000300167202 */ /* 0x008fc40000000f00 */
[----:B0-----:R-:W-:Y:S01]  /*620a0*/  MOV R20, R29 ;  /* 0x0000001d00147202 */ /* 0x001fe20000000f00 */
[----:B------:R-:W-:Y:S01]  /*620b0*/  IMAD.MOV.U32 R21, RZ, RZ, R28 ;  /* 0x000000ffff157224 */ /* 0x000fe200078e001c */
[----:B------:R-:W-:-:S07]  /*620c0*/  MOV R23, R0 ;  /* 0x0000000000177202 */ /* 0x000fce0000000f00 */
[----:B------:R-:W-:Y:S01]  /*620d0*/  HMMA.16816.F32 R20, R20, R4, R8 ;  /* 0x000000041414723c */ /* 0x000fe20000001808 */
[----:B-1----:R-:W-:Y:S02]  /*620e0*/  LOP3.LUT R2, R2, 0x7, RZ, 0xc0, !PT ;  /* 0x0000000702027812 */ /* 0x002fe400078ec0ff */
[----:B------:R-:W-:Y:S01]  /*620f0*/  LOP3.LUT R3, R27, 0x10, RZ, 0xc0, !PT ;  /* 0x000000101b037812 */ /* 0x000fe200078ec0ff */
[----:B------:R-:W3:Y:S01]  /*62100*/  LDL.LU.64 R10, [R1+0x2e90] ;  /* 0x002e9000010a7983 */ /* 0x000ee20000300a00 */
[----:B------:R-:W4:Y:S02]  /*62110*/  LDL.LU.64 R8, [R1+0x2e88] ;  /* 0x002e880001087983 */ /* 0x000f240000300a00 */
[----:B------:R-:W-:Y:S02]  /*62120*/  IMAD R28, R2, 0x210, RZ ;  /* 0x00000210021c7824 */ /* 0x000fe400078e02ff */
[----:B------:R-:W-:Y:S11]  /*62130*/  IMAD.SHL.U32 R3, R3, 0x100, RZ ;  /* 0x0000010003037824 */ /* 0x000ff600078e00ff */
[----:B------:R-:W-:Y:S04]  /*62140*/  @!UPT UIADD3 URZ, URZ, URZ, URZ ;  /* 0x0000003f3f3ff290 */ /* 0x000fe8000fffe03f */
[----:B------:R-:W-:Y:S01]  /*62150*/  IMAD.MOV.U32 R0, RZ, RZ, R23 ;  /* 0x000000ffff007224 */ /* 0x000fe200078e0017 */
[----:B------:R-:W-:-:S04]  /*62160*/  SHF.L.U32 R23, R27, 0x1, RZ ;  /* 0x000000011b177819 */ /* 0x000fc800000006ff */
[----:B------:R-:W-:-:S04]  /*62170*/  LOP3.LUT R23, R28, 0x10, R23, 0x78, !PT ;  /* 0x000000101c177812 */ /* 0x000fc800078e7817 */
[----:B------:R-:W-:-:S04]  /*62180*/  LOP3.LUT R23, R23, R3, RZ, 0xfc, !PT ;  /* 0x0000000317177212 */ /* 0x000fc800078efcff */
[----:B------:R-:W-:-:S05]  /*62190*/  LOP3.LUT R23, R23, 0x20, RZ, 0x3c, !PT ;  /* 0x0000002017177812 */ /* 0x000fca00078e3cff */
[----:B------:R-:W0:Y:S01]  /*621a0*/  LDSM.16.MT88.4 R24, [R23+0x3a080] ;  /* 0x03a080001718783b */ /* 0x000e220000004200 */
[----:B------:R-:W-:Y:S02]  /*621b0*/  MOV R2, R22 ;  /* 0x0000001600027202 */ /* 0x000fe40000000f00 */
[----:B------:R-:W-:Y:S01]  /*621c0*/  MOV R29, R21 ;  /* 0x00000015001d7202 */ /* 0x000fe20000000f00 */
[----:B------:R-:W-:Y:S02]  /*621d0*/  STL [R1+0x250], R20 ;  /* 0x0002501401007387 */ /* 0x000fe40000100800 */
[----:B------:R-:W-:Y:S02]  /*621e0*/  STL [R1+0x2c90], R2 ;  /* 0x002c900201007387 */ /* 0x000fe40000100800 */
[----:B------:R-:W-:Y:S01]  /*621f0*/  STL [R1+0x2c8c], R29 ;  /* 0x002c8c1d01007387 */ /* 0x000fe20000100800 */
[----:B------:R-:W-:Y:S01]  /*62200*/  STL [R1+0x2c88], R0 ;  /* 0x002c880001007387 */ /* 0x000fe20000100800 */
[----:B0-----:R-:W-:-:S02]  /*62210*/  MOV R3, R26 ;  /* 0x0000001a00037202 */ /* 0x001fc40000000f00 */
[----:B------:R0:W-:Y:S01]  /*62220*/  STL.64 [R1+0x60], R24 ;  /* 0x0000601801007387 */ /* 0x0001e20000100a00 */
[----:B------:R-:W-:Y:S02]  /*62230*/  IMAD.MOV.U32 R28, RZ, RZ, R27 ;  /* 0x000000ffff1c7224 */ /* 0x000fe400078e001b */
[----:B------:R-:W2:Y:S01]  /*62240*/  LDL.LU.64 R26, [R1+0x2e80] ;  /* 0x002e8000011a7983 */ /* 0x000ea20000300a00 */
[----:B0-----:R-:W2:Y:S01]  /*62250*/  LDL.LU.64 R24, [R1+0x2e78] ;  /* 0x002e780001187983 */ /* 0x001ea20000300a00 */
[----:B------:R0:W-:Y:S02]  /*62260*/  STL [R1+0x2df8], R23 ;  /* 0x002df81701007387 */ /* 0x0001e40000100800 */
[----:B------:R-:W4:Y:S02]  /*62270*/  LDL.LU R20, [R1+0x300] ;  /* 0x0003000001147983 */ /* 0x000f240000300800 */
[----:B------:R-:W4:Y:S01]  /*62280*/  LDL.LU R21, [R1+0x304] ;  /* 0x0003040001157983 */ /* 0x000f220000300800 */
[----:B------:R-:W4:Y:S04]  /*62290*/  LDL.LU R22, [R1+0x308] ;  /* 0x0003080001167983 */ /* 0x000f280000300800 */
[----:B0-----:R-:W4:Y:S02]  /*622a0*/  LDL.LU R23, [R1+0x30c] ;  /* 0x00030c0001177983 */ /* 0x001f240000300800 */
[C---:B----4-:R-:W-:Y:S08]  /*622b0*/  HMMA.16816.F32 R20, R12.reuse, R8, R20 ;  /* 0x000000080c14723c */ /* 0x050ff00000001814 */
[----:B--2---:R-:W-:Y:S11]  /*622c0*/  HMMA.16816.F32 R12, R12, R4, R16 ;  /* 0x000000040c0c723c */ /* 0x004ff60000001810 */
[----:B------:R-:W-:Y:S05]  /*622d0*/  @!UPT UIADD3 URZ, URZ, URZ, URZ ;  /* 0x0000003f3f3ff290 */ /* 0x000fea000fffe03f */
[----:B------:R-:W-:Y:S02]  /*622e0*/  MOV R0, R21 ;  /* 0x0000001500007202 */ /* 0x000fe40000000f00 */
[----:B------:R-:W-:Y:S01]  /*622f0*/  MOV R29, R20 ;  /* 0x00000014001d7202 */ /* 0x000fe20000000f00 */
[----:B------:R-:W-:Y:S02]  /*62300*/  STL.64 [R1+0x308], R22 ;  /* 0x0003081601007387 */ /* 0x000fe40000100a00 */
[----:B------:R-:W-:Y:S02]  /*62310*/  STL [R1+0x2c98], R0 ;  /* 0x002c980001007387 */ /* 0x000fe40000100800 */
[----:B------:R-:W-:Y:S01]  /*62320*/  STL [R1+0x2c94], R29 ;  /* 0x002c941d01007387 */ /* 0x000fe20000100800 */
[----:B------:R-:W-:Y:S02]  /*62330*/  STL.64 [R1+0x2f0], R12 ;  /* 0x0002f00c01007387 */ /* 0x000fe40000100a00 */
[----:B------:R0:W-:Y:S02]  /*62340*/  STL [R1+0x2f8], R14 ;  /* 0x0002f80e01007387 */ /* 0x0001e40000100800 */
[----:B------:R-:W-:Y:S01]  /*62350*/  STL.64 [R1+0x2e58], R6 ;  /* 0x002e580601007387 */ /* 0x000fe20000100a00 */
[----:B------:R-:W-:Y:S01]  /*62360*/  STL.64 [R1+0x2e50], R4 ;  /* 0x002e500401007387 */ /* 0x000fe20000100a00 */
[----:B------:R-:W2:Y:S02]  /*62370*/  LDL.LU R16, [R1+0x110] ;  /* 0x0001100001107983 */ /* 0x000ea40000300800 */
[----:B------:R-:W2:Y:S02]  /*62380*/  LDL.LU R17, [R1+0x114] ;  /* 0x0001140001117983 */ /* 0x000ea40000300800 */
[----:B------:R-:W4:Y:S01]  /*62390*/  LDL.LU R18, [R1+0x118] ;  /* 0x0001180001127983 */ /* 0x000f220000300800 */
[----:B------:R-:W4:Y:S01]  /*623a0*/  LDL.LU R19, [R1+0x11c] ;  /* 0x00011c0001137983 */ /* 0x000f220000300800 */
[----:B------:R-:W-:Y:S01]  /*623b0*/  IMAD.MOV.U32 R2, RZ, RZ, R15 ;  /* 0x000000ffff027224 */ /* 0x000fe200078e000f */
[----:B---3--:R-:W-:Y:S01]  /*623c0*/  MOV R15, R11 ;  /* 0x0000000b000f7202 */ /* 0x008fe20000000f00 */
[----:B0-----:R-:W-:Y:S01]  /*623d0*/  IMAD.MOV.U32 R14, RZ, RZ, R10 ;  /* 0x000000ffff0e7224 */ /* 0x001fe200078e000a */
[----:B------:R-:W-:-:S02]  /*623e0*/  MOV R12, R26 ;  /* 0x0000001a000c7202 */ /* 0x000fc40000000f00 */
[----:B------:R-:W-:Y:S01]  /*623f0*/  MOV R13, R27 ;  /* 0x0000001b000d7202 */ /* 0x000fe20000000f00 */
        /* <DEDUP_REMOVED lines=23> */
[----:B------:R-:W-:Y:S02]  /*62570*/  MOV R15, R24 ;  /* 0x00000018000f7202 */ /* 0x000fe40000000f00 */
[----:B---3--:R-:W-:Y:S01]  /*62580*/  MOV R12, R27 ;  /* 0x0000001b000c7202 */ /* 0x008fe20000000f00 */
[----:B------:R-:W-:Y:S01]  /*62590*/  IMAD.MOV.U32 R13, RZ, RZ, R26 ;  /* 0x000000ffff0d7224 */ /* 0x000fe200078e001a */
[----:B--2---:R-:W-:Y:S01]  /*625a0*/  STL.64 [R1+0x2e38], R22 ;  /* 0x002e381601007387 */ /* 0x004fe20000100a00 */
[----:B------:R-:W-:Y:S02]  /*625b0*/  STL.64 [R1+0x2e30], R20 ;  /* 0x002e301401007387 */ /* 0x000fe40000100a00 */
[----:B------:R-:W2:Y:S02]  /*625c0*/  LDL.LU.64 R24, [R1+0x50] ;  /* 0x0000500001187983 */ /* 0x000ea40000300a00 */
[----:B------:R-:W3:Y:S02]  /*625d0*/  LDL.LU.64 R26, [R1+0x58] ;  /* 0x00005800011a7983 */ /* 0x000ee40000300a00 */
        /* <DEDUP_REMOVED lines=8> */
[----:B------:R-:W-:Y:S01]  /*62660*/  IMAD.MOV.U32 R22, RZ, RZ, R11 ;  /* 0x000000ffff167224 */ /* 0x000fe200078e000b */
[----:B----4-:R-:W-:Y:S01]  /*62670*/  MOV R23, R10 ;  /* 0x0000000a00177202 */ /* 0x010fe20000000f00 */
[----:B------:R-:W4:Y:S01]  /*62680*/  LDL.LU R11, [R1+0x2e64] ;  /* 0x002e6400010b7983 */ /* 0x000f220000300800 */
[----:B------:R-:W4:Y:S03]  /*62690*/  LDL.LU R10, [R1+0x2e60] ;  /* 0x002e6000010a7983 */ /* 0x000f260000300800 */
        /* <DEDUP_REMOVED lines=33> */
[----:B------:R-:W4:Y:S02]  /*628b0*/  LDL.LU R18, [R1+0x168] ;  /* 0x0001680001127983 */ /* 0x000f240000300800 */
[----:B------:R-:W4:Y:S11]  /*628c0*/  LDL.LU R19, [R1+0x16c] ;  /* 0x00016c0001137983 */ /* 0x000f360000300800 */
[----:B------:R-:W-:Y:S03]  /*628d0*/  @!UPT UIADD3 URZ, URZ, URZ, URZ ;  /* 0x0000003f3f3ff290 */ /* 0x000fe6000fffe03f */
[----:B------:R-:W-:Y:S01]  /*628e0*/  MOV R0, R6 ;  /* 0x0000000600007202 */ /* 0x000fe20000000f00 */
[----:B------:R-:W-:Y:S01]  /*628f0*/  IMAD.MOV.U32 R29, RZ, RZ, R7 ;  /* 0x000000ffff1d7224 */ /* 0x000fe200078e0007 */
[----:B----4-:R-:W-:Y:S01]  /*62900*/  STL.64 [R1+0x2dd0], R18 ;  /* 0x002dd01201007387 */ /* 0x010fe20000100a00 */
[----:B--2---:R0:W-:Y:S03]  /*62910*/  STL.64 [R1+0x2dc8], R16 ;  /* 0x002dc81001007387 */ /* 0x0041e60000100a00 */
[----:B0-----:R-:W2:Y:S01]  /*62920*/  LDL.LU R16, [R1+0x190] ;  /* 0x0001900001107983 */ /* 0x001ea20000300800 */
[----:B------:R-:W2:Y:S02]  /*62930*/  LDL.LU R17, [R1+0x194] ;  /* 0x0001940001117983 */ /* 0x000ea40000300800 */
[----:B------:R-:W2:Y:S02]  /*62940*/  LDL.LU R18, [R1+0x198] ;  /* 0x0001980001127983 */ /* 0x000ea40000300800 */
[----:B------:R-:W2:Y:S01]  /*62950*/  LDL.LU R19, [R1+0x19c] ;  /* 0x00019c0001137983 */ /* 0x000ea20000300800 */
[----:B------:R-:W-:Y:S01]  /*62960*/  STL [R1+0x2c9c], R2 ;  /* 0x002c9c0201007387 */ /* 0x000fe20000100800 */
[----:B------:R0:W-:Y:S02]  /*62970*/  STL.64 [R1+0x320], R4 ;  /* 0x0003200401007387 */ /* 0x0001e40000100a00 */
[----:B------:R-:W4:Y:S01]  /*62980*/  LDL.LU.64 R6, [R1+0x2e58] ;  /* 0x002e580001067983 */ /* 0x000f220000300a00 */
        /* <DEDUP_REMOVED lines=30> */
[----:B------:R0:W-:Y:S03]  /*62b70*/  STL.64 [R1+0x2a8], R22 ;  /* 0x0002a81601007387 */ /* 0x0001e60000100a00 */
[----:B0-----:R-:W2:Y:S01]  /*62b80*/  LDL.LU R23, [R1+0x2df8] ;  /* 0x002df80001177983 */ /* 0x001ea20000300800 */
[----:B------:R-:W-:Y:S02]  /*62b90*/  MOV R9, R24 ;  /* 0x0000001800097202 */ /* 0x000fe40000000f00 */
[----:B------:R-:W-:Y:S01]  /*62ba0*/  MOV R8, R25 ;  /* 0x0000001900087202 */ /* 0x000fe20000000f00 */
[----:B------:R-:W-:Y:S01]  /*62bb0*/  IMAD.MOV.U32 R2, RZ, RZ, R26 ;  /* 0x000000ffff027224 */ /* 0x000fe200078e001a */
[----:B------:R-:W-:Y:S02]  /*62bc0*/  MOV R0, R27 ;  /* 0x0000001b00007202 */ /* 0x000fe40000000f00 */
[----:B--2---:R-:W0:Y:S02]  /*62bd0*/  LDSM.16.MT88.4 R24, [R23+0x3a100] ;  /* 0x03a100001718783b */ /* 0x004e240000004200 */
[----:B------:R-:W1:Y:S02]  /*62be0*/  LDSM.16.MT88.4 R20, [R23+0x3a180] ;  /* 0x03a180001714783b */ /* 0x000e640000004200 */
[----:B0-----:R0:W-:Y:S02]  /*62bf0*/  STL.64 [R1+0x2d20], R26 ;  /* 0x002d201a01007387 */ /* 0x0011e40000100a00 */
[----:B------:R2:W-:Y:S01]  /*62c00*/  STL.64 [R1+0x2d18], R24 ;  /* 0x002d181801007387 */ /* 0x0005e20000100a00 */
[----:B0-----:R-:W-:-:S02]  /*62c10*/  MOV R26, R2 ;  /* 0x00000002001a7202 */ /* 0x001fc40000000f00 */
[----:B--2---:R-:W-:Y:S01]  /*62c20*/  MOV R24, R9 ;  /* 0x0000000900187202 */ /* 0x004fe20000000f00 */
[----:B------:R-:W-:Y:S01]  /*62c30*/  IMAD.MOV.U32 R25, RZ, RZ, R8 ;  /* 0x000000ffff197224 */ /* 0x000fe200078e0008 */
[----:B------:R-:W-:-:S07]  /*62c40*/  MOV R27, R0 ;  /* 0x00000000001b7202 */ /* 0x000fce0000000f00 */
[----:B---3--:R-:W-:Y:S01]  /*62c50*/  HMMA.16816.F32 R24, R24, R4, R12 ;  /* 0x000000041818723c */ /* 0x008fe2000000180c */
[----:B------:R-:W2:Y:S01]  /*62c60*/  LDL.LU.64 R14, [R1+0x2df0] ;  /* 0x002df000010e7983 */ /* 0x000ea20000300a00 */
[----:B------:R-:W2:Y:S01]  /*62c70*/  LDL.LU.64 R12, [R1+0x2de8] ;  /* 0x002de800010c7983 */ /* 0x000ea20000300a00 */
[----:B-1----:R-:W-:Y:S01]  /*62c80*/  MOV R8, R22 ;  /* 0x0000001600087202 */ /* 0x002fe20000000f00 */
[----:B------:R-:W-:Y:S11]  /*62c90*/  MOV R22, R11 ;  /* 0x0000000b00167202 */ /* 0x000ff60000000f00 */
[----:B------:R-:W-:Y:S08]  /*62ca0*/  @!UPT UIADD3 URZ, URZ, URZ, URZ ;  /* 0x0000003f3f3ff290 */ /* 0x000ff0000fffe03f */
[----:B------:R0:W-:Y:S01]  /*62cb0*/  STL.64 [R1+0x240], R24 ;  /* 0x0002401801007387 */ /* 0x0001e20000100a00 */
[----:B------:R-:W-:Y:S02]  /*62cc0*/  STL.64 [R1+0x248], R26 ;  /* 0x0002481a01007387 */ /* 0x000fe40000100a00 */
[----:B0-----:R-:W-:Y:S01]  /*62cd0*/  IMAD.MOV.U32 R25, RZ, RZ, R20 ;  /* 0x000000ffff197224 */ /* 0x001fe200078e0014 */
[----:B------:R-:W-:Y:S01]  /*62ce0*/  MOV R24, R21 ;  /* 0x0000001500187202 */ /* 0x000fe20000000f00 */
[----:B------:R-:W3:Y:S01]  /*62cf0*/  LDL.LU R20, [R1+0xc0] ;  /* 0x0000c00001147983 */ /* 0x000ee20000300800 */
[----:B------:R-:W-:Y:S02]  /*62d00*/  MOV R21, R10 ;  /* 0x0000000a00157202 */ /* 0x000fe40000000f00 */
[----:B------:R-:W2:Y:S02]  /*62d10*/  LDL.LU R10, [R1+0x2de4] ;  /* 0x002de400010a7983 */ /* 0x000ea40000300800 */
[----:B------:R-:W2:Y:S02]  /*62d20*/  LDL.LU R11, [R1+0x2de0] ;  /* 0x002de000010b7983 */ /* 0x000ea40000300800 */
[----:B------:R-:W-:-:S02]  /*62d30*/  IMAD.MOV.U32 R0, RZ, RZ, R23 ;  /* 0x000000ffff007224 */ /* 0x000fc400078e0017 */
[----:B----4-:R-:W-:Y:S02]  /*62d40*/  IMAD.MOV.U32 R23, RZ, RZ, R6 ;  /* 0x000000ffff177224 */ /* 0x010fe400078e0006 */
[----:B------:R-:W4:Y:S01]  /*62d50*/  LDL.LU R6, [R1+0x2ddc] ;  /* 0x002ddc0001067983 */ /* 0x000f220000300800 */
[----:B------:R0:W-:Y:S02]  /*62d60*/  STL.64 [R1+0x2d28], R24 ;  /* 0x002d281801007387 */ /* 0x0001e40000100a00 */
[----:B0-----:R-:W-:Y:S02]  /*62d70*/  MOV R24, R7 ;  /* 0x0000000700187202 */ /* 0x001fe40000000f00 */
[----:B------:R-:W4:Y:S01]  /*62d80*/  LDL.LU R7, [R1+0x2dd8] ;  /* 0x002dd80001077983 */ /* 0x000f220000300800 */
        /* <DEDUP_REMOVED lines=34> */
[----:B---3--:R-:W-:Y:S11]  /*62fb0*/  HMMA.16816.F32 R24, R12, R6, R24 ;  /* 0x000000060c18723c */ /* 0x008ff60000001818 */
[----:B------:R-:W-:Y:S04]  /*62fc0*/  @!UPT UIADD3 URZ, URZ, URZ, URZ ;  /* 0x0000003f3f3ff290 */ /* 0x000fe8000fffe03f */
[----:B------:R-:W-:Y:S01]  /*62fd0*/  STL.64 [R1+0x1d0], R16 ;  /* 0x0001d01001007387 */ /* 0x000fe20000100a00 */
[----:B------:R0:W-:Y:S08]  /*62fe0*/  STL.64 [R1+0x1d8], R18 ;  /* 0x0001d81201007387 */ /* 0x0001f00000100a00 */
[----:B------:R-:W-:Y:S01]  /*62ff0*/  MOV R5, R26 ;  /* 0x0000001a00057202 */ /* 0x000fe20000000f00 */
[----:B------:R-:W-:Y:S01]  /*63000*/  IMAD.MOV.U32 R4, RZ, RZ, R27 ;  /* 0x000000ffff047224 */ /* 0x000fe200078e001b */
[----:B0-----:R-:W2:Y:S01]  /*63010*/  LDL.LU.64 R18, [R1+0x2d70] ;  /* 0x002d700001127983 */ /* 0x001ea20000300a00 */
[----:B------:R-:W2:Y:S02]  /*63020*/  LDL.LU.64 R16, [R1+0x2d68] ;  /* 0x002d680001107983 */ /* 0x000ea40000300a00 */
[----:B------:R0:W-:Y:S02]  /*63030*/  STL.64 [R1+0x220], R24 ;  /* 0x0002201801007387 */ /* 0x0001e40000100a00 */
[----:B------:R-:W3:Y:S01]  /*63040*/  LDL.LU R12, [R1+0xa0] ;  /* 0x0000a000010c7983 */ /* 0x000ee20000300800 */
[----:B------:R-:W3:Y:S01]  /*63050*/  LDL.LU R13, [R1+0xa4] ;  /* 0x0000a400010d7983 */ /* 0x000ee20000300800 */
[----:B------:R-:W3:Y:S02]  /*63060*/  LDL.LU R14, [R1+0xa8] ;  /* 0x0000a800010e7983 */ /* 0x000ee40000300800 */
[----:B------:R-:W3:Y:S01]  /*63070*/  LDL.LU R15, [R1+0xac] ;  /* 0x0000ac00010f7983 */ /* 0x000ee20000300800 */
        /* <DEDUP_REMOVED lines=10> */
[C---:B------:R-:W-:Y:S08]  /*63120*/  HMMA.16816.F32 R20, R16.reuse, R10, R20 ;  /* 0x0000000a1014723c */ /* 0x040ff00000001814 */
[----:B---3--:R-:W-:Y:S01]  /*63130*/  HMMA.16816.F32 R12, R16, R6, R12 ;  /* 0x00000006100c723c */ /* 0x008fe2000000180c */
[----:B----4-:R-:W-:Y:S01]  /*63140*/  STL.64 [R1+0x2d50], R26 ;  /* 0x002d501a01007387 */ /* 0x010fe20000100a00 */
[----:B--2---:R0:W-:Y:S03]  /*63150*/  STL.64 [R1+0x2d48], R24 ;  /* 0x002d481801007387 */ /* 0x0041e60000100a00 */
[----:B0-----:R-:W2:Y:S01]  /*63160*/  LDL.LU R24, [R1+0xb0] ;  /* 0x0000b00001187983 */ /* 0x001ea20000300800 */
[----:B------:R-:W2:Y:S02]  /*63170*/  LDL.LU R25, [R1+0xb4] ;  /* 0x0000b40001197983 */ /* 0x000ea40000300800 */
[----:B------:R-:W2:Y:S02]  /*63180*/  LDL.LU R26, [R1+0xb8] ;  /* 0x0000b800011a7983 */ /* 0x000ea40000300800 */
[----:B------:R-:W2:Y:S01]  /*63190*/  LDL.LU R27, [R1+0xbc] ;  /* 0x0000bc00011b7983 */ /* 0x000ea20000300800 */
[----:B------:R-:W-:Y:S01]  /*631a0*/  STL [R1+0x2bd0], R4 ;  /* 0x002bd00401007387 */ /* 0x000fe20000100800 */
[----:B------:R-:W-:Y:S03]  /*631b0*/  STL [R1+0x2bcc], R5 ;  /* 0x002bcc0501007387 */ /* 0x000fe60000100800 */
[----:B------:R-:W-:Y:S02]  /*631c0*/  STL.64 [R1+0x210], R20 ;  /* 0x0002101401007387 */ /* 0x000fe40000100a00 */
[----:B------:R0:W-:Y:S02]  /*631d0*/  STL.64 [R1+0x218], R22 ;  /* 0x0002181601007387 */ /* 0x0001e40000100a00 */
[----:B0-----:R-:W2:Y:S01]  /*631e0*/  LDL.LU.64 R22, [R1+0x2d60] ;  /* 0x002d600001167983 */ /* 0x001ea20000300a00 */
[----:B------:R-:W2:Y:S02]  /*631f0*/  LDL.LU.64 R20, [R1+0x2d58] ;  /* 0x002d580001147983 */ /* 0x000ea40000300a00 */
[----:B------:R-:W3:Y:S02]  /*63200*/  LDL.LU R16, [R1+0x90] ;  /* 0x0000900001107983 */ /* 0x000ee40000300800 */
[----:B------:R0:W-:Y:S01]  /*63210*/  STL.64 [R1+0x1c0], R12 ;  /* 0x0001c00c01007387 */ /* 0x0001e20000100a00 */
[----:B------:R1:W-:Y:S01]  /*63220*/  STL.64 [R1+0x1c8], R14 ;  /* 0x0001c80e01007387 */ /* 0x0003e20000100a00 */
[----:B------:R-:W3:Y:S02]  /*63230*/  LDL.LU R17, [R1+0x94] ;  /* 0x0000940001117983 */ /* 0x000ee40000300800 */
[----:B------:R-:W3:Y:S02]  /*63240*/  LDL.LU R18, [R1+0x98] ;  /* 0x0000980001127983 */ /* 0x000ee40000300800 */
[----:B------:R-:W3:Y:S01]  /*63250*/  LDL.LU R19, [R1+0x9c] ;  /* 0x00009c0001137983 */ /* 0x000ee20000300800 */
[----:B0-----:R-:W4:Y:S01]  /*63260*/  LDL.LU R12, [R1+0xd0] ;  /* 0x0000d000010c7983 */ /* 0x001f220000300800 */
[----:B------:R-:W4:Y:S02]  /*63270*/  LDL.LU R13, [R1+0xd4] ;  /* 0x0000d400010d7983 */ /* 0x000f240000300800 */
[----:B-1----:R-:W4:Y:S02]  /*63280*/  LDL.LU R14, [R1+0xd8] ;  /* 0x0000d800010e7983 */ /* 0x002f240000300800 */
[----:B------:R-:W4:Y:S01]  /*63290*/  LDL.LU R15, [R1+0xdc] ;  /* 0x0000dc00010f7983 */ /* 0x000f220000300800 */
[C---:B--2---:R-:W-:Y:S08]  /*632a0*/  HMMA.16816.F32 R24, R20.reuse, R10, R24 ;  /* 0x0000000a1418723c */ /* 0x044ff00000001818 */
[----:B---3--:R-:W-:Y:S01]  /*632b0*/  HMMA.16816.F32 R16, R20, R6, R16 ;  /* 0x000000061410723c */ /* 0x008fe20000001810 */
[----:B----4-:R-:W-:Y:S01]  /*632c0*/  STL.64 [R1+0x2d10], R14 ;  /* 0x002d100e01007387 */ /* 0x010fe20000100a00 */
[----:B------:R0:W-:Y:S03]  /*632d0*/  STL.64 [R1+0x2d08], R12 ;  /* 0x002d080c01007387 */ /* 0x0001e60000100a00 */
[----:B0-----:R-:W2:Y:S01]  /*632e0*/  LDL.LU R12, [R1+0x100] ;  /* 0x00010000010c7983 */ /* 0x001ea20000300800 */
[----:B------:R-:W2:Y:S02]  /*632f0*/  LDL.LU R13, [R1+0x104] ;  /* 0x00010400010d7983 */ /* 0x000ea40000300800 */
[----:B------:R-:W2:Y:S02]  /*63300*/  LDL.LU R14, [R1+0x108] ;  /* 0x00010800010e7983 */ /* 0x000ea40000300800 */
[----:B------:R-:W2:Y:S05]  /*63310*/  LDL.LU R15, [R1+0x10c] ;  /* 0x00010c00010f7983 */ /* 0x000eaa0000300800 */
[----:B------:R-:W-:Y:S01]  /*63320*/  STL.64 [R1+0x1f0], R24 ;  /* 0x0001f01801007387 */ /* 0x000fe20000100a00 */
[----:B------:R0:W-:Y:S03]  /*63330*/  STL.64 [R1+0x1f8], R26 ;  /* 0x0001f81a01007387 */ /* 0x0001e60000100a00 */
[----:B0-----:R-:W3:Y:S01]  /*63340*/  LDL.LU.64 R26, [R1+0x2d50] ;  /* 0x002d5000011a7983 */ /* 0x001ee20000300a00 */
[----:B------:R-:W3:Y:S02]  /*63350*/  LDL.LU.64 R24, [R1+0x2d48] ;  /* 0x002d480001187983 */ /* 0x000ee40000300a00 */
[----:B------:R-:W3:Y:S02]  /*63360*/  LDL.LU R20, [R1+0x60] ;  /* 0x0000600001147983 */ /* 0x000ee40000300800 */
[----:B------:R-:W-:Y:S01]  /*63370*/  STL.64 [R1+0x1a0], R16 ;  /* 0x0001a01001007387 */ /* 0x000fe20000100a00 */
[----:B------:R-:W-:Y:S01]  /*63380*/  STL.64 [R1+0x1a8], R18 ;  /* 0x0001a81201007387 */ /* 0x000fe20000100a00 */
[----:B------:R-:W3:Y:S03]  /*63390*/  LDL.LU R21, [R1+0x64] ;  /* 0x0000640001157983 */ /* 0x000ee60000300800 */
[----:B------:R-:W0:Y:S04]  /*633a0*/  S2R R29, SR_TID.X ;  /* 0x00000000001d7919 */ /* 0x000e280000002100 */
[----:B------:R-:W1:Y:S01]  /*633b0*/  S2R R2, SR_TID.X ;  /* 0x0000000000027919 */ /* 0x000e620000002100 */
[----:B------:R-:W-:Y:S01]  /*633c0*/  IMAD.MOV.U32 R22, RZ, RZ, R3 ;  /* 0x000000ffff167224 */ /* 0x000fe200078e0003 */
[----:B------:R-:W-:Y:S01]  /*633d0*/  MOV R23, R28 ;  /* 0x0000001c00177202 */ /* 0x000fe20000000f00 */
[----:B------:R-:W4:Y:S01]  /*633e0*/  LDL.LU R3, [R1+0x2d44] ;  /* 0x002d440001037983 */ /* 0x000f220000300800 */
[----:B------:R-:W2:Y:S01]  /*633f0*/  LDL.LU R28, [R1+0x2d40] ;  /* 0x002d4000011c7983 */ /* 0x000ea20000300800 */
[----:B0-----:R-:W-:Y:S01]  /*63400*/  LOP3.LUT R9, R29, 0x7, RZ, 0xc0, !PT ;  /* 0x000000071d097812 */ /* 0x001fe200078ec0ff */
[C---:B-1----:R-:W-:Y:S01]  /*63410*/  LOP3.LUT R29, R2.reuse, 0x10, RZ, 0xc0, !PT ;  /* 0x00000010021d7812 */ /* 0x042fe200078ec0ff */
[----:B------:R-:W-:-:S03]  /*63420*/  SHF.L.U32 R2, R2, 0x1, RZ ;  /* 0x0000000102027819 */ /* 0x000fc600000006ff */
[----:B------:R-:W-:Y:S01]  /*63430*/  IMAD R9, R9, 0x210, RZ ;  /* 0x0000021009097824 */ /* 0x000fe200078e02ff */
[----:B------:R-:W-:-:S04]  /*63440*/  SHF.L.U32 R29, R29, 0x8, RZ ;  /* 0x000000081d1d7819 */ /* 0x000fc800000006ff */
[----:B------:R-:W-:-:S04]  /*63450*/  LOP3.LUT R2, R9, 0x10, R2, 0x78, !PT ;  /* 0x0000001009027812 */ /* 0x000fc800078e7802 */
[----:B------:R-:W-:-:S04]  /*63460*/  LOP3.LUT R2, R2, R29, RZ, 0xfc, !PT ;  /* 0x0000001d02027212 */ /* 0x000fc800078efcff */
[----:B------:R-:W-:-:S05]  /*63470*/  LOP3.LUT R2, R2, 0x40, RZ, 0x3c, !PT ;  /* 0x0000004002027812 */ /* 0x000fca00078e3cff */
[----:B------:R-:W0:Y:S01]  /*63480*/  LDSM.16.MT88.4 R16, [R2+0x3a000] ;  /* 0x03a000000210783b */ /* 0x000e220000004200 */
[----:B---3--:R-:W-:Y:S11]  /*63490*/  HMMA.16816.F32 R24, R20, R10, R24 ;  /* 0x0000000a1418723c */ /* 0x008ff60000001818 */
[----:B------:R-:W-:Y:S11]  /*634a0*/  @!UPT UIADD3 URZ, URZ, URZ, URZ ;  /* 0x0000003f3f3ff290 */ /* 0x000ff6000fffe03f */
[----:B------:R-:W-:Y:S01]  /*634b0*/  @!UPT UIADD3 URZ, URZ, URZ, URZ ;  /* 0x0000003f3f3ff290 */ /* 0x000fe2000fffe03f */
[----:B------:R-:W-:Y:S01]  /*634c0*/  STL.64 [R1+0x190], R24 ;  /* 0x0001901801007387 */ /* 0x000fe20000100a00 */
[----:B------:R-:W-:Y:S02]  /*634d0*/  STL.64 [R1+0x198], R26 ;  /* 0x0001981a01007387 */ /* 0x000fe40000100a00 */
[----:B------:R-:W1:Y:S04]  /*634e0*/  LDSM.16.MT88.4 R24, [R2+0x3a080] ;  /* 0x03a080000218783b */ /* 0x000e680000004200 */
[----:B0-----:R1:W-:Y:S01]  /*634f0*/  STL.64 [R1+0x50], R16 ;  /* 0x0000501001007387 */ /* 0x0013e20000100a00 */
[----:B------:R-:W-:Y:S01]  /*63500*/  STL.64 [R1+0x58], R18 ;  /* 0x0000581201007387 */ /* 0x000fe20000100a00 */
[----:B-1----:R-:W-:-:S03]  /*63510*/  MOV R16, R26 ;  /* 0x0000001a00107202 */ /* 0x002fc60000000f00 */
[----:B------:R-:W-:Y:S01]  /*63520*/  STL.64 [R1+0x40], R24 ;  /* 0x0000401801007387 */ /* 0x000fe20000100a00 */
[----:B------:R-:W-:Y:S02]  /*63530*/  IMAD.MOV.U32 R9, RZ, RZ, R27 ;  /* 0x000000ffff097224 */ /* 0x000fe400078e001b */
[----:B------:R-:W0:Y:S02]  /*63540*/  LDSM.16.MT88.4 R24, [R2+0x3a100] ;  /* 0x03a100000218783b */ /* 0x000e240000004200 */
[----:B0-----:R-:W-:Y:S01]  /*63550*/  MOV R5, R26 ;  /* 0x0000001a00057202 */ /* 0x001fe20000000f00 */
[----:B------:R0:W-:Y:S01]  /*63560*/  STL.64 [R1+0x30], R24 ;  /* 0x0000301801007387 */ /* 0x0001e20000100a00 */
[----:B------:R-:W-:Y:S02]  /*63570*/  MOV R4, R27 ;  /* 0x0000001b00047202 */ /* 0x000fe40000000f00 */
[----:B------:R-:W3:Y:S01]  /*63580*/  LDL.LU.64 R26, [R1+0x2d38] ;  /* 0x002d3800011a7983 */ /* 0x000ee20000300a00 */
[----:B0-----:R-:W3:Y:S02]  /*63590*/  LDL.LU.64 R24, [R1+0x2d30] ;  /* 0x002d300001187983 */ /* 0x001ee40000300a00 */
[----:B---3--:R-:W-:Y:S02]  /*635a0*/  HMMA.16816.F32 R20, R20, R6, R24 ;  /* 0x000000061414723c */ /* 0x008fe40000001818 */
[----:B------:R-:W3:Y:S11]  /*635b0*/  LDL.LU.64 R24, [R1+0x2d28] ;  /* 0x002d280001187983 */ /* 0x000ef60000300a00 */
[----:B------:R-:W-:Y:S10]  /*635c0*/  @!UPT UIADD3 URZ, URZ, URZ, URZ ;  /* 0x0000003f3f3ff290 */ /* 0x000ff4000fffe03f */
[----:B------:R-:W-:Y:S01]  /*635d0*/  STL.64 [R1+0x180], R20 ;  /* 0x0001801401007387 */ /* 0x000fe20000100a00 */
[----:B------:R0:W-:Y:S02]  /*635e0*/  STL.64 [R1+0x188], R22 ;  /* 0x0001881601007387 */ /* 0x0001e40000100a00 */
[----:B0-----:R-:W-:Y:S02]  /*635f0*/  IMAD.MOV.U32 R23, RZ, RZ, R0 ;  /* 0x000000ffff177224 */ /* 0x001fe400078e0000 */
[----:B---3--:R-:W-:Y:S01]  /*63600*/  IMAD.MOV.U32 R20, RZ, RZ, R25 ;  /* 0x000000ffff147224 */ /* 0x008fe200078e0019 */
[----:B------:R-:W-:Y:S02]  /*63610*/  MOV R21, R24 ;  /* 0x0000001800157202 */ /* 0x000fe40000000f00 */
[----:B------:R-:W0:Y:S02]  /*63620*/  LDSM.16.MT88.4 R24, [R2+0x3a180] ;  /* 0x03a180000218783b */ /* 0x000e240000004200 */
[----:B0-----:R-:W-:-:S02]  /*63630*/  MOV R29, R26 ;  /* 0x0000001a001d7202 */ /* 0x001fc40000000f00 */
        /* <DEDUP_REMOVED lines=8> */
[----:B--2---:R-:W-:Y:S11]  /*636c0*/  HMMA.16816.F32 R12, R24, R10, R12 ;  /* 0x0000000a180c723c */ /* 0x004ff6000000180c */
[----:B------:R-:W-:Y:S11]  /*636d0*/  @!UPT UIADD3 URZ, URZ, URZ, URZ ;  /* 0x0000003f3f3ff290 */ /* 0x000ff6000fffe03f */
[----:B------:R-:W-:Y:S01]  /*636e0*/  @!UPT UIADD3 URZ, URZ, URZ, URZ ;  /* 0x0000003f3f3ff290 */ /* 0x000fe2000fffe03f */
[----:B------:R-:W-:Y:S01]  /*636f0*/  STL.64 [R1+0x170], R12 ;  /* 0x0001700c01007387 */ /* 0x000fe20000100a00 */
[----:B------:R0:W-:Y:S03]  /*63700*/  STL.64 [R1+0x178], R14 ;  /* 0x0001780e01007387 */ /* 0x0001e60000100a00 */
[----:B0-----:R-:W2:Y:S01]  /*63710*/  LDL.LU.64 R14, [R1+0x2d10] ;  /* 0x002d1000010e7983 */ /* 0x001ea20000300a00 */
[----:B------:R-:W2:Y:S03]  /*63720*/  LDL.LU.64 R12, [R1+0x2d08] ;  /* 0x002d0800010c7983 */ /* 0x000ea60000300a00 */
[----:B------:R-:W0:Y:S01]  /*63730*/  S2R R19, SR_TID.X ;  /* 0x0000000000137919 */ /* 0x000e220000002100 */
[----:B------:R-:W-:Y:S02]  /*63740*/  MOV R22, R8 ;  /* 0x0000000800167202 */ /* 0x000fe40000000f00 */
[----:B------:R-:W1:Y:S01]  /*63750*/  S2R R8, SR_TID.X ;  /* 0x0000000000087919 */ /* 0x000e620000002100 */
[----:B0-----:R-:W-:-:S02]  /*63760*/  LOP3.LUT R19, R19, 0x7, RZ, 0xc0, !PT ;  /* 0x0000000713137812 */ /* 0x001fc400078ec0ff */
[----:B-1----:R-:W-:-:S03]  /*63770*/  LOP3.LUT R18, R8, 0x10, RZ, 0xc0, !PT ;  /* 0x0000001008127812 */ /* 0x002fc600078ec0ff */
[----:B------:R-:W-:Y:S01]  /*63780*/  IMAD R17, R19, 0x210, RZ ;  /* 0x0000021013117824 */ /* 0x000fe200078e02ff */
[----:B------:R-:W-:Y:S02]  /*63790*/  SHF.L.U32 R19, R8, 0x1, RZ ;  /* 0x0000000108137819 */ /* 0x000fe400000006ff */
[----:B------:R-:W-:Y:S02]  /*637a0*/  SHF.L.U32 R18, R18, 0x8, RZ ;  /* 0x0000000812127819 */ /* 0x000fe400000006ff */
[----:B------:R-:W-:-:S04]  /*637b0*/  LOP3.LUT R19, R17, 0x10, R19, 0x78, !PT ;  /* 0x0000001011137812 */ /* 0x000fc800078e7813 */
[----:B------:R-:W-:-:S04]  /*637c0*/  LOP3.LUT R19, R19, R18, RZ, 0xfc, !PT ;  /* 0x0000001213137212 */ /* 0x000fc800078efcff */
[----:B------:R-:W-:Y:S01]  /*637d0*/  LOP3.LUT R19, R19, 0x60, RZ, 0x3c, !PT ;  /* 0x0000006013137812 */ /* 0x000fe200078e3cff */
[----:B--2---:R-:W-:Y:S01]  /*637e0*/  HMMA.16816.F32 R12, R24, R6, R12 ;  /* 0x00000006180c723c */ /* 0x004fe2000000180c */
[----:B------:R-:W2:Y:S11]  /*637f0*/  LDL.LU R24, [R1+0x140] ;  /* 0x0001400001187983 */ /* 0x000eb60000300800 */
[----:B------:R-:W-:Y:S11]  /*63800*/  @!UPT UIADD3 URZ, URZ, URZ, URZ ;  /* 0x0000003f3f3ff290 */ /* 0x000ff6000fffe03f */
[----:B------:R-:W-:Y:S01]  /*63810*/  STL.64 [R1+0x160], R12 ;  /* 0x0001600c01007387 */ /* 0x000fe20000100a00 */
[----:B------:R-:W-:Y:S02]  /*63820*/  STL.64 [R1+0x168], R14 ;  /* 0x0001680e01007387 */ /* 0x000fe40000100a00 */
[----:B------:R-:W0:Y:S04]  /*63830*/  LDSM.16.MT88.4 R12, [R19+0x3a000] ;  /* 0x03a00000130c783b */ /* 0x000e280000004200 */
[----:B------:R-:W2:Y:S01]  /*63840*/  LDL.LU R25, [R1+0x144] ;  /* 0x0001440001197983 */ /* 0x000ea20000300800 */
[----:B0-----:R-:W-:Y:S01]  /*63850*/  MOV R2, R13 ;  /* 0x0000000d00027202 */ /* 0x001fe20000000f00 */
[----:B------:R-:W-:Y:S01]  /*63860*/  IMAD.MOV.U32 R29, RZ, RZ, R14 ;  /* 0x000000ffff1d7224 */ /* 0x000fe200078e000e */
[----:B------:R-:W-:Y:S01]  /*63870*/  STL [R1+0x10], R12 ;  /* 0x0000100c01007387 */ /* 0x000fe20000100800 */
[----:B------:R-:W-:-:S02]  /*63880*/  MOV R0, R15 ;  /* 0x0000000f00007202 */ /* 0x000fc40000000f00 */
[----:B------:R-:W0:Y:S04]  /*63890*/  LDSM.16.MT88.4 R12, [R19+0x3a080] ;  /* 0x03a08000130c783b */ /* 0x000e280000004200 */
[----:B------:R-:W-:Y:S01]  /*638a0*/  IMAD.MOV.U32 R26, RZ, RZ, R28 ;  /* 0x000000ffff1a7224 */ /* 0x000fe200078e001c */
[----:B----4-:R-:W-:Y:S02]  /*638b0*/  MOV R27, R3 ;  /* 0x00000003001b7202 */ /* 0x010fe40000000f00 */
[----:B0-----:R-:W-:Y:S01]  /*638c0*/  MOV R28, R14 ;  /* 0x0000000e001c7202 */ /* 0x001fe20000000f00 */
[----:B------:R-:W-:Y:S01]  /*638d0*/  STL.64 [R1], R12 ;  /* 0x0000000c01007387 */ /* 0x000fe20000100a00 */
[----:B------:R-:W-:Y:S02]  /*638e0*/  IMAD.MOV.U32 R3, RZ, RZ, R15 ;  /* 0x000000ffff037224 */ /* 0x000fe400078e000f */
[----:B------:R-:W0:Y:S02]  /*638f0*/  LDSM.16.MT88.4 R12, [R19+0x3a100] ;  /* 0x03a10000130c783b */ /* 0x000e240000004200 */
[----:B0-----:R-:W-:Y:S02]  /*63900*/  STL.64 [R1+0x2c00], R14 ;  /* 0x002c000e01007387 */ /* 0x001fe40000100a00 */
[----:B------:R0:W-:Y:S02]  /*63910*/  STL.64 [R1+0x2bf8], R12 ;  /* 0x002bf80c01007387 */ /* 0x0001e40000100a00 */
[----:B0-----:R-:W3:Y:S01]  /*63920*/  LDL.LU R12, [R1+0x40] ;  /* 0x00004000010c7983 */ /* 0x001ee20000300800 */
[----:B------:R-:W3:Y:S01]  /*63930*/  LDL.LU R13, [R1+0x44] ;  /* 0x00004400010d7983 */ /* 0x000ee20000300800 */
[----:B------:R-:W-:-:S02]  /*63940*/  MOV R14, R16 ;  /* 0x00000010000e7202 */ /* 0x000fc40000000f00 */
[----:B------:R-:W-:-:S05]  /*63950*/  MOV R15, R9 ;  /* 0x00000009000f7202 */ /* 0x000fca0000000f00 */
[----:B------:R-:W-:Y:S01]  /*63960*/  STL.64 [R1+0x2cd0], R14 ;  /* 0x002cd00e01007387 */ /* 0x000fe20000100a00 */
[----:B------:R-:W-:-:S03]  /*63970*/  IMAD.SHL.U32 R9, R8, 0x2, RZ ;  /* 0x0000000208097824 */ /* 0x000fc600078e00ff */
[----:B---3--:R2:W-:Y:S02]  /*63980*/  STL.64 [R1+0x2cc8], R12 ;  /* 0x002cc80c01007387 */ /* 0x0085e40000100a00 */
[----:B--2---:R-:W-:Y:S02]  /*63990*/  HMMA.16816.F32 R12, R20, R10, R24 ;  /* 0x0000000a140c723c */ /* 0x004fe40000001818 */
[----:B------:R-:W-:Y:S01]  /*639a0*/  STL [R1+0x2bc8], R8 ;  /* 0x002bc80801007387 */ /* 0x000fe20000100800 */
[----:B------:R-:W2:Y:S11]  /*639b0*/  LDL R27, [R1+0x1a48] ;  /* 0x001a4800011b7983 */ /* 0x000eb60000100800 */
[----:B------:R-:W-:Y:S09]  /*639c0*/  @!UPT UIADD3 URZ, URZ, URZ, URZ ;  /* 0x0000003f3f3ff290 */ /* 0x000ff2000fffe03f */
[----:B------:R0:W-:Y:S01]  /*639d0*/  STL.64 [R1+0x150], R12 ;  /* 0x0001500c01007387 */ /* 0x0001e20000100a00 */
[----:B------:R1:W-:Y:S03]  /*639e0*/  STL.64 [R1+0x158], R14 ;  /* 0x0001580e01007387 */ /* 0x0003e60000100a00 */
[----:B0-----:R-:W3:Y:S01]  /*639f0*/  LDL.LU R12, [R1+0x50] ;  /* 0x00005000010c7983 */ /* 0x001ee20000300800 */
[----:B------:R-:W3:Y:S02]  /*63a00*/  LDL.LU R13, [R1+0x54] ;  /* 0x00005400010d7983 */ /* 0x000ee40000300800 */
[----:B-1----:R-:W4:Y:S02]  /*63a10*/  LDL.LU R14, [R1+0x58] ;  /* 0x00005800010e7983 */ /* 0x002f240000300800 */
[----:B------:R-:W4:Y:S01]  /*63a20*/  LDL.LU R15, [R1+0x5c] ;  /* 0x00005c00010f7983 */ /* 0x000f220000300800 */
[----:B------:R-:W-:-:S04]  /*63a30*/  LOP3.LUT R9, R17, 0x10, R9, 0x78, !PT ;  /* 0x0000001011097812 */ /* 0x000fc800078e7809 */
[----:B------:R-:W-:Y:S02]  /*63a40*/  LOP3.LUT R9, R9, R18, RZ, 0xfc, !PT ;  /* 0x0000001209097212 */ /* 0x000fe400078efcff */
[----:B------:R-:W0:Y:S04]  /*63a50*/  LDSM.16.MT88.4 R16, [R19+0x3a180] ;  /* 0x03a180001310783b */ /* 0x000e280000004200 */
        /* <DEDUP_REMOVED lines=18> */
[----:B---3--:R-:W-:Y:S01]  /*63b80*/  HMMA.16816.F32 R20, R20, R6, R12 ;  /* 0x000000061414723c */ /* 0x008fe2000000180c */
[----:B------:R-:W0:Y:S04]  /*63b90*/  LDSM.16.MT88.4 R12, [R9+0x3c000] ;  /* 0x03c00000090c783b */ /* 0x000e280000004200 */
[----:B----4-:R-:W-:Y:S01]  /*63ba0*/  STL.64 [R1+0x2ce0], R18 ;  /* 0x002ce01201007387 */ /* 0x010fe20000100a00 */
[----:B--2---:R1:W-:Y:S03]  /*63bb0*/  STL.64 [R1+0x2cd8], R16 ;  /* 0x002cd81001007387 */ /* 0x0043e60000100a00 */
[----:B-1----:R-:W2:Y:S01]  /*63bc0*/  LDL.LU R16, [R1+0x310] ;  /* 0x0003100001107983 */ /* 0x002ea20000300800 */
[----:B------:R-:W2:Y:S02]  /*63bd0*/  LDL.LU R17, [R1+0x314] ;  /* 0x0003140001117983 */ /* 0x000ea40000300800 */
[----:B------:R-:W3:Y:S02]  /*63be0*/  LDL.LU R18, [R1+0x318] ;  /* 0x0003180001127983 */ /* 0x000ee40000300800 */
[----:B------:R-:W3:Y:S01]  /*63bf0*/  LDL.LU R19, [R1+0x31c] ;  /* 0x00031c0001137983 */ /* 0x000ee20000300800 */
[----:B0-----:R-:W-:Y:S01]  /*63c00*/  MOV R8, R15 ;  /* 0x0000000f00087202 */ /* 0x001fe20000000f00 */
[----:B---3--:R-:W-:Y:S01]  /*63c10*/  STL.64 [R1+0x2cf0], R18 ;  /* 0x002cf01201007387 */ /* 0x008fe20000100a00 */
[----:B--2---:R0:W-:Y:S03]  /*63c20*/  STL.64 [R1+0x2ce8], R16 ;  /* 0x002ce81001007387 */ /* 0x0041e60000100a00 */
[----:B0-----:R-:W2:Y:S01]  /*63c30*/  LDL.LU R16, [R1+0x330] ;  /* 0x0003300001107983 */ /* 0x001ea20000300800 */
[----:B------:R-:W2:Y:S02]  /*63c40*/  LDL.LU R17, [R1+0x334] ;  /* 0x0003340001117983 */ /* 0x000ea40000300800 */
[----:B------:R-:W2:Y:S02]  /*63c50*/  LDL.LU R18, [R1+0x338] ;  /* 0x0003380001127983 */ /* 0x000ea40000300800 */
[----:B------:R-:W2:Y:S01]  /*63c60*/  LDL.LU R19, [R1+0x33c] ;  /* 0x00033c0001137983 */ /* 0x000ea20000300800 */
[----:B------:R-:W-:Y:S01]  /*63c70*/  STL.64 [R1+0x60], R12 ;  /* 0x0000600c01007387 */ /* 0x000fe20000100a00 */
[----:B------:R-:W-:Y:S02]  /*63c80*/  STL.64 [R1+0x100], R20 ;  /* 0x0001001401007387 */ /* 0x000fe40000100a00 */
[----:B------:R-:W-:Y:S02]  /*63c90*/  STL.64 [R1+0x108], R22 ;  /* 0x0001081601007387 */ /* 0x000fe40000100a00 */
[----:B------:R-:W0:Y:S04]  /*63ca0*/  LDSM.16.M88.4 R20, [R27+0x40380] ;  /* 0x040380001b14783b */ /* 0x000e280000000200 */
[----:B------:R-:W1:Y:S04]  /*63cb0*/  LDSM.16.M88.4 R24, [R27+0x50380] ;  /* 0x050380001b18783b */ /* 0x000e680000000200 */
[----:B------:R-:W-:Y:S02]  /*63cc0*/  STL [R1+0x68], R14 ;  /* 0x0000680e01007387 */ /* 0x000fe40000100800 */
[----:B------:R-:W3:Y:S02]  /*63cd0*/  LDSM.16.MT88.4 R12, [R9+0x3c080] ;  /* 0x03c08000090c783b */ /* 0x000ee40000004200 */
[----:B0-----:R-:W-:Y:S02]  /*63ce0*/  STL [R1+0x29e8], R22 ;  /* 0x0029e81601007387 */ /* 0x001fe40000100800 */
[----:B------:R-:W-:Y:S02]  /*63cf0*/  STL [R1+0x29e4], R23 ;  /* 0x0029e41701007387 */ /* 0x000fe40000100800 */
[----:B------:R0:W-:Y:S02]  /*63d00*/  STL.64 [R1+0x2c08], R20 ;  /* 0x002c081401007387 */ /* 0x0001e40000100a00 */
[----:B0-----:R-:W4:Y:S01]  /*63d10*/  LDL.LU R20, [R1+0x290] ;  /* 0x0002900001147983 */ /* 0x001f220000300800 */
[----:B------:R-:W4:Y:S02]  /*63d20*/  LDL.LU R21, [R1+0x294] ;  /* 0x0002940001157983 */ /* 0x000f240000300800 */
[----:B------:R-:W4:Y:S02]  /*63d30*/  LDL.LU R22, [R1+0x298] ;  /* 0x0002980001167983 */ /* 0x000f240000300800 */
[----:B------:R-:W4:Y:S01]  /*63d40*/  LDL.LU R23, [R1+0x29c] ;  /* 0x00029c0001177983 */ /* 0x000f220000300800 */
[----:B-1----:R0:W-:Y:S01]  /*63d50*/  STL [R1+0x2a00], R26 ;  /* 0x002a001a01007387 */ /* 0x0021e20000100800 */
[----:B------:R1:W-:Y:S02]  /*63d60*/  STL [R1+0x2940], R27 ;  /* 0x0029401b01007387 */ /* 0x0003e40000100800 */
[----:B------:R3:W-:Y:S01]  /*63d70*/  STL.64 [R1+0x2c70], R24 ;  /* 0x002c701801007387 */ /* 0x0007e20000100a00 */
[----:B0-----:R-:W-:Y:S01]  /*63d80*/  MOV R26, R5 ;  /* 0x00000005001a7202 */ /* 0x001fe20000000f00 */
[----:B-1----:R-:W-:Y:S01]  /*63d90*/  IMAD.MOV.U32 R27, RZ, RZ, R4 ;  /* 0x000000ffff1b7224 */ /* 0x002fe200078e0004 */
[----:B---3--:R-:W-:Y:S01]  /*63da0*/  MOV R4, R14 ;  /* 0x0000000e00047202 */ /* 0x008fe20000000f00 */
[----:B------:R-:W3:Y:S01]  /*63db0*/  LDL.LU R24, [R1+0x30] ;  /* 0x0000300001187983 */ /* 0x000ee20000300800 */
[----:B------:R-:W3:Y:S02]  /*63dc0*/  LDL.LU R25, [R1+0x34] ;  /* 0x0000340001197983 */ /* 0x000ee40000300800 */
[----:B------:R0:W-:Y:S01]  /*63dd0*/  STL.64 [R1+0x70], R12 ;  /* 0x0000700c01007387 */ /* 0x0001e20000100a00 */
[----:B------:R-:W-:-:S02]  /*63de0*/  MOV R5, R15 ;  /* 0x0000000f00057202 */ /* 0x000fc40000000f00 */
[----:B------:R-:W2:Y:S04]  /*63df0*/  LDL.LU.64 R14, [R1+0x2d00] ;  /* 0x002d0000010e7983 */ /* 0x000ea80000300a00 */
        /* <DEDUP_REMOVED lines=17> */
[----:B----4-:R-:W-:Y:S11]  /*63f10*/  HMMA.16816.F32 R20, R12, R6, R20 ;  /* 0x000000060c14723c */ /* 0x010ff60000001814 */
[----:B------:R-:W-:Y:S04]  /*63f20*/  @!UPT UIADD3 URZ, URZ, URZ, URZ ;  /* 0x0000003f3f3ff290 */ /* 0x000fe8000fffe03f */
[----:B------:R-:W-:Y:S01]  /*63f30*/  STL.64 [R1+0x120], R16 ;  /* 0x0001201001007387 */ /* 0x000fe20000100a00 */
[----:B------:R0:W-:Y:S03]  /*63f40*/  STL.64 [R1+0x128], R18 ;  /* 0x0001281201007387 */ /* 0x0001e60000100a00 */
[----:B0-----:R-:W3:Y:S01]  /*63f50*/  LDL.LU.64 R18, [R1+0x2cc0] ;  /* 0x002cc00001127983 */ /* 0x001ee20000300a00 */
[----:B------:R-:W3:Y:S02]  /*63f60*/  LDL.LU.64 R16, [R1+0x2cb8] ;  /* 0x002cb80001107983 */ /* 0x000ee40000300a00 */
[----:B------:R-:W2:Y:S02]  /*63f70*/  LDL.LU R12, [R1] ;  /* 0x00000000010c7983 */ /* 0x000ea40000300800 */
[----:B------:R-:W-:Y:S01]  /*63f80*/  STL.64 [R1+0xf0], R20 ;  /* 0x0000f01401007387 */ /* 0x000fe20000100a00 */
[----:B------:R-:W-:Y:S01]  /*63f90*/  STL.64 [R1+0xf8], R22 ;  /* 0x0000f81601007387 */ /* 0x000fe20000100a00 */
[----:B------:R-:W2:Y:S02]  /*63fa0*/  LDL.LU R13, [R1+0x4] ;  /* 0x00000400010d7983 */ /* 0x000ea40000300800 */
[----:B------:R-:W-:Y:S01]  /*63fb0*/  IMAD.MOV.U32 R14, RZ, RZ, R28 ;  /* 0x000000ffff0e7224 */ /* 0x000fe200078e001c */
[----:B------:R-:W-:-:S05]  /*63fc0*/  MOV R15, R3 ;  /* 0x00000003000f7202 */ /* 0x000fca0000000f00 */
[----:B------:R0:W-:Y:S02]  /*63fd0*/  STL.64 [R1+0x2c28], R14 ;  /* 0x002c280e01007387 */ /* 0x0001e40000100a00 */
[----:B0-----:R-:W-:Y:S01]  /*63fe0*/  MOV R14, R29 ;  /* 0x0000001d000e7202 */ /* 0x001fe20000000f00 */
[----:B------:R-:W-:Y:S01]  /*63ff0*/  IMAD.MOV.U32 R15, RZ, RZ, R0 ;  /* 0x000000ffff0f7224 */ /* 0x000fe200078e0000 */
[----:B---3--:R-:W-:Y:S01]  /*64000*/  HMMA.16816.F32 R16, R24, R10, R16 ;  /* 0x0000000a1810723c */ /* 0x008fe20000001810 */
[----:B--2---:R0:W-:Y:S02]  /*64010*/  STL.64 [R1+0x2c20], R12 ;  /* 0x002c200c01007387 */ /* 0x0041e40000100a00 */
[----:B0-----:R-:W-:Y:S11]  /*64020*/  MOV R13, R2 ;  /* 0x00000002000d7202 */ /* 0x001ff60000000f00 */
[----:B------:R-:W-:Y:S09]  /*64030*/  @!UPT UIADD3 URZ, URZ, URZ, URZ ;  /* 0x0000003f3f3ff290 */ /* 0x000ff2000fffe03f */
[----:B------:R0:W-:Y:S01]  /*64040*/  STL.64 [R1+0xe0], R16 ;  /* 0x0000e01001007387 */ /* 0x0001e20000100a00 */
[----:B------:R-:W-:Y:S02]  /*64050*/  STL.64 [R1+0x2c80], R10 ;  /* 0x002c800a01007387 */ /* 0x000fe40000100a00 */
[----:B------:R1:W-:Y:S02]  /*64060*/  STL.64 [R1+0x2c78], R8 ;  /* 0x002c780801007387 */ /* 0x0003e40000100a00 */
[----:B------:R-:W2:Y:S01]  /*64070*/  LDL.LU R20, [R1+0x2d0] ;  /* 0x0002d00001147983 */ /* 0x000ea20000300800 */
[----:B------:R-:W2:Y:S01]  /*64080*/  LDL.LU R21, [R1+0x2d4] ;  /* 0x0002d40001157983 */ /* 0x000ea20000300800 */
[----:B------:R-:W3:Y:S02]  /*64090*/  LDL.LU R22, [R1+0x2d8] ;  /* 0x0002d80001167983 */ /* 0x000ee40000300800 */
[----:B------:R-:W3:Y:S02]  /*640a0*/  LDL.LU R23, [R1+0x2dc] ;  /* 0x0002dc0001177983 */ /* 0x000ee40000300800 */
[----:B------:R-:W4:Y:S01]  /*640b0*/  LDL.LU R12, [R1+0x10] ;  /* 0x00001000010c7983 */ /* 0x000f220000300800 */
[----:B------:R-:W2:Y:S01]  /*640c0*/  LDL.LU R2, [R1+0x2cb0] ;  /* 0x002cb00001027983 */ /* 0x000ea20000300800 */
[----:B------:R-:W2:Y:S02]  /*640d0*/  LDL.LU R29, [R1+0x2cac] ;  /* 0x002cac00011d7983 */ /* 0x000ea40000300800 */
[----:B------:R-:W3:Y:S01]  /*640e0*/  LDL.LU R0, [R1+0x2ca8] ;  /* 0x002ca80001007983 */ /* 0x000ee20000300800 */
[----:B------:R-:W-:Y:S01]  /*640f0*/  MOV R28, R18 ;  /* 0x00000012001c7202 */ /* 0x000fe20000000f00 */
[----:B0-----:R-:W3:Y:S01]  /*64100*/  LDL.LU R16, [R1+0x260] ;  /* 0x0002600001107983 */ /* 0x001ee20000300800 */
[----:B------:R-:W3:Y:S02]  /*64110*/  LDL.LU R17, [R1+0x264] ;  /* 0x0002640001117983 */ /* 0x000ee40000300800 */
[----:B------:R-:W-:-:S02]  /*64120*/  IMAD.MOV.U32 R3, RZ, RZ, R19 ;  /* 0x000000ffff037224 */ /* 0x000fc400078e0013 */
[----:B------:R-:W3:Y:S01]  /*64130*/  LDL.LU R18, [R1+0x268] ;  /* 0x0002680001127983 */ /* 0x000ee20000300800 */
[----:B------:R-:W3:Y:S01]  /*64140*/  LDL.LU R19, [R1+0x26c] ;  /* 0x00026c0001137983 */ /* 0x000ee20000300800 */
[----:B-1----:R-:W3:Y:S02]  /*64150*/  LDL.LU R8, [R1+0x270] ;  /* 0x0002700001087983 */ /* 0x002ee40000300800 */
[----:B------:R-:W3:Y:S02]  /*64160*/  LDL.LU R9, [R1+0x274] ;  /* 0x0002740001097983 */ /* 0x000ee40000300800 */
[----:B------:R-:W3:Y:S01]  /*64170*/  LDL.LU R10, [R1+0x278] ;  /* 0x00027800010a7983 */ /* 0x000ee20000300800 */
[----:B------:R-:W3:Y:S01]  /*64180*/  LDL.LU R11, [R1+0x27c] ;  /* 0x00027c00010b7983 */ /* 0x000ee20000300800 */
[----:B------:R2:W-:Y:S03]  /*64190*/  STL.64 [R1+0x2c58], R14 ;  /* 0x002c580e01007387 */ /* 0x0005e60000100a00 */
[----:B----4-:R0:W-:Y:S01]  /*641a0*/  STL.64 [R1+0x2c50], R12 ;  /* 0x002c500c01007387 */ /* 0x0101e20000100a00 */
[----:B--2---:R-:W-:Y:S01]  /*641b0*/  MOV R14, R29 ;  /* 0x0000001d000e7202 */ /* 0x004fe20000000f00 */
[----:B------:R-:W-:-:S02]  /*641c0*/  IMAD.MOV.U32 R15, RZ, RZ, R2 ;  /* 0x000000ffff0f7224 */ /* 0x000fc400078e0002 */
[----:B0-----:R-:W2:Y:S01]  /*641d0*/  LDL.LU R12, [R1+0x20] ;  /* 0x00002000010c7983 */ /* 0x001ea20000300800 */
[----:B---3--:R-:W-:Y:S02]  /*641e0*/  MOV R13, R0 ;  /* 0x00000000000d7202 */ /* 0x008fe40000000f00 */
[----:B------:R-:W3:Y:S02]  /*641f0*/  LDL.LU R0, [R1+0x2ca4] ;  /* 0x002ca40001007983 */ /* 0x000ee40000300800 */
[----:B------:R-:W4:Y:S01]  /*64200*/  LDL.LU R29, [R1+0x2ca0] ;  /* 0x002ca000011d7983 */ /* 0x000f220000300800 */
[----:B------:R-:W2:Y:S01]  /*64210*/  LDL.LU R2, [R1+0x2c9c] ;  /* 0x002c9c0001027983 */ /* 0x000ea20000300800 */
[----:B------:R-:W-:Y:S02]  /*64220*/  STL.64 [R1+0x2c18], R22 ;  /* 0x002c181601007387 */ /* 0x000fe40000100a00 */
[----:B------:R0:W-:Y:S02]  /*64230*/  STL.64 [R1+0x2c10], R20 ;  /* 0x002c101401007387 */ /* 0x0001e40000100a00 */
[----:B0-----:R-:W2:Y:S01]  /*64240*/  LDL.LU R20, [R1+0x320] ;  /* 0x0003200001147983 */ /* 0x001ea20000300800 */
[----:B------:R-:W2:Y:S01]  /*64250*/  LDL.LU R21, [R1+0x324] ;  /* 0x0003240001157983 */ /* 0x000ea20000300800 */
[----:B---3--:R-:W-:-:S02]  /*64260*/  MOV R22, R0 ;  /* 0x0000000000167202 */ /* 0x008fc40000000f00 */
[----:B----4-:R-:W-:Y:S01]  /*64270*/  MOV R23, R29 ;  /* 0x0000001d00177202 */ /* 0x010fe20000000f00 */
[----:B------:R-:W3:Y:S01]  /*64280*/  LDL.LU R0, [R1+0x2c98] ;  /* 0x002c980001007983 */ /* 0x000ee20000300800 */
[----:B------:R-:W4:Y:S03]  /*64290*/  LDL.LU R29, [R1+0x2c94] ;  /* 0x002c9400011d7983 */ /* 0x000f260000300800 */
[----:B------:R-:W-:Y:S04]  /*642a0*/  STL.64 [R1+0x2c38], R22 ;  /* 0x002c381601007387 */ /* 0x000fe80000100a00 */
[----:B--2---:R0:W-:Y:S04]  /*642b0*/  STL.64 [R1+0x2c30], R20 ;  /* 0x002c301401007387 */ /* 0x0041e80000100a00 */
[----:B0-----:R-:W2:Y:S01]  /*642c0*/  LDL.LU R20, [R1+0x2f0] ;  /* 0x0002f00001147983 */ /* 0x001ea20000300800 */
[----:B------:R-:W2:Y:S02]  /*642d0*/  LDL.LU R21, [R1+0x2f4] ;  /* 0x0002f40001157983 */ /* 0x000ea40000300800 */
[----:B------:R-:W2:Y:S02]  /*642e0*/  LDL.LU R22, [R1+0x2f8] ;  /* 0x0002f80001167983 */ /* 0x000ea40000300800 */
[----:B------:R-:W-:-:S02]  /*642f0*/  IMAD.MOV.U32 R23, RZ, RZ, R2 ;  /* 0x000000ffff177224 */ /* 0x000fc400078e0002 */
[----:B------:R-:W3:Y:S04]  /*64300*/  LDL.LU R2, [R1+0x2c90] ;  /* 0x002c900001027983 */ /* 0x000ee80000300800 */
[----:B--2---:R-:W-:Y:S01]  /*64310*/  STL.64 [R1+0x2c48], R22 ;  /* 0x002c481601007387 */ /* 0x004fe20000100a00 */
[----:B------:R4:W-:Y:S02]  /*64320*/  STL.64 [R1+0x2c40], R20 ;  /* 0x002c401401007387 */ /* 0x0009e40000100a00 */
[----:B----4-:R-:W-:Y:S02]  /*64330*/  MOV R20, R29 ;  /* 0x0000001d00147202 */ /* 0x010fe40000000f00 */
[----:B---3--:R-:W-:Y:S01]  /*64340*/  MOV R21, R0 ;  /* 0x0000000000157202 */ /* 0x008fe20000000f00 */
[----:B------:R-:W2:Y:S01]  /*64350*/  LDL.LU R29, [R1+0x2c8c] ;  /* 0x002c8c00011d7983 */ /* 0x000ea20000300800 */
[----:B------:R-:W3:Y:S02]  /*64360*/  LDL.LU R0, [R1+0x2c88] ;  /* 0x002c880001007983 */ /* 0x000ee40000300800 */
[----:B------:R-:W4:Y:S02]  /*64370*/  LDL.LU R22, [R1+0x308] ;  /* 0x0003080001167983 */ /* 0x000f240000300800 */
[----:B------:R-:W4:Y:S01]  /*64380*/  LDL.LU R23, [R1+0x30c] ;  /* 0x00030c0001177983 */ /* 0x000f220000300800 */
[----:B------:R-:W-:Y:S01]  /*64390*/  HMMA.16816.F32 R24, R24, R6, R8 ;  /* 0x000000061818723c */ /* 0x000fe20000001808 */
[----:B----4-:R-:W-:Y:S01]  /*643a0*/  STL.64 [R1+0x2c68], R22 ;  /* 0x002c681601007387 */ /* 0x010fe20000100a00 */
[----:B------:R0:W-:Y:S03]  /*643b0*/  STL.64 [R1+0x2c60], R20 ;  /* 0x002c601401007387 */ /* 0x0001e60000100a00 */
[----:B0-----:R-:W4:Y:S01]  /*643c0*/  LDL.LU R20, [R1+0x250] ;  /* 0x0002500001147983 */ /* 0x001f220000300800 */
[----:B------:R-:W-:Y:S02]  /*643d0*/  STL [R1+0x2b34], R3 ;  /* 0x002b340301007387 */ /* 0x000fe40000100800 */
[----:B------:R-:W-:Y:S02]  /*643e0*/  STL [R1+0x2b30], R28 ;  /* 0x002b301c01007387 */ /* 0x000fe40000100800 */
[----:B------:R-:W4:Y:S01]  /*643f0*/  LDL.LU.64 R10, [R1+0x2c80] ;  /* 0x002c8000010a7983 */ /* 0x000f220000300a00 */
[----:B------:R-:W4:Y:S11]  /*64400*/  LDL.LU.64 R8, [R1+0x2c78] ;  /* 0x002c780001087983 */ /* 0x000f360000300a00 */
[----:B------:R-:W-:Y:S01]  /*64410*/  @!UPT UIADD3 URZ, URZ, URZ, URZ ;  /* 0x0000003f3f3ff290 */ /* 0x000fe2000fffe03f */
[----:B------:R0:W-:Y:S02]  /*64420*/  STL.64 [R1+0xd0], R24 ;  /* 0x0000d01801007387 */ /* 0x0001e40000100a00 */
[----:B--2---:R-:W-:Y:S02]  /*64430*/  IMAD.MOV.U32 R21, RZ, RZ, R29 ;  /* 0x000000ffff157224 */ /* 0x004fe400078e001d */
[----:B------:R1:W-:Y:S01]  /*64440*/  STL.64 [R1+0xd8], R26 ;  /* 0x0000d81a01007387 */ /* 0x0003e20000100a00 */
[----:B------:R-:W-:Y:S02]  /*64450*/  MOV R22, R2 ;  /* 0x0000000200167202 */ /* 0x000fe40000000f00 */
[----:B---3--:R-:W-:Y:S01]  /*64460*/  MOV R23, R0 ;  /* 0x0000000000177202 */ /* 0x008fe20000000f00 */
[----:B0-----:R-:W2:Y:S01]  /*64470*/  LDL.LU.64 R24, [R1+0x2c70] ;  /* 0x002c700001187983 */ /* 0x001ea20000300a00 */
[C---:B----4-:R-:W-:Y:S11]  /*64480*/  HMMA.16816.F32 R16, R12.reuse, R10, R16 ;  /* 0x0000000a0c10723c */ /* 0x050ff60000001810 */
[----:B------:R-:W-:Y:S11]  /*64490*/  @!UPT UIADD3 URZ, URZ, URZ, URZ ;  /* 0x0000003f3f3ff290 */ /* 0x000ff6000fffe03f */
[----:B------:R-:W-:Y:S02]  /*644a0*/  @!UPT UIADD3 URZ, URZ, URZ, URZ ;  /* 0x0000003f3f3ff290 */ /* 0x000fe4000fffe03f */
[----:B------:R-:W-:Y:S01]  /*644b0*/  IMAD.MOV.U32 R29, RZ, RZ, R16 ;  /* 0x000000ffff1d7224 */ /* 0x000fe200078e0010 */
[----:B-1----:R-:W-:Y:S01]  /*644c0*/  MOV R27, R17 ;  /* 0x00000011001b7202 */ /* 0x002fe20000000f00 */
[----:B------:R-:W3:Y:S01]  /*644d0*/  LDL.LU R16, [R1+0x2b0] ;  /* 0x0002b00001107983 */ /* 0x000ee20000300800 */
[----:B------:R-:W-:Y:S01]  /*644e0*/  MOV R2, R18 ;  /* 0x0000001200027202 */ /* 0x000fe20000000f00 */
[----:B------:R-:W3:Y:S02]  /*644f0*/  LDL.LU R17, [R1+0x2b4] ;  /* 0x0002b40001117983 */ /* 0x000ee40000300800 */
[----:B------:R-:W-:Y:S01]  /*64500*/  IMAD.MOV.U32 R0, RZ, RZ, R19 ;  /* 0x000000ffff007224 */ /* 0x000fe200078e0013 */
[----:B------:R-:W4:Y:S01]  /*64510*/  LDL.LU R18, [R1+0x2b8] ;  /* 0x0002b80001127983 */ /* 0x000f220000300800 */
[----:B------:R-:W4:Y:S01]  /*64520*/  LDL.LU R19, [R1+0x2bc] ;  /* 0x0002bc0001137983 */ /* 0x000f220000300800 */
[----:B------:R-:W-:Y:S02]  /*64530*/  HMMA.16816.F32 R12, R12, R6, R20 ;  /* 0x000000060c0c723c */ /* 0x000fe40000001814 */
[----:B----4-:R-:W-:Y:S01]  /*64540*/  STL.64 [R1+0x2bf0], R18 ;  /* 0x002bf01201007387 */ /* 0x010fe20000100a00 */
[----:B---3--:R0:W-:Y:S03]  /*64550*/  STL.64 [R1+0x2be8], R16 ;  /* 0x002be81001007387 */ /* 0x0081e60000100a00 */
[----:B0-----:R-:W3:Y:S01]  /*64560*/  LDL.LU R16, [R1+0x2c0] ;  /* 0x0002c00001107983 */ /* 0x001ee20000300800 */
[----:B------:R-:W3:Y:S02]  /*64570*/  LDL.LU R17, [R1+0x2c4] ;  /* 0x0002c40001117983 */ /* 0x000ee40000300800 */
[----:B------:R-:W3:Y:S02]  /*64580*/  LDL.LU R18, [R1+0x2c8] ;  /* 0x0002c80001127983 */ /* 0x000ee40000300800 */
[----:B------:R-:W3:Y:S01]  /*64590*/  LDL.LU R19, [R1+0x2cc] ;  /* 0x0002cc0001137983 */ /* 0x000ee20000300800 */
[----:B------:R-:W-:Y:S01]  /*645a0*/  STL [R1+0x2b40], R0 ;  /* 0x002b400001007387 */ /* 0x000fe20000100800 */
[----:B------:R-:W-:Y:S02]  /*645b0*/  STL [R1+0x2b3c], R2 ;  /* 0x002b3c0201007387 */ /* 0x000fe40000100800 */
[----:B------:R-:W-:Y:S02]  /*645c0*/  STL [R1+0x2b38], R29 ;  /* 0x002b381d01007387 */ /* 0x000fe40000100800 */
[----:B------:R-:W4:Y:S01]  /*645d0*/  LDL.LU.64 R22, [R1+0x2c68] ;  /* 0x002c680001167983 */ /* 0x000f220000300a00 */
[----:B------:R-:W4:Y:S05]  /*645e0*/  LDL.LU.64 R20, [R1+0x2c60] ;  /* 0x002c600001147983 */ /* 0x000f2a0000300a00 */
[----:B------:R-:W-:Y:S02]  /*645f0*/  STL.64 [R1+0xa0], R12 ;  /* 0x0000a00c01007387 */ /* 0x000fe40000100a00 */
[----:B------:R-:W-:Y:S02]  /*64600*/  STL.64 [R1+0xa8], R14 ;  /* 0x0000a80e01007387 */ /* 0x000fe40000100a00 */
[----:B------:R-:W0:Y:S02]  /*64610*/  LDSM.16.MT88.4 R12, [R9+0x3c100] ;  /* 0x03c10000090c783b */ /* 0x000e240000004200 */
[----:B0-----:R-:W-:Y:S01]  /*64620*/  IMAD.MOV.U32 R2, RZ, RZ, R14 ;  /* 0x000000ffff027224 */ /* 0x001fe200078e000e */
[----:B------:R-:W-:-:S02]  /*64630*/  MOV R0, R15 ;  /* 0x0000000f00007202 */ /* 0x000fc40000000f00 */
[----:B------:R-:W-:Y:S02]  /*64640*/  MOV R3, R12 ;  /* 0x0000000c00037202 */ /* 0x000fe40000000f00 */
        /* <DEDUP_REMOVED lines=26> */
[----:B------:R-:W4:Y:S11]  /*647f0*/  LDL.LU.64 R20, [R1+0x2c08] ;  /* 0x002c080001147983 */ /* 0x000f360000300a00 */
[----:B------:R-:W-:Y:S11]  /*64800*/  @!UPT UIADD3 URZ, URZ, URZ, URZ ;  /* 0x0000003f3f3ff290 */ /* 0x000ff6000fffe03f */
[----:B------:R-:W-:Y:S01]  /*64810*/  STL.64 [R1+0x250], R12 ;  /* 0x0002500c01007387 */ /* 0x000fe20000100a00 */
[----:B------:R0:W-:Y:S01]  /*64820*/  STL [R1+0x258], R14 ;  /* 0x0002580e01007387 */ /* 0x0001e20000100800 */
[----:B------:R-:W-:Y:S02]  /*64830*/  MOV R26, R15 ;  /* 0x0000000f001a7202 */ /* 0x000fe40000000f00 */
[----:B0-----:R-:W3:Y:S01]  /*64840*/  LDL.LU.64 R14, [R1+0x2c00] ;  /* 0x002c0000010e7983 */ /* 0x001ee20000300a00 */
[----:B------:R-:W3:Y:S02]  /*64850*/  LDL.LU.64 R12, [R1+0x2bf8] ;  /* 0x002bf800010c7983 */ /* 0x000ee40000300a00 */
[----:B------:R-:W-:Y:S02]  /*64860*/  STL [R1+0x2a28], R26 ;  /* 0x002a281a01007387 */ /* 0x000fe40000100800 */
[----:B------:R-:W-:Y:S01]  /*64870*/  STL [R1+0x2bb8], R27 ;  /* 0x002bb81b01007387 */ /* 0x000fe20000100800 */
[----:B--2---:R0:W-:Y:S04]  /*64880*/  STL.64 [R1+0x2bb0], R24 ;  /* 0x002bb01801007387 */ /* 0x0041e80000100a00 */
[----:B0-----:R-:W2:Y:S01]  /*64890*/  LDL.LU R24, [R1+0x240] ;  /* 0x0002400001187983 */ /* 0x001ea20000300800 */
[----:B------:R-:W2:Y:S02]  /*648a0*/  LDL.LU R25, [R1+0x244] ;  /* 0x0002440001197983 */ /* 0x000ea40000300800 */
[----:B------:R-:W2:Y:S02]  /*648b0*/  LDL.LU R26, [R1+0x248] ;  /* 0x00024800011a7983 */ /* 0x000ea40000300800 */
[----:B------:R-:W2:Y:S01]  /*648c0*/  LDL.LU R27, [R1+0x24c] ;  /* 0x00024c00011b7983 */ /* 0x000ea20000300800 */
[C---:B---3--:R-:W-:Y:S11]  /*648d0*/  HMMA.16816.F32 R16, R12.reuse, R10, R16 ;  /* 0x0000000a0c10723c */ /* 0x048ff60000001810 */
[----:B------:R-:W-:Y:S11]  /*648e0*/  @!UPT UIADD3 URZ, URZ, URZ, URZ ;  /* 0x0000003f3f3ff290 */ /* 0x000ff6000fffe03f */
[----:B------:R-:W-:Y:S01]  /*648f0*/  @!UPT UIADD3 URZ, URZ, URZ, URZ ;  /* 0x0000003f3f3ff290 */ /* 0x000fe2000fffe03f */
[----:B------:R0:W-:Y:S01]  /*64900*/  STL.64 [R1+0x270], R16 ;  /* 0x0002701001007387 */ /* 0x0001e20000100a00 */
[----:B------:R-:W-:Y:S01]  /*64910*/  IMAD.MOV.U32 R22, RZ, RZ, R18 ;  /* 0x000000ffff167224 */ /* 0x000fe200078e0012 */
[----:B------:R-:W-:Y:S02]  /*64920*/  MOV R23, R19 ;  /* 0x0000001300177202 */ /* 0x000fe40000000f00 */
[----:B------:R-:W3:Y:S04]  /*64930*/  LDL.LU.64 R18, [R1+0x2bf0] ;  /* 0x002bf00001127983 */ /* 0x000ee80000300a00 */
[----:B0-----:R-:W3:Y:S01]  /*64940*/  LDL.LU.64 R16, [R1+0x2be8] ;  /* 0x002be80001107983 */ /* 0x001ee20000300a00 */
[----:B------:R-:W-:Y:S02]  /*64950*/  STL [R1+0x2a30], R23 ;  /* 0x002a301701007387 */ /* 0x000fe40000100800 */
[----:B------:R-:W-:Y:S02]  /*64960*/  STL [R1+0x2a2c], R22 ;  /* 0x002a2c1601007387 */ /* 0x000fe40000100800 */
[----:B----4-:R0:W-:Y:S02]  /*64970*/  STL.64 [R1+0x2bc0], R20 ;  /* 0x002bc01401007387 */ /* 0x0101e40000100a00 */
[----:B0-----:R-:W4:Y:S01]  /*64980*/  LDL.LU R20, [R1+0x2a0] ;  /* 0x0002a00001147983 */ /* 0x001f220000300800 */
[----:B------:R-:W4:Y:S02]  /*64990*/  LDL.LU R21, [R1+0x2a4] ;  /* 0x0002a40001157983 */ /* 0x000f240000300800 */
[----:B------:R-:W4:Y:S02]  /*649a0*/  LDL.LU R22, [R1+0x2a8] ;  /* 0x0002a80001167983 */ /* 0x000f240000300800 */
[----:B------:R-:W4:Y:S01]  /*649b0*/  LDL.LU R23, [R1+0x2ac] ;  /* 0x0002ac0001177983 */ /* 0x000f220000300800 */
[----:B---3--:R-:W-:Y:S01]  /*649c0*/  HMMA.16816.F32 R12, R12, R6, R16 ;  /* 0x000000060c0c723c */ /* 0x008fe20000001810 */
[----:B------:R-:W4:Y:S01]  /*649d0*/  LDL.LU.64 R18, [R1+0x2be0] ;  /* 0x002be00001127983 */ /* 0x000f220000300a00 */
[----:B------:R-:W4:Y:S11]  /*649e0*/  LDL.LU.64 R16, [R1+0x2bd8] ;  /* 0x002bd80001107983 */ /* 0x000f360000300a00 */
[----:B------:R-:W-:Y:S10]  /*649f0*/  @!UPT UIADD3 URZ, URZ, URZ, URZ ;  /* 0x0000003f3f3ff290 */ /* 0x000ff4000fffe03f */
[----:B------:R0:W-:Y:S01]  /*64a00*/  STL.64 [R1+0x400], R12 ;  /* 0x0004000c01007387 */ /* 0x0001e20000100a00 */
[----:B------:R1:W-:Y:S03]  /*64a10*/  STL.64 [R1+0x408], R14 ;  /* 0x0004080e01007387 */ /* 0x0003e60000100a00 */
[----:B0-----:R-:W3:Y:S01]  /*64a20*/  LDL.LU R12, [R1+0x70] ;  /* 0x00007000010c7983 */ /* 0x001ee20000300800 */
[----:B------:R-:W3:Y:S01]  /*64a30*/  LDL.LU R13, [R1+0x74] ;  /* 0x00007400010d7983 */ /* 0x000ee20000300800 */
[----:B-1----:R-:W-:Y:S01]  /*64a40*/  MOV R14, R4 ;  /* 0x00000004000e7202 */ /* 0x002fe20000000f00 */
[----:B------:R-:W-:Y:S01]  /*64a50*/  IMAD.MOV.U32 R15, RZ, RZ, R5 ;  /* 0x000000ffff0f7224 */ /* 0x000fe200078e0005 */
[----:B------:R-:W3:Y:S01]  /*64a60*/  LDL.LU R4, [R1+0x2bd0] ;  /* 0x002bd00001047983 */ /* 0x000ee20000300800 */
[----:B------:R-:W3:Y:S03]  /*64a70*/  LDL.LU R5, [R1+0x2bcc] ;  /* 0x002bcc0001057983 */ /* 0x000ee60000300800 */
[----:B------:R0:W-:Y:S02]  /*64a80*/  STL.64 [R1+0x2b98], R14 ;  /* 0x002b980e01007387 */ /* 0x0001e40000100a00 */
[----:B0-----:R-:W-:Y:S01]  /*64a90*/  MOV R15, R8 ;  /* 0x00000008000f7202 */ /* 0x001fe20000000f00 */
[C---:B----4-:R-:W-:Y:S08]  /*64aa0*/  HMMA.16816.F32 R20, R16.reuse, R10, R20 ;  /* 0x0000000a1014723c */ /* 0x050ff00000001814 */
[----:B--2---:R-:W-:Y:S01]  /*64ab0*/  HMMA.16816.F32 R16, R16, R6, R24 ;  /* 0x000000061010723c */ /* 0x004fe20000001818 */
[----:B---3--:R0:W-:Y:S04]  /*64ac0*/  STL.64 [R1+0x2b90], R12 ;  /* 0x002b900c01007387 */ /* 0x0081e80000100a00 */
[----:B0-----:R-:W2:Y:S10]  /*64ad0*/  LDL.LU R12, [R1+0x60] ;  /* 0x00006000010c7983 */ /* 0x001eb40000300800 */
[----:B------:R-:W-:Y:S02]  /*64ae0*/  STL.64 [R1+0x280], R20 ;  /* 0x0002801401007387 */ /* 0x000fe40000100a00 */
[----:B------:R-:W-:Y:S06]  /*64af0*/  STL.64 [R1+0x288], R22 ;  /* 0x0002881601007387 */ /* 0x000fec0000100a00 */
[----:B------:R-:W-:Y:S01]  /*64b00*/  STL.64 [R1+0x3f0], R16 ;  /* 0x0003f01001007387 */ /* 0x000fe20000100a00 */
[----:B------:R-:W-:Y:S01]  /*64b10*/  STL.64 [R1+0x3f8], R18 ;  /* 0x0003f81201007387 */ /* 0x000fe20000100a00 */
[----:B------:R-:W2:Y:S02]  /*64b20*/  LDL.LU R13, [R1+0x64] ;  /* 0x00006400010d7983 */ /* 0x000ea40000300800 */
[----:B------:R-:W2:Y:S02]  /*64b30*/  LDL.LU R14, [R1+0x68] ;  /* 0x00006800010e7983 */ /* 0x000ea40000300800 */
[----:B------:R-:W3:Y:S01]  /*64b40*/  LDL.LU R8, [R1+0x2bc8] ;  /* 0x002bc80001087983 */ /* 0x000ee20000300800 */
[----:B------:R0:W-:Y:S04]  /*64b50*/  STL.64 [R1+0x2b68], R4 ;  /* 0x002b680401007387 */ /* 0x0001e80000100a00 */
[----:B------:R-:W1:Y:S04]  /*64b60*/  LDSM.16.MT88.4 R20, [R9+0x3c180] ;  /* 0x03c180000914783b */ /* 0x000e680000004200 */
[----:B0-----:R-:W4:Y:S01]  /*64b70*/  LDL.LU R4, [R1+0x1d0] ;  /* 0x0001d00001047983 */ /* 0x001f220000300800 */
[----:B------:R-:W4:Y:S02]  /*64b80*/  LDL.LU R5, [R1+0x1d4] ;  /* 0x0001d40001057983 */ /* 0x000f240000300800 */
[----:B------:R-:W2:Y:S02]  /*64b90*/  LDL.LU R6, [R1+0x1d8] ;  /* 0x0001d80001067983 */ /* 0x000ea40000300800 */
[----:B------:R-:W2:Y:S01]  /*64ba0*/  LDL.LU R7, [R1+0x1dc] ;  /* 0x0001dc0001077983 */ /* 0x000ea20000300800 */
[----:B------:R-:W3:Y:S01]  /*64bb0*/  LDL.LU R24, [R1+0x230] ;  /* 0x0002300001187983 */ /* 0x000ee20000300800 */
[----:B------:R-:W3:Y:S02]  /*64bc0*/  LDL.LU R25, [R1+0x234] ;  /* 0x0002340001197983 */ /* 0x000ee40000300800 */
[----:B------:R-:W3:Y:S02]  /*64bd0*/  LDL.LU R26, [R1+0x238] ;  /* 0x00023800011a7983 */ /* 0x000ee40000300800 */
[----:B------:R-:W3:Y:S01]  /*64be0*/  LDL.LU R27, [R1+0x23c] ;  /* 0x00023c00011b7983 */ /* 0x000ee20000300800 */
        /* <DEDUP_REMOVED lines=12> */
[----:B-1----:R-:W-:-:S02]  /*64cb0*/  MOV R11, R20 ;  /* 0x00000014000b7202 */ /* 0x002fc40000000f00 */
[----:B------:R-:W-:Y:S01]  /*64cc0*/  MOV R10, R21 ;  /* 0x00000015000a7202 */ /* 0x000fe20000000f00 */
[----:B----4-:R-:W-:Y:S01]  /*64cd0*/  STL.64 [R1+0x2ba8], R6 ;  /* 0x002ba80601007387 */ /* 0x010fe20000100a00 */
[----:B--2---:R0:W-:Y:S03]  /*64ce0*/  STL.64 [R1+0x2ba0], R4 ;  /* 0x002ba00401007387 */ /* 0x0041e60000100a00 */
[----:B0-----:R-:W2:Y:S01]  /*64cf0*/  LDL.LU R4, [R1+0x200] ;  /* 0x0002000001047983 */ /* 0x001ea20000300800 */
[----:B------:R-:W2:Y:S02]  /*64d00*/  LDL.LU R5, [R1+0x204] ;  /* 0x0002040001057983 */ /* 0x000ea40000300800 */
[----:B------:R-:W2:Y:S02]  /*64d10*/  LDL.LU R6, [R1+0x208] ;  /* 0x0002080001067983 */ /* 0x000ea40000300800 */
[----:B------:R-:W2:Y:S01]  /*64d20*/  LDL.LU R7, [R1+0x20c] ;  /* 0x00020c0001077983 */ /* 0x000ea20000300800 */
[----:B------:R-:W3:Y:S02]  /*64d30*/  LDL.LU.64 R20, [R1+0x2bc0] ;  /* 0x002bc00001147983 */ /* 0x000ee40000300a00 */
[C---:B---3--:R-:W-:Y:S11]  /*64d40*/  HMMA.16816.F32 R24, R12.reuse, R20, R24 ;  /* 0x000000140c18723c */ /* 0x048ff60000001818 */
[----:B------:R-:W-:Y:S11]  /*64d50*/  @!UPT UIADD3 URZ, URZ, URZ, URZ ;  /* 0x0000003f3f3ff290 */ /* 0x000ff6000fffe03f */
[----:B------:R-:W-:Y:S01]  /*64d60*/  @!UPT UIADD3 URZ, URZ, URZ, URZ ;  /* 0x0000003f3f3ff290 */ /* 0x000fe2000fffe03f */
[----:B------:R-:W-:Y:S01]  /*64d70*/  STL.64 [R1+0x3e0], R24 ;  /* 0x0003e01801007387 */ /* 0x000fe20000100a00 */
[----:B------:R0:W-:Y:S03]  /*64d80*/  STL.64 [R1+0x3e8], R26 ;  /* 0x0003e81a01007387 */ /* 0x0001e60000100a00 */
[----:B0-----:R-:W3:Y:S01]  /*64d90*/  LDL.LU R27, [R1+0x2bb8] ;  /* 0x002bb800011b7983 */ /* 0x001ee20000300800 */
        /* <DEDUP_REMOVED lines=8> */
[----:B------:R-:W2:Y:S01]  /*64e20*/  LDL.LU.64 R12, [R1+0x2b90] ;  /* 0x002b9000010c7983 */ /* 0x000ea20000300a00 */
[----:B------:R-:W-:Y:S02]  /*64e30*/  MOV R16, R3 ;  /* 0x0000000300107202 */ /* 0x000fe40000000f00 */
[----:B------:R-:W0:Y:S01]  /*64e40*/  S2R R3, SR_TID.X ;  /* 0x0000000000037919 */ /* 0x000e220000002100 */
[----:B------:R-:W-:Y:S01]  /*64e50*/  LOP3.LUT R8, R8, 0x7, RZ, 0xc0, !PT ;  /* 0x0000000708087812 */ /* 0x000fe200078ec0ff */
[----:B------:R-:W-:Y:S01]  /*64e60*/  IMAD.MOV.U32 R17, RZ, RZ, R28 ;  /* 0x000000ffff117224 */ /* 0x000fe200078e001c */
[----:B------:R-:W-:-:S03]  /*64e70*/  MOV R19, R0 ;  /* 0x0000000000137202 */ /* 0x000fc60000000f00 */
[----:B------:R-:W-:Y:S01]  /*64e80*/  IMAD R0, R8, 0x210, RZ ;  /* 0x0000021008007824 */ /* 0x000fe200078e02ff */
[C---:B0-----:R-:W-:Y:S01]  /*64e90*/  LOP3.LUT R28, R3.reuse, 0x10, RZ, 0xc0, !PT ;  /* 0x00000010031c7812 */ /* 0x041fe200078ec0ff */
[----:B------:R-:W-:-:S04]  /*64ea0*/  SHF.L.U32 R3, R3, 0x1, RZ ;  /* 0x0000000103037819 */ /* 0x000fc800000006ff */
[----:B------:R-:W-:Y:S01]  /*64eb0*/  IMAD.SHL.U32 R28, R28, 0x100, RZ ;  /* 0x000001001c1c7824 */ /* 0x000fe200078e00ff */
[----:B------:R-:W-:-:S04]  /*64ec0*/  LOP3.LUT R3, R0, 0x10, R3, 0x78, !PT ;  /* 0x0000001000037812 */ /* 0x000fc800078e7803 */
[----:B------:R-:W-:-:S04]  /*64ed0*/  LOP3.LUT R3, R3, R28, RZ, 0xfc, !PT ;  /* 0x0000001c03037212 */ /* 0x000fc800078efcff */
[----:B------:R-:W-:Y:S01]  /*64ee0*/  LOP3.LUT R3, R3, 0x20, RZ, 0x3c, !PT ;  /* 0x0000002003037812 */ /* 0x000fe200078e3cff */
[C---:B--2---:R-:W-:Y:S11]  /*64ef0*/  HMMA.16816.F32 R4, R12.reuse, R20, R4 ;  /* 0x000000140c04723c */ /* 0x044ff60000001804 */
        /* <DEDUP_REMOVED lines=13> */
[----:B0-----:R-:W2:Y:S01]  /*64fd0*/  LDL.LU.64 R6, [R1+0x2b88] ;  /* 0x002b880001067983 */ /* 0x001ea20000300a00 */
[----:B------:R-:W2:Y:S01]  /*64fe0*/  LDL.LU.64 R4, [R1+0x2b80] ;  /* 0x002b800001047983 */ /* 0x000ea20000300a00 */
[----:B------:R-:W-:Y:S01]  /*64ff0*/  MOV R18, R2 ;  /* 0x0000000200127202 */ /* 0x000fe20000000f00 */
        /* <DEDUP_REMOVED lines=8> */
[----:B------:R-:W-:Y:S01]  /*65080*/  MOV R29, R13 ;  /* 0x0000000d001d7202 */ /* 0x000fe20000000f00 */
[----:B------:R-:W-:Y:S02]  /*65090*/  IMAD.MOV.U32 R2, RZ, RZ, R12 ;  /* 0x000000ffff027224 */ /* 0x000fe400078e000c */
[----:B------:R-:W-:Y:S02]  /*650a0*/  STL [R1+0x2b4c], R3 ;  /* 0x002b4c0301007387 */ /* 0x000fe40000100800 */
[----:B------:R-:W-:Y:S02]  /*650b0*/  STL [R1+0x2b48], R29 ;  /* 0x002b481d01007387 */ /* 0x000fe40000100800 */
[----:B------:R-:W-:Y:S01]  /*650c0*/  STL [R1+0x2b44], R2 ;  /* 0x002b440201007387 */ /* 0x000fe20000100800 */
[----:B--2---:R-:W-:Y:S11]  /*650d0*/  HMMA.16816.F32 R4, R16, R20, R4 ;  /* 0x000000141004723c */ /* 0x004ff60000001804 */
[----:B------:R-:W-:Y:S11]  /*650e0*/  @!UPT UIADD3 URZ, URZ, URZ, URZ ;  /* 0x0000003f3f3ff290 */ /* 0x000ff6000fffe03f */
[----:B------:R-:W-:Y:S01]  /*650f0*/  @!UPT UIADD3 URZ, URZ, URZ, URZ ;  /* 0x0000003f3f3ff290 */ /* 0x000fe2000fffe03f */
[----:B------:R0:W-:Y:S01]  /*65100*/  STL.64 [R1+0x3b0], R4 ;  /* 0x0003b00401007387 */ /* 0x0001e20000100a00 */
[----:B------:R-:W-:Y:S03]  /*65110*/  STL.64 [R1+0x3b8], R6 ;  /* 0x0003b80601007387 */ /* 0x000fe60000100a00 */
[----:B0-----:R-:W2:Y:S01]  /*65120*/  LDL.LU.64 R4, [R1+0x2b68] ;  /* 0x002b680001047983 */ /* 0x001ea20000300a00 */
[----:B------:R0:W-:Y:S03]  /*65130*/  STL.64 [R1+0x2b60], R20 ;  /* 0x002b601401007387 */ /* 0x0001e60000100a00 */
[----:B0-----:R-:W4:Y:S01]  /*65140*/  LDL.LU R20, [R1+0x220] ;  /* 0x0002200001147983 */ /* 0x001f220000300800 */
[----:B------:R-:W4:Y:S03]  /*65150*/  LDL.LU R21, [R1+0x224] ;  /* 0x0002240001157983 */ /* 0x000f260000300800 */
[----:B------:R-:W0:Y:S04]  /*65160*/  S2R R0, SR_TID.X ;  /* 0x0000000000007919 */ /* 0x000e280000002100 */
[----:B------:R-:W1:Y:S01]  /*65170*/  S2R R13, SR_TID.X ;  /* 0x00000000000d7919 */ /* 0x000e620000002100 */
[----:B------:R-:W-:-:S02]  /*65180*/  IMAD.MOV.U32 R28, RZ, RZ, R15 ;  /* 0x000000ffff1c7224 */ /* 0x000fc400078e000f */
[----:B------:R-:W-:Y:S01]  /*65190*/  IMAD.MOV.U32 R9, RZ, RZ, R22 ;  /* 0x000000ffff097224 */ /* 0x000fe200078e0016 */
[----:B0-----:R-:W-:Y:S02]  /*651a0*/  LOP3.LUT R0, R0, 0x7, RZ, 0xc0, !PT ;  /* 0x0000000700007812 */ /* 0x001fe400078ec0ff */
[C---:B-1----:R-:W-:Y:S02]  /*651b0*/  LOP3.LUT R15, R13.reuse, 0x10, RZ, 0xc0, !PT ;  /* 0x000000100d0f7812 */ /* 0x042fe400078ec0ff */
[----:B------:R-:W-:Y:S01]  /*651c0*/  SHF.L.U32 R26, R13, 0x1, RZ ;  /* 0x000000010d1a7819 */ /* 0x000fe200000006ff */
[----:B------:R-:W-:Y:S01]  /*651d0*/  IMAD R14, R0, 0x210, RZ ;  /* 0x00000210000e7824 */ /* 0x000fe200078e02ff */
[----:B------:R-:W-:-:S04]  /*651e0*/  SHF.L.U32 R15, R15, 0x8, RZ ;  /* 0x000000080f0f7819 */ /* 0x000fc800000006ff */
[----:B------:R-:W-:-:S04]  /*651f0*/  LOP3.LUT R26, R14, 0x10, R26, 0x78, !PT ;  /* 0x000000100e1a7812 */ /* 0x000fc800078e781a */
[----:B------:R-:W-:Y:S02]  /*65200*/  LOP3.LUT R26, R26, R15, RZ, 0xfc, !PT ;  /* 0x0000000f1a1a7212 */ /* 0x000fe400078efcff */
[----:B------:R-:W-:Y:S02]  /*65210*/  MOV R8, R23 ;  /* 0x0000001700087202 */ /* 0x000fe40000000f00 */
[----:B------:R-:W-:Y:S01]  /*65220*/  LOP3.LUT R26, R26, 0x40, RZ, 0x3c, !PT ;  /* 0x000000401a1a7812 */ /* 0x000fe200078e3cff */
[----:B--2---:R-:W-:Y:S01]  /*65230*/  IMAD.MOV.U32 R22, RZ, RZ, R5 ;  /* 0x000000ffff167224 */ /* 0x004fe200078e0005 */
[----:B------:R-:W-:-:S03]  /*65240*/  MOV R23, R4 ;  /* 0x0000000400177202 */ /* 0x000fc60000000f00 */
[----:B------:R-:W0:Y:S02]  /*65250*/  LDSM.16.MT88.4 R4, [R26+0x3c000] ;  /* 0x03c000001a04783b */ /* 0x000e240000004200 */
[----:B0-----:R-:W-:Y:S01]  /*65260*/  MOV R3, R4 ;  /* 0x0000000400037202 */ /* 0x001fe20000000f00 */
[----:B------:R-:W-:Y:S01]  /*65270*/  IMAD.MOV.U32 R29, RZ, RZ, R5 ;  /* 0x000000ffff1d7224 */ /* 0x000fe200078e0005 */
[----:B------:R-:W-:Y:S02]  /*65280*/  MOV R2, R6 ;  /* 0x0000000600027202 */ /* 0x000fe40000000f00 */
[----:B------:R-:W-:Y:S02]  /*65290*/  MOV R0, R7 ;  /* 0x0000000700007202 */ /* 0x000fe40000000f00 */
[----:B------:R-:W0:Y:S04]  /*652a0*/  LDSM.16.MT88.4 R4, [R26+0x3c080] ;  /* 0x03c080001a04783b */ /* 0x000e280000004200 */
[----:B0-----:R0:W-:Y:S01]  /*652b0*/  STL.64 [R1+0x2a80], R6 ;  /* 0x002a800601007387 */ /* 0x0011e20000100a00 */
[----:B------:R1:W-:Y:S01]  /*652c0*/  STL.64 [R1+0x2a78], R4 ;  /* 0x002a780401007387 */ /* 0x0003e20000100a00 */
[----:B0-----:R-:W-:Y:S01]  /*652d0*/  MOV R6, R9 ;  /* 0x0000000900067202 */ /* 0x001fe20000000f00 */
[----:B-1----:R-:W-:Y:S01]  /*652e0*/  IMAD.MOV.U32 R4, RZ, RZ, R11 ;  /* 0x000000ffff047224 */ /* 0x002fe200078e000b */
[----:B------:R-:W-:Y:S01]  /*652f0*/  MOV R5, R10 ;  /* 0x0000000a00057202 */ /* 0x000fe20000000f00 */
[----:B------:R-:W-:-:S02]  /*65300*/  IMAD.MOV.U32 R7, RZ, RZ, R8 ;  /* 0x000000ffff077224 */ /* 0x000fc400078e0008 */
[----:B------:R-:W0:Y:S01]  /*65310*/  LDSM.16.MT88.4 R8, [R26+0x3c100] ;  /* 0x03c100001a08783b */ /* 0x000e220000004200 */
[----:B----4-:R-:W-:Y:S03]  /*65320*/  HMMA.16816.F32 R16, R16, R24, R20 ;  /* 0x000000181010723c */ /* 0x010fe60000001814 */
[----:B0-----:R0:W-:Y:S02]  /*65330*/  STL.64 [R1+0x2a60], R10 ;  /* 0x002a600a01007387 */ /* 0x0011e40000100a00 */
[----:B0-----:R-:W-:-:S04]  /*65340*/  SHF.L.U32 R11, R13, 0x1, RZ ;  /* 0x000000010d0b7819 */ /* 0x001fc800000006ff */
[----:B------:R-:W-:-:S04]  /*65350*/  LOP3.LUT R11, R14, 0x10, R11, 0x78, !PT ;  /* 0x000000100e0b7812 */ /* 0x000fc800078e780b */
[----:B------:R-:W-:Y:S02]  /*65360*/  LOP3.LUT R11, R11, R15, RZ, 0xfc, !PT ;  /* 0x0000000f0b0b7212 */ /* 0x000fe400078efcff */
[----:B------:R-:W0:Y:S04]  /*65370*/  LDSM.16.MT88.4 R12, [R26+0x3c180] ;  /* 0x03c180001a0c783b */ /* 0x000e280000004200 */
[----:B------:R-:W-:Y:S01]  /*65380*/  STL.64 [R1+0x2a58], R8 ;  /* 0x002a580801007387 */ /* 0x000fe20000100a00 */
[----:B------:R-:W-:-:S03]  /*65390*/  LOP3.LUT R11, R11, 0x60, RZ, 0x3c, !PT ;  /* 0x000000600b0b7812 */ /* 0x000fc600078e3cff */
[----:B0-----:R-:W-:Y:S01]  /*653a0*/  STL [R1+0x2a34], R15 ;  /* 0x002a340f01007387 */ /* 0x001fe20000100800 */
[----:B------:R-:W-:Y:S02]  /*653b0*/  STL [R1+0x2b58], R14 ;  /* 0x002b580e01007387 */ /* 0x000fe40000100800 */
[----:B------:R0:W-:Y:S02]  /*653c0*/  STL.64 [R1+0x2b50], R12 ;  /* 0x002b500c01007387 */ /* 0x0001e40000100a00 */
        /* <DEDUP_REMOVED lines=14> */
[C---:B--2---:R-:W-:Y:S08]  /*654b0*/  HMMA.16816.F32 R12, R4.reuse, R20, R12 ;  /* 0x00000014040c723c */ /* 0x044ff0000000180c */
[----:B----4-:R-:W-:Y:S01]  /*654c0*/  HMMA.16816.F32 R16, R4, R24, R16 ;  /* 0x000000180410723c */ /* 0x010fe20000001810 */
[----:B------:R-:W0:Y:S11]  /*654d0*/  LDSM.16.MT88.4 R4, [R11+0x3c080] ;  /* 0x03c080000b04783b */ /* 0x000e360000004200 */
[----:B------:R-:W-:Y:S03]  /*654e0*/  @!UPT UIADD3 URZ, URZ, URZ, URZ ;  /* 0x0000003f3f3ff290 */ /* 0x000fe6000fffe03f */
[----:B------:R-:W-:Y:S01]  /*654f0*/  STL.64 [R1+0x390], R12 ;  /* 0x0003900c01007387 */ /* 0x000fe20000100a00 */
[----:B------:R1:W-:Y:S03]  /*65500*/  STL.64 [R1+0x398], R14 ;  /* 0x0003980e01007387 */ /* 0x0003e60000100a00 */
[----:B-1----:R-:W2:Y:S01]  /*65510*/  LDL.LU R14, [R1+0x2b58] ;  /* 0x002b5800010e7983 */ /* 0x002ea20000300800 */
[----:B------:R-:W4:Y:S03]  /*65520*/  LDL.LU.64 R12, [R1+0x2b50] ;  /* 0x002b5000010c7983 */ /* 0x000f260000300a00 */
[----:B------:R-:W-:Y:S01]  /*65530*/  STL.64 [R1+0x370], R16 ;  /* 0x0003701001007387 */ /* 0x000fe20000100a00 */
[----:B------:R-:W-:Y:S01]  /*65540*/  STL.64 [R1+0x378], R18 ;  /* 0x0003781201007387 */ /* 0x000fe20000100a00 */
[----:B0-----:R-:W-:-:S05]  /*65550*/  MOV R26, R7 ;  /* 0x00000007001a7202 */ /* 0x001fca0000000f00 */
[----:B---3--:R-:W-:Y:S01]  /*65560*/  STL.64 [R1+0x2b28], R26 ;  /* 0x002b281a01007387 */ /* 0x008fe20000100a00 */
[----:B------:R-:W-:Y:S02]  /*65570*/  STL.64 [R1+0x2b20], R24 ;  /* 0x002b201801007387 */ /* 0x000fe40000100a00 */
[----:B------:R0:W-:Y:S02]  /*65580*/  STL [R1+0x2a98], R11 ;  /* 0x002a980b01007387 */ /* 0x0001e40000100800 */
[----:B------:R-:W3:Y:S01]  /*65590*/  LDL.LU R8, [R1+0x100] ;  /* 0x0001000001087983 */ /* 0x000ee20000300800 */
[----:B------:R-:W3:Y:S01]  /*655a0*/  LDL.LU R9, [R1+0x104] ;  /* 0x0001040001097983 */ /* 0x000ee20000300800 */
[----:B------:R-:W2:Y:S03]  /*655b0*/  LDL.LU R10, [R1+0x108] ;  /* 0x00010800010a7983 */ /* 0x000ea60000300800 */
[----:B0-----:R-:W2:Y:S01]  /*655c0*/  LDL.LU R11, [R1+0x10c] ;  /* 0x00010c00010b7983 */ /* 0x001ea20000300800 */
        /* <DEDUP_REMOVED lines=9> */
[----:B------:R-:W2:Y:S02]  /*65660*/  LDL.LU R19, [R1+0x3c] ;  /* 0x00003c0001137983 */ /* 0x000ea40000300800 */
[----:B--2---:R-:W-:Y:S01]  /*65670*/  STL.64 [R1+0x2b08], R18 ;  /* 0x002b081201007387 */ /* 0x004fe20000100a00 */
[----:B------:R-:W-:Y:S02]  /*65680*/  STL.64 [R1+0x2b00], R16 ;  /* 0x002b001001007387 */ /* 0x000fe40000100a00 */
[----:B------:R-:W-:Y:S02]  /*65690*/  STL.64 [R1+0x2aa8], R10 ;  /* 0x002aa80a01007387 */ /* 0x000fe40000100a00 */
[----:B---3--:R0:W-:Y:S02]  /*656a0*/  STL.64 [R1+0x2aa0], R8 ;  /* 0x002aa00801007387 */ /* 0x0081e40000100a00 */
        /* <DEDUP_REMOVED lines=33> */
[----:B------:R-:W-:Y:S02]  /*658c0*/  MOV R22, R6 ;  /* 0x0000000600167202 */ /* 0x000fe40000000f00 */
[----:B------:R-:W-:Y:S01]  /*658d0*/  MOV R5, R29 ;  /* 0x0000001d00057202 */ /* 0x000fe20000000f00 */
[----:B------:R-:W-:Y:S01]  /*658e0*/  MOV R6, R2 ;  /* 0x0000000200067202 */ /* 0x000fe20000000f00 */
[----:B----4-:R-:W-:Y:S01]  /*658f0*/  HMMA.16816.F32 R24, R16, R20, R24 ;  /* 0x000000141018723c */ /* 0x010fe20000001818 */
[----:B---3--:R-:W-:Y:S01]  /*65900*/  STL.64 [R1+0x2b18], R10 ;  /* 0x002b180a01007387 */ /* 0x008fe20000100a00 */
[----:B--2---:R0:W-:Y:S03]  /*65910*/  STL.64 [R1+0x2b10], R8 ;  /* 0x002b100801007387 */ /* 0x0041e60000100a00 */
[----:B0-----:R-:W2:Y:S01]  /*65920*/  LDL.LU R8, [R1+0x1a0] ;  /* 0x0001a00001087983 */ /* 0x001ea20000300800 */
[----:B------:R-:W2:Y:S02]  /*65930*/  LDL.LU R9, [R1+0x1a4] ;  /* 0x0001a40001097983 */ /* 0x000ea40000300800 */
[----:B------:R-:W2:Y:S02]  /*65940*/  LDL.LU R10, [R1+0x1a8] ;  /* 0x0001a800010a7983 */ /* 0x000ea40000300800 */
[----:B------:R-:W2:Y:S01]  /*65950*/  LDL.LU R11, [R1+0x1ac] ;  /* 0x0001ac00010b7983 */ /* 0x000ea20000300800 */
[----:B------:R-:W3:Y:S01]  /*65960*/  LDL.LU R3, [R1+0x2b4c] ;  /* 0x002b4c0001037983 */ /* 0x000ee20000300800 */
[----:B------:R-:W4:Y:S02]  /*65970*/  LDL.LU R29, [R1+0x2b48] ;  /* 0x002b4800011d7983 */ /* 0x000f240000300800 */
[----:B------:R-:W2:Y:S02]  /*65980*/  LDL.LU R2, [R1+0x2b44] ;  /* 0x002b440001027983 */ /* 0x000ea40000300800 */
[----:B------:R-:W-:-:S02]  /*65990*/  IMAD.MOV.U32 R7, RZ, RZ, R0 ;  /* 0x000000ffff077224 */ /* 0x000fc400078e0000 */
[----:B------:R-:W2:Y:S03]  /*659a0*/  LDL.LU R0, [R1+0x2b40] ;  /* 0x002b400001007983 */ /* 0x000ea60000300800 */
[----:B------:R-:W-:Y:S02]  /*659b0*/  STL.64 [R1+0x2ac8], R6 ;  /* 0x002ac80601007387 */ /* 0x000fe40000100a00 */
[----:B------:R0:W-:Y:S02]  /*659c0*/  STL.64 [R1+0x2ac0], R4 ;  /* 0x002ac00401007387 */ /* 0x0001e40000100a00 */
[----:B0-----:R-:W2:Y:S01]  /*659d0*/  LDL.LU R4, [R1+0x160] ;  /* 0x0001600001047983 */ /* 0x001ea20000300800 */
[----:B------:R-:W2:Y:S02]  /*659e0*/  LDL.LU R5, [R1+0x164] ;  /* 0x0001640001057983 */ /* 0x000ea40000300800 */
[----:B------:R-:W2:Y:S02]  /*659f0*/  LDL.LU R6, [R1+0x168] ;  /* 0x0001680001067983 */ /* 0x000ea40000300800 */
[----:B------:R-:W2:Y:S01]  /*65a00*/  LDL.LU R7, [R1+0x16c] ;  /* 0x00016c0001077983 */ /* 0x000ea20000300800 */
[----:B------:R0:W-:Y:S01]  /*65a10*/  STL.64 [R1+0x2a40], R14 ;  /* 0x002a400e01007387 */ /* 0x0001e20000100a00 */
[----:B------:R4:W-:Y:S01]  /*65a20*/  STL.64 [R1+0x2a38], R12 ;  /* 0x002a380c01007387 */ /* 0x0009e20000100a00 */
[----:B0-----:R-:W-:Y:S01]  /*65a30*/  MOV R15, R28 ;  /* 0x0000001c000f7202 */ /* 0x001fe20000000f00 */
[----:B---3--:R-:W-:Y:S01]  /*65a40*/  IMAD.MOV.U32 R14, RZ, RZ, R3 ;  /* 0x000000ffff0e7224 */ /* 0x008fe200078e0003 */
[----:B----4-:R-:W-:-:S02]  /*65a50*/  MOV R13, R29 ;  /* 0x0000001d000d7202 */ /* 0x010fc40000000f00 */
[----:B--2---:R-:W-:Y:S02]  /*65a60*/  MOV R12, R2 ;  /* 0x00000002000c7202 */ /* 0x004fe40000000f00 */
[----:B------:R-:W2:Y:S01]  /*65a70*/  LDL.LU R2, [R1+0x2b3c] ;  /* 0x002b3c0001027983 */ /* 0x000ea20000300800 */
[----:B------:R-:W3:Y:S02]  /*65a80*/  LDL.LU R29, [R1+0x2b38] ;  /* 0x002b3800011d7983 */ /* 0x000ee40000300800 */
[----:B------:R-:W4:Y:S02]  /*65a90*/  LDL.LU R3, [R1+0x2b34] ;  /* 0x002b340001037983 */ /* 0x000f240000300800 */
[----:B------:R-:W2:Y:S01]  /*65aa0*/  LDL.LU R28, [R1+0x2b30] ;  /* 0x002b3000011c7983 */ /* 0x000ea20000300800 */
        /* <DEDUP_REMOVED lines=30> */
[----:B------:R0:W-:Y:S01]  /*65c90*/  STL.64 [R1+0x330], R16 ;  /* 0x0003301001007387 */ /* 0x0001e20000100a00 */
[----:B------:R1:W-:Y:S03]  /*65ca0*/  STL.64 [R1+0x338], R18 ;  /* 0x0003381201007387 */ /* 0x0003e60000100a00 */
[----:B0-----:R-:W2:Y:S01]  /*65cb0*/  LDL.LU R16, [R1+0x140] ;  /* 0x0001400001107983 */ /* 0x001ea20000300800 */
[----:B------:R-:W2:Y:S02]  /*65cc0*/  LDL.LU R17, [R1+0x144] ;  /* 0x0001440001117983 */ /* 0x000ea40000300800 */
[----:B-1----:R-:W2:Y:S02]  /*65cd0*/  LDL.LU R18, [R1+0x148] ;  /* 0x0001480001127983 */ /* 0x002ea40000300800 */
[----:B------:R-:W2:Y:S01]  /*65ce0*/  LDL.LU R19, [R1+0x14c] ;  /* 0x00014c0001137983 */ /* 0x000ea20000300800 */
[----:B------:R-:W2:Y:S01]  /*65cf0*/  LDL.LU.64 R6, [R1+0x2ac8] ;  /* 0x002ac80001067983 */ /* 0x000ea20000300a00 */
[----:B------:R-:W2:Y:S02]  /*65d00*/  LDL.LU.64 R4, [R1+0x2ac0] ;  /* 0x002ac00001047983 */ /* 0x000ea40000300a00 */
[----:B------:R-:W-:Y:S02]  /*65d10*/  STL.64 [R1+0x320], R8 ;  /* 0x0003200801007387 */ /* 0x000fe40000100a00 */
        /* <DEDUP_REMOVED lines=13> */
[----:B------:R0:W-:Y:S01]  /*65df0*/  STL.64 [R1+0x2f0], R12 ;  /* 0x0002f00c01007387 */ /* 0x0001e20000100a00 */
[----:B------:R-:W-:Y:S03]  /*65e00*/  STL.64 [R1+0x2f8], R14 ;  /* 0x0002f80e01007387 */ /* 0x000fe60000100a00 */
[----:B0-----:R-:W3:Y:S04]  /*65e10*/  LDL.LU R12, [R1+0xd0] ;  /* 0x0000d000010c7983 */ /* 0x001ee80000300800 */
[----:B--2---:R-:W0:Y:S04]  /*65e20*/  LDSM.16.MT88.4 R8, [R11+0x3c100] ;  /* 0x03c100000b08783b */ /* 0x004e280000004200 */
[----:B0-----:R0:W-:Y:S01]  /*65e30*/  STL.64 [R1+0x80], R8 ;  /* 0x0000800801007387 */ /* 0x0011e20000100a00 */
[----:B------:R1:W-:Y:S02]  /*65e40*/  STL.64 [R1+0x88], R10 ;  /* 0x0000880a01007387 */ /* 0x0003e40000100a00 */
[----:B------:R-:W3:Y:S02]  /*65e50*/  LDL.LU R13, [R1+0xd4] ;  /* 0x0000d400010d7983 */ /* 0x000ee40000300800 */
        /* <DEDUP_REMOVED lines=19> */
[----:B------:R-:W-:Y:S01]  /*65f90*/  STL.64 [R1+0x2a50], R14 ;  /* 0x002a500e01007387 */ /* 0x000fe20000100a00 */
[----:B---3--:R0:W-:Y:S03]  /*65fa0*/  STL.64 [R1+0x2a48], R12 ;  /* 0x002a480c01007387 */ /* 0x0081e60000100a00 */
[----:B0-----:R-:W3:Y:S01]  /*65fb0*/  LDL.LU R12, [R1+0xe0] ;  /* 0x0000e000010c7983 */ /* 0x001ee20000300800 */
[----:B------:R-:W3:Y:S07]  /*65fc0*/  LDL.LU R13, [R1+0xe4] ;  /* 0x0000e400010d7983 */ /* 0x000eee0000300800 */
[----:B------:R0:W-:Y:S01]  /*65fd0*/  STL.64 [R1+0x300], R16 ;  /* 0x0003001001007387 */ /* 0x0001e20000100a00 */
[----:B------:R-:W-:Y:S01]  /*65fe0*/  MOV R14, R28 ;  /* 0x0000001c000e7202 */ /* 0x000fe20000000f00 */
[----:B----4-:R-:W-:Y:S01]  /*65ff0*/  IMAD.MOV.U32 R15, RZ, RZ, R3 ;  /* 0x000000ffff0f7224 */ /* 0x010fe200078e0003 */
[----:B------:R-:W-:-:S02]  /*66000*/  MOV R28, R18 ;  /* 0x00000012001c7202 */ /* 0x000fc40000000f00 */
[----:B------:R-:W-:Y:S01]  /*66010*/  MOV R3, R19 ;  /* 0x0000001300037202 */ /* 0x000fe20000000f00 */
[----:B0-----:R-:W4:Y:S01]  /*66020*/  LDL.LU R16, [R1+0xa0] ;  /* 0x0000a00001107983 */ /* 0x001f220000300800 */
[----:B------:R-:W4:Y:S02]  /*66030*/  LDL.LU R17, [R1+0xa4] ;  /* 0x0000a40001117983 */ /* 0x000f240000300800 */
[----:B------:R-:W3:Y:S02]  /*66040*/  LDL.LU R18, [R1+0xa8] ;  /* 0x0000a80001127983 */ /* 0x000ee40000300800 */
[----:B------:R-:W3:Y:S01]  /*66050*/  LDL.LU R19, [R1+0xac] ;  /* 0x0000ac0001137983 */ /* 0x000ee20000300800 */
[----:B--2---:R-:W-:Y:S01]  /*66060*/  HMMA.16816.F32 R4, R4, R24, R8 ;  /* 0x000000180404723c */ /* 0x004fe20000001808 */
[----:B---3--:R0:W-:Y:S01]  /*66070*/  STL.64 [R1+0x2a20], R18 ;  /* 0x002a201201007387 */ /* 0x0081e20000100a00 */
[----:B----4-:R1:W-:Y:S02]  /*66080*/  STL.64 [R1+0x2a18], R16 ;  /* 0x002a181001007387 */ /* 0x0103e40000100a00 */
[----:B------:R-:W-:Y:S02]  /*66090*/  STL [R1+0x27c8], R3 ;  /* 0x0027c80301007387 */ /* 0x000fe40000100800 */
[----:B------:R-:W-:Y:S01]  /*660a0*/  STL [R1+0x27c4], R28 ;  /* 0x0027c41c01007387 */ /* 0x000fe20000100800 */
[----:B------:R-:W2:Y:S01]  /*660b0*/  LDL.LU.64 R10, [R1+0x2a90] ;  /* 0x002a9000010a7983 */ /* 0x000ea20000300a00 */
[----:B------:R-:W2:Y:S01]  /*660c0*/  LDL.LU.64 R8, [R1+0x2a88] ;  /* 0x002a880001087983 */ /* 0x000ea20000300a00 */
[----:B0-----:R-:W-:Y:S01]  /*660d0*/  MOV R18, R2 ;  /* 0x0000000200127202 */ /* 0x001fe20000000f00 */
[----:B------:R-:W-:-:S02]  /*660e0*/  IMAD.MOV.U32 R19, RZ, RZ, R0 ;  /* 0x000000ffff137224 */ /* 0x000fc400078e0000 */
[----:B-1----:R-:W-:Y:S01]  /*660f0*/  IMAD.MOV.U32 R16, RZ, RZ, R29 ;  /* 0x000000ffff107224 */ /* 0x002fe200078e001d */
[----:B------:R-:W-:-:S11]  /*66100*/  MOV R17, R27 ;  /* 0x0000001b00117202 */ /* 0x000fd60000000f00 */
[----:B------:R-:W-:Y:S01]  /*66110*/  MOV R2, R6 ;  /* 0x0000000600027202 */ /* 0x000fe20000000f00 */
[----:B------:R-:W-:Y:S01]  /*66120*/  IMAD.MOV.U32 R0, RZ, RZ, R7 ;  /* 0x000000ffff007224 */ /* 0x000fe200078e0007 */
[----:B------:R-:W-:Y:S02]  /*66130*/  MOV R27, R4 ;  /* 0x00000004001b7202 */ /* 0x000fe40000000f00 */
[----:B------:R-:W-:Y:S01]  /*66140*/  MOV R29, R5 ;  /* 0x00000005001d7202 */ /* 0x000fe20000000f00 */
[----:B------:R-:W2:Y:S01]  /*66150*/  LDL.LU.64 R6, [R1+0x2a80] ;  /* 0x002a800001067983 */ /* 0x000ea20000300a00 */
        /* <DEDUP_REMOVED lines=30> */
[----:B------:R-:W4:Y:S11]  /*66340*/  LDL.LU.64 R12, [R1+0x2a38] ;  /* 0x002a3800010c7983 */ /* 0x000f360000300a00 */
[----:B------:R-:W-:Y:S10]  /*66350*/  @!UPT UIADD3 URZ, URZ, URZ, URZ ;  /* 0x0000003f3f3ff290 */ /* 0x000ff4000fffe03f */
[----:B------:R2:W-:Y:S01]  /*66360*/  STL.64 [R1+0x2a0], R8 ;  /* 0x0002a00801007387 */ /* 0x0005e20000100a00 */
[----:B------:R0:W-:Y:S01]  /*66370*/  STL.64 [R1+0x2a8], R10 ;  /* 0x0002a80a01007387 */ /* 0x0001e20000100a00 */
[----:B--2---:R-:W-:Y:S02]  /*66380*/  MOV R8, R15 ;  /* 0x0000000f00087202 */ /* 0x004fe40000000f00 */
[----:B------:R-:W4:Y:S01]  /*66390*/  LDL.LU R15, [R1+0x2a34] ;  /* 0x002a3400010f7983 */ /* 0x000f220000300800 */
[----:B0-----:R-:W-:Y:S01]  /*663a0*/  MOV R10, R22 ;  /* 0x00000016000a7202 */ /* 0x001fe20000000f00 */
[----:B------:R-:W-:Y:S01]  /*663b0*/  IMAD.MOV.U32 R11, RZ, RZ, R26 ;  /* 0x000000ffff0b7224 */ /* 0x000fe200078e001a */
[----:B------:R-:W-:Y:S02]  /*663c0*/  MOV R9, R23 ;  /* 0x0000001700097202 */ /* 0x000fe40000000f00 */
[----:B------:R-:W2:Y:S01]  /*663d0*/  LDL.LU R23, [R1+0x2a30] ;  /* 0x002a300001177983 */ /* 0x000ea20000300800 */
[----:B------:R-:W2:Y:S02]  /*663e0*/  LDL.LU R22, [R1+0x2a2c] ;  /* 0x002a2c0001167983 */ /* 0x000ea40000300800 */
[----:B------:R-:W2:Y:S02]  /*663f0*/  LDL.LU R26, [R1+0x2a28] ;  /* 0x002a2800011a7983 */ /* 0x000ea40000300800 */
[----:B------:R-:W-:Y:S01]  /*66400*/  STL.64 [R1+0x29f8], R10 ;  /* 0x0029f80a01007387 */ /* 0x000fe20000100a00 */
[----:B------:R0:W-:Y:S04]  /*66410*/  STL.64 [R1+0x29f0], R8 ;  /* 0x0029f00801007387 */ /* 0x0001e80000100a00 */
        /* <DEDUP_REMOVED lines=8> */
[----:B------:R0:W-:Y:S03]  /*664a0*/  STL.64 [R1+0x298], R18 ;  /* 0x0002981201007387 */ /* 0x0001e60000100a00 */
[----:B0-----:R-:W4:Y:S01]  /*664b0*/  LDL.LU.64 R18, [R1+0x2a20] ;  /* 0x002a200001127983 */ /* 0x001f220000300a00 */
[----:B------:R-:W4:Y:S03]  /*664c0*/  LDL.LU.64 R16, [R1+0x2a18] ;  /* 0x002a180001107983 */ /* 0x000f260000300a00 */
[----:B------:R-:W0:Y:S04]  /*664d0*/  S2R R28, SR_TID.X ;  /* 0x00000000001c7919 */ /* 0x000e280000002100 */
[----:B------:R-:W1:Y:S01]  /*664e0*/  S2R R3, SR_TID.X ;  /* 0x0000000000037919 */ /* 0x000e620000002100 */
[----:B----4-:R-:W-:Y:S03]  /*664f0*/  HMMA.16816.F32 R12, R12, R24, R16 ;  /* 0x000000180c0c723c */ /* 0x010fe60000001810 */
[----:B------:R-:W4:Y:S01]  /*66500*/  LDL.LU.64 R18, [R1+0x2a10] ;  /* 0x002a100001127983 */ /* 0x000f220000300a00 */
[----:B------:R-:W4:Y:S01]  /*66510*/  LDL.LU.64 R16, [R1+0x2a08] ;  /* 0x002a080001107983 */ /* 0x000f220000300a00 */
        /* <DEDUP_REMOVED lines=8> */
[----:B------:R-:W-:Y:S01]  /*665a0*/  STL.64 [R1+0x230], R12 ;  /* 0x0002300c01007387 */ /* 0x000fe20000100a00 */
[----:B------:R2:W-:Y:S02]  /*665b0*/  STL.64 [R1+0x238], R14 ;  /* 0x0002380e01007387 */ /* 0x0005e40000100a00 */
[----:B--2---:R-:W-:Y:S01]  /*665c0*/  MOV R15, R26 ;  /* 0x0000001a000f7202 */ /* 0x004fe20000000f00 */
[C---:B----4-:R-:W-:Y:S08]  /*665d0*/  HMMA.16816.F32 R8, R16.reuse, R20, R8 ;  /* 0x000000141008723c */ /* 0x050ff00000001808 */
[----:B---3--:R-:W-:Y:S01]  /*665e0*/  HMMA.16816.F32 R4, R16, R24, R4 ;  /* 0x000000181004723c */ /* 0x008fe20000001804 */
[----:B------:R-:W0:Y:S11]  /*665f0*/  S2R R19, SR_TID.X ;  /* 0x0000000000137919 */ /* 0x000e360000002100 */
[----:B------:R-:W-:Y:S03]  /*66600*/  @!UPT UIADD3 URZ, URZ, URZ, URZ ;  /* 0x0000003f3f3ff290 */ /* 0x000fe6000fffe03f */
[----:B------:R-:W-:Y:S01]  /*66610*/  STL.64 [R1+0x260], R8 ;  /* 0x0002600801007387 */ /* 0x000fe20000100a00 */
[----:B0-----:R-:W-:-:S03]  /*66620*/  SHF.L.U32 R3, R19, 0x1, RZ ;  /* 0x0000000113037819 */ /* 0x001fc600000006ff */
[----:B------:R-:W-:Y:S04]  /*66630*/  STL.64 [R1+0x268], R10 ;  /* 0x0002680a01007387 */ /* 0x000fe80000100a00 */
[----:B------:R-:W-:Y:S01]  /*66640*/  STL.64 [R1+0x220], R4 ;  /* 0x0002200401007387 */ /* 0x000fe20000100a00 */
[----:B------:R-:W-:Y:S01]  /*66650*/  LOP3.LUT R3, R2, 0x10, R3, 0x78, !PT ;  /* 0x0000001002037812 */ /* 0x000fe200078e7803 */
[----:B------:R-:W-:Y:S02]  /*66660*/  STL.64 [R1+0x228], R6 ;  /* 0x0002280601007387 */ /* 0x000fe40000100a00 */
[----:B------:R-:W0:Y:S01]  /*66670*/  LDSM.16.MT88.4 R4, [R28+0x3c180] ;  /* 0x03c180001c04783b */ /* 0x000e220000004200 */
[----:B------:R-:W-:-:S05]  /*66680*/  LOP3.LUT R3, R3, R0, RZ, 0xfc, !PT ;  /* 0x0000000003037212 */ /* 0x000fca00078efcff */
[----:B------:R-:W1:Y:S04]  /*66690*/  LDSM.16.MT88.4 R8, [R3+0x3e000] ;  /* 0x03e000000308783b */ /* 0x000e680000004200 */
[----:B0-----:R-:W-:Y:S01]  /*666a0*/  STL.64 [R1+0x2970], R6 ;  /* 0x0029700601007387 */ /* 0x001fe20000100a00 */
[----:B------:R0:W-:Y:S02]  /*666b0*/  STL.64 [R1+0x2968], R4 ;  /* 0x0029680401007387 */ /* 0x0001e40000100a00 */
[----:B-1----:R-:W-:Y:S01]  /*666c0*/  IMAD.MOV.U32 R0, RZ, RZ, R9 ;  /* 0x000000ffff007224 */ /* 0x002fe200078e0009 */
[----:B------:R-:W-:Y:S02]  /*666d0*/  MOV R2, R10 ;  /* 0x0000000a00027202 */ /* 0x000fe40000000f00 */
[----:B------:R-:W-:Y:S01]  /*666e0*/  MOV R29, R11 ;  /* 0x0000000b001d7202 */ /* 0x000fe20000000f00 */
[----:B0-----:R-:W2:Y:S01]  /*666f0*/  LDL.LU R4, [R1+0x110] ;  /* 0x0001100001047983 */ /* 0x001ea20000300800 */
[----:B------:R-:W2:Y:S02]  /*66700*/  LDL.LU R5, [R1+0x114] ;  /* 0x0001140001057983 */ /* 0x000ea40000300800 */
[----:B------:R-:W2:Y:S02]  /*66710*/  LDL.LU R6, [R1+0x118] ;  /* 0x0001180001067983 */ /* 0x000ea40000300800 */
[----:B------:R-:W2:Y:S01]  /*66720*/  LDL.LU R7, [R1+0x11c] ;  /* 0x00011c0001077983 */ /* 0x000ea20000300800 */
[----:B------:R-:W-:Y:S02]  /*66730*/  STL [R1+0x60], R8 ;  /* 0x0000600801007387 */ /* 0x000fe40000100800 */
[----:B------:R-:W0:Y:S04]  /*66740*/  LDSM.16.MT88.4 R8, [R3+0x3e080] ;  /* 0x03e080000308783b */ /* 0x000e280000004200 */
[----:B------:R-:W3:Y:S02]  /*66750*/  LDL.LU R12, [R1+0x250] ;  /* 0x00025000010c7983 */ /* 0x000ee40000300800 */
[----:B------:R-:W3:Y:S01]  /*66760*/  LDL.LU R13, [R1+0x254] ;  /* 0x00025400010d7983 */ /* 0x000ee20000300800 */
[----:B------:R-:W3:Y:S01]  /*66770*/  LDL.LU R14, [R1+0x258] ;  /* 0x00025800010e7983 */ /* 0x000ee20000300800 */
[----:B------:R-:W4:Y:S02]  /*66780*/  LDL.LU R26, [R1+0x2a00] ;  /* 0x002a0000011a7983 */ /* 0x000f240000300800 */
[----:B------:R-:W-:Y:S02]  /*66790*/  STL [R1+0x29bc], R29 ;  /* 0x0029bc1d01007387 */ /* 0x000fe40000100800 */
[----:B------:R-:W-:Y:S01]  /*667a0*/  STL [R1+0x29b8], R2 ;  /* 0x0029b80201007387 */ /* 0x000fe20000100800 */
[----:B------:R-:W-:Y:S04]  /*667b0*/  STL [R1+0x29b4], R0 ;  /* 0x0029b40001007387 */ /* 0x000fe80000100800 */
        /* <DEDUP_REMOVED lines=8> */
[----:B0-----:R-:W2:Y:S04]  /*66840*/  LDL.LU.64 R8, [R1+0x29f0] ;  /* 0x0029f00001087983 */ /* 0x001ea80000300a00 */
[----:B------:R-:W0:Y:S01]  /*66850*/  S2R R28, SR_TID.X ;  /* 0x00000000001c7919 */ /* 0x000e220000002100 */
[----:B------:R-:W-:Y:S02]  /*66860*/  STL [R1+0x29c8], R0 ;  /* 0x0029c80001007387 */ /* 0x000fe40000100800 */
[----:B------:R-:W-:Y:S01]  /*66870*/  STL [R1+0x29c4], R2 ;  /* 0x0029c40201007387 */ /* 0x000fe20000100800 */
[C---:B------:R-:W-:Y:S01]  /*66880*/  LOP3.LUT R18, R19.reuse, 0x7, RZ, 0xc0, !PT ;  /* 0x0000000713127812 */ /* 0x040fe200078ec0ff */
[----:B------:R-:W-:Y:S01]  /*66890*/  STL [R1+0x29c0], R29 ;  /* 0x0029c01d01007387 */ /* 0x000fe20000100800 */
[----:B------:R-:W-:-:S03]  /*668a0*/  LOP3.LUT R19, R19, 0x10, RZ, 0xc0, !PT ;  /* 0x0000001013137812 */ /* 0x000fc600078ec0ff */
[----:B------:R-:W-:Y:S01]  /*668b0*/  IMAD R18, R18, 0x210, RZ ;  /* 0x0000021012127824 */ /* 0x000fe200078e02ff */
[----:B------:R-:W-:Y:S01]  /*668c0*/  SHF.L.U32 R19, R19, 0x8, RZ ;  /* 0x0000000813137819 */ /* 0x000fe200000006ff */
[----:B--2---:R-:W-:Y:S11]  /*668d0*/  HMMA.16816.F32 R4, R8, R20, R4 ;  /* 0x000000140804723c */ /* 0x004ff60000001804 */
[----:B------:R-:W-:Y:S11]  /*668e0*/  @!UPT UIADD3 URZ, URZ, URZ, URZ ;  /* 0x0000003f3f3ff290 */ /* 0x000ff6000fffe03f */
[----:B------:R-:W-:Y:S01]  /*668f0*/  @!UPT UIADD3 URZ, URZ, URZ, URZ ;  /* 0x0000003f3f3ff290 */ /* 0x000fe2000fffe03f */
[----:B------:R-:W-:Y:S01]  /*66900*/  STL.64 [R1+0x210], R4 ;  /* 0x0002100401007387 */ /* 0x000fe20000100a00 */
[----:B------:R-:W-:Y:S02]  /*66910*/  STL.64 [R1+0x218], R6 ;  /* 0x0002180601007387 */ /* 0x000fe40000100a00 */
[----:B------:R0:W1:Y:S02]  /*66920*/  LDSM.16.MT88.4 R4, [R3+0x3e180] ;  /* 0x03e180000304783b */ /* 0x0000640000004200 */
[----:B0-----:R-:W-:-:S04]  /*66930*/  SHF.L.U32 R3, R28, 0x1, RZ ;  /* 0x000000011c037819 */ /* 0x001fc800000006ff */
[----:B------:R-:W-:-:S04]  /*66940*/  LOP3.LUT R3, R18, 0x10, R3, 0x78, !PT ;  /* 0x0000001012037812 */ /* 0x000fc800078e7803 */
[----:B------:R-:W-:-:S04]  /*66950*/  LOP3.LUT R3, R3, R19, RZ, 0xfc, !PT ;  /* 0x0000001303037212 */ /* 0x000fc800078efcff */
[----:B------:R-:W-:-:S05]  /*66960*/  LOP3.LUT R3, R3, 0x20, RZ, 0x3c, !PT ;  /* 0x0000002003037812 */ /* 0x000fca00078e3cff */
[----:B------:R-:W0:Y:S01]  /*66970*/  LDSM.16.MT88.4 R16, [R3+0x3e000] ;  /* 0x03e000000310783b */ /* 0x000e220000004200 */
[----:B-1----:R-:W-:Y:S01]  /*66980*/  IMAD.MOV.U32 R0, RZ, RZ, R5 ;  /* 0x000000ffff007224 */ /* 0x002fe200078e0005 */
[----:B------:R-:W-:Y:S02]  /*66990*/  MOV R2, R6 ;  /* 0x0000000600027202 */ /* 0x000fe40000000f00 */
[----:B------:R-:W-:Y:S01]  /*669a0*/  STL [R1+0x30], R4 ;  /* 0x0000300401007387 */ /* 0x000fe20000100800 */
[----:B------:R-:W-:Y:S02]  /*669b0*/  MOV R29, R7 ;  /* 0x00000007001d7202 */ /* 0x000fe40000000f00 */
[----:B------:R-:W1:Y:S03]  /*669c0*/  LDSM.16.MT88.4 R4, [R3+0x3e080] ;  /* 0x03e080000304783b */ /* 0x000e660000004200 */
[----:B------:R-:W-:Y:S01]  /*669d0*/  STL [R1+0x29d4], R29 ;  /* 0x0029d41d01007387 */ /* 0x000fe20000100800 */
[----:B------:R-:W-:Y:S02]  /*669e0*/  STL [R1+0x29d0], R2 ;  /* 0x0029d00201007387 */ /* 0x000fe40000100800 */
[----:B------:R1:W-:Y:S01]  /*669f0*/  STL [R1+0x29cc], R0 ;  /* 0x0029cc0001007387 */ /* 0x0003e20000100800 */
[----:B0-----:R-:W-:Y:S01]  /*66a00*/  STL.64 [R1+0x20], R16 ;  /* 0x0000201001007387 */ /* 0x001fe20000100a00 */
[----:B------:R-:W-:Y:S02]  /*66a10*/  STL.64 [R1+0x28], R18 ;  /* 0x0000281201007387 */ /* 0x000fe40000100a00 */
[----:B------:R-:W0:Y:S01]  /*66a20*/  LDSM.16.MT88.4 R16, [R3+0x3e100] ;  /* 0x03e100000310783b */ /* 0x000e220000004200 */
[----:B---3--:R-:W-:Y:S01]  /*66a30*/  HMMA.16816.F32 R8, R8, R24, R12 ;  /* 0x000000180808723c */ /* 0x008fe2000000180c */
[----:B-1----:R-:W-:-:S02]  /*66a40*/  MOV R0, R7 ;  /* 0x0000000700007202 */ /* 0x002fc40000000f00 */
[----:B------:R-:W1:Y:S04]  /*66a50*/  S2R R7, SR_TID.X ;  /* 0x0000000000077919 */ /* 0x000e680000002100 */
[----:B------:R-:W-:Y:S01]  /*66a60*/  STL [R1+0x10], R4 ;  /* 0x0000100401007387 */ /* 0x000fe20000100800 */
[----:B----4-:R1:W-:Y:S01]  /*66a70*/  STL.64 [R1+0x29a0], R26 ;  /* 0x0029a01a01007387 */ /* 0x0103e20000100a00 */
[----:B------:R-:W-:Y:S02]  /*66a80*/  LOP3.LUT R28, R28, 0x7, RZ, 0xc0, !PT ;  /* 0x000000071c1c7812 */ /* 0x000fe400078ec0ff */
[----:B0-----:R-:W-:Y:S01]  /*66a90*/  STL.64 [R1], R16 ;  /* 0x0000001001007387 */ /* 0x001fe20000100a00 */
[----:B------:R-:W-:Y:S11]  /*66aa0*/  STL.64 [R1+0x8], R18 ;  /* 0x0000081201007387 */ /* 0x000ff60000100a00 */
[----:B------:R-:W-:Y:S02]  /*66ab0*/  STL.64 [R1+0x200], R8 ;  /* 0x0002000801007387 */ /* 0x000fe40000100a00 */
[----:B------:R-:W-:Y:S01]  /*66ac0*/  STL.64 [R1+0x208], R10 ;  /* 0x0002080a01007387 */ /* 0x000fe20000100a00 */
[----:B------:R0:W-:Y:S01]  /*66ad0*/  STL.64 [R1+0x2998], R24 ;  /* 0x0029981801007387 */ /* 0x0001e20000100a00 */
[C---:B-1----:R-:W-:Y:S01]  /*66ae0*/  IMAD.SHL.U32 R27, R7.reuse, 0x2, RZ ;  /* 0x00000002071b7824 */ /* 0x042fe200078e00ff */
[----:B------:R-:W-:-:S02]  /*66af0*/  LOP3.LUT R26, R7, 0x10, RZ, 0xc0, !PT ;  /* 0x00000010071a7812 */ /* 0x000fc400078ec0ff */
[----:B------:R-:W1:Y:S02]  /*66b00*/  LDSM.16.MT88.4 R8, [R3+0x3e180] ;  /* 0x03e180000308783b */ /* 0x000e640000004200 */
[----:B------:R-:W-:Y:S01]  /*66b10*/  SHF.L.U32 R26, R26, 0x8, RZ ;  /* 0x000000081a1a7819 */ /* 0x000fe200000006ff */
[----:B0-----:R-:W-:-:S05]  /*66b20*/  IMAD R25, R28, 0x210, RZ ;  /* 0x000002101c197824 */ /* 0x001fca00078e02ff */
[----:B------:R-:W-:-:S04]  /*66b30*/  LOP3.LUT R27, R25, 0x10, R27, 0x78, !PT ;  /* 0x00000010191b7812 */ /* 0x000fc800078e781b */
[----:B------:R-:W-:-:S04]  /*66b40*/  LOP3.LUT R27, R27, R26, RZ, 0xfc, !PT ;  /* 0x0000001a1b1b7212 */ /* 0x000fc800078efcff */
[----:B------:R-:W-:-:S05]  /*66b50*/  LOP3.LUT R27, R27, 0x40, RZ, 0x3c, !PT ;  /* 0x000000401b1b7812 */ /* 0x000fca00078e3cff */
[----:B------:R-:W0:Y:S04]  /*66b60*/  LDSM.16.MT88.4 R12, [R27+0x3e000] ;  /* 0x03e000001b0c783b */ /* 0x000e280000004200 */
[----:B------:R-:W2:Y:S04]  /*66b70*/  LDSM.16.MT88.4 R16, [R27+0x3e080] ;  /* 0x03e080001b10783b */ /* 0x000ea80000004200 */
[----:B-1----:R1:W-:Y:S01]  /*66b80*/  STL.64 [R1+0x27f8], R10 ;  /* 0x0027f80a01007387 */ /* 0x0023e20000100a00 */
[----:B------:R3:W-:Y:S01]  /*66b90*/  STL.64 [R1+0x27f0], R8 ;  /* 0x0027f00801007387 */ /* 0x0007e20000100a00 */
[----:B-1----:R-:W-:-:S02]  /*66ba0*/  MOV R10, R22 ;  /* 0x00000016000a7202 */ /* 0x002fc40000000f00 */
[----:B---3--:R-:W3:Y:S01]  /*66bb0*/  LDL.LU R8, [R1+0x270] ;  /* 0x0002700001087983 */ /* 0x008ee20000300800 */
[----:B------:R-:W3:Y:S02]  /*66bc0*/  LDL.LU R9, [R1+0x274] ;  /* 0x0002740001097983 */ /* 0x000ee40000300800 */
[----:B------:R-:W4:Y:S01]  /*66bd0*/  LDL.LU R22, [R1+0x29e8] ;  /* 0x0029e80001167983 */ /* 0x000f220000300800 */
[----:B------:R-:W-:Y:S02]  /*66be0*/  MOV R11, R23 ;  /* 0x00000017000b7202 */ /* 0x000fe40000000f00 */
[----:B------:R-:W4:Y:S04]  /*66bf0*/  LDL.LU R23, [R1+0x29e4] ;  /* 0x0029e40001177983 */ /* 0x000f280000300800 */
[----:B0-----:R-:W-:Y:S01]  /*66c00*/  STL [R1+0x27c0], R15 ;  /* 0x0027c00f01007387 */ /* 0x001fe20000100800 */
[----:B------:R-:W-:Y:S02]  /*66c10*/  STL [R1+0x29e0], R14 ;  /* 0x0029e00e01007387 */ /* 0x000fe40000100800 */
[----:B------:R0:W-:Y:S02]  /*66c20*/  STL.64 [R1+0x29d8], R12 ;  /* 0x0029d80c01007387 */ /* 0x0001e40000100a00 */
[----:B0-----:R-:W3:Y:S01]  /*66c30*/  LDL.LU.64 R12, [R1+0x80] ;  /* 0x00008000010c7983 */ /* 0x001ee20000300a00 */
[----:B------:R-:W4:Y:S02]  /*66c40*/  LDL.LU.64 R14, [R1+0x88] ;  /* 0x00008800010e7983 */ /* 0x000f240000300a00 */
[----:B--2---:R-:W-:Y:S02]  /*66c50*/  STL [R1+0x27bc], R16 ;  /* 0x0027bc1001007387 */ /* 0x004fe40000100800 */
[----:B------:R-:W-:Y:S01]  /*66c60*/  STL [R1+0x27b8], R17 ;  /* 0x0027b81101007387 */ /* 0x000fe20000100800 */
[----:B------:R-:W-:Y:S01]  /*66c70*/  STL [R1+0x27b4], R18 ;  /* 0x0027b41201007387 */ /* 0x000fe20000100800 */
[----:B------:R-:W-:Y:S02]  /*66c80*/  STL [R1+0x27b0], R19 ;  /* 0x0027b01301007387 */ /* 0x000fe40000100800 */
[----:B------:R-:W0:Y:S04]  /*66c90*/  LDSM.16.MT88.4 R16, [R27+0x3e100] ;  /* 0x03e100001b10783b */ /* 0x000e280000004200 */
[----:B------:R-:W-:Y:S01]  /*66ca0*/  IMAD.MOV.U32 R29, RZ, RZ, R5 ;  /* 0x000000ffff1d7224 */ /* 0x000fe200078e0005 */
[----:B------:R-:W-:Y:S01]  /*66cb0*/  MOV R2, R6 ;  /* 0x0000000600027202 */ /* 0x000fe20000000f00 */
[----:B0-----:R-:W-:Y:S01]  /*66cc0*/  STL.64 [R1+0x70], R16 ;  /* 0x0000701001007387 */ /* 0x001fe20000100a00 */
[----:B------:R3:W-:Y:S02]  /*66cd0*/  STL.64 [R1+0x78], R18 ;  /* 0x0000781201007387 */ /* 0x0007e40000100a00 */
[----:B---3--:R-:W-:Y:S01]  /*66ce0*/  MOV R19, R12 ;  /* 0x0000000c00137202 */ /* 0x008fe20000000f00 */
[----:B----4-:R-:W-:Y:S01]  /*66cf0*/  HMMA.16816.F32 R8, R12, R20, R8 ;  /* 0x000000140c08723c */ /* 0x010fe20000001808 */
[----:B------:R-:W-:Y:S01]  /*66d00*/  MOV R5, R14 ;  /* 0x0000000e00057202 */ /* 0x000fe20000000f00 */
[----:B------:R-:W-:Y:S01]  /*66d10*/  IMAD.MOV.U32 R6, RZ, RZ, R13 ;  /* 0x000000ffff067224 */ /* 0x000fe200078e000d */
[----:B------:R-:W2:Y:S01]  /*66d20*/  LDL.LU R14, [R1+0x29e0] ;  /* 0x0029e000010e7983 */ /* 0x000ea20000300800 */
[----:B------:R-:W3:Y:S01]  /*66d30*/  LDL.LU.64 R12, [R1+0x29d8] ;  /* 0x0029d800010c7983 */ /* 0x000ee20000300a00 */
[----:B------:R-:W-:Y:S11]  /*66d40*/  MOV R4, R15 ;  /* 0x0000000f00047202 */ /* 0x000ff60000000f00 */
[----:B------:R-:W-:Y:S07]  /*66d50*/  @!UPT UIADD3 URZ, URZ, URZ, URZ ;  /* 0x0000003f3f3ff290 */ /* 0x000fee000fffe03f */
[----:B------:R-:W-:Y:S01]  /*66d60*/  STL [R1+0x25c], R11 ;  /* 0x00025c0b01007387 */ /* 0x000fe20000100800 */
[----:B------:R-:W-:Y:S01]  /*66d70*/  MOV R3, R8 ;  /* 0x0000000800037202 */ /* 0x000fe20000000f00 */
[----:B------:R-:W-:Y:S01]  /*66d80*/  IMAD.MOV.U32 R28, RZ, RZ, R9 ;  /* 0x000000ffff1c7224 */ /* 0x000fe200078e0009 */
[----:B------:R-:W-:Y:S02]  /*66d90*/  MOV R15, R10 ;  /* 0x0000000a000f7202 */ /* 0x000fe40000000f00 */
[----:B------:R-:W0:Y:S01]  /*66da0*/  LDSM.16.MT88.4 R8, [R27+0x3e180] ;  /* 0x03e180001b08783b */ /* 0x000e220000004200 */
[----:B------:R-:W-:-:S04]  /*66db0*/  SHF.L.U32 R7, R7, 0x1, RZ ;  /* 0x0000000107077819 */ /* 0x000fc800000006ff */
[----:B------:R-:W-:-:S04]  /*66dc0*/  LOP3.LUT R7, R25, 0x10, R7, 0x78, !PT ;  /* 0x0000001019077812 */ /* 0x000fc800078e7807 */
[----:B------:R-:W-:Y:S01]  /*66dd0*/  LOP3.LUT R7, R7, R26, RZ, 0xfc, !PT ;  /* 0x0000001a07077212 */ /* 0x000fe200078efcff */
[----:B------:R-:W-:Y:S03]  /*66de0*/  STL.64 [R1+0x2980], R22 ;  /* 0x0029801601007387 */ /* 0x000fe60000100a00 */
[----:B------:R-:W-:Y:S01]  /*66df0*/  LOP3.LUT R7, R7, 0x60, RZ, 0x3c, !PT ;  /* 0x0000006007077812 */ /* 0x000fe200078e3cff */
[----:B------:R-:W-:Y:S04]  /*66e00*/  STL.64 [R1+0x2978], R20 ;  /* 0x0029781401007387 */ /* 0x000fe80000100a00 */
[----:B------:R-:W1:Y:S04]  /*66e10*/  LDSM.16.MT88.4 R20, [R7+0x3e000] ;  /* 0x03e000000714783b */ /* 0x000e680000004200 */
[----:B------:R-:W-:Y:S01]  /*66e20*/  LDSM.16.MT88.4 R24, [R7+0x3e100] ;  /* 0x03e100000718783b */ /* 0x000fe20000004200 */
[----:B0-----:R-:W-:Y:S01]  /*66e30*/  MOV R16, R9 ;  /* 0x0000000900107202 */ /* 0x001fe20000000f00 */
[----:B------:R-:W-:Y:S01]  /*66e40*/  IMAD.MOV.U32 R17, RZ, RZ, R10 ;  /* 0x000000ffff117224 */ /* 0x000fe200078e000a */
[----:B------:R-:W-:Y:S01]  /*66e50*/  MOV R18, R11 ;  /* 0x0000000b00127202 */ /* 0x000fe20000000f00 */
[----:B--2---:R-:W-:Y:S01]  /*66e60*/  STL.64 [R1+0x27d8], R14 ;  /* 0x0027d80e01007387 */ /* 0x004fe20000100a00 */
[----:B---3--:R0:W-:Y:S02]  /*66e70*/  STL.64 [R1+0x27d0], R12 ;  /* 0x0027d00c01007387 */ /* 0x0081e40000100a00 */
[----:B------:R-:W-:Y:S02]  /*66e80*/  STL [R1+0xe0], R8 ;  /* 0x0000e00801007387 */ /* 0x000fe40000100800 */
[----:B------:R-:W2:Y:S04]  /*66e90*/  LDSM.16.MT88.4 R8, [R7+0x3e080] ;  /* 0x03e080000708783b */ /* 0x000ea80000004200 */
[----:B0-----:R-:W3:Y:S01]  /*66ea0*/  LDL.LU R12, [R1+0x2f0] ;  /* 0x0002f000010c7983 */ /* 0x001ee20000300800 */
[----:B-1----:R-:W-:Y:S02]  /*66eb0*/  STL.64 [R1+0x130], R20 ;  /* 0x0001301401007387 */ /* 0x002fe40000100a00 */
[----:B------:R-:W-:Y:S01]  /*66ec0*/  STL.64 [R1+0x138], R22 ;  /* 0x0001381601007387 */ /* 0x000fe20000100a00 */
[----:B--2---:R0:W-:Y:S01]  /*66ed0*/  STL.64 [R1+0x180], R8 ;  /* 0x0001800801007387 */ /* 0x0041e20000100a00 */
[----:B------:R1:W-:Y:S02]  /*66ee0*/  STL.64 [R1+0x188], R10 ;  /* 0x0001880a01007387 */ /* 0x0003e40000100a00 */
[----:B------:R-:W3:Y:S02]  /*66ef0*/  LDL.LU R13, [R1+0x2f4] ;  /* 0x0002f400010d7983 */ /* 0x000ee40000300800 */
[----:B------:R-:W2:Y:S01]  /*66f00*/  LDL.LU R14, [R1+0x2f8] ;  /* 0x0002f800010e7983 */ /* 0x000ea20000300800 */
[----:B------:R-:W2:Y:S04]  /*66f10*/  LDL.LU R15, [R1+0x2fc] ;  /* 0x0002fc00010f7983 */ /* 0x000ea80000300800 */
[----:B0-----:R-:W4:Y:S01]  /*66f20*/  LDL.LU R8, [R1] ;  /* 0x0000000001087983 */ /* 0x001f220000300800 */
[----:B------:R-:W4:Y:S02]  /*66f30*/  LDL.LU R9, [R1+0x4] ;  /* 0x0000040001097983 */ /* 0x000f240000300800 */
[----:B-1----:R-:W2:Y:S02]  /*66f40*/  LDL.LU R10, [R1+0x8] ;  /* 0x00000800010a7983 */ /* 0x002ea40000300800 */
[----:B------:R-:W2:Y:S02]  /*66f50*/  LDL.LU R11, [R1+0xc] ;  /* 0x00000c00010b7983 */ /* 0x000ea40000300800 */
[----:B--2---:R-:W-:Y:S01]  /*66f60*/  STL.64 [R1+0x2828], R10 ;  /* 0x0028280a01007387 */ /* 0x004fe20000100a00 */
[----:B----4-:R-:W-:Y:S02]  /*66f70*/  STL.64 [R1+0x2820], R8 ;  /* 0x0028200801007387 */ /* 0x010fe40000100a00 */
        /* <DEDUP_REMOVED lines=46> */
[----:B------:R-:W-:-:S02]  /*67260*/  MOV R10, R2 ;  /* 0x00000002000a7202 */ /* 0x000fc40000000f00 */
[----:B------:R-:W-:Y:S02]  /*67270*/  MOV R11, R29 ;  /* 0x0000001d000b7202 */ /* 0x000fe40000000f00 */
[----:B------:R-:W-:Y:S02]  /*67280*/  MOV R9, R0 ;  /* 0x0000000000097202 */ /* 0x000fe40000000f00 */
        /* <DEDUP_REMOVED lines=51> */
[----:B------:R-:W-:Y:S01]  /*675c0*/  IMAD.MOV.U32 R10, RZ, RZ, R2 ;  /* 0x000000ffff0a7224 */ /* 0x000fe200078e0002 */
[----:B------:R-:W-:-:S02]  /*675d0*/  MOV R11, R29 ;  /* 0x0000001d000b7202 */ /* 0x000fc40000000f00 */
[----:B------:R-:W-:Y:S02]  /*675e0*/  MOV R9, R0 ;  /* 0x0000000000097202 */ /* 0x000fe40000000f00 */
[----:B------:R-:W2:Y:S01]  /*675f0*/  LDL.LU R0, [R1+0x29b0] ;  /* 0x0029b00001007983 */ /* 0x000ea20000300800 */
[----:B------:R-:W2:Y:S02]  /*67600*/  LDL.LU R2, [R1+0x29ac] ;  /* 0x0029ac0001027983 */ /* 0x000ea40000300800 */
[----:B------:R-:W2:Y:S02]  /*67610*/  LDL.LU R29, [R1+0x29a8] ;  /* 0x0029a800011d7983 */ /* 0x000ea40000300800 */
[----:B------:R-:W-:Y:S01]  /*67620*/  STL.64 [R1+0x2950], R10 ;  /* 0x0029500a01007387 */ /* 0x000fe20000100a00 */
[----:B----4-:R0:W-:Y:S04]  /*67630*/  STL.64 [R1+0x2948], R8 ;  /* 0x0029480801007387 */ /* 0x0101e80000100a00 */
        /* <DEDUP_REMOVED lines=40> */
[----:B------:R-:W-:Y:S01]  /*678c0*/  MOV R20, R19 ;  /* 0x0000001300147202 */ /* 0x000fe20000000f00 */
[----:B------:R-:W-:Y:S01]  /*678d0*/  MOV R19, R24 ;  /* 0x0000001800137202 */ /* 0x000fe20000000f00 */
[----:B------:R-:W-:Y:S01]  /*678e0*/  MOV R21, R6 ;  /* 0x0000000600157202 */ /* 0x000fe20000000f00 */
[----:B------:R-:W-:Y:S01]  /*678f0*/  IMAD.MOV.U32 R22, RZ, RZ, R5 ;  /* 0x000000ffff167224 */ /* 0x000fe200078e0005 */
[----:B------:R-:W-:-:S02]  /*67900*/  MOV R23, R4 ;  /* 0x0000000400177202 */ /* 0x000fc40000000f00 */
[----:B------:R-:W0:Y:S01]  /*67910*/  LDSM.16.MT88.4 R4, [R7+0x3e180] ;  /* 0x03e180000704783b */ /* 0x000e220000004200 */
[----:B------:R-:W-:Y:S06]  /*67920*/  BAR.SYNC.DEFER_BLOCKING 0x0 ;  /* 0x0000000000007b1d */ /* 0x000fec0000010000 */
[----:B----4-:R-:W-:Y:S01]  /*67930*/  STL.64 [R1+0x2938], R14 ;  /* 0x0029380e01007387 */ /* 0x010fe20000100a00 */
[----:B---3--:R1:W-:Y:S03]  /*67940*/  STL.64 [R1+0x2930], R12 ;  /* 0x0029300c01007387 */ /* 0x0083e60000100a00 */
[----:B-1----:R-:W3:Y:S01]  /*67950*/  LDL.LU R12, [R1+0x3e0] ;  /* 0x0003e000010c7983 */ /* 0x002ee20000300800 */
[----:B------:R-:W3:Y:S02]  /*67960*/  LDL.LU R13, [R1+0x3e4] ;  /* 0x0003e400010d7983 */ /* 0x000ee40000300800 */
[----:B------:R-:W3:Y:S02]  /*67970*/  LDL.LU R14, [R1+0x3e8] ;  /* 0x0003e800010e7983 */ /* 0x000ee40000300800 */
[----:B------:R-:W3:Y:S01]  /*67980*/  LDL.LU R15, [R1+0x3ec] ;  /* 0x0003ec00010f7983 */ /* 0x000ee20000300800 */
[----:B------:R-:W-:Y:S01]  /*67990*/  STL [R1+0x1d4], R25 ;  /* 0x0001d41901007387 */ /* 0x000fe20000100800 */
[----:B------:R1:W-:Y:S03]  /*679a0*/  STL.64 [R1+0x1d8], R26 ;  /* 0x0001d81a01007387 */ /* 0x0003e60000100a00 */
[----:B-1----:R-:W4:Y:S01]  /*679b0*/  LDL.LU.64 R26, [R1+0x29a0] ;  /* 0x0029a000011a7983 */ /* 0x002f220000300a00 */
[----:B------:R-:W2:Y:S02]  /*679c0*/  LDL.LU.64 R24, [R1+0x2998] ;  /* 0x0029980001187983 */ /* 0x000ea40000300a00 */
[----:B--2---:R-:W-:Y:S01]  /*679d0*/  HMMA.16816.F32 R20, R20, R24, R8 ;  /* 0x000000181414723c */ /* 0x004fe20000001808 */
[----:B------:R-:W2:Y:S01]  /*679e0*/  LDL.LU.64 R10, [R1+0x2990] ;  /* 0x00299000010a7983 */ /* 0x000ea20000300a00 */
[----:B------:R-:W2:Y:S11]  /*679f0*/  LDL.LU.64 R8, [R1+0x2988] ;  /* 0x0029880001087983 */ /* 0x000eb60000300a00 */
[----:B------:R-:W-:Y:S10]  /*67a00*/  @!UPT UIADD3 URZ, URZ, URZ, URZ ;  /* 0x0000003f3f3ff290 */ /* 0x000ff4000fffe03f */
[----:B------:R-:W-:Y:S01]  /*67a10*/  STL.64 [R1+0x240], R20 ;  /* 0x0002401401007387 */ /* 0x000fe20000100a00 */
[----:B------:R1:W-:Y:S03]  /*67a20*/  STL.64 [R1+0x248], R22 ;  /* 0x0002481601007387 */ /* 0x0003e60000100a00 */
[----:B-1----:R-:W3:Y:S01]  /*67a30*/  LDL.LU.64 R22, [R1+0x2980] ;  /* 0x0029800001167983 */ /* 0x002ee20000300a00 */
[----:B------:R-:W2:Y:S02]  /*67a40*/  LDL.LU.64 R20, [R1+0x2978] ;  /* 0x0029780001147983 */ /* 0x000ea40000300a00 */
        /* <DEDUP_REMOVED lines=16> */
[----:B------:R-:W-:Y:S01]  /*67b50*/  MOV R25, R6 ;  /* 0x0000000600197202 */ /* 0x000fe20000000f00 */
[----:B------:R-:W-:Y:S01]  /*67b60*/  IMAD.MOV.U32 R24, RZ, RZ, R7 ;  /* 0x000000ffff187224 */ /* 0x000fe200078e0007 */
[----:B------:R-:W-:Y:S01]  /*67b70*/  MOV R6, R2 ;  /* 0x0000000200067202 */ /* 0x000fe20000000f00 */
[----:B------:R-:W-:Y:S01]  /*67b80*/  IMAD.MOV.U32 R7, RZ, RZ, R0 ;  /* 0x000000ffff077224 */ /* 0x000fe200078e0000 */
[----:B----4-:R-:W-:Y:S02]  /*67b90*/  MOV R4, R27 ;  /* 0x0000001b00047202 */ /* 0x010fe40000000f00 */
[----:B------:R-:W2:Y:S01]  /*67ba0*/  LDL.LU R27, [R1+0x2940] ;  /* 0x00294000011b7983 */ /* 0x000ea20000300800 */
[C---:B---3--:R-:W-:Y:S11]  /*67bb0*/  HMMA.16816.F32 R12, R8.reuse, R22, R12 ;  /* 0x00000016080c723c */ /* 0x048ff6000000180c */
[----:B------:R-:W-:Y:S11]  /*67bc0*/  @!UPT UIADD3 URZ, URZ, URZ, URZ ;  /* 0x0000003f3f3ff290 */ /* 0x000ff6000fffe03f */
[----:B------:R-:W-:Y:S01]  /*67bd0*/  @!UPT UIADD3 URZ, URZ, URZ, URZ ;  /* 0x0000003f3f3ff290 */ /* 0x000fe2000fffe03f */
[----:B------:R-:W-:Y:S01]  /*67be0*/  STL.64 [R1+0x1e0], R12 ;  /* 0x0001e00c01007387 */ /* 0x000fe20000100a00 */
[----:B------:R0:W-:Y:S01]  /*67bf0*/  STL.64 [R1+0x1e8], R14 ;  /* 0x0001e80e01007387 */ /* 0x0001e20000100a00 */
[----:B------:R-:W-:Y:S02]  /*67c00*/  MOV R2, R12 ;  /* 0x0000000c00027202 */ /* 0x000fe40000000f00 */
[----:B------:R-:W-:Y:S01]  /*67c10*/  MOV R0, R13 ;  /* 0x0000000d00007202 */ /* 0x000fe20000000f00 */
        /* <DEDUP_REMOVED lines=55> */
[----:B------:R-:W-:Y:S01]  /*67f90*/  MOV R5, R29 ;  /* 0x0000001d00057202 */ /* 0x000fe20000000f00 */
[C---:B--2---:R-:W-:Y:S11]  /*67fa0*/  HMMA.16816.F32 R12, R8.reuse, R22, R12 ;  /* 0x00000016080c723c */ /* 0x044ff6000000180c */
[----:B------:R-:W-:Y:S11]  /*67fb0*/  @!UPT UIADD3 URZ, URZ, URZ, URZ ;  /* 0x0000003f3f3ff290 */ /* 0x000ff6000fffe03f */
[----:B------:R-:W-:Y:S01]  /*67fc0*/  @!UPT UIADD3 URZ, URZ, URZ, URZ ;  /* 0x0000003f3f3ff290 */ /* 0x000fe2000fffe03f */
[----:B------:R-:W-:Y:S01]  /*67fd0*/  STL.64 [R1+0x150], R12 ;  /* 0x0001500c01007387 */ /* 0x000fe20000100a00 */
[----:B------:R0:W-:Y:S01]  /*67fe0*/  STL.64 [R1+0x158], R14 ;  /* 0x0001580e01007387 */ /* 0x0001e20000100a00 */
[----:B------:R-:W-:Y:S02]  /*67ff0*/  MOV R29, R15 ;  /* 0x0000000f001d7202 */ /* 0x000fe40000000f00 */
        /* <DEDUP_REMOVED lines=49> */
[----:B------:R-:W3:Y:S11]  /*68310*/  LDL.LU.64 R12, [R1+0x27d0] ;  /* 0x0027d000010c7983 */ /* 0x000ef60000300a00 */
[----:B------:R-:W-:Y:S10]  /*68320*/  @!UPT UIADD3 URZ, URZ, URZ, URZ ;  /* 0x0000003f3f3ff290 */ /* 0x000ff4000fffe03f */
[----:B------:R0:W-:Y:S01]  /*68330*/  STL.64 [R1+0xa0], R8 ;  /* 0x0000a00801007387 */ /* 0x0001e20000100a00 */
[----:B------:R2:W-:Y:S02]  /*68340*/  STL.64 [R1+0xa8], R10 ;  /* 0x0000a80a01007387 */ /* 0x0005e40000100a00 */
[----:B0-----:R-:W-:Y:S01]  /*68350*/  IMAD.MOV.U32 R8, RZ, RZ, R3 ;  /* 0x000000ffff087224 */ /* 0x001fe200078e0003 */
[----:B------:R-:W-:Y:S01]  /*68360*/  MOV R9, R28 ;  /* 0x0000001c00097202 */ /* 0x000fe20000000f00 */
[----:B------:R-:W4:Y:S01]  /*68370*/  LDL.LU R3, [R1+0x27c8] ;  /* 0x0027c80001037983 */ /* 0x000f220000300800 */
[----:B------:R-:W3:Y:S01]  /*68380*/  LDL.LU R28, [R1+0x27c4] ;  /* 0x0027c400011c7983 */ /* 0x000ee20000300800 */
[----:B--2---:R-:W-:Y:S02]  /*68390*/  MOV R10, R15 ;  /* 0x0000000f000a7202 */ /* 0x004fe40000000f00 */
[----:B------:R-:W2:Y:S01]  /*683a0*/  LDL.LU R15, [R1+0x27c0] ;  /* 0x0027c000010f7983 */ /* 0x000ea20000300800 */
[----:B------:R-:W2:Y:S03]  /*683b0*/  LDL.LU R11, [R1+0x25c] ;  /* 0x00025c00010b7983 */ /* 0x000ea60000300800 */
[----:B--2---:R-:W-:Y:S01]  /*683c0*/  STL.64 [R1+0x2708], R10 ;  /* 0x0027080a01007387 */ /* 0x004fe20000100a00 */
[----:B------:R0:W-:Y:S03]  /*683d0*/  STL.64 [R1+0x2700], R8 ;  /* 0x0027000801007387 */ /* 0x0001e60000100a00 */
[----:B0-----:R-:W2:Y:S01]  /*683e0*/  LDL.LU R8, [R1+0x300] ;  /* 0x0003000001087983 */ /* 0x001ea20000300800 */
[----:B------:R-:W2:Y:S01]  /*683f0*/  LDL.LU R9, [R1+0x304] ;  /* 0x0003040001097983 */ /* 0x000ea20000300800 */
[----:B---3--:R-:W-:Y:S01]  /*68400*/  MOV R10, R28 ;  /* 0x0000001c000a7202 */ /* 0x008fe20000000f00 */
[----:B----4-:R-:W-:Y:S01]  /*68410*/  IMAD.MOV.U32 R11, RZ, RZ, R3 ;  /* 0x000000ffff0b7224 */ /* 0x010fe200078e0003 */
[C---:B------:R-:W-:Y:S08]  /*68420*/  HMMA.16816.F32 R4, R12.reuse, R26, R4 ;  /* 0x0000001a0c04723c */ /* 0x040ff00000001804 */
[-C--:B--2---:R-:W-:Y:S11]  /*68430*/  HMMA.16816.F32 R8, R12, R22.reuse, R8 ;  /* 0x000000160c08723c */ /* 0x084ff60000001808 */
[----:B------:R-:W-:Y:S11]  /*68440*/  @!UPT UIADD3 URZ, URZ, URZ, URZ ;  /* 0x0000003f3f3ff290 */ /* 0x000ff6000fffe03f */
[----:B------:R-:W-:Y:S01]  /*68450*/  @!UPT UIADD3 URZ, URZ, URZ, URZ ;  /* 0x0000003f3f3ff290 */ /* 0x000fe2000fffe03f */
[----:B------:R0:W-:Y:S01]  /*68460*/  STL.64 [R1+0xb0], R8 ;  /* 0x0000b00801007387 */ /* 0x0001e20000100a00 */
[----:B------:R1:W-:Y:S02]  /*68470*/  STL.64 [R1+0xb8], R10 ;  /* 0x0000b80a01007387 */ /* 0x0003e40000100a00 */
[----:B------:R-:W-:Y:S02]  /*68480*/  STL.64 [R1+0x27a8], R26 ;  /* 0x0027a81a01007387 */ /* 0x000fe40000100a00 */
[----:B------:R-:W-:Y:S01]  /*68490*/  STL.64 [R1+0x27a0], R24 ;  /* 0x0027a01801007387 */ /* 0x000fe20000100a00 */
[----:B------:R2:W-:Y:S01]  /*684a0*/  STL.64 [R1+0x90], R4 ;  /* 0x0000900401007387 */ /* 0x0005e20000100a00 */
[----:B------:R-:W-:Y:S01]  /*684b0*/  MOV R28, R8 ;  /* 0x00000008001c7202 */ /* 0x000fe20000000f00 */
[----:B------:R3:W-:Y:S01]  /*684c0*/  STL.64 [R1+0x98], R6 ;  /* 0x0000980601007387 */ /* 0x0007e20000100a00 */
[----:B------:R-:W-:Y:S01]  /*684d0*/  MOV R3, R9 ;  /* 0x0000000900037202 */ /* 0x000fe20000000f00 */
[----:B0-----:R-:W4:Y:S01]  /*684e0*/  LDL.LU R8, [R1+0x200] ;  /* 0x0002000001087983 */ /* 0x001f220000300800 */
[----:B------:R-:W4:Y:S02]  /*684f0*/  LDL.LU R9, [R1+0x204] ;  /* 0x0002040001097983 */ /* 0x000f240000300800 */
[----:B-1----:R-:W4:Y:S02]  /*68500*/  LDL.LU R10, [R1+0x208] ;  /* 0x00020800010a7983 */ /* 0x002f240000300800 */
[----:B------:R-:W4:Y:S01]  /*68510*/  LDL.LU R11, [R1+0x20c] ;  /* 0x00020c00010b7983 */ /* 0x000f220000300800 */
[----:B--2---:R-:W2:Y:S01]  /*68520*/  LDL.LU R4, [R1+0xe0] ;  /* 0x0000e00001047983 */ /* 0x004ea20000300800 */
[----:B------:R-:W-:Y:S01]  /*68530*/  MOV R5, R16 ;  /* 0x0000001000057202 */ /* 0x000fe20000000f00 */
[----:B---3--:R-:W-:Y:S01]  /*68540*/  IMAD.MOV.U32 R6, RZ, RZ, R17 ;  /* 0x000000ffff067224 */ /* 0x008fe200078e0011 */
[----:B------:R-:W-:Y:S01]  /*68550*/  MOV R7, R18 ;  /* 0x0000001200077202 */ /* 0x000fe20000000f00 */
[----:B------:R-:W3:Y:S01]  /*68560*/  LDL.LU R16, [R1+0x27bc] ;  /* 0x0027bc0001107983 */ /* 0x000ee20000300800 */
[----:B------:R-:W3:Y:S02]  /*68570*/  LDL.LU R17, [R1+0x27b8] ;  /* 0x0027b80001117983 */ /* 0x000ee40000300800 */
[----:B------:R-:W3:Y:S01]  /*68580*/  LDL.LU R18, [R1+0x27b4] ;  /* 0x0027b40001127983 */ /* 0x000ee20000300800 */
[----:B------:R-:W-:Y:S04]  /*68590*/  STL.64 [R1+0x2768], R6 ;  /* 0x0027680601007387 */ /* 0x000fe80000100a00 */
[----:B--2---:R-:W-:Y:S01]  /*685a0*/  STL.64 [R1+0x2760], R4 ;  /* 0x0027600401007387 */ /* 0x004fe20000100a00 */
[----:B----4-:R-:W-:Y:S02]  /*685b0*/  STL.64 [R1+0x2718], R10 ;  /* 0x0027180a01007387 */ /* 0x010fe40000100a00 */
[----:B------:R0:W-:Y:S02]  /*685c0*/  STL.64 [R1+0x2710], R8 ;  /* 0x0027100801007387 */ /* 0x0001e40000100a00 */
        /* <DEDUP_REMOVED lines=20> */
[----:B------:R-:W3:Y:S01]  /*68710*/  LDL.LU R24, [R1+0x2d0] ;  /* 0x0002d00001187983 */ /* 0x000ee20000300800 */
        /* <DEDUP_REMOVED lines=21> */
[----:B------:R-:W-:Y:S01]  /*68870*/  MOV R12, R19 ;  /* 0x00000013000c7202 */ /* 0x000fe20000000f00 */
[----:B----4-:R-:W-:Y:S01]  /*68880*/  STL.64 [R1+0x2788], R10 ;  /* 0x0027880a01007387 */ /* 0x010fe20000100a00 */
        /* <DEDUP_REMOVED lines=8> */
[----:B------:R-:W2:Y:S01]  /*68910*/  LDL.LU R15, [R1+0x1dc] ;  /* 0x0001dc00010f7983 */ /* 0x000ea20000300800 */
[C---:B---3--:R-:W-:Y:S01]  /*68920*/  HMMA.16816.F32 R24, R16.reuse, R22, R24 ;  /* 0x000000161018723c */ /* 0x048fe20000001818 */
[----:B--2---:R-:W-:Y:S01]  /*68930*/  STL.64 [R1+0x2728], R14 ;  /* 0x0027280e01007387 */ /* 0x004fe20000100a00 */
[----:B----4-:R0:W-:Y:S03]  /*68940*/  STL.64 [R1+0x2720], R12 ;  /* 0x0027200c01007387 */ /* 0x0101e60000100a00 */
[----:B0-----:R-:W2:Y:S01]  /*68950*/  LDL.LU.64 R12, [R1+0x180] ;  /* 0x00018000010c7983 */ /* 0x001ea20000300a00 */
[----:B------:R-:W3:Y:S11]  /*68960*/  LDL.LU.64 R14, [R1+0x188] ;  /* 0x00018800010e7983 */ /* 0x000ef60000300a00 */
[----:B------:R-:W-:Y:S06]  /*68970*/  @!UPT UIADD3 URZ, URZ, URZ, URZ ;  /* 0x0000003f3f3ff290 */ /* 0x000fec000fffe03f */
[----:B------:R-:W-:Y:S01]  /*68980*/  STL.64 [R1+0x80], R24 ;  /* 0x0000801801007387 */ /* 0x000fe20000100a00 */
[----:B------:R0:W-:Y:S03]  /*68990*/  STL.64 [R1+0x88], R26 ;  /* 0x0000881a01007387 */ /* 0x0001e60000100a00 */
[----:B0-----:R-:W4:Y:S01]  /*689a0*/  LDL.LU.64 R26, [R1+0x27a8] ;  /* 0x0027a800011a7983 */ /* 0x001f220000300a00 */
[----:B------:R-:W2:Y:S01]  /*689b0*/  LDL.LU.64 R24, [R1+0x27a0] ;  /* 0x0027a00001187983 */ /* 0x000ea20000300a00 */
[----:B----4-:R-:W-:Y:S02]  /*689c0*/  HMMA.16816.F32 R16, R16, R26, R4 ;  /* 0x0000001a1010723c */ /* 0x010fe40000001804 */
[----:B------:R-:W4:Y:S01]  /*689d0*/  LDL.LU.64 R6, [R1+0x2798] ;  /* 0x0027980001067983 */ /* 0x000f220000300a00 */
[----:B------:R-:W4:Y:S11]  /*689e0*/  LDL.LU.64 R4, [R1+0x2790] ;  /* 0x0027900001047983 */ /* 0x000f360000300a00 */
[----:B------:R-:W-:Y:S09]  /*689f0*/  @!UPT UIADD3 URZ, URZ, URZ, URZ ;  /* 0x0000003f3f3ff290 */ /* 0x000ff2000fffe03f */
        /* <DEDUP_REMOVED lines=17> */
[----:B------:R-:W-:Y:S01]  /*68b10*/  STL.64 [R1], R4 ;  /* 0x0000000401007387 */ /* 0x000fe20000100a00 */
[----:B------:R0:W-:Y:S03]  /*68b20*/  STL.64 [R1+0x8], R6 ;  /* 0x0000080601007387 */ /* 0x0001e60000100a00 */
[----:B0-----:R-:W2:Y:S01]  /*68b30*/  LDL.LU.64 R6, [R1+0x2768] ;  /* 0x0027680001067983 */ /* 0x001ea20000300a00 */
[----:B------:R-:W2:Y:S02]  /*68b40*/  LDL.LU.64 R4, [R1+0x2760] ;  /* 0x0027600001047983 */ /* 0x000ea40000300a00 */
[C---:B--2---:R-:W-:Y:S08]  /*68b50*/  HMMA.16816.F32 R16, R4.reuse, R22, R16 ;  /* 0x000000160410723c */ /* 0x044ff00000001810 */
[----:B----4-:R-:W-:Y:S11]  /*68b60*/  HMMA.16816.F32 R4, R4, R26, R8 ;  /* 0x0000001a0404723c */ /* 0x010ff60000001808 */
[----:B------:R-:W-:Y:S04]  /*68b70*/  @!UPT UIADD3 URZ, URZ, URZ, URZ ;  /* 0x0000003f3f3ff290 */ /* 0x000fe8000fffe03f */
[----:B------:R0:W-:Y:S01]  /*68b80*/  STL [R1+0x26c8], R16 ;  /* 0x0026c81001007387 */ /* 0x0001e20000100800 */
[----:B------:R1:W-:Y:S02]  /*68b90*/  STL [R1+0x26c4], R17 ;  /* 0x0026c41101007387 */ /* 0x0003e40000100800 */
[----:B------:R2:W-:Y:S02]  /*68ba0*/  STL [R1+0x26c0], R18 ;  /* 0x0026c01201007387 */ /* 0x0005e40000100800 */
[----:B------:R4:W-:Y:S01]  /*68bb0*/  STL [R1+0x26bc], R19 ;  /* 0x0026bc1301007387 */ /* 0x0009e20000100800 */
[----:B0-----:R-:W3:Y:S01]  /*68bc0*/  LDL.LU R16, [R1+0x130] ;  /* 0x0001300001107983 */ /* 0x001ee20000300800 */
[----:B-1----:R-:W3:Y:S02]  /*68bd0*/  LDL.LU R17, [R1+0x134] ;  /* 0x0001340001117983 */ /* 0x002ee40000300800 */
[----:B--2---:R-:W3:Y:S02]  /*68be0*/  LDL.LU R18, [R1+0x138] ;  /* 0x0001380001127983 */ /* 0x004ee40000300800 */
[----:B----4-:R-:W3:Y:S01]  /*68bf0*/  LDL.LU R19, [R1+0x13c] ;  /* 0x00013c0001137983 */ /* 0x010ee20000300800 */
[----:B------:R-:W3:Y:S01]  /*68c00*/  LDL.LU.64 R10, [R1+0x2758] ;  /* 0x00275800010a7983 */ /* 0x000ee20000300a00 */
[----:B------:R-:W3:Y:S02]  /*68c10*/  LDL.LU.64 R8, [R1+0x2750] ;  /* 0x0027500001087983 */ /* 0x000ee40000300a00 */
[----:B------:R-:W-:Y:S02]  /*68c20*/  STL [R1+0x2680], R4 ;  /* 0x0026800401007387 */ /* 0x000fe40000100800 */
[----:B------:R0:W-:Y:S01]  /*68c30*/  STL [R1+0x267c], R6 ;  /* 0x00267c0601007387 */ /* 0x0001e20000100800 */
[----:B------:R-:W-:Y:S01]  /*68c40*/  STL [R1+0x2630], R5 ;  /* 0x0026300501007387 */ /* 0x000fe20000100800 */
[----:B------:R1:W-:Y:S01]  /*68c50*/  STL [R1+0x262c], R7 ;  /* 0x00262c0701007387 */ /* 0x0003e20000100800 */
[C---:B---3--:R-:W-:Y:S11]  /*68c60*/  HMMA.16816.F32 R8, R16.reuse, R22, R8 ;  /* 0x000000161008723c */ /* 0x048ff60000001808 */
[----:B------:R-:W-:Y:S11]  /*68c70*/  @!UPT UIADD3 URZ, URZ, URZ, URZ ;  /* 0x0000003f3f3ff290 */ /* 0x000ff6000fffe03f */
[----:B------:R-:W-:Y:S01]  /*68c80*/  @!UPT UIADD3 URZ, URZ, URZ, URZ ;  /* 0x0000003f3f3ff290 */ /* 0x000fe2000fffe03f */
[----:B------:R-:W-:Y:S01]  /*68c90*/  STL.64 [R1+0x60], R8 ;  /* 0x0000600801007387 */ /* 0x000fe20000100a00 */
[----:B------:R2:W-:Y:S01]  /*68ca0*/  STL.64 [R1+0x68], R10 ;  /* 0x0000680a01007387 */ /* 0x0005e20000100a00 */
[----:B0-----:R-:W-:Y:S01]  /*68cb0*/  MOV R6, R8 ;  /* 0x0000000800067202 */ /* 0x001fe20000000f00 */
[----:B-1----:R-:W-:Y:S01]  /*68cc0*/  IMAD.MOV.U32 R7, RZ, RZ, R9 ;  /* 0x000000ffff077224 */ /* 0x002fe200078e0009 */
[----:B--2---:R-:W2:Y:S01]  /*68cd0*/  LDL.LU.64 R10, [R1+0x2748] ;  /* 0x00274800010a7983 */ /* 0x004ea20000300a00 */
[----:B------:R-:W2:Y:S02]  /*68ce0*/  LDL.LU.64 R8, [R1+0x2740] ;  /* 0x0027400001087983 */ /* 0x000ea40000300a00 */
[----:B--2---:R-:W-:Y:S01]  /*68cf0*/  HMMA.16816.F32 R16, R16, R26, R8 ;  /* 0x0000001a1010723c */ /* 0x004fe20000001808 */
[----:B------:R-:W2:Y:S01]  /*68d00*/  LDL.LU.64 R10, [R1+0x2738] ;  /* 0x00273800010a7983 */ /* 0x000ea20000300a00 */
[----:B------:R-:W2:Y:S02]  /*68d10*/  LDL.LU.64 R8, [R1+0x2730] ;  /* 0x0027300001087983 */ /* 0x000ea40000300a00 */
[----:B------:R-:W-:Y:S11]  /*68d20*/  IMAD.MOV.U32 R5, RZ, RZ, R15 ;  /* 0x000000ffff057224 */ /* 0x000ff600078e000f */
[----:B------:R-:W-:Y:S08]  /*68d30*/  @!UPT UIADD3 URZ, URZ, URZ, URZ ;  /* 0x0000003f3f3ff290 */ /* 0x000ff0000fffe03f */
[----:B------:R0:W-:Y:S01]  /*68d40*/  STL.64 [R1+0x50], R16 ;  /* 0x0000501001007387 */ /* 0x0001e20000100a00 */
[----:B------:R1:W-:Y:S01]  /*68d50*/  STL.64 [R1+0x58], R18 ;  /* 0x0000581201007387 */ /* 0x0003e20000100a00 */
[----:B0-----:R-:W-:Y:S02]  /*68d60*/  MOV R16, R12 ;  /* 0x0000000c00107202 */ /* 0x001fe40000000f00 */
[----:B-1----:R-:W-:Y:S02]  /*68d70*/  MOV R18, R14 ;  /* 0x0000000e00127202 */ /* 0x002fe40000000f00 */
[----:B------:R-:W-:Y:S01]  /*68d80*/  MOV R17, R13 ;  /* 0x0000000d00117202 */ /* 0x000fe20000000f00 */
[----:B--2---:R-:W-:Y:S01]  /*68d90*/  HMMA.16816.F32 R8, R12, R22, R8 ;  /* 0x000000160c08723c */ /* 0x004fe20000001808 */
[----:B------:R-:W2:Y:S01]  /*68da0*/  LDL.LU.64 R14, [R1+0x2728] ;  /* 0x00272800010e7983 */ /* 0x000ea20000300a00 */
[----:B------:R-:W2:Y:S11]  /*68db0*/  LDL.LU.64 R12, [R1+0x2720] ;  /* 0x00272000010c7983 */ /* 0x000eb60000300a00 */
[----:B------:R-:W-:Y:S10]  /*68dc0*/  @!UPT UIADD3 URZ, URZ, URZ, URZ ;  /* 0x0000003f3f3ff290 */ /* 0x000ff4000fffe03f */
[----:B------:R-:W-:Y:S01]  /*68dd0*/  STL.64 [R1+0x30], R8 ;  /* 0x0000300801007387 */ /* 0x000fe20000100a00 */
[----:B------:R-:W-:Y:S01]  /*68de0*/  MOV R19, R10 ;  /* 0x0000000a00137202 */ /* 0x000fe20000000f00 */
[----:B------:R0:W-:Y:S01]  /*68df0*/  STL.64 [R1+0x38], R10 ;  /* 0x0000380a01007387 */ /* 0x0001e20000100a00 */
[----:B------:R-:W-:Y:S02]  /*68e00*/  MOV R4, R11 ;  /* 0x0000000b00047202 */ /* 0x000fe40000000f00 */
[----:B0-----:R-:W3:Y:S01]  /*68e10*/  LDL.LU.64 R10, [R1+0x2718] ;  /* 0x00271800010a7983 */ /* 0x001ee20000300a00 */
[----:B------:R-:W3:Y:S02]  /*68e20*/  LDL.LU.64 R8, [R1+0x2710] ;  /* 0x0027100001087983 */ /* 0x000ee40000300a00 */
[----:B------:R0:W-:Y:S02]  /*68e30*/  STL [R1+0x26d4], R19 ;  /* 0x0026d41301007387 */ /* 0x0001e40000100800 */
[----:B0-----:R-:W-:-:S07]  /*68e40*/  MOV R19, R5 ;  /* 0x0000000500137202 */ /* 0x001fce0000000f00 */
[----:B---3--:R-:W-:Y:S01]  /*68e50*/  HMMA.16816.F32 R16, R16, R26, R8 ;  /* 0x0000001a1010723c */ /* 0x008fe20000001808 */
[----:B------:R-:W2:Y:S01]  /*68e60*/  LDL.LU.64 R10, [R1+0x2708] ;  /* 0x00270800010a7983 */ /* 0x000ea20000300a00 */
[----:B------:R-:W2:Y:S02]  /*68e70*/  LDL.LU.64 R8, [R1+0x2700] ;  /* 0x0027000001087983 */ /* 0x000ea40000300a00 */
[----:B------:R0:W-:Y:S11]  /*68e80*/  STL.64 [R1+0x26f8], R22 ;  /* 0x0026f81601007387 */ /* 0x0001f60000100a00 */
[----:B------:R-:W-:Y:S08]  /*68e90*/  @!UPT UIADD3 URZ, URZ, URZ, URZ ;  /* 0x0000003f3f3ff290 */ /* 0x000ff0000fffe03f */
[----:B------:R1:W-:Y:S01]  /*68ea0*/  STL.64 [R1+0x20], R16 ;  /* 0x0000201001007387 */ /* 0x0003e20000100a00 */
[----:B------:R-:W-:Y:S02]  /*68eb0*/  STL.64 [R1+0x28], R18 ;  /* 0x0000281201007387 */ /* 0x000fe40000100a00 */
[----:B------:R-:W3:Y:S02]  /*68ec0*/  LDL.LU R20, [R1+0x240] ;  /* 0x0002400001147983 */ /* 0x000ee40000300800 */
[----:B------:R-:W3:Y:S01]  /*68ed0*/  LDL.LU R21, [R1+0x244] ;  /* 0x0002440001157983 */ /* 0x000ee20000300800 */
[C---:B--2---:R-:W-:Y:S01]  /*68ee0*/  HMMA.16816.F32 R8, R12.reuse, R22, R8 ;  /* 0x000000160c08723c */ /* 0x044fe20000001808 */
[----:B0-----:R-:W3:Y:S01]  /*68ef0*/  LDL.LU R22, [R1+0x248] ;  /* 0x0002480001167983 */ /* 0x001ee20000300800 */
[----:B------:R-:W3:Y:S02]  /*68f00*/  LDL.LU R23, [R1+0x24c] ;  /* 0x00024c0001177983 */ /* 0x000ee40000300800 */
[----:B------:R-:W2:Y:S02]  /*68f10*/  LDL R5, [R1+0x158] ;  /* 0x0001580001057983 */ /* 0x000ea40000100800 */
[----:B-1----:R-:W4:Y:S01]  /*68f20*/  LDL R16, [R1+0x1e8] ;  /* 0x0001e80001107983 */ /* 0x002f220000100800 */
[----:B------:R-:W3:Y:S01]  /*68f30*/  LDL R17, [R1+0x1ec] ;  /* 0x0001ec0001117983 */ /* 0x000ee20000100800 */
[----:B------:R-:W-:Y:S03]  /*68f40*/  STL.64 [R1+0x26e0], R6 ;  /* 0x0026e00601007387 */ /* 0x000fe60000100a00 */
[----:B--2---:R0:W-:Y:S04]  /*68f50*/  STL.64 [R1+0x26d8], R4 ;  /* 0x0026d80401007387 */ /* 0x0041e80000100a00 */
[----:B0-----:R-:W2:Y:S01]  /*68f60*/  LDL.LU R4, [R1+0x270] ;  /* 0x0002700001047983 */ /* 0x001ea20000300800 */
[----:B------:R-:W2:Y:S01]  /*68f70*/  LDL.LU R5, [R1+0x274] ;  /* 0x0002740001057983 */ /* 0x000ea20000300800 */
[----:B---3--:R-:W-:Y:S01]  /*68f80*/  HMMA.16816.F32 R12, R12, R26, R20 ;  /* 0x0000001a0c0c723c */ /* 0x008fe20000001814 */
[----:B------:R-:W-:Y:S01]  /*68f90*/  IMAD.MOV.U32 R6, RZ, RZ, R25 ;  /* 0x000000ffff067224 */ /* 0x000fe200078e0019 */
[----:B------:R-:W-:-:S05]  /*68fa0*/  MOV R7, R24 ;  /* 0x0000001800077202 */ /* 0x000fca0000000f00 */
[----:B------:R-:W-:Y:S04]  /*68fb0*/  STL.64 [R1+0x26f0], R6 ;  /* 0x0026f00601007387 */ /* 0x000fe80000100a00 */
[----:B--2---:R0:W-:Y:S04]  /*68fc0*/  STL.64 [R1+0x26e8], R4 ;  /* 0x0026e80401007387 */ /* 0x0041e80000100a00 */
[----:B0-----:R-:W2:Y:S01]  /*68fd0*/  LDL.LU R4, [R1+0x280] ;  /* 0x0002800001047983 */ /* 0x001ea20000300800 */
[----:B------:R-:W2:Y:S02]  /*68fe0*/  LDL.LU R5, [R1+0x284] ;  /* 0x0002840001057983 */ /* 0x000ea40000300800 */
[----:B------:R-:W2:Y:S02]  /*68ff0*/  LDL.LU R6, [R1+0x288] ;  /* 0x0002880001067983 */ /* 0x000ea40000300800 */
[----:B------:R-:W2:Y:S01]  /*69000*/  LDL.LU R7, [R1+0x28c] ;  /* 0x00028c0001077983 */ /* 0x000ea20000300800 */
[----:B------:R0:W-:Y:S04]  /*69010*/  STL [R1+0x26d0], R10 ;  /* 0x0026d00a01007387 */ /* 0x0001e80000100800 */
[----:B0-----:R-:W3:Y:S01]  /*69020*/  LDL R10, [R1+0x150] ;  /* 0x00015000010a7983 */ /* 0x001ee20000100800 */
[----:B------:R0:W-:Y:S03]  /*69030*/  STL [R1+0x26cc], R11 ;  /* 0x0026cc0b01007387 */ /* 0x0001e60000100800 */
[----:B0-----:R-:W2:Y:S01]  /*69040*/  LDL R11, [R1+0x154] ;  /* 0x00015400010b7983 */ /* 0x001ea20000100800 */
[----:B------:R-:W2:Y:S02]  /*69050*/  LDL.LU.64 R22, [R1+0x26f8] ;  /* 0x0026f80001167983 */ /* 0x000ea40000300a00 */
[----:B------:R-:W2:Y:S02]  /*69060*/  LDL R18, [R1+0xbc] ;  /* 0x0000bc0001127983 */ /* 0x000ea40000100800 */
[----:B------:R0:W-:Y:S01]  /*69070*/  STL [R1+0x2688], R12 ;  /* 0x0026880c01007387 */ /* 0x0001e20000100800 */
[----:B------:R-:W-:Y:S01]  /*69080*/  STL [R1+0x2684], R14 ;  /* 0x0026840e01007387 */ /* 0x000fe20000100800 */
[----:B------:R1:W-:Y:S02]  /*69090*/  STL [R1+0x2640], R13 ;  /* 0x0026400d01007387 */ /* 0x0003e40000100800 */
[----:B------:R4:W-:Y:S01]  /*690a0*/  STL [R1+0x263c], R15 ;  /* 0x00263c0f01007387 */ /* 0x0009e20000100800 */
[----:B0-----:R-:W2:Y:S01]  /*690b0*/  LDL.LU R12, [R1+0x1f0] ;  /* 0x0001f000010c7983 */ /* 0x001ea20000300800 */
[----:B-1----:R-:W2:Y:S02]  /*690c0*/  LDL.LU R13, [R1+0x1f4] ;  /* 0x0001f400010d7983 */ /* 0x002ea40000300800 */
[----:B------:R-:W2:Y:S02]  /*690d0*/  LDL.LU R14, [R1+0x1f8] ;  /* 0x0001f800010e7983 */ /* 0x000ea40000300800 */
[----:B----4-:R-:W2:Y:S02]  /*690e0*/  LDL.LU R15, [R1+0x1fc] ;  /* 0x0001fc00010f7983 */ /* 0x010ea40000300800 */
[C---:B--2---:R-:W-:Y:S01]  /*690f0*/  HMMA.16816.F32 R20, R12.reuse, R22, R4 ;  /* 0x000000160c14723c */ /* 0x044fe20000001804 */
[----:B------:R-:W2:Y:S01]  /*69100*/  LDL.LU.64 R6, [R1+0x26f0] ;  /* 0x0026f00001067983 */ /* 0x000ea20000300a00 */
[----:B------:R-:W2:Y:S06]  /*69110*/  LDL.LU.64 R4, [R1+0x26e8] ;  /* 0x0026e80001047983 */ /* 0x000eac0000300a00 */
[----:B--2---:R-:W-:Y:S01]  /*69120*/  HMMA.16816.F32 R24, R12, R26, R4 ;  /* 0x0000001a0c18723c */ /* 0x004fe20000001804 */
[----:B------:R-:W2:Y:S01]  /*69130*/  LDL.LU.64 R6, [R1+0x26e0] ;  /* 0x0026e00001067983 */ /* 0x000ea20000300a00 */
[----:B------:R-:W4:Y:S02]  /*69140*/  LDL.LU.64 R4, [R1+0x26d8] ;  /* 0x0026d80001047983 */ /* 0x000f240000300a00 */
[----:B------:R-:W2:Y:S02]  /*69150*/  LDL R19, [R1+0x6c] ;  /* 0x00006c0001137983 */ /* 0x000ea40000100800 */
[----:B------:R-:W2:Y:S01]  /*69160*/  LDL R15, [R1+0x1b0] ;  /* 0x0001b000010f7983 */ /* 0x000ea20000100800 */
[----:B------:R-:W2:Y:S04]  /*69170*/  LDL R13, [R1+0x1bc] ;  /* 0x0001bc00010d7983 */ /* 0x000ea80000100800 */
[----:B------:R-:W2:Y:S04]  /*69180*/  LDL R14, [R1+0x110] ;  /* 0x00011000010e7983 */ /* 0x000ea80000100800 */
[----:B------:R-:W2:Y:S08]  /*69190*/  LDL R12, [R1+0x114] ;  /* 0x00011400010c7983 */ /* 0x000eb00000100800 */
[----:B------:R0:W-:Y:S04]  /*691a0*/  STL [R1+0x2678], R24 ;  /* 0x0026781801007387 */ /* 0x0001e80000100800 */
[----:B0-----:R-:W2:Y:S01]  /*691b0*/  LDL R24, [R1+0x1b8] ;  /* 0x0001b80001187983 */ /* 0x001ea20000100800 */
[----:B------:R0:W-:Y:S03]  /*691c0*/  STL [R1+0x2674], R26 ;  /* 0x0026741a01007387 */ /* 0x0001e60000100800 */
[----:B0-----:R-:W2:Y:S01]  /*691d0*/  LDL R26, [R1+0x1b4] ;  /* 0x0001b400011a7983 */ /* 0x001ea20000100800 */
[----:B------:R0:W-:Y:S03]  /*691e0*/  STL [R1+0x2638], R25 ;  /* 0x0026381901007387 */ /* 0x0001e60000100800 */
[----:B0-----:R-:W2:Y:S01]  /*691f0*/  LDL R25, [R1+0x68] ;  /* 0x0000680001197983 */ /* 0x001ea20000100800 */
[----:B------:R0:W-:Y:S03]  /*69200*/  STL [R1+0x2634], R27 ;  /* 0x0026341b01007387 */ /* 0x0001e60000100800 */
[----:B0-----:R-:W2:Y:S01]  /*69210*/  LDL R27, [R1+0xb8] ;  /* 0x0000b800011b7983 */ /* 0x001ea20000100800 */
[----:B------:R-:W-:-:S02]  /*69220*/  FMUL R2, R2, c[0x0][0x188] ;  /* 0x0000620002027a20 */ /* 0x000fc40000400000 */
[----:B------:R-:W-:Y:S02]  /*69230*/  FMUL R0, R0, c[0x0][0x188] ;  /* 0x0000620000007a20 */ /* 0x000fe40000400000 */
[----:B------:R-:W-:Y:S02]  /*69240*/  FMUL R16, R16, c[0x0][0x188] ;  /* 0x0000620010107a20 */ /* 0x000fe40000400000 */
[----:B------:R-:W-:Y:S02]  /*69250*/  FMUL R17, R17, c[0x0][0x188] ;  /* 0x0000620011117a20 */ /* 0x000fe40000400000 */
[----:B---3--:R-:W-:Y:S02]  /*69260*/  FMUL R10, R10, c[0x0][0x188] ;  /* 0x000062000a0a7a20 */ /* 0x008fe40000400000 */
[----:B------:R-:W-:Y:S01]  /*69270*/  FMUL R11, R11, c[0x0][0x188] ;  /* 0x000062000b0b7a20 */ /* 0x000fe20000400000 */
[----:B------:R-:W-:Y:S01]  /*69280*/  FMNMX R0, R2, R0, !PT ;  /* 0x0000000002007209 */ /* 0x000fe20007800000 */
[----:B------:R-:W-:Y:S01]  /*69290*/  FMUL R29, R29, c[0x0][0x188] ;  /* 0x000062001d1d7a20 */ /* 0x000fe20000400000 */
[----:B------:R-:W-:-:S02]  /*692a0*/  FMNMX R16, R16, R17, !PT ;  /* 0x0000001110107209 */ /* 0x000fc40007800000 */
[----:B------:R-:W-:Y:S01]  /*692b0*/  FMNMX R10, R10, R11, !PT ;  /* 0x0000000b0a0a7209 */ /* 0x000fe20007800000 */
[----:B------:R0:W-:Y:S01]  /*692c0*/  STL [R1+0x218], R0 ;  /* 0x0002180001007387 */ /* 0x0001e20000100800 */
[----:B------:R-:W-:Y:S02]  /*692d0*/  FMUL R28, R28, c[0x0][0x188] ;  /* 0x000062001c1c7a20 */ /* 0x000fe40000400000 */
[----:B------:R-:W-:Y:S02]  /*692e0*/  FMUL R3, R3, c[0x0][0x188] ;  /* 0x0000620003037a20 */ /* 0x000fe40000400000 */
[----:B------:R-:W-:Y:S01]  /*692f0*/  STL [R1+0x184], R16 ;  /* 0x0001841001007387 */ /* 0x000fe20000100800 */
[----:B------:R-:W3:Y:S01]  /*69300*/  LDL R11, [R1+0x118] ;  /* 0x00011800010b7983 */ /* 0x000ee20000100800 */
[----:B------:R1:W-:Y:S02]  /*69310*/  STL [R1+0x130], R10 ;  /* 0x0001300a01007387 */ /* 0x0003e40000100800 */
[----:B0-----:R-:W-:Y:S01]  /*69320*/  FMUL R0, R18, c[0x0][0x188] ;  /* 0x0000620012007a20 */ /* 0x001fe20000400000 */
[----:B-1----:R-:W3:Y:S01]  /*69330*/  LDL R10, [R1+0x11c] ;  /* 0x00011c00010a7983 */ /* 0x002ee20000100800 */
[----:B----4-:R-:W-:-:S05]  /*69340*/  FMUL R5, R5, c[0x0][0x188] ;  /* 0x0000620005057a20 */ /* 0x010fca0000400000 */
[----:B------:R-:W-:Y:S01]  /*69350*/  FMNMX R5, R5, R29, !PT ;  /* 0x0000001d05057209 */ /* 0x000fe20007800000 */
[----:B--2---:R-:W-:Y:S02]  /*69360*/  FMUL R6, R6, c[0x0][0x188] ;  /* 0x0000620006067a20 */ /* 0x004fe40000400000 */
[----:B------:R-:W-:Y:S02]  /*69370*/  FMUL R7, R7, c[0x0][0x188] ;  /* 0x0000620007077a20 */ /* 0x000fe40000400000 */
[----:B------:R0:W-:Y:S01]  /*69380*/  STL [R1+0xe8], R5 ;  /* 0x0000e80501007387 */ /* 0x0001e20000100800 */
[----:B------:R-:W-:Y:S02]  /*69390*/  FMUL R19, R19, c[0x0][0x188] ;  /* 0x0000620013137a20 */ /* 0x000fe40000400000 */
[----:B------:R-:W-:Y:S02]  /*693a0*/  FMUL R15, R15, c[0x0][0x188] ;  /* 0x000062000f0f7a20 */ /* 0x000fe40000400000 */
[----:B------:R-:W2:Y:S01]  /*693b0*/  LDL R17, [R1+0x80] ;  /* 0x0000800001117983 */ /* 0x000ea20000100800 */
[----:B------:R-:W4:Y:S04]  /*693c0*/  LDL R16, [R1+0x84] ;  /* 0x0000840001107983 */ /* 0x000f280000100800 */
[----:B------:R-:W4:Y:S01]  /*693d0*/  LDL R18, [R1+0x88] ;  /* 0x0000880001127983 */ /* 0x000f220000100800 */
[----:B0-----:R-:W-:Y:S01]  /*693e0*/  FMNMX R5, R28, R3, !PT ;  /* 0x000000031c057209 */ /* 0x001fe20007800000 */
[----:B------:R-:W-:Y:S01]  /*693f0*/  FMUL R3, R13, c[0x0][0x188] ;  /* 0x000062000d037a20 */ /* 0x000fe20000400000 */
[----:B------:R-:W-:Y:S01]  /*69400*/  FMNMX R7, R6, R7, !PT ;  /* 0x0000000706077209 */ /* 0x000fe20007800000 */
[----:B------:R-:W-:-:S05]  /*69410*/  FMUL R28, R24, c[0x0][0x188] ;  /* 0x00006200181c7a20 */ /* 0x000fca0000400000 */
[----:B------:R-:W-:Y:S01]  /*69420*/  FMNMX R3, R28, R3, !PT ;  /* 0x000000031c037209 */ /* 0x000fe20007800000 */
[----:B------:R-:W-:-:S05]  /*69430*/  FMUL R29, R26, c[0x0][0x188] ;  /* 0x000062001a1d7a20 */ /* 0x000fca0000400000 */
[----:B------:R-:W-:Y:S01]  /*69440*/  FMNMX R15, R15, R29, !PT ;  /* 0x0000001d0f0f7209 */ /* 0x000fe20007800000 */
[----:B------:R-:W-:Y:S02]  /*69450*/  FMUL R2, R27, c[0x0][0x188] ;  /* 0x000062001b027a20 */ /* 0x000fe40000400000 */
[----:B------:R-:W-:-:S03]  /*69460*/  FMUL R27, R25, c[0x0][0x188] ;  /* 0x00006200191b7a20 */ /* 0x000fc60000400000 */
[----:B------:R-:W-:Y:S01]  /*69470*/  FMNMX R0, R2, R0, !PT ;  /* 0x0000000002007209 */ /* 0x000fe20007800000 */
[----:B------:R-:W-:Y:S01]  /*69480*/  FMUL R2, R14, c[0x0][0x188] ;  /* 0x000062000e027a20 */ /* 0x000fe20000400000 */
[----:B------:R-:W-:-:S03]  /*69490*/  FMNMX R27, R27, R19, !PT ;  /* 0x000000131b1b7209 */ /* 0x000fc60007800000 */
[----:B------:R0:W-:Y:S01]  /*694a0*/  STL [R1+0x1fc], R0 ;  /* 0x0001fc0001007387 */ /* 0x0001e20000100800 */
[----:B------:R-:W4:Y:S02]  /*694b0*/  LDL R14, [R1+0x190] ;  /* 0x00019000010e7983 */ /* 0x000f240000100800 */
[----:B------:R-:W4:Y:S02]  /*694c0*/  LDL R24, [R1+0x194] ;  /* 0x0001940001187983 */ /* 0x000f240000100800 */
[----:B------:R-:W4:Y:S01]  /*694d0*/  LDL R13, [R1+0x19c] ;  /* 0x00019c00010d7983 */ /* 0x000f220000100800 */
[----:B------:R-:W4:Y:S04]  /*694e0*/  LDL R6, [R1+0xf0] ;  /* 0x0000f00001067983 */ /* 0x000f280000100800 */
[----:B------:R-:W4:Y:S04]  /*694f0*/  LDL R25, [R1+0x10] ;  /* 0x0000100001197983 */ /* 0x000f280000100800 */
[----:B------:R-:W4:Y:S01]  /*69500*/  LDL R26, [R1+0x14] ;  /* 0x00001400011a7983 */ /* 0x000f220000100800 */
[----:B0-----:R-:W-:-:S03]  /*69510*/  FMUL R0, R12, c[0x0][0x188] ;  /* 0x000062000c007a20 */ /* 0x001fc60000400000 */
[----:B------:R-:W4:Y:S01]  /*69520*/  LDL R12, [R1+0x198] ;  /* 0x00019800010c7983 */ /* 0x000f220000100800 */
[----:B------:R-:W4:Y:S02]  /*69530*/  LDL.LU R19, [R1+0x26d4] ;  /* 0x0026d40001137983 */ /* 0x000f240000300800 */
[----:B------:R-:W4:Y:S02]  /*69540*/  LDL R29, [R1+0x8c] ;  /* 0x00008c00011d7983 */ /* 0x000f240000100800 */
[----:B------:R-:W4:Y:S01]  /*69550*/  LDL R28, [R1+0x30] ;  /* 0x00003000011c7983 */ /* 0x000f220000100800 */
[----:B------:R0:W-:Y:S04]  /*69560*/  STL [R1+0x22c], R3 ;  /* 0x00022c0301007387 */ /* 0x0001e80000100800 */
[----:B0-----:R-:W4:Y:S01]  /*69570*/  LDL R3, [R1+0x34] ;  /* 0x0000340001037983 */ /* 0x001f220000100800 */
[----:B---3--:R-:W-:-:S02]  /*69580*/  FMUL R11, R11, c[0x0][0x188] ;  /* 0x000062000b0b7a20 */ /* 0x008fc40000400000 */
[----:B------:R-:W-:Y:S01]  /*69590*/  FMUL R10, R10, c[0x0][0x188] ;  /* 0x000062000a0a7a20 */ /* 0x000fe20000400000 */
[----:B------:R-:W-:-:S04]  /*695a0*/  FMNMX R0, R2, R0, !PT ;  /* 0x0000000002007209 */ /* 0x000fc80007800000 */
[----:B------:R-:W-:Y:S01]  /*695b0*/  FMNMX R11, R11, R10, !PT ;  /* 0x0000000a0b0b7209 */ /* 0x000fe20007800000 */
[----:B------:R0:W-:Y:S02]  /*695c0*/  STL [R1+0x1d8], R0 ;  /* 0x0001d80001007387 */ /* 0x0001e40000100800 */
[----:B0-----:R-:W-:Y:S02]  /*695d0*/  FMUL R0, R4, c[0x0][0x188] ;  /* 0x0000620004007a20 */ /* 0x001fe40000400000 */
[----:B------:R-:W3:Y:S01]  /*695e0*/  LDL R4, [R1+0x18] ;  /* 0x0000180001047983 */ /* 0x000ee20000100800 */
[----:B--2---:R-:W-:Y:S02]  /*695f0*/  FMUL R17, R17, c[0x0][0x188] ;  /* 0x0000620011117a20 */ /* 0x004fe40000400000 */
[----:B----4-:R-:W-:Y:S02]  /*69600*/  FMUL R16, R16, c[0x0][0x188] ;  /* 0x0000620010107a20 */ /* 0x010fe40000400000 */
[----:B------:R-:W-:-:S03]  /*69610*/  FMUL R18, R18, c[0x0][0x188] ;  /* 0x0000620012127a20 */ /* 0x000fc60000400000 */
[----:B------:R-:W-:Y:S01]  /*69620*/  FMNMX R17, R17, R16, !PT ;  /* 0x0000001011117209 */ /* 0x000fe20007800000 */
[----:B------:R-:W-:Y:S02]  /*69630*/  FMUL R2, R19, c[0x0][0x188] ;  /* 0x0000620013027a20 */ /* 0x000fe40000400000 */
[----:B------:R-:W-:Y:S02]  /*69640*/  FMUL R29, R29, c[0x0][0x188] ;  /* 0x000062001d1d7a20 */ /* 0x000fe40000400000 */
[----:B------:R-:W-:Y:S01]  /*69650*/  FMUL R28, R28, c[0x0][0x188] ;  /* 0x000062001c1c7a20 */ /* 0x000fe20000400000 */
[----:B------:R-:W2:Y:S01]  /*69660*/  LDL R19, [R1+0x1c] ;  /* 0x00001c0001137983 */ /* 0x000ea20000100800 */
[----:B------:R-:W4:Y:S02]  /*69670*/  LDL.LU R10, [R1+0x26d0] ;  /* 0x0026d000010a7983 */ /* 0x000f240000300800 */
[----:B------:R0:W-:Y:S01]  /*69680*/  STL [R1+0x13c], R11 ;  /* 0x00013c0b01007387 */ /* 0x0001e20000100800 */
[----:B------:R-:W-:Y:S01]  /*69690*/  FMNMX R29, R18, R29, !PT ;  /* 0x0000001d121d7209 */ /* 0x000fe20007800000 */
[----:B------:R-:W-:Y:S01]  /*696a0*/  FMUL R3, R3, c[0x0][0x188] ;  /* 0x0000620003037a20 */ /* 0x000fe20000400000 */
[----:B0-----:R-:W2:Y:S01]  /*696b0*/  LDL.LU R11, [R1+0x26cc] ;  /* 0x0026cc00010b7983 */ /* 0x001ea20000300800 */
[----:B------:R-:W2:Y:S02]  /*696c0*/  LDL.LU R16, [R1+0x26c8] ;  /* 0x0026c80001107983 */ /* 0x000ea40000300800 */
[----:B------:R0:W-:Y:S01]  /*696d0*/  STL [R1+0x138], R17 ;  /* 0x0001381101007387 */ /* 0x0001e20000100800 */
[----:B------:R-:W-:Y:S01]  /*696e0*/  FMNMX R3, R28, R3, !PT ;  /* 0x000000031c037209 */ /* 0x000fe20007800000 */
[----:B0-----:R-:W2:Y:S01]  /*696f0*/  LDL.LU R17, [R1+0x26c4] ;  /* 0x0026c40001117983 */ /* 0x001ea20000300800 */
[----:B------:R-:W2:Y:S02]  /*69700*/  LDL.LU R18, [R1+0x26c0] ;  /* 0x0026c00001127983 */ /* 0x000ea40000300800 */
[----:B------:R0:W-:Y:S02]  /*69710*/  STL [R1+0x134], R29 ;  /* 0x0001341d01007387 */ /* 0x0001e40000100800 */
[----:B------:R-:W2:Y:S01]  /*69720*/  LDL R28, [R1+0xf8] ;  /* 0x0000f800011c7983 */ /* 0x000ea20000100800 */
[----:B0-----:R-:W3:Y:S01]  /*69730*/  LDL R29, [R1+0xf4] ;  /* 0x0000f400011d7983 */ /* 0x001ee20000100800 */
[----:B------:R0:W-:Y:S03]  /*69740*/  STL [R1+0x228], R3 ;  /* 0x0002280301007387 */ /* 0x0001e60000100800 */
[----:B0-----:R-:W4:Y:S01]  /*69750*/  LDL R3, [R1+0xfc] ;  /* 0x0000fc0001037983 */ /* 0x001f220000100800 */
[----:B------:R-:W-:-:S02]  /*69760*/  FMUL R14, R14, c[0x0][0x188] ;  /* 0x000062000e0e7a20 */ /* 0x000fc40000400000 */
[----:B------:R-:W-:Y:S01]  /*69770*/  FMUL R24, R24, c[0x0][0x188] ;  /* 0x0000620018187a20 */ /* 0x000fe20000400000 */
[----:B------:R-:W-:Y:S01]  /*69780*/  FMNMX R0, R2, R0, !PT ;  /* 0x0000000002007209 */ /* 0x000fe20007800000 */
[----:B------:R-:W-:Y:S02]  /*69790*/  FMUL R12, R12, c[0x0][0x188] ;  /* 0x000062000c0c7a20 */ /* 0x000fe40000400000 */
[----:B------:R-:W-:Y:S01]  /*697a0*/  FMUL R13, R13, c[0x0][0x188] ;  /* 0x000062000d0d7a20 */ /* 0x000fe20000400000 */
[----:B------:R-:W-:Y:S01]  /*697b0*/  FMNMX R24, R14, R24, !PT ;  /* 0x000000180e187209 */ /* 0x000fe20007800000 */
[----:B------:R0:W-:Y:S01]  /*697c0*/  STL [R1+0x1d4], R0 ;  /* 0x0001d40001007387 */ /* 0x0001e20000100800 */
[----:B------:R-:W-:Y:S02]  /*697d0*/  FMUL R6, R6, c[0x0][0x188] ;  /* 0x0000620006067a20 */ /* 0x000fe40000400000 */
[----:B------:R-:W-:Y:S01]  /*697e0*/  FMNMX R14, R12, R13, !PT ;  /* 0x0000000d0c0e7209 */ /* 0x000fe20007800000 */
[----:B0-----:R-:W-:-:S02]  /*697f0*/  FMUL R0, R26, c[0x0][0x188] ;  /* 0x000062001a007a20 */ /* 0x001fc40000400000 */
[----:B------:R-:W4:Y:S01]  /*69800*/  LDL R26, [R1+0xc0] ;  /* 0x0000c000011a7983 */ /* 0x000f220000100800 */
[----:B------:R0:W-:Y:S02]  /*69810*/  STL [R1+0x1d0], R24 ;  /* 0x0001d01801007387 */ /* 0x0001e40000100800 */
[----:B------:R-:W4:Y:S02]  /*69820*/  LDL R13, [R1+0xc8] ;  /* 0x0000c800010d7983 */ /* 0x000f240000100800 */
[----:B------:R-:W4:Y:S02]  /*69830*/  LDL R12, [R1+0xcc] ;  /* 0x0000cc00010c7983 */ /* 0x000f240000100800 */
[----:B------:R-:W-:Y:S01]  /*69840*/  FMUL R2, R25, c[0x0][0x188] ;  /* 0x0000620019027a20 */ /* 0x000fe20000400000 */
[----:B0-----:R-:W4:Y:S01]  /*69850*/  LDL R24, [R1+0xc4] ;  /* 0x0000c40001187983 */ /* 0x001f220000100800 */
[----:B------:R0:W-:Y:S02]  /*69860*/  STL [R1+0x268c], R14 ;  /* 0x00268c0e01007387 */ /* 0x0001e40000100800 */
[----:B--2---:R-:W-:-:S02]  /*69870*/  FMUL R28, R28, c[0x0][0x188] ;  /* 0x000062001c1c7a20 */ /* 0x004fc40000400000 */
[----:B---3--:R-:W-:-:S05]  /*69880*/  FMUL R29, R29, c[0x0][0x188] ;  /* 0x000062001d1d7a20 */ /* 0x008fca0000400000 */
[----:B0-----:R-:W-:Y:S01]  /*69890*/  FMNMX R14, R6, R29, !PT ;  /* 0x0000001d060e7209 */ /* 0x001fe20007800000 */
[----:B----4-:R-:W-:-:S05]  /*698a0*/  FMUL R3, R3, c[0x0][0x188] ;  /* 0x0000620003037a20 */ /* 0x010fca0000400000 */
[----:B------:R-:W-:Y:S02]  /*698b0*/  FMNMX R6, R28, R3, !PT ;  /* 0x000000031c067209 */ /* 0x000fe40007800000 */
[----:B------:R-:W2:Y:S01]  /*698c0*/  LDL R28, [R1+0x160] ;  /* 0x00016000011c7983 */ /* 0x000ea20000100800 */
[----:B------:R-:W-:Y:S02]  /*698d0*/  STL [R1+0x188], R14 ;  /* 0x0001880e01007387 */ /* 0x000fe40000100800 */
[----:B------:R-:W3:Y:S02]  /*698e0*/  LDL R3, [R1+0x164] ;  /* 0x0001640001037983 */ /* 0x000ee40000100800 */
[----:B------:R0:W-:Y:S02]  /*698f0*/  STL [R1+0x224], R6 ;  /* 0x0002240601007387 */ /* 0x0001e40000100800 */
[----:B0-----:R-:W-:Y:S02]  /*69900*/  FMNMX R6, R2, R0, !PT ;  /* 0x0000000002067209 */ /* 0x001fe40007800000 */
[----:B------:R-:W4:Y:S04]  /*69910*/  LDL R2, [R1+0x168] ;  /* 0x0001680001027983 */ /* 0x000f280000100800 */
[----:B------:R-:W4:Y:S01]  /*69920*/  LDL R0, [R1+0x16c] ;  /* 0x00016c0001007983 */ /* 0x000f220000100800 */
[----:B------:R-:W-:-:S02]  /*69930*/  FMUL R4, R4, c[0x0][0x188] ;  /* 0x0000620004047a20 */ /* 0x000fc40000400000 */
[----:B------:R-:W-:Y:S02]  /*69940*/  FMUL R19, R19, c[0x0][0x188] ;  /* 0x0000620013137a20 */ /* 0x000fe40000400000 */
[----:B------:R0:W-:Y:S01]  /*69950*/  STL [R1+0x1f8], R6 ;  /* 0x0001f80601007387 */ /* 0x0001e20000100800 */
[----:B------:R-:W-:Y:S01]  /*69960*/  STL [R1+0x24f4], R8 ;  /* 0x0024f40801007387 */ /* 0x000fe20000100800 */
[----:B------:R1:W-:Y:S02]  /*69970*/  STL [R1+0x24f8], R9 ;  /* 0x0024f80901007387 */ /* 0x0003e40000100800 */
[----:B------:R-:W-:Y:S02]  /*69980*/  STL [R1+0x24fc], R10 ;  /* 0x0024fc0a01007387 */ /* 0x000fe40000100800 */
[----:B------:R-:W-:Y:S01]  /*69990*/  STL [R1+0x2500], R11 ;  /* 0x0025000b01007387 */ /* 0x000fe20000100800 */
[----:B------:R-:W-:Y:S02]  /*699a0*/  FMNMX R4, R4, R19, !PT ;  /* 0x0000001304047209 */ /* 0x000fe40007800000 */
[----:B------:R-:W4:Y:S01]  /*699b0*/  LDL.LU R19, [R1+0x26bc] ;  /* 0x0026bc0001137983 */ /* 0x000f220000300800 */
[----:B------:R-:W-:-:S02]  /*699c0*/  FMUL R14, R8, c[0x0][0x188] ;  /* 0x00006200080e7a20 */ /* 0x000fc40000400000 */
[----:B------:R-:W-:Y:S02]  /*699d0*/  FMUL R25, R9, c[0x0][0x188] ;  /* 0x0000620009197a20 */ /* 0x000fe40000400000 */
[----:B0-----:R-:W-:Y:S02]  /*699e0*/  FMUL R6, R10, c[0x0][0x188] ;  /* 0x000062000a067a20 */ /* 0x001fe40000400000 */
[----:B------:R-:W-:Y:S01]  /*699f0*/  FMUL R29, R11, c[0x0][0x188] ;  /* 0x000062000b1d7a20 */ /* 0x000fe20000400000 */
[----:B------:R-:W-:-:S04]  /*69a00*/  FMNMX R25, R14, R25, !PT ;  /* 0x000000190e197209 */ /* 0x000fc80007800000 */
[----:B-1----:R-:W-:Y:S01]  /*69a10*/  FMNMX R9, R6, R29, !PT ;  /* 0x0000001d06097209 */ /* 0x002fe20007800000 */
[----:B------:R-:W-:Y:S01]  /*69a20*/  STL [R1+0x2690], R4 ;  /* 0x0026900401007387 */ /* 0x000fe20000100800 */
[----:B------:R0:W-:Y:S03]  /*69a30*/  STL [R1+0x2694], R25 ;  /* 0x0026941901007387 */ /* 0x0001e60000100800 */
[----:B------:R1:W-:Y:S01]  /*69a40*/  STL [R1+0x2698], R9 ;  /* 0x0026980901007387 */ /* 0x0003e20000100800 */
[----:B------:R-:W-:Y:S02]  /*69a50*/  FMUL R8, R16, c[0x0][0x188] ;  /* 0x0000620010087a20 */ /* 0x000fe40000400000 */
[----:B--2---:R-:W-:Y:S02]  /*69a60*/  FMUL R28, R28, c[0x0][0x188] ;  /* 0x000062001c1c7a20 */ /* 0x004fe40000400000 */
[----:B---3--:R-:W-:-:S05]  /*69a70*/  FMUL R3, R3, c[0x0][0x188] ;  /* 0x0000620003037a20 */ /* 0x008fca0000400000 */
[----:B------:R-:W-:Y:S01]  /*69a80*/  FMNMX R3, R28, R3, !PT ;  /* 0x000000031c037209 */ /* 0x000fe20007800000 */
[----:B----4-:R-:W-:Y:S02]  /*69a90*/  FMUL R2, R2, c[0x0][0x188] ;  /* 0x0000620002027a20 */ /* 0x010fe40000400000 */
[----:B------:R-:W-:-:S05]  /*69aa0*/  FMUL R0, R0, c[0x0][0x188] ;  /* 0x0000620000007a20 */ /* 0x000fca0000400000 */
[----:B------:R-:W-:-:S05]  /*69ab0*/  FMNMX R6, R2, R0, !PT ;  /* 0x0000000002067209 */ /* 0x000fca0007800000 */
[----:B------:R-:W-:Y:S01]  /*69ac0*/  STL [R1+0x269c], R6 ;  /* 0x00269c0601007387 */ /* 0x000fe20000100800 */
[----:B------:R-:W-:Y:S02]  /*69ad0*/  STL [R1+0x220], R3 ;  /* 0x0002200301007387 */ /* 0x000fe40000100800 */
[----:B0-----:R-:W2:Y:S02]  /*69ae0*/  LDL R25, [R1+0x1c8] ;  /* 0x0001c80001197983 */ /* 0x001ea40000100800 */
[----:B------:R-:W3:Y:S01]  /*69af0*/  LDL R4, [R1+0x128] ;  /* 0x0001280001047983 */ /* 0x000ee20000100800 */
[----:B------:R0:W-:Y:S01]  /*69b00*/  STL [R1+0x2468], R16 ;  /* 0x0024681001007387 */ /* 0x0001e20000100800 */
[----:B-1----:R-:W-:Y:S02]  /*69b10*/  FMUL R9, R26, c[0x0][0x188] ;  /* 0x000062001a097a20 */ /* 0x002fe40000400000 */
[----:B------:R-:W-:Y:S02]  /*69b20*/  FMUL R10, R24, c[0x0][0x188] ;  /* 0x00006200180a7a20 */ /* 0x000fe40000400000 */
[----:B------:R-:W-:-:S02]  /*69b30*/  FMUL R11, R13, c[0x0][0x188] ;  /* 0x000062000d0b7a20 */ /* 0x000fc40000400000 */
[----:B------:R-:W-:Y:S02]  /*69b40*/  FMUL R12, R12, c[0x0][0x188] ;  /* 0x000062000c0c7a20 */ /* 0x000fe40000400000 */
[----:B------:R-:W-:Y:S02]  /*69b50*/  FMUL R28, R18, c[0x0][0x188] ;  /* 0x00006200121c7a20 */ /* 0x000fe40000400000 */
[----:B------:R-:W-:Y:S01]  /*69b60*/  FMUL R29, R17, c[0x0][0x188] ;  /* 0x00006200111d7a20 */ /* 0x000fe20000400000 */
[----:B0-----:R-:W4:Y:S01]  /*69b70*/  LDL.LU R16, [R1+0x184] ;  /* 0x0001840001107983 */ /* 0x001f220000300800 */
[----:B------:R-:W-:Y:S02]  /*69b80*/  STL [R1+0x2464], R17 ;  /* 0x0024641101007387 */ /* 0x000fe40000100800 */
[----:B------:R0:W-:Y:S02]  /*69b90*/  STL [R1+0x246c], R18 ;  /* 0x00246c1201007387 */ /* 0x0001e40000100800 */
[----:B------:R-:W-:Y:S01]  /*69ba0*/  FMUL R3, R19, c[0x0][0x188] ;  /* 0x0000620013037a20 */ /* 0x000fe20000400000 */
[----:B------:R-:W-:Y:S01]  /*69bb0*/  FMNMX R24, R9, R10, !PT ;  /* 0x0000000a09187209 */ /* 0x000fe20007800000 */
[----:B------:R-:W-:-:S02]  /*69bc0*/  FMUL R2, R20, c[0x0][0x188] ;  /* 0x0000620014027a20 */ /* 0x000fc40000400000 */
[----:B------:R-:W-:Y:S01]  /*69bd0*/  FMUL R0, R21, c[0x0][0x188] ;  /* 0x0000620015007a20 */ /* 0x000fe20000400000 */
[----:B------:R-:W-:Y:S01]  /*69be0*/  FMNMX R26, R11, R12, !PT ;  /* 0x0000000c0b1a7209 */ /* 0x000fe20007800000 */
[----:B0-----:R-:W4:Y:S01]  /*69bf0*/  LDL.LU R18, [R1+0x218] ;  /* 0x0002180001127983 */ /* 0x001f220000300800 */
[----:B------:R0:W-:Y:S01]  /*69c00*/  STL [R1+0x2470], R19 ;  /* 0x0024701301007387 */ /* 0x0001e20000100800 */
[----:B------:R-:W-:Y:S02]  /*69c10*/  FMNMX R17, R8, R29, !PT ;  /* 0x0000001d08117209 */ /* 0x000fe40007800000 */
[----:B------:R-:W-:Y:S02]  /*69c20*/  FMNMX R3, R28, R3, !PT ;  /* 0x000000031c037209 */ /* 0x000fe40007800000 */
[----:B------:R-:W-:Y:S01]  /*69c30*/  FMNMX R11, R2, R0, !PT ;  /* 0x00000000020b7209 */ /* 0x000fe20007800000 */
[----:B0-----:R-:W4:Y:S01]  /*69c40*/  LDL R19, [R1+0x1c0] ;  /* 0x0001c00001137983 */ /* 0x001f220000100800 */
[----:B------:R-:W-:Y:S02]  /*69c50*/  STL [R1+0x2418], R20 ;  /* 0x0024181401007387 */ /* 0x000fe40000100800 */
[----:B------:R-:W-:Y:S02]  /*69c60*/  STL [R1+0x241c], R21 ;  /* 0x00241c1501007387 */ /* 0x000fe40000100800 */
[----:B------:R-:W4:Y:S01]  /*69c70*/  LDL.LU R6, [R1+0x130] ;  /* 0x0001300001067983 */ /* 0x000f220000300800 */
[----:B------:R-:W4:Y:S01]  /*69c80*/  LDL.LU R9, [R1+0xe8] ;  /* 0x0000e80001097983 */ /* 0x000f220000300800 */
[----:B------:R-:W4:Y:S02]  /*69c90*/  LDL R10, [R1+0x90] ;  /* 0x00009000010a7983 */ /* 0x000f240000100800 */
[----:B------:R-:W4:Y:S02]  /*69ca0*/  LDL R14, [R1+0x98] ;  /* 0x00009800010e7983 */ /* 0x000f240000100800 */
[----:B------:R-:W-:Y:S01]  /*69cb0*/  STL [R1+0x26a0], R24 ;  /* 0x0026a01801007387 */ /* 0x000fe20000100800 */
[----:B------:R-:W-:Y:S01]  /*69cc0*/  STL [R1+0x26a4], R26 ;  /* 0x0026a41a01007387 */ /* 0x000fe20000100800 */
[----:B------:R-:W4:Y:S02]  /*69cd0*/  LDL R8, [R1+0x50] ;  /* 0x0000500001087983 */ /* 0x000f240000100800 */
[----:B------:R-:W4:Y:S02]  /*69ce0*/  LDL R13, [R1+0x58] ;  /* 0x00005800010d7983 */ /* 0x000f240000100800 */
[----:B------:R-:W-:Y:S01]  /*69cf0*/  STL [R1+0x26a8], R17 ;  /* 0x0026a81101007387 */ /* 0x000fe20000100800 */
[----:B------:R-:W4:Y:S01]  /*69d00*/  LDL R12, [R1+0x1a0] ;  /* 0x0001a000010c7983 */ /* 0x000f220000100800 */
[----:B------:R-:W-:Y:S02]  /*69d10*/  STL [R1+0x21c], R3 ;  /* 0x00021c0301007387 */ /* 0x000fe40000100800 */
[----:B------:R-:W-:Y:S02]  /*69d20*/  STL [R1+0x26ac], R11 ;  /* 0x0026ac0b01007387 */ /* 0x000fe40000100800 */
[----:B------:R-:W-:Y:S02]  /*69d30*/  STL [R1+0x2420], R22 ;  /* 0x0024201601007387 */ /* 0x000fe40000100800 */
[----:B------:R-:W-:Y:S01]  /*69d40*/  FMUL R0, R23, c[0x0][0x188] ;  /* 0x0000620017007a20 */ /* 0x000fe20000400000 */
[----:B------:R0:W-:Y:S04]  /*69d50*/  STL [R1+0x2424], R23 ;  /* 0x0024241701007387 */ /* 0x0001e80000100800 */
[----:B0-----:R-:W4:Y:S01]  /*69d60*/  LDL.LU R23, [R1+0x120] ;  /* 0x0001200001177983 */ /* 0x001f220000300800 */
[----:B--2---:R-:W-:-:S03]  /*69d70*/  FMUL R28, R25, c[0x0][0x188] ;  /* 0x00006200191c7a20 */ /* 0x004fc60000400000 */
[----:B------:R-:W2:Y:S01]  /*69d80*/  LDL.LU R25, [R1+0x1fc] ;  /* 0x0001fc0001197983 */ /* 0x000ea20000300800 */
[----:B------:R-:W-:-:S05]  /*69d90*/  FMUL R2, R22, c[0x0][0x188] ;  /* 0x0000620016027a20 */ /* 0x000fca0000400000 */
[----:B------:R-:W-:Y:S01]  /*69da0*/  FMNMX R0, R2, R0, !PT ;  /* 0x0000000002007209 */ /* 0x000fe20007800000 */
[----:B---3--:R-:W-:Y:S02]  /*69db0*/  FMUL R4, R4, c[0x0][0x188] ;  /* 0x0000620004047a20 */ /* 0x008fe40000400000 */
[----:B----4-:R-:W-:-:S05]  /*69dc0*/  FMUL R3, R19, c[0x0][0x188] ;  /* 0x0000620013037a20 */ /* 0x010fca0000400000 */
[----:B------:R-:W-:Y:S01]  /*69dd0*/  FMNMX R2, R3, R18, !PT ;  /* 0x0000001203027209 */ /* 0x000fe20007800000 */
[----:B------:R-:W-:Y:S01]  /*69de0*/  FMUL R29, R23, c[0x0][0x188] ;  /* 0x00006200171d7a20 */ /* 0x000fe20000400000 */
[----:B------:R-:W-:Y:S03]  /*69df0*/  STL [R1+0x2610], R23 ;  /* 0x0026101701007387 */ /* 0x000fe60000100800 */
[----:B------:R-:W-:Y:S02]  /*69e00*/  STL [R1+0x26b0], R2 ;  /* 0x0026b00201007387 */ /* 0x000fe40000100800 */
[----:B------:R0:W-:Y:S01]  /*69e10*/  STL [R1+0x20c], R0 ;  /* 0x00020c0001007387 */ /* 0x0001e20000100800 */
[----:B------:R-:W-:Y:S02]  /*69e20*/  FMNMX R3, R29, R6, !PT ;  /* 0x000000061d037209 */ /* 0x000fe40007800000 */
[----:B0-----:R-:W-:-:S05]  /*69e30*/  FMNMX R0, R28, R16, !PT ;  /* 0x000000101c007209 */ /* 0x001fca0007800000 */
[----:B------:R-:W-:Y:S01]  /*69e40*/  STL [R1+0x26b4], R0 ;  /* 0x0026b40001007387 */ /* 0x000fe20000100800 */
[----:B------:R0:W-:Y:S02]  /*69e50*/  STL [R1+0x26b8], R3 ;  /* 0x0026b80301007387 */ /* 0x0001e40000100800 */
[----:B------:R-:W3:Y:S01]  /*69e60*/  LDL R11, [R1+0x1a8] ;  /* 0x0001a800010b7983 */ /* 0x000ee20000100800 */
[----:B------:R-:W-:Y:S01]  /*69e70*/  FMNMX R28, R4, R9, !PT ;  /* 0x00000009041c7209 */ /* 0x000fe20007800000 */
[----:B------:R-:W-:Y:S01]  /*69e80*/  FMUL R29, R10, c[0x0][0x188] ;  /* 0x000062000a1d7a20 */ /* 0x000fe20000400000 */
[----:B------:R-:W4:Y:S04]  /*69e90*/  LDL R21, [R1+0x100] ;  /* 0x0001000001157983 */ /* 0x000f280000100800 */
[----:B------:R-:W4:Y:S04]  /*69ea0*/  LDL R10, [R1+0x108] ;  /* 0x00010800010a7983 */ /* 0x000f280000100800 */
[----:B------:R-:W4:Y:S04]  /*69eb0*/  LDL R24, [R1+0x40] ;  /* 0x0000400001187983 */ /* 0x000f280000100800 */
[----:B------:R-:W4:Y:S01]  /*69ec0*/  LDL R9, [R1+0x48] ;  /* 0x0000480001097983 */ /* 0x000f220000100800 */
[----:B0-----:R-:W4:Y:S02]  /*69ed0*/  LDL.LU R3, [R1+0x22c] ;  /* 0x00022c0001037983 */ /* 0x001f240000300800 */
[----:B------:R-:W4:Y:S02]  /*69ee0*/  LDL.LU R2, [R1+0x1d8] ;  /* 0x0001d80001027983 */ /* 0x000f240000300800 */
[----:B------:R-:W4:Y:S01]  /*69ef0*/  LDL.LU R17, [R1+0x13c] ;  /* 0x00013c0001117983 */ /* 0x000f220000300800 */
[----:B------:R-:W4:Y:S01]  /*69f00*/  LDL.LU R26, [R1+0x138] ;  /* 0x00013800011a7983 */ /* 0x000f220000300800 */
[----:B------:R-:W-:-:S02]  /*69f10*/  FMUL R6, R8, c[0x0][0x188] ;  /* 0x0000620008067a20 */ /* 0x000fc40000400000 */
[----:B------:R-:W4:Y:S02]  /*69f20*/  LDL.LU R23, [R1+0x134] ;  /* 0x0001340001177983 */ /* 0x000f240000300800 */
[----:B------:R-:W4:Y:S02]  /*69f30*/  LDL R4, [R1+0x20] ;  /* 0x0000200001047983 */ /* 0x000f240000100800 */
[----:B------:R-:W-:Y:S02]  /*69f40*/  FMUL R14, R14, c[0x0][0x188] ;  /* 0x000062000e0e7a20 */ /* 0x000fe40000400000 */
[----:B------:R-:W-:Y:S02]  /*69f50*/  FMUL R8, R13, c[0x0][0x188] ;  /* 0x000062000d087a20 */ /* 0x000fe40000400000 */
[----:B------:R-:W-:Y:S01]  /*69f60*/  FMUL R0, R12, c[0x0][0x188] ;  /* 0x000062000c007a20 */ /* 0x000fe20000400000 */
[----:B------:R-:W-:Y:S01]  /*69f70*/  FMNMX R29, R29, R5, !PT ;  /* 0x000000051d1d7209 */ /* 0x000fe20007800000 */
[----:B------:R-:W4:Y:S04]  /*69f80*/  LDL R13, [R1+0x28] ;  /* 0x00002800010d7983 */ /* 0x000f280000100800 */
[----:B------:R-:W4:Y:S04]  /*69f90*/  LDL R12, [R1+0x170] ;  /* 0x00017000010c7983 */ /* 0x000f280000100800 */
[----:B------:R-:W4:Y:S01]  /*69fa0*/  LDL R5, [R1+0x178] ;  /* 0x0001780001057983 */ /* 0x000f220000100800 */
[----:B------:R-:W-:-:S02]  /*69fb0*/  FMNMX R7, R6, R7, !PT ;  /* 0x0000000706077209 */ /* 0x000fc40007800000 */
[----:B------:R-:W4:Y:S01]  /*69fc0*/  LDL.LU R6, [R1+0x228] ;  /* 0x0002280001067983 */ /* 0x000f220000300800 */
[----:B--2---:R-:W-:Y:S02]  /*69fd0*/  FMNMX R18, R14, R25, !PT ;  /* 0x000000190e127209 */ /* 0x004fe40007800000 */
[----:B------:R-:W2:Y:S01]  /*69fe0*/  LDL.LU R25, [R1+0x1d4] ;  /* 0x0001d40001197983 */ /* 0x000ea20000300800 */
[----:B------:R-:W2:Y:S01]  /*69ff0*/  LDL.LU R14, [R1+0x1d0] ;  /* 0x0001d000010e7983 */ /* 0x000ea20000300800 */
[----:B------:R-:W-:Y:S02]  /*6a000*/  FMNMX R8, R8, R27, !PT ;  /* 0x0000001b08087209 */ /* 0x000fe40007800000 */
[----:B------:R-:W-:Y:S01]  /*6a010*/  FMNMX R0, R0, R15, !PT ;  /* 0x0000000f00007209 */ /* 0x000fe20007800000 */
[----:B------:R-:W2:Y:S02]  /*6a020*/  LDL.LU R20, [R1+0x188] ;  /* 0x0001880001147983 */ /* 0x000ea40000300800 */
[----:B------:R0:W-:Y:S02]  /*6a030*/  STL [R1+0x78], R8 ;  /* 0x0000780801007387 */ /* 0x0001e40000100800 */
[----:B------:R-:W2:Y:S01]  /*6a040*/  LDL R15, [R1+0xd8] ;  /* 0x0000d800010f7983 */ /* 0x000ea20000100800 */
[----:B------:R3:W-:Y:S01]  /*6a050*/  STL [R1+0x7c], R0 ;  /* 0x00007c0001007387 */ /* 0x0007e20000100800 */
[----:B------:R-:W2:Y:S03]  /*6a060*/  LDL R27, [R1+0x8] ;  /* 0x00000800011b7983 */ /* 0x000ea60000100800 */
[----:B0-----:R-:W2:Y:S01]  /*6a070*/  LDL R8, [R1] ;  /* 0x0000000001087983 */ /* 0x001ea20000100800 */
[----:B------:R-:W2:Y:S02]  /*6a080*/  LDL.LU R19, [R1+0xa0] ;  /* 0x0000a00001137983 */ /* 0x000ea40000300800 */
[----:B------:R-:W2:Y:S02]  /*6a090*/  LDL.LU R16, [R1+0xa8] ;  /* 0x0000a80001107983 */ /* 0x000ea40000300800 */
[----:B------:R-:W2:Y:S02]  /*6a0a0*/  LDL.LU R22, [R1+0x224] ;  /* 0x0002240001167983 */ /* 0x000ea40000300800 */
[----:B---3--:R-:W-:-:S02]  /*6a0b0*/  FMUL R0, R11, c[0x0][0x188] ;  /* 0x000062000b007a20 */ /* 0x008fc40000400000 */
[----:B----4-:R-:W-:Y:S02]  /*6a0c0*/  FMUL R11, R21, c[0x0][0x188] ;  /* 0x00006200150b7a20 */ /* 0x010fe40000400000 */
[----:B------:R-:W-:Y:S01]  /*6a0d0*/  FMUL R10, R10, c[0x0][0x188] ;  /* 0x000062000a0a7a20 */ /* 0x000fe20000400000 */
[----:B------:R-:W3:Y:S01]  /*6a0e0*/  LDL.LU R21, [R1+0x1f8] ;  /* 0x0001f80001157983 */ /* 0x000ee20000300800 */
[----:B------:R-:W-:Y:S02]  /*6a0f0*/  FMNMX R0, R0, R3, !PT ;  /* 0x0000000300007209 */ /* 0x000fe40007800000 */
[----:B------:R-:W-:Y:S01]  /*6a100*/  FMNMX R11, R11, R2, !PT ;  /* 0x000000020b0b7209 */ /* 0x000fe20007800000 */
[----:B------:R-:W-:Y:S02]  /*6a110*/  FMUL R24, R24, c[0x0][0x188] ;  /* 0x0000620018187a20 */ /* 0x000fe40000400000 */
[----:B------:R-:W-:Y:S01]  /*6a120*/  FMUL R9, R9, c[0x0][0x188] ;  /* 0x0000620009097a20 */ /* 0x000fe20000400000 */
[----:B------:R-:W4:Y:S01]  /*6a130*/  LDL.LU R3, [R1+0x26b8] ;  /* 0x0026b80001037983 */ /* 0x000f220000300800 */
[----:B------:R0:W-:Y:S01]  /*6a140*/  STL [R1+0xe0], R0 ;  /* 0x0000e00001007387 */ /* 0x0001e20000100800 */
[----:B------:R-:W-:-:S02]  /*6a150*/  FMNMX R10, R10, R17, !PT ;  /* 0x000000110a0a7209 */ /* 0x000fc40007800000 */
[----:B------:R-:W-:Y:S02]  /*6a160*/  FMNMX R24, R24, R26, !PT ;  /* 0x0000001a18187209 */ /* 0x000fe40007800000 */
[----:B------:R-:W-:Y:S01]  /*6a170*/  FMNMX R23, R9, R23, !PT ;  /* 0x0000001709177209 */ /* 0x000fe20007800000 */
[----:B------:R-:W-:Y:S01]  /*6a180*/  FMUL R9, R4, c[0x0][0x188] ;  /* 0x0000620004097a20 */ /* 0x000fe20000400000 */
[----:B0-----:R-:W3:Y:S01]  /*6a190*/  LDL.LU R0, [R1+0x26b4] ;  /* 0x0026b40001007983 */ /* 0x001ee20000300800 */
[----:B------:R-:W3:Y:S02]  /*6a1a0*/  LDL.LU R2, [R1+0x26b0] ;  /* 0x0026b00001027983 */ /* 0x000ee40000300800 */
[----:B------:R0:W-:Y:S02]  /*6a1b0*/  STL [R1+0xe4], R11 ;  /* 0x0000e40b01007387 */ /* 0x0001e40000100800 */
[----:B------:R-:W-:Y:S01]  /*6a1c0*/  FMUL R4, R13, c[0x0][0x188] ;  /* 0x000062000d047a20 */ /* 0x000fe20000400000 */
[----:B------:R-:W-:Y:S01]  /*6a1d0*/  FMNMX R9, R9, R6, !PT ;  /* 0x0000000609097209 */ /* 0x000fe20007800000 */
[----:B0-----:R-:W3:Y:S01]  /*6a1e0*/  LDL.LU R11, [R1+0x26ac] ;  /* 0x0026ac00010b7983 */ /* 0x001ee20000300800 */
[----:B------:R-:W3:Y:S02]  /*6a1f0*/  LDL.LU R17, [R1+0x26a8] ;  /* 0x0026a80001117983 */ /* 0x000ee40000300800 */
[----:B------:R0:W-:Y:S02]  /*6a200*/  STL [R1+0x266c], R10 ;  /* 0x00266c0a01007387 */ /* 0x0001e40000100800 */
[----:B------:R-:W-:Y:S01]  /*6a210*/  FMUL R12, R12, c[0x0][0x188] ;  /* 0x000062000c0c7a20 */ /* 0x000fe20000400000 */
[----:B0-----:R-:W3:Y:S01]  /*6a220*/  LDL R10, [R1+0xd0] ;  /* 0x0000d000010a7983 */ /* 0x001ee20000100800 */
[----:B------:R-:W3:Y:S02]  /*6a230*/  LDL.LU R26, [R1+0x26a4] ;  /* 0x0026a400011a7983 */ /* 0x000ee40000300800 */
[----:B------:R0:W-:Y:S02]  /*6a240*/  STL [R1+0xec], R24 ;  /* 0x0000ec1801007387 */ /* 0x0001e40000100800 */
[----:B0-----:R-:W3:Y:S01]  /*6a250*/  LDL.LU R24, [R1+0x26a0] ;  /* 0x0026a00001187983 */ /* 0x001ee20000300800 */
[----:B------:R0:W-:Y:S02]  /*6a260*/  STL [R1+0x130], R23 ;  /* 0x0001301701007387 */ /* 0x0001e40000100800 */
[----:B------:R-:W3:Y:S02]  /*6a270*/  LDL R13, [R1+0x148] ;  /* 0x00014800010d7983 */ /* 0x000ee40000100800 */
[----:B0-----:R-:W-:-:S02]  /*6a280*/  FMUL R23, R5, c[0x0][0x188] ;  /* 0x0000620005177a20 */ /* 0x001fc40000400000 */
[----:B------:R-:W3:Y:S01]  /*6a290*/  LDL R5, [R1+0x140] ;  /* 0x0001400001057983 */ /* 0x000ee20000100800 */
[----:B------:R-:W3:Y:S02]  /*6a2a0*/  LDL.LU R6, [R1+0x269c] ;  /* 0x00269c0001067983 */ /* 0x000ee40000300800 */
[----:B------:R0:W-:Y:S02]  /*6a2b0*/  STL [R1+0x134], R9 ;  /* 0x0001340901007387 */ /* 0x0001e40000100800 */
[----:B0-----:R-:W3:Y:S01]  /*6a2c0*/  LDL.LU R9, [R1+0x2698] ;  /* 0x0026980001097983 */ /* 0x001ee20000300800 */
[----:B--2---:R-:W-:-:S03]  /*6a2d0*/  FMNMX R4, R4, R25, !PT ;  /* 0x0000001904047209 */ /* 0x004fc60007800000 */
[----:B------:R-:W2:Y:S02]  /*6a2e0*/  LDL.LU R25, [R1+0x2694] ;  /* 0x0026940001197983 */ /* 0x000ea40000300800 */
[----:B------:R0:W-:Y:S01]  /*6a2f0*/  STL [R1+0x138], R4 ;  /* 0x0001380401007387 */ /* 0x0001e20000100800 */
[----:B------:R-:W-:Y:S01]  /*6a300*/  FMNMX R12, R12, R14, !PT ;  /* 0x0000000e0c0c7209 */ /* 0x000fe20007800000 */
[----:B0-----:R-:W2:Y:S01]  /*6a310*/  LDL.LU R4, [R1+0x2690] ;  /* 0x0026900001047983 */ /* 0x001ea20000300800 */
[----:B------:R-:W2:Y:S03]  /*6a320*/  LDL.LU R14, [R1+0x268c] ;  /* 0x00268c00010e7983 */ /* 0x000ea60000300800 */
[----:B------:R0:W-:Y:S02]  /*6a330*/  STL [R1+0x13c], R12 ;  /* 0x00013c0c01007387 */ /* 0x0001e40000100800 */
[----:B0-----:R-:W4:Y:S01]  /*6a340*/  LDL.LU R12, [R1+0x2688] ;  /* 0x00268800010c7983 */ /* 0x001f220000300800 */
[----:B--2---:R-:W-:-:S03]  /*6a350*/  FMNMX R23, R23, R14, !PT ;  /* 0x0000000e17177209 */ /* 0x004fc60007800000 */
[----:B------:R-:W2:Y:S01]  /*6a360*/  LDL.LU R14, [R1+0x2684] ;  /* 0x00268400010e7983 */ /* 0x000ea20000300800 */
[----:B---3--:R-:W-:Y:S02]  /*6a370*/  FMUL R10, R10, c[0x0][0x188] ;  /* 0x000062000a0a7a20 */ /* 0x008fe40000400000 */
[----:B------:R-:W-:Y:S02]  /*6a380*/  FMUL R15, R15, c[0x0][0x188] ;  /* 0x000062000f0f7a20 */ /* 0x000fe40000400000 */
[----:B------:R0:W-:Y:S01]  /*6a390*/  STL [R1+0x180], R23 ;  /* 0x0001801701007387 */ /* 0x0001e20000100800 */
[----:B------:R-:W-:Y:S01]  /*6a3a0*/  FMNMX R10, R10, R20, !PT ;  /* 0x000000140a0a7209 */ /* 0x000fe20007800000 */
[----:B------:R-:W-:Y:S01]  /*6a3b0*/  FMUL R20, R8, c[0x0][0x188] ;  /* 0x0000620008147a20 */ /* 0x000fe20000400000 */
[----:B------:R-:W-:Y:S01]  /*6a3c0*/  FMNMX R15, R15, R22, !PT ;  /* 0x000000160f0f7209 */ /* 0x000fe20007800000 */
[----:B------:R-:W-:Y:S01]  /*6a3d0*/  FMUL R27, R27, c[0x0][0x188] ;  /* 0x000062001b1b7a20 */ /* 0x000fe20000400000 */
[----:B0-----:R-:W3:Y:S01]  /*6a3e0*/  LDL.LU R23, [R1+0x220] ;  /* 0x0002200001177983 */ /* 0x001ee20000300800 */
[----:B------:R0:W-:Y:S02]  /*6a3f0*/  STL [R1+0x184], R10 ;  /* 0x0001840a01007387 */ /* 0x0001e40000100800 */
[----:B----4-:R1:W-:Y:S02]  /*6a400*/  STL [R1+0x2504], R12 ;  /* 0x0025040c01007387 */ /* 0x0103e40000100800 */
[----:B0-----:R-:W-:Y:S01]  /*6a410*/  FMUL R10, R12, c[0x0][0x188] ;  /* 0x000062000c0a7a20 */ /* 0x001fe20000400000 */
[----:B-1----:R-:W-:Y:S01]  /*6a420*/  FMNMX R12, R20, R21, !PT ;  /* 0x00000015140c7209 */ /* 0x002fe20007800000 */
[----:B--2---:R-:W-:Y:S01]  /*6a430*/  STL [R1+0x2508], R14 ;  /* 0x0025080e01007387 */ /* 0x004fe20000100800 */
[----:B------:R-:W-:Y:S02]  /*6a440*/  STL [R1+0x2644], R15 ;  /* 0x0026440f01007387 */ /* 0x000fe40000100800 */
[----:B------:R-:W2:Y:S02]  /*6a450*/  LDL.LU R22, [R1+0x12c] ;  /* 0x00012c0001167983 */ /* 0x000ea40000300800 */
[----:B------:R-:W4:Y:S01]  /*6a460*/  LDL.LU R21, [R1+0x94] ;  /* 0x0000940001157983 */ /* 0x000f220000300800 */
[----:B------:R0:W-:Y:S01]  /*6a470*/  STL [R1+0x18c], R12 ;  /* 0x00018c0c01007387 */ /* 0x0001e20000100800 */
[----:B------:R-:W2:Y:S01]  /*6a480*/  LDL.LU R20, [R1+0x9c] ;  /* 0x00009c0001147983 */ /* 0x000ea20000300800 */
[----:B0-----:R-:W-:-:S02]  /*6a490*/  FMNMX R12, R27, R4, !PT ;  /* 0x000000041b0c7209 */ /* 0x001fc40007800000 */
[----:B------:R-:W2:Y:S01]  /*6a4a0*/  LDL.LU R4, [R1+0x2680] ;  /* 0x0026800001047983 */ /* 0x000ea20000300800 */
[----:B------:R-:W-:Y:S01]  /*6a4b0*/  FMUL R8, R14, c[0x0][0x188] ;  /* 0x000062000e087a20 */ /* 0x000fe20000400000 */
[----:B------:R-:W-:Y:S01]  /*6a4c0*/  FMNMX R25, R10, R25, !PT ;  /* 0x000000190a197209 */ /* 0x000fe20007800000 */
[----:B------:R-:W-:Y:S02]  /*6a4d0*/  FMUL R5, R5, c[0x0][0x188] ;  /* 0x0000620005057a20 */ /* 0x000fe40000400000 */
[----:B------:R-:W-:Y:S01]  /*6a4e0*/  FMUL R14, R13, c[0x0][0x188] ;  /* 0x000062000d0e7a20 */ /* 0x000fe20000400000 */
[----:B------:R-:W-:Y:S01]  /*6a4f0*/  FMNMX R27, R8, R9, !PT ;  /* 0x00000009081b7209 */ /* 0x000fe20007800000 */
[----:B------:R0:W-:Y:S01]  /*6a500*/  STL [R1+0x2648], R25 ;  /* 0x0026481901007387 */ /* 0x0001e20000100800 */
[----:B------:R1:W-:Y:S01]  /*6a510*/  STL [R1+0x1d0], R12 ;  /* 0x0001d00c01007387 */ /* 0x0003e20000100800 */
[----:B---3--:R-:W-:Y:S01]  /*6a520*/  FMNMX R5, R5, R23, !PT ;  /* 0x0000001705057209 */ /* 0x008fe20007800000 */
[----:B------:R-:W-:Y:S01]  /*6a530*/  FMUL R9, R19, c[0x0][0x188] ;  /* 0x0000620013097a20 */ /* 0x000fe20000400000 */
[----:B------:R-:W-:Y:S01]  /*6a540*/  FMNMX R14, R14, R6, !PT ;  /* 0x000000060e0e7209 */ /* 0x000fe20007800000 */
[----:B0-----:R-:W3:Y:S01]  /*6a550*/  LDL R25, [R1+0x1cc] ;  /* 0x0001cc0001197983 */ /* 0x001ee20000100800 */
[----:B------:R-:W3:Y:S02]  /*6a560*/  LDL.LU R15, [R1+0x21c] ;  /* 0x00021c00010f7983 */ /* 0x000ee40000300800 */
[----:B------:R-:W3:Y:S02]  /*6a570*/  LDL.LU R10, [R1+0x20c] ;  /* 0x00020c00010a7983 */ /* 0x000ee40000300800 */
[----:B------:R0:W-:Y:S01]  /*6a580*/  STL [R1+0x264c], R27 ;  /* 0x00264c1b01007387 */ /* 0x0001e20000100800 */
[----:B------:R-:W3:Y:S01]  /*6a590*/  LDL R13, [R1+0x124] ;  /* 0x00012400010d7983 */ /* 0x000ee20000100800 */
[----:B------:R-:W-:Y:S01]  /*6a5a0*/  FMNMX R9, R9, R24, !PT ;  /* 0x0000001809097209 */ /* 0x000fe20007800000 */
[----:B-1----:R-:W-:-:S02]  /*6a5b0*/  FMUL R12, R16, c[0x0][0x188] ;  /* 0x00006200100c7a20 */ /* 0x002fc40000400000 */
[----:B0-----:R-:W3:Y:S04]  /*6a5c0*/  LDL R27, [R1+0x1c4] ;  /* 0x0001c400011b7983 */ /* 0x001ee80000100800 */
[----:B--2---:R-:W-:Y:S01]  /*6a5d0*/  STL [R1+0x250c], R4 ;  /* 0x00250c0401007387 */ /* 0x004fe20000100800 */
[----:B------:R0:W-:Y:S02]  /*6a5e0*/  STL [R1+0x2650], R5 ;  /* 0x0026500501007387 */ /* 0x0001e40000100800 */
[----:B------:R-:W2:Y:S02]  /*6a5f0*/  LDL.LU R6, [R1+0x267c] ;  /* 0x00267c0001067983 */ /* 0x000ea40000300800 */
[----:B------:R-:W4:Y:S01]  /*6a600*/  LDL R23, [R1+0x54] ;  /* 0x0000540001177983 */ /* 0x000f220000100800 */
[----:B------:R-:W-:Y:S01]  /*6a610*/  STL [R1+0x2654], R14 ;  /* 0x0026540e01007387 */ /* 0x000fe20000100800 */
[----:B------:R-:W4:Y:S02]  /*6a620*/  LDL.LU R24, [R1+0x2678] ;  /* 0x0026780001187983 */ /* 0x000f240000300800 */
[----:B------:R-:W-:Y:S02]  /*6a630*/  STL [R1+0x265c], R9 ;  /* 0x00265c0901007387 */ /* 0x000fe40000100800 */
[----:B------:R-:W-:Y:S01]  /*6a640*/  STL [R1+0x2658], R19 ;  /* 0x0026581301007387 */ /* 0x000fe20000100800 */
[----:B0-----:R-:W-:-:S02]  /*6a650*/  FMNMX R5, R12, R26, !PT ;  /* 0x0000001a0c057209 */ /* 0x001fc40007800000 */
[----:B------:R-:W4:Y:S01]  /*6a660*/  LDL.LU R26, [R1+0x2674] ;  /* 0x00267400011a7983 */ /* 0x000f220000300800 */
[----:B------:R-:W-:Y:S02]  /*6a670*/  FMUL R8, R4, c[0x0][0x188] ;  /* 0x0000620004087a20 */ /* 0x000fe40000400000 */
[----:B------:R-:W-:Y:S02]  /*6a680*/  STL [R1+0x2660], R16 ;  /* 0x0026601001007387 */ /* 0x000fe40000100800 */
[----:B------:R3:W-:Y:S01]  /*6a690*/  STL [R1+0x238], R5 ;  /* 0x0002380501007387 */ /* 0x0007e20000100800 */
[----:B------:R-:W-:Y:S02]  /*6a6a0*/  FMNMX R4, R8, R17, !PT ;  /* 0x0000001108047209 */ /* 0x000fe40007800000 */
[----:B------:R-:W4:Y:S03]  /*6a6b0*/  LDL R17, [R1+0x5c] ;  /* 0x00005c0001117983 */ /* 0x000f260000100800 */
[----:B------:R0:W-:Y:S02]  /*6a6c0*/  STL [R1+0x23c], R4 ;  /* 0x00023c0401007387 */ /* 0x0001e40000100800 */
[----:B---3--:R-:W-:-:S02]  /*6a6d0*/  FMUL R5, R27, c[0x0][0x188] ;  /* 0x000062001b057a20 */ /* 0x008fc40000400000 */
[----:B0-----:R-:W-:-:S03]  /*6a6e0*/  FMUL R4, R25, c[0x0][0x188] ;  /* 0x0000620019047a20 */ /* 0x001fc60000400000 */
[----:B------:R-:W-:Y:S02]  /*6a6f0*/  FMNMX R2, R5, R2, !PT ;  /* 0x0000000205027209 */ /* 0x000fe40007800000 */
[----:B------:R-:W-:Y:S01]  /*6a700*/  FMNMX R0, R4, R0, !PT ;  /* 0x0000000004007209 */ /* 0x000fe20007800000 */
[----:B--2---:R-:W-:Y:S02]  /*6a710*/  FMUL R12, R6, c[0x0][0x188] ;  /* 0x00006200060c7a20 */ /* 0x004fe40000400000 */
[----:B----4-:R-:W-:Y:S01]  /*6a720*/  FMUL R9, R24, c[0x0][0x188] ;  /* 0x0000620018097a20 */ /* 0x010fe20000400000 */
[----:B------:R0:W-:Y:S02]  /*6a730*/  STL [R1+0x2460], R6 ;  /* 0x0024600601007387 */ /* 0x0001e40000100800 */
[----:B------:R-:W-:Y:S02]  /*6a740*/  FMNMX R12, R12, R15, !PT ;  /* 0x0000000f0c0c7209 */ /* 0x000fe40007800000 */
[----:B------:R-:W-:Y:S01]  /*6a750*/  FMNMX R9, R9, R11, !PT ;  /* 0x0000000b09097209 */ /* 0x000fe20007800000 */
[----:B------:R-:W-:Y:S01]  /*6a760*/  FMUL R8, R26, c[0x0][0x188] ;  /* 0x000062001a087a20 */ /* 0x000fe20000400000 */
[----:B0-----:R-:W2:Y:S01]  /*6a770*/  LDL.LU R6, [R1+0x1a4] ;  /* 0x0001a40001067983 */ /* 0x001ea20000300800 */
[----:B------:R-:W-:Y:S02]  /*6a780*/  STL [R1+0x2428], R24 ;  /* 0x0024281801007387 */ /* 0x000fe40000100800 */
[----:B------:R-:W-:Y:S02]  /*6a790*/  STL [R1+0x242c], R26 ;  /* 0x00242c1a01007387 */ /* 0x000fe40000100800 */
[----:B------:R-:W3:Y:S01]  /*6a7a0*/  LDL R11, [R1+0x1ac] ;  /* 0x0001ac00010b7983 */ /* 0x000ee20000100800 */
[----:B------:R-:W-:Y:S01]  /*6a7b0*/  STL [R1+0x240], R12 ;  /* 0x0002400c01007387 */ /* 0x000fe20000100800 */
[----:B------:R0:W-:Y:S01]  /*6a7c0*/  STL [R1+0x244], R9 ;  /* 0x0002440901007387 */ /* 0x0001e20000100800 */
[----:B------:R-:W-:Y:S01]  /*6a7d0*/  FMNMX R8, R8, R10, !PT ;  /* 0x0000000a08087209 */ /* 0x000fe20007800000 */
[----:B------:R-:W-:Y:S02]  /*6a7e0*/  STL [R1+0x2664], R2 ;  /* 0x0026640201007387 */ /* 0x000fe40000100800 */
[----:B0-----:R-:W-:-:S02]  /*6a7f0*/  FMUL R9, R13, c[0x0][0x188] ;  /* 0x000062000d097a20 */ /* 0x001fc40000400000 */
[----:B------:R0:W-:Y:S01]  /*6a800*/  STL [R1+0x248], R8 ;  /* 0x0002480801007387 */ /* 0x0001e20000100800 */
[----:B------:R-:W-:Y:S02]  /*6a810*/  STL [R1+0x2668], R0 ;  /* 0x0026680001007387 */ /* 0x000fe40000100800 */
[----:B------:R-:W4:Y:S01]  /*6a820*/  LDL R13, [R1+0x10c] ;  /* 0x00010c00010d7983 */ /* 0x000f220000100800 */
[----:B------:R-:W-:Y:S01]  /*6a830*/  FMNMX R3, R9, R3, !PT ;  /* 0x0000000309037209 */ /* 0x000fe20007800000 */
[----:B0-----:R-:W4:Y:S04]  /*6a840*/  LDL R8, [R1+0x104] ;  /* 0x0001040001087983 */ /* 0x001f280000100800 */
[----:B------:R0:W-:Y:S02]  /*6a850*/  STL [R1+0x2670], R3 ;  /* 0x0026700301007387 */ /* 0x0001e40000100800 */
[----:B0-----:R-:W4:Y:S01]  /*6a860*/  LDL.LU R3, [R1+0x78] ;  /* 0x0000780001037983 */ /* 0x001f220000300800 */
[----:B------:R-:W4:Y:S02]  /*6a870*/  LDL.LU R26, [R1+0x7c] ;  /* 0x00007c00011a7983 */ /* 0x000f240000300800 */
[----:B------:R0:W-:Y:S02]  /*6a880*/  STL [R1+0x2614], R22 ;  /* 0x0026141601007387 */ /* 0x0001e40000100800 */
[----:B------:R2:W-:Y:S01]  /*6a890*/  STL [R1+0x2618], R21 ;  /* 0x0026181501007387 */ /* 0x0005e20000100800 */
[----:B------:R-:W4:Y:S01]  /*6a8a0*/  LDL.LU R10, [R1+0xe0] ;  /* 0x0000e000010a7983 */ /* 0x000f220000300800 */
[----:B------:R-:W-:-:S02]  /*6a8b0*/  FMUL R2, R20, c[0x0][0x188] ;  /* 0x0000620014027a20 */ /* 0x000fc40000400000 */
[----:B------:R-:W-:Y:S02]  /*6a8c0*/  FMUL R0, R23, c[0x0][0x188] ;  /* 0x0000620017007a20 */ /* 0x000fe40000400000 */
[----:B------:R-:W-:Y:S01]  /*6a8d0*/  FMUL R5, R22, c[0x0][0x188] ;  /* 0x0000620016057a20 */ /* 0x000fe20000400000 */
[----:B------:R-:W-:Y:S02]  /*6a8e0*/  FMNMX R2, R2, R18, !PT ;  /* 0x0000001202027209 */ /* 0x000fe40007800000 */
[----:B------:R-:W-:Y:S01]  /*6a8f0*/  FMNMX R7, R0, R7, !PT ;  /* 0x0000000700077209 */ /* 0x000fe20007800000 */
[----:B0-----:R-:W4:Y:S02]  /*6a900*/  LDL.LU R22, [R1+0xe4] ;  /* 0x0000e40001167983 */ /* 0x001f240000300800 */
[----:B------:R0:W-:Y:S02]  /*6a910*/  STL [R1+0x70], R2 ;  /* 0x0000700201007387 */ /* 0x0001e40000100800 */
[----:B------:R1:W-:Y:S02]  /*6a920*/  STL [R1+0x261c], R20 ;  /* 0x00261c1401007387 */ /* 0x0003e40000100800 */
[----:B------:R-:W-:Y:S01]  /*6a930*/  FMUL R4, R21, c[0x0][0x188] ;  /* 0x0000620015047a20 */ /* 0x000fe20000400000 */
[----:B------:R-:W4:Y:S01]  /*6a940*/  LDL.LU R18, [R1+0xa4] ;  /* 0x0000a40001127983 */ /* 0x000f220000300800 */
[----:B------:R-:W4:Y:S02]  /*6a950*/  LDL R24, [R1+0x44] ;  /* 0x0000440001187983 */ /* 0x000f240000100800 */
[----:B------:R-:W-:Y:S02]  /*6a960*/  STL [R1+0x74], R7 ;  /* 0x0000740701007387 */ /* 0x000fe40000100800 */
[----:B------:R-:W4:Y:S01]  /*6a970*/  LDL R16, [R1+0x4c] ;  /* 0x00004c0001107983 */ /* 0x000f220000100800 */
[----:B------:R-:W4:Y:S04]  /*6a980*/  LDL R19, [R1+0x24] ;  /* 0x0000240001137983 */ /* 0x000f280000100800 */
[----:B------:R-:W4:Y:S01]  /*6a990*/  LDL R12, [R1+0x2c] ;  /* 0x00002c00010c7983 */ /* 0x000f220000100800 */
[----:B------:R-:W-:Y:S01]  /*6a9a0*/  FMNMX R29, R4, R29, !PT ;  /* 0x0000001d041d7209 */ /* 0x000fe20007800000 */
[----:B------:R-:W-:Y:S01]  /*6a9b0*/  FMUL R4, R17, c[0x0][0x188] ;  /* 0x0000620011047a20 */ /* 0x000fe20000400000 */
[----:B------:R-:W-:Y:S01]  /*6a9c0*/  FMNMX R28, R5, R28, !PT ;  /* 0x0000001c051c7209 */ /* 0x000fe20007800000 */
[----:B--2---:R-:W-:-:S02]  /*6a9d0*/  FMUL R21, R6, c[0x0][0x188] ;  /* 0x0000620006157a20 */ /* 0x004fc40000400000 */
[----:B---3--:R-:W-:Y:S02]  /*6a9e0*/  FMUL R23, R11, c[0x0][0x188] ;  /* 0x000062000b177a20 */ /* 0x008fe40000400000 */
[----:B------:R-:W2:Y:S01]  /*6a9f0*/  LDL R11, [R1+0x174] ;  /* 0x00017400010b7983 */ /* 0x000ea20000100800 */
[----:B------:R-:W3:Y:S02]  /*6aa00*/  LDL.LU R0, [R1+0xec] ;  /* 0x0000ec0001007983 */ /* 0x000ee40000300800 */
[----:B0-----:R-:W3:Y:S02]  /*6aa10*/  LDL.LU R2, [R1+0x130] ;  /* 0x0001300001027983 */ /* 0x001ee40000300800 */
[----:B------:R-:W3:Y:S01]  /*6aa20*/  LDL.LU R9, [R1+0x134] ;  /* 0x0001340001097983 */ /* 0x000ee20000300800 */
[----:B------:R-:W3:Y:S01]  /*6aa30*/  LDL.LU R14, [R1+0x138] ;  /* 0x00013800010e7983 */ /* 0x000ee20000300800 */
[----:B------:R-:W3:Y:S02]  /*6aa40*/  LDL.LU R5, [R1+0x13c] ;  /* 0x00013c0001057983 */ /* 0x000ee40000300800 */
[----:B------:R-:W3:Y:S02]  /*6aa50*/  LDL R25, [R1+0x17c] ;  /* 0x00017c0001197983 */ /* 0x000ee40000100800 */
[----:B-1----:R-:W3:Y:S02]  /*6aa60*/  LDL R20, [R1+0x4] ;  /* 0x0000040001147983 */ /* 0x002ee40000100800 */
[----:B----4-:R-:W-:-:S02]  /*6aa70*/  FMUL R17, R8, c[0x0][0x188] ;  /* 0x0000620008117a20 */ /* 0x010fc40000400000 */
[----:B------:R-:W-:Y:S02]  /*6aa80*/  FMUL R8, R13, c[0x0][0x188] ;  /* 0x000062000d087a20 */ /* 0x000fe40000400000 */
[----:B------:R-:W4:Y:S01]  /*6aa90*/  LDL R13, [R1+0xd4] ;  /* 0x0000d400010d7983 */ /* 0x000f220000100800 */
[----:B------:R-:W4:Y:S02]  /*6aaa0*/  LDL.LU R27, [R1+0x180] ;  /* 0x00018000011b7983 */ /* 0x000f240000300800 */
[----:B------:R-:W4:Y:S01]  /*6aab0*/  LDL.LU R15, [R1+0x184] ;  /* 0x00018400010f7983 */ /* 0x000f220000300800 */
[----:B------:R-:W-:Y:S02]  /*6aac0*/  FMNMX R26, R21, R26, !PT ;  /* 0x0000001a151a7209 */ /* 0x000fe40007800000 */
[----:B------:R-:W-:Y:S02]  /*6aad0*/  FMNMX R4, R4, R3, !PT ;  /* 0x0000000304047209 */ /* 0x000fe40007800000 */
[----:B------:R-:W4:Y:S01]  /*6aae0*/  LDL.LU R3, [R1+0x2670] ;  /* 0x0026700001037983 */ /* 0x000f220000300800 */
[----:B------:R-:W4:Y:S02]  /*6aaf0*/  LDL.LU R21, [R1+0x18c] ;  /* 0x00018c0001157983 */ /* 0x000f240000300800 */
[----:B------:R0:W-:Y:S01]  /*6ab00*/  STL [R1+0x7c], R26 ;  /* 0x00007c1a01007387 */ /* 0x0001e20000100800 */
[----:B------:R-:W-:Y:S01]  /*6ab10*/  FMNMX R23, R23, R10, !PT ;  /* 0x0000000a17177209 */ /* 0x000fe20007800000 */
[----:B0-----:R-:W4:Y:S01]  /*6ab20*/  LDL.LU R26, [R1+0x1d0] ;  /* 0x0001d000011a7983 */ /* 0x001f220000300800 */
[----:B------:R0:W-:Y:S03]  /*6ab30*/  STL [R1+0x260c], R6 ;  /* 0x00260c0601007387 */ /* 0x0001e60000100800 */
[----:B0-----:R-:W4:Y:S01]  /*6ab40*/  LDL R6, [R1+0xdc] ;  /* 0x0000dc0001067983 */ /* 0x001f220000100800 */
[----:B------:R-:W4:Y:S01]  /*6ab50*/  LDL.LU R10, [R1+0x266c] ;  /* 0x00266c00010a7983 */ /* 0x000f220000300800 */
[----:B------:R-:W-:Y:S01]  /*6ab60*/  FMNMX R22, R17, R22, !PT ;  /* 0x0000001611167209 */ /* 0x000fe20007800000 */
[----:B------:R-:W-:-:S02]  /*6ab70*/  FMUL R16, R16, c[0x0][0x188] ;  /* 0x0000620010107a20 */ /* 0x000fc40000400000 */
[----:B------:R-:W-:Y:S02]  /*6ab80*/  FMUL R24, R24, c[0x0][0x188] ;  /* 0x0000620018187a20 */ /* 0x000fe40000400000 */
[----:B------:R-:W-:Y:S02]  /*6ab90*/  FMUL R19, R19, c[0x0][0x188] ;  /* 0x0000620013137a20 */ /* 0x000fe40000400000 */
[----:B------:R-:W-:Y:S02]  /*6aba0*/  FMUL R12, R12, c[0x0][0x188] ;  /* 0x000062000c0c7a20 */ /* 0x000fe40000400000 */
[----:B--2---:R-:W-:Y:S01]  /*6abb0*/  FMUL R11, R11, c[0x0][0x188] ;  /* 0x000062000b0b7a20 */ /* 0x004fe20000400000 */
[----:B---3--:R-:W-:Y:S02]  /*6abc0*/  FMNMX R16, R16, R2, !PT ;  /* 0x0000000210107209 */ /* 0x008fe40007800000 */
[----:B------:R-:W-:Y:S02]  /*6abd0*/  FMNMX R24, R24, R0, !PT ;  /* 0x0000000018187209 */ /* 0x000fe40007800000 */
[----:B------:R-:W-:Y:S01]  /*6abe0*/  FMNMX R19, R19, R9, !PT ;  /* 0x0000000913137209 */ /* 0x000fe20007800000 */
[----:B------:R-:W-:Y:S01]  /*6abf0*/  FMUL R25, R25, c[0x0][0x188] ;  /* 0x0000620019197a20 */ /* 0x000fe20000400000 */
[----:B------:R-:W-:-:S02]  /*6ac00*/  FMNMX R11, R11, R5, !PT ;  /* 0x000000050b0b7209 */ /* 0x000fc40007800000 */
[----:B------:R-:W-:Y:S01]  /*6ac10*/  FMNMX R12, R12, R14, !PT ;  /* 0x0000000e0c0c7209 */ /* 0x000fe20007800000 */
[----:B----4-:R-:W-:Y:S01]  /*6ac20*/  FMUL R13, R13, c[0x0][0x188] ;  /* 0x000062000d0d7a20 */ /* 0x010fe20000400000 */
[----:B------:R-:W-:-:S04]  /*6ac30*/  FMNMX R25, R25, R27, !PT ;  /* 0x0000001b19197209 */ /* 0x000fc80007800000 */
[----:B------:R-:W-:Y:S02]  /*6ac40*/  FMNMX R13, R13, R15, !PT ;  /* 0x0000000f0d0d7209 */ /* 0x000fe40007800000 */
[----:B------:R-:W-:Y:S02]  /*6ac50*/  FMNMX R17, R8, R10, !PT ;  /* 0x0000000a08117209 */ /* 0x000fe40007800000 */
[----:B------:R-:W2:Y:S04]  /*6ac60*/  LDL R10, [R1+0x144] ;  /* 0x00014400010a7983 */ /* 0x000ea80000100800 */
[----:B------:R-:W3:Y:S01]  /*6ac70*/  LDL R8, [R1+0x14c] ;  /* 0x00014c0001087983 */ /* 0x000ee20000100800 */
[----:B------:R0:W-:Y:S03]  /*6ac80*/  STL [R1+0xe8], R17 ;  /* 0x0000e81101007387 */ /* 0x0001e60000100800 */
[----:B0-----:R-:W4:Y:S01]  /*6ac90*/  LDL.LU R17, [R1+0xac] ;  /* 0x0000ac0001117983 */ /* 0x001f220000300800 */
[----:B------:R-:W-:Y:S02]  /*6aca0*/  STL [R1+0xe0], R23 ;  /* 0x0000e01701007387 */ /* 0x000fe40000100800 */
[----:B------:R-:W-:Y:S02]  /*6acb0*/  STL [R1+0xe4], R22 ;  /* 0x0000e41601007387 */ /* 0x000fe40000100800 */
[----:B------:R-:W2:Y:S01]  /*6acc0*/  LDL.LU R0, [R1+0x2668] ;  /* 0x0026680001007983 */ /* 0x000ea20000300800 */
[----:B------:R-:W2:Y:S01]  /*6acd0*/  LDL.LU R2, [R1+0x2664] ;  /* 0x0026640001027983 */ /* 0x000ea20000300800 */
[----:B------:R0:W-:Y:S03]  /*6ace0*/  STL [R1+0x130], R16 ;  /* 0x0001301001007387 */ /* 0x0001e60000100800 */
[----:B0-----:R-:W2:Y:S01]  /*6acf0*/  LDL.LU R16, [R1+0x2660] ;  /* 0x0026600001107983 */ /* 0x001ea20000300800 */
[----:B------:R-:W2:Y:S02]  /*6ad00*/  LDL.LU R9, [R1+0x265c] ;  /* 0x00265c0001097983 */ /* 0x000ea40000300800 */
[----:B------:R0:W-:Y:S02]  /*6ad10*/  STL [R1+0x134], R19 ;  /* 0x0001341301007387 */ /* 0x0001e40000100800 */
[----:B0-----:R-:W2:Y:S01]  /*6ad20*/  LDL.LU R19, [R1+0x2658] ;  /* 0x0026580001137983 */ /* 0x001ea20000300800 */
[----:B------:R-:W2:Y:S02]  /*6ad30*/  LDL.LU R14, [R1+0x2654] ;  /* 0x00265400010e7983 */ /* 0x000ea40000300800 */
[----:B------:R-:W2:Y:S02]  /*6ad40*/  LDL.LU R5, [R1+0x2650] ;  /* 0x0026500001057983 */ /* 0x000ea40000300800 */
[----:B------:R0:W-:Y:S02]  /*6ad50*/  STL [R1+0x2604], R11 ;  /* 0x0026040b01007387 */ /* 0x0001e40000100800 */
[----:B0-----:R-:W2:Y:S01]  /*6ad60*/  LDL R11, [R1+0xc] ;  /* 0x00000c00010b7983 */ /* 0x001ea20000100800 */
[----:B------:R-:W2:Y:S02]  /*6ad70*/  LDL.LU R27, [R1+0x264c] ;  /* 0x00264c00011b7983 */ /* 0x000ea40000300800 */
[----:B------:R0:W-:Y:S02]  /*6ad80*/  STL [R1+0x210], R25 ;  /* 0x0002101901007387 */ /* 0x0001e40000100800 */
[----:B0-----:R-:W2:Y:S01]  /*6ad90*/  LDL.LU R25, [R1+0x2648] ;  /* 0x0026480001197983 */ /* 0x001ea20000300800 */
[----:B------:R-:W2:Y:S02]  /*6ada0*/  LDL.LU R15, [R1+0x2644] ;  /* 0x00264400010f7983 */ /* 0x000ea40000300800 */
[----:B------:R-:W-:-:S02]  /*6adb0*/  FMUL R6, R6, c[0x0][0x188] ;  /* 0x0000620006067a20 */ /* 0x000fc40000400000 */
[----:B------:R0:W-:Y:S02]  /*6adc0*/  STL [R1+0x214], R13 ;  /* 0x0002140d01007387 */ /* 0x0001e40000100800 */
[----:B0-----:R-:W3:Y:S01]  /*6add0*/  LDL.LU R13, [R1+0x2640] ;  /* 0x00264000010d7983 */ /* 0x001ee20000300800 */
[----:B--2---:R-:W-:-:S03]  /*6ade0*/  FMNMX R6, R6, R15, !PT ;  /* 0x0000000f06067209 */ /* 0x004fc60007800000 */
[----:B------:R-:W2:Y:S01]  /*6adf0*/  LDL.LU R15, [R1+0x263c] ;  /* 0x00263c00010f7983 */ /* 0x000ea20000300800 */
[----:B------:R-:W-:Y:S02]  /*6ae00*/  FMUL R20, R20, c[0x0][0x188] ;  /* 0x0000620014147a20 */ /* 0x000fe40000400000 */
[----:B------:R-:W-:Y:S02]  /*6ae10*/  FMUL R11, R11, c[0x0][0x188] ;  /* 0x000062000b0b7a20 */ /* 0x000fe40000400000 */
[----:B------:R0:W-:Y:S01]  /*6ae20*/  STL [R1+0x218], R6 ;  /* 0x0002180601007387 */ /* 0x0001e20000100800 */
[----:B------:R-:W-:Y:S02]  /*6ae30*/  FMNMX R20, R20, R21, !PT ;  /* 0x0000001514147209 */ /* 0x000fe40007800000 */
[----:B------:R-:W-:Y:S01]  /*6ae40*/  FMNMX R11, R11, R26, !PT ;  /* 0x0000001a0b0b7209 */ /* 0x000fe20007800000 */
[----:B---3--:R-:W-:Y:S01]  /*6ae50*/  FMUL R21, R13, c[0x0][0x188] ;  /* 0x000062000d157a20 */ /* 0x008fe20000400000 */
[----:B0-----:R-:W3:Y:S01]  /*6ae60*/  LDL.LU R6, [R1+0x70] ;  /* 0x0000700001067983 */ /* 0x001ee20000300800 */
[----:B------:R-:W-:Y:S02]  /*6ae70*/  STL [R1+0x21c], R20 ;  /* 0x00021c1401007387 */ /* 0x000fe40000100800 */
[----:B------:R0:W-:Y:S02]  /*6ae80*/  STL [R1+0x2510], R13 ;  /* 0x0025100d01007387 */ /* 0x0001e40000100800 */
[----:B------:R1:W-:Y:S01]  /*6ae90*/  STL [R1+0x220], R11 ;  /* 0x0002200b01007387 */ /* 0x0003e20000100800 */
[----:B------:R-:W-:Y:S01]  /*6aea0*/  FMNMX R21, R21, R25, !PT ;  /* 0x0000001915157209 */ /* 0x000fe20007800000 */
[----:B0-----:R-:W3:Y:S01]  /*6aeb0*/  LDL.LU R13, [R1+0x134] ;  /* 0x00013400010d7983 */ /* 0x001ee20000300800 */
[----:B-1----:R-:W-:-:S02]  /*6aec0*/  FMUL R11, R10, c[0x0][0x188] ;  /* 0x000062000a0b7a20 */ /* 0x002fc40000400000 */
[----:B------:R-:W-:-:S03]  /*6aed0*/  FMUL R10, R8, c[0x0][0x188] ;  /* 0x00006200080a7a20 */ /* 0x000fc60000400000 */
[----:B------:R-:W-:Y:S02]  /*6aee0*/  FMNMX R11, R11, R5, !PT ;  /* 0x000000050b0b7209 */ /* 0x000fe40007800000 */
[----:B------:R-:W-:Y:S01]  /*6aef0*/  FMNMX R26, R10, R14, !PT ;  /* 0x0000000e0a1a7209 */ /* 0x000fe20007800000 */
[----:B--2---:R-:W-:Y:S01]  /*6af00*/  FMUL R20, R15, c[0x0][0x188] ;  /* 0x000062000f147a20 */ /* 0x004fe20000400000 */
[----:B------:R0:W-:Y:S04]  /*6af10*/  STL [R1+0x2514], R15 ;  /* 0x0025140f01007387 */ /* 0x0001e80000100800 */
[----:B------:R-:W-:Y:S01]  /*6af20*/  FMNMX R20, R20, R27, !PT ;  /* 0x0000001b14147209 */ /* 0x000fe20007800000 */
[----:B0-----:R-:W2:Y:S01]  /*6af30*/  LDL.LU R15, [R1+0x130] ;  /* 0x00013000010f7983 */ /* 0x001ea20000300800 */
[----:B------:R-:W2:Y:S02]  /*6af40*/  LDL.LU R25, [R1+0x2638] ;  /* 0x0026380001197983 */ /* 0x000ea40000300800 */
[----:B------:R-:W2:Y:S02]  /*6af50*/  LDL.LU R27, [R1+0x2634] ;  /* 0x00263400011b7983 */ /* 0x000ea40000300800 */
[----:B------:R0:W-:Y:S01]  /*6af60*/  STL [R1+0x224], R21 ;  /* 0x0002241501007387 */ /* 0x0001e20000100800 */
[----:B------:R-:W2:Y:S01]  /*6af70*/  LDL.LU R5, [R1+0x2630] ;  /* 0x0026300001057983 */ /* 0x000ea20000300800 */
[----:B------:R-:W-:Y:S02]  /*6af80*/  STL [R1+0x228], R20 ;  /* 0x0002281401007387 */ /* 0x000fe40000100800 */
[----:B------:R-:W-:Y:S02]  /*6af90*/  STL [R1+0x2600], R26 ;  /* 0x0026001a01007387 */ /* 0x000fe40000100800 */
[----:B------:R-:W-:Y:S01]  /*6afa0*/  STL [R1+0x22c], R11 ;  /* 0x00022c0b01007387 */ /* 0x000fe20000100800 */
[----:B0-----:R-:W2:Y:S01]  /*6afb0*/  LDL.LU R21, [R1+0x240] ;  /* 0x0002400001157983 */ /* 0x001ea20000300800 */
[----:B------:R-:W-:-:S03]  /*6afc0*/  FMUL R8, R18, c[0x0][0x188] ;  /* 0x0000620012087a20 */ /* 0x000fc60000400000 */
[----:B--2---:R0:W-:Y:S04]  /*6afd0*/  STL [R1+0x2620], R21 ;  /* 0x0026201501007387 */ /* 0x0041e80000100800 */
[----:B0-----:R-:W2:Y:S01]  /*6afe0*/  LDL.LU R21, [R1+0x23c] ;  /* 0x00023c0001157983 */ /* 0x001ea20000300800 */
[----:B------:R-:W-:Y:S01]  /*6aff0*/  FMNMX R14, R8, R9, !PT ;  /* 0x00000009080e7209 */ /* 0x000fe20007800000 */
[----:B------:R-:W-:Y:S02]  /*6b000*/  FMUL R20, R5, c[0x0][0x188] ;  /* 0x0000620005147a20 */ /* 0x000fe40000400000 */
[----:B---3--:R-:W-:Y:S01]  /*6b010*/  SHFL.BFLY PT, R11, R6, 0x2, 0x1f ;  /* 0x0c401f00060b7f89 */ /* 0x008fe200000e0000 */
[----:B------:R-:W-:Y:S02]  /*6b020*/  SHFL.BFLY PT, R11, R4, 0x2, 0x1f ;  /* 0x0c401f00040b7f89 */ /* 0x000fe400000e0000 */
[----:B------:R-:W-:Y:S02]  /*6b030*/  SHFL.BFLY PT, R11, R22, 0x2, 0x1f ;  /* 0x0c401f00160b7f89 */ /* 0x000fe400000e0000 */
[----:B------:R-:W-:Y:S04]  /*6b040*/  SHFL.BFLY PT, R22, R24, 0x2, 0x1f ;  /* 0x0c401f0018167f89 */ /* 0x000fe800000e0000 */
[----:B--2---:R4:W-:Y:S01]  /*6b050*/  STL [R1+0x2624], R21 ;  /* 0x0026241501007387 */ /* 0x0049e20000100800 */
[----:B------:R-:W-:Y:S02]  /*6b060*/  STL [R1+0x2608], R14 ;  /* 0x0026080e01007387 */ /* 0x000fe40000100800 */
[----:B------:R0:W-:Y:S02]  /*6b070*/  STL [R1+0x25e0], R18 ;  /* 0x0025e01201007387 */ /* 0x0001e40000100800 */
[----:B------:R-:W-:Y:S01]  /*6b080*/  SHFL.BFLY PT, R14, R28, 0x2, 0x1f ;  /* 0x0c401f001c0e7f89 */ /* 0x000fe200000e0000 */
[----:B------:R-:W1:Y:S01]  /*6b090*/  SHFL.BFLY PT, R14, R7, 0x2, 0x1f ;  /* 0x0c401f00070e7f89 */ /* 0x000e6200000e0000 */
[----:B----4-:R-:W-:-:S03]  /*6b0a0*/  FMUL R21, R17, c[0x0][0x188] ;  /* 0x0000620011157a20 */ /* 0x010fc60000400000 */
[----:B0-----:R-:W2:Y:S01]  /*6b0b0*/  LDL.LU R18, [R1+0xe8] ;  /* 0x0000e80001127983 */ /* 0x001ea20000300800 */
[----:B------:R-:W-:Y:S02]  /*6b0c0*/  STL [R1+0x25dc], R19 ;  /* 0x0025dc1301007387 */ /* 0x000fe40000100800 */
[----:B------:R0:W-:Y:S02]  /*6b0d0*/  STL [R1+0x2628], R17 ;  /* 0x0026281101007387 */ /* 0x0001e40000100800 */
[----:B0-----:R-:W3:Y:S01]  /*6b0e0*/  LDL.LU R17, [R1+0x238] ;  /* 0x0002380001117983 */ /* 0x001ee20000300800 */
[----:B------:R0:W-:Y:S03]  /*6b0f0*/  STL [R1+0x2518], R5 ;  /* 0x0025180501007387 */ /* 0x0001e60000100800 */
[----:B0-----:R-:W4:Y:S01]  /*6b100*/  LDL.LU R5, [R1+0x7c] ;  /* 0x00007c0001057983 */ /* 0x001f220000300800 */
[----:B------:R-:W2:Y:S02]  /*6b110*/  LDL.LU R7, [R1+0x262c] ;  /* 0x00262c0001077983 */ /* 0x000ea40000300800 */
[----:B-1----:R-:W-:Y:S02]  /*6b120*/  STL [R1+0x1d4], R14 ;  /* 0x0001d40e01007387 */ /* 0x002fe40000100800 */
[----:B------:R0:W1:Y:S02]  /*6b130*/  SHFL.BFLY PT, R14, R23, 0x2, 0x1f ;  /* 0x0c401f00170e7f89 */ /* 0x00006400000e0000 */
[----:B0-----:R-:W-:-:S02]  /*6b140*/  FMUL R23, R25, c[0x0][0x188] ;  /* 0x0000620019177a20 */ /* 0x001fc40000400000 */
[----:B-1----:R-:W-:Y:S01]  /*6b150*/  STL [R1+0x250], R14 ;  /* 0x0002500e01007387 */ /* 0x002fe20000100800 */
[----:B------:R-:W-:Y:S01]  /*6b160*/  STL [R1+0x254], R11 ;  /* 0x0002540b01007387 */ /* 0x000fe20000100800 */
[----:B---3--:R-:W-:Y:S02]  /*6b170*/  FMNMX R21, R21, R17, !PT ;  /* 0x0000001115157209 */ /* 0x008fe40007800000 */
[----:B--2---:R0:W-:Y:S01]  /*6b180*/  STL [R1+0x251c], R7 ;  /* 0x00251c0701007387 */ /* 0x0041e20000100800 */
[----:B------:R1:W-:Y:S02]  /*6b190*/  STL [R1+0x2430], R25 ;  /* 0x0024301901007387 */ /* 0x0003e40000100800 */
[----:B------:R-:W-:Y:S02]  /*6b1a0*/  FMUL R22, R7, c[0x0][0x188] ;  /* 0x0000620007167a20 */ /* 0x000fe40000400000 */
[----:B0-----:R-:W-:Y:S01]  /*6b1b0*/  FMUL R7, R27, c[0x0][0x188] ;  /* 0x000062001b077a20 */ /* 0x001fe20000400000 */
[----:B-1----:R-:W2:Y:S01]  /*6b1c0*/  LDL.LU R25, [R1+0x248] ;  /* 0x0002480001197983 */ /* 0x002ea20000300800 */
[----:B------:R0:W-:Y:S03]  /*6b1d0*/  STL [R1+0x2434], R27 ;  /* 0x0024341b01007387 */ /* 0x0001e60000100800 */
[----:B0-----:R-:W3:Y:S01]  /*6b1e0*/  LDL.LU R27, [R1+0x244] ;  /* 0x00024400011b7983 */ /* 0x001ee20000300800 */
[----:B------:R-:W2:Y:S02]  /*6b1f0*/  LDL.LU R17, [R1+0x2628] ;  /* 0x0026280001117983 */ /* 0x000ea40000300800 */
[----:B------:R0:W-:Y:S02]  /*6b200*/  STL [R1+0x238], R21 ;  /* 0x0002381501007387 */ /* 0x0001e40000100800 */
[----:B0-----:R-:W2:Y:S02]  /*6b210*/  LDL.LU R21, [R1+0x2624] ;  /* 0x0026240001157983 */ /* 0x001ea40000300800 */
[----:B--2---:R-:W-:-:S02]  /*6b220*/  FMNMX R20, R20, R21, !PT ;  /* 0x0000001514147209 */ /* 0x004fc40007800000 */
[----:B------:R-:W2:Y:S03]  /*6b230*/  LDL.LU R21, [R1+0x2620] ;  /* 0x0026200001157983 */ /* 0x000ea60000300800 */
[----:B------:R0:W-:Y:S01]  /*6b240*/  STL [R1+0x23c], R20 ;  /* 0x00023c1401007387 */ /* 0x0001e20000100800 */
[----:B---3--:R-:W-:Y:S01]  /*6b250*/  FMNMX R27, R23, R27, !PT ;  /* 0x0000001b171b7209 */ /* 0x008fe20007800000 */
[----:B0-----:R-:W3:Y:S04]  /*6b260*/  LDL.LU R20, [R1+0x261c] ;  /* 0x00261c0001147983 */ /* 0x001ee80000300800 */
[----:B------:R-:W0:Y:S01]  /*6b270*/  SHFL.BFLY PT, R10, R2, 0x2, 0x1f ;  /* 0x0c401f00020a7f89 */ /* 0x000e2200000e0000 */
[----:B------:R-:W-:-:S03]  /*6b280*/  FMNMX R7, R7, R25, !PT ;  /* 0x0000001907077209 */ /* 0x000fc60007800000 */
[----:B------:R-:W1:Y:S04]  /*6b290*/  SHFL.BFLY PT, R9, R0, 0x2, 0x1f ;  /* 0x0c401f0000097f89 */ /* 0x000e6800000e0000 */
[----:B------:R-:W0:Y:S01]  /*6b2a0*/  SHFL.BFLY PT, R8, R3, 0x2, 0x1f ;  /* 0x0c401f0003087f89 */ /* 0x000e2200000e0000 */
[----:B--2---:R-:W-:-:S03]  /*6b2b0*/  FMNMX R22, R22, R21, !PT ;  /* 0x0000001516167209 */ /* 0x004fc60007800000 */
[----:B------:R-:W2:Y:S02]  /*6b2c0*/  LDL.LU R21, [R1+0x2618] ;  /* 0x0026180001157983 */ /* 0x000ea40000300800 */
[----:B------:R0:W-:Y:S02]  /*6b2d0*/  STL [R1+0x240], R22 ;  /* 0x0002401601007387 */ /* 0x0001e40000100800 */
[----:B0-----:R-:W2:Y:S01]  /*6b2e0*/  LDL.LU R22, [R1+0x2614] ;  /* 0x0026140001167983 */ /* 0x001ea20000300800 */
[----:B------:R-:W2:Y:S01]  /*6b2f0*/  LDL.LU R23, [R1+0x2610] ;  /* 0x0026100001177983 */ /* 0x000ea20000300800 */
[----:B------:R-:W-:Y:S01]  /*6b300*/  FMNMX R10, R2, R10, !PT ;  /* 0x0000000a020a7209 */ /* 0x000fe20007800000 */
[----:B------:R-:W-:Y:S01]  /*6b310*/  STL [R1+0x244], R27 ;  /* 0x0002441b01007387 */ /* 0x000fe20000100800 */
[----:B------:R-:W3:Y:S01]  /*6b320*/  LDL.LU R2, [R1+0xe4] ;  /* 0x0000e40001027983 */ /* 0x000ee20000300800 */
[----:B------:R-:W-:Y:S02]  /*6b330*/  STL [R1+0x248], R7 ;  /* 0x0002480701007387 */ /* 0x000fe40000100800 */
[----:B------:R-:W0:Y:S01]  /*6b340*/  SHFL.BFLY PT, R7, R28, 0x2, 0x1f ;  /* 0x0c401f001c077f89 */ /* 0x000e2200000e0000 */
[----:B-1----:R-:W-:-:S02]  /*6b350*/  FMNMX R9, R0, R9, !PT ;  /* 0x0000000900097209 */ /* 0x002fc40007800000 */
[----:B------:R-:W-:Y:S01]  /*6b360*/  FMNMX R8, R3, R8, !PT ;  /* 0x0000000803087209 */ /* 0x000fe20007800000 */
[----:B------:R-:W3:Y:S01]  /*6b370*/  LDL.LU R0, [R1+0x254] ;  /* 0x0002540001007983 */ /* 0x000ee20000300800 */
[----:B------:R-:W3:Y:S03]  /*6b380*/  LDL.LU R3, [R1+0x74] ;  /* 0x0000740001037983 */ /* 0x000ee60000300800 */
[----:B------:R-:W1:Y:S01]  /*6b390*/  SHFL.BFLY PT, R27, R29, 0x2, 0x1f ;  /* 0x0c401f001d1b7f89 */ /* 0x000e6200000e0000 */
[----:B0-----:R-:W-:Y:S02]  /*6b3a0*/  FMNMX R25, R28, R7, !PT ;  /* 0x000000071c197209 */ /* 0x001fe40007800000 */
[----:B-1----:R-:W-:Y:S01]  /*6b3b0*/  FMNMX R27, R29, R27, !PT ;  /* 0x0000001b1d1b7209 */ /* 0x002fe20007800000 */
[----:B--2---:R0:W-:Y:S04]  /*6b3c0*/  STL [R1+0x25c4], R23 ;  /* 0x0025c41701007387 */ /* 0x0041e80000100800 */
[----:B0-----:R-:W2:Y:S01]  /*6b3d0*/  LDL.LU R23, [R1+0xe0] ;  /* 0x0000e00001177983 */ /* 0x001ea20000300800 */
[----:B------:R-:W2:Y:S02]  /*6b3e0*/  LDL.LU R28, [R1+0x250] ;  /* 0x00025000011c7983 */ /* 0x000ea40000300800 */
[----:B------:R-:W2:Y:S02]  /*6b3f0*/  LDL.LU R7, [R1+0x210] ;  /* 0x0002100001077983 */ /* 0x000ea40000300800 */
[----:B------:R-:W-:Y:S02]  /*6b400*/  STL [R1+0x1fc], R25 ;  /* 0x0001fc1901007387 */ /* 0x000fe40000100800 */
[----:B------:R-:W0:Y:S04]  /*6b410*/  SHFL.BFLY PT, R25, R6, 0x2, 0x1f ;  /* 0x0c401f0006197f89 */ /* 0x000e2800000e0000 */
[----:B------:R1:W-:Y:S04]  /*6b420*/  STL [R1+0x25c0], R22 ;  /* 0x0025c01601007387 */ /* 0x0003e80000100800 */
[----:B-1----:R-:W2:Y:S01]  /*6b430*/  LDL.LU R22, [R1+0x1d4] ;  /* 0x0001d40001167983 */ /* 0x002ea20000300800 */
[----:B------:R0:W-:Y:S02]  /*6b440*/  STL [R1+0x25bc], R21 ;  /* 0x0025bc1501007387 */ /* 0x0001e40000100800 */
[----:B------:R-:W-:Y:S01]  /*6b450*/  STL [R1+0x1f8], R27 ;  /* 0x0001f81b01007387 */ /* 0x000fe20000100800 */
[----:B0-----:R-:W-:-:S02]  /*6b460*/  FMNMX R21, R6, R25, !PT ;  /* 0x0000001906157209 */ /* 0x001fc40007800000 */
[----:B------:R-:W2:Y:S04]  /*6b470*/  LDL.LU R6, [R1+0x260c] ;  /* 0x00260c0001067983 */ /* 0x000ea80000300800 */
[----:B----4-:R-:W0:Y:S04]  /*6b480*/  SHFL.BFLY PT, R25, R5, 0x2, 0x1f ;  /* 0x0c401f0005197f89 */ /* 0x010e2800000e0000 */
[----:B------:R-:W1:Y:S04]  /*6b490*/  SHFL.BFLY PT, R27, R4, 0x2, 0x1f ;  /* 0x0c401f00041b7f89 */ /* 0x000e6800000e0000 */
[----:B------:R-:W-:Y:S01]  /*6b4a0*/  SHFL.BFLY PT, R19, R29, 0x2, 0x1f ;  /* 0x0c401f001d137f89 */ /* 0x000fe200000e0000 */
[----:B------:R0:W-:Y:S02]  /*6b4b0*/  SHFL.BFLY PT, R19, R5, 0x2, 0x1f ;  /* 0x0c401f0005137f89 */ /* 0x0001e400000e0000 */
[----:B------:R-:W-:Y:S02]  /*6b4c0*/  SHFL.BFLY PT, R19, R18, 0x2, 0x1f ;  /* 0x0c401f0012137f89 */ /* 0x000fe400000e0000 */
[----:B------:R-:W-:Y:S01]  /*6b4d0*/  STL [R1+0x1f4], R21 ;  /* 0x0001f41501007387 */ /* 0x000fe20000100800 */
[----:B---3--:R-:W-:Y:S04]  /*6b4e0*/  STL [R1+0x25b8], R20 ;  /* 0x0025b81401007387 */ /* 0x008fe80000100800 */
[----:B------:R-:W3:Y:S04]  /*6b4f0*/  SHFL.BFLY PT, R14, R15, 0x2, 0x1f ;  /* 0x0c401f000f0e7f89 */ /* 0x000ee800000e0000 */
[----:B------:R-:W4:Y:S01]  /*6b500*/  SHFL.BFLY PT, R11, R13, 0x2, 0x1f ;  /* 0x0c401f000d0b7f89 */ /* 0x000f2200000e0000 */
[----:B------:R-:W-:-:S02]  /*6b510*/  FMNMX R0, R2, R0, !PT ;  /* 0x0000000002007209 */ /* 0x000fc40007800000 */
[----:B------:R-:W4:Y:S01]  /*6b520*/  SHFL.BFLY PT, R2, R24, 0x2, 0x1f ;  /* 0x0c401f0018027f89 */ /* 0x000f2200000e0000 */
[----:B------:R-:W4:Y:S01]  /*6b530*/  SHFL.BFLY PT, R26, R12, 0x2, 0x1f ;  /* 0x0c401f000c1a7f89 */ /* 0x000f2200000e0000 */
[----:B0-----:R-:W-:Y:S02]  /*6b540*/  FMNMX R5, R5, R25, !PT ;  /* 0x0000001905057209 */ /* 0x001fe40007800000 */
[----:B-1----:R-:W-:Y:S02]  /*6b550*/  FMNMX R4, R4, R27, !PT ;  /* 0x0000001b04047209 */ /* 0x002fe40007800000 */
[----:B---3--:R-:W-:Y:S02]  /*6b560*/  FMNMX R15, R15, R14, !PT ;  /* 0x0000000e0f0f7209 */ /* 0x008fe40007800000 */
[----:B----4-:R-:W-:Y:S02]  /*6b570*/  FMNMX R13, R13, R11, !PT ;  /* 0x0000000b0d0d7209 */ /* 0x010fe40007800000 */
[----:B------:R-:W-:-:S02]  /*6b580*/  FMNMX R24, R24, R2, !PT ;  /* 0x0000000218187209 */ /* 0x000fc40007800000 */
[----:B------:R-:W-:Y:S02]  /*6b590*/  FMNMX R12, R12, R26, !PT ;  /* 0x0000001a0c0c7209 */ /* 0x000fe40007800000 */
[----:B--2---:R-:W-:-:S05]  /*6b5a0*/  FMNMX R3, R3, R22, !PT ;  /* 0x0000001603037209 */ /* 0x004fca0007800000 */
[----:B------:R0:W-:Y:S04]  /*6b5b0*/  STL [R1+0x1f0], R3 ;  /* 0x0001f00301007387 */ /* 0x0001e80000100800 */
[----:B0-----:R-:W2:Y:S01]  /*6b5c0*/  LDL R3, [R1+0x214] ;  /* 0x0002140001037983 */ /* 0x001ea20000100800 */
[----:B------:R-:W3:Y:S02]  /*6b5d0*/  LDL.LU R25, [R1+0x228] ;  /* 0x0002280001197983 */ /* 0x000ee40000300800 */
[----:B------:R-:W4:Y:S02]  /*6b5e0*/  LDL.LU R27, [R1+0x22c] ;  /* 0x00022c00011b7983 */ /* 0x000f240000300800 */
[----:B------:R0:W-:Y:S01]  /*6b5f0*/  STL [R1+0x25b4], R5 ;  /* 0x0025b40501007387 */ /* 0x0001e20000100800 */
[----:B------:R1:W-:Y:S01]  /*6b600*/  STL [R1+0x259c], R6 ;  /* 0x00259c0601007387 */ /* 0x0003e20000100800 */
[----:B0-----:R-:W-:-:S03]  /*6b610*/  FMNMX R5, R23, R28, !PT ;  /* 0x0000001c17057209 */ /* 0x001fc60007800000 */
[----:B------:R-:W2:Y:S02]  /*6b620*/  LDL R28, [R1+0x218] ;  /* 0x00021800011c7983 */ /* 0x000ea40000100800 */
[----:B------:R0:W-:Y:S01]  /*6b630*/  STL [R1+0x1d4], R5 ;  /* 0x0001d40501007387 */ /* 0x0001e20000100800 */
[----:B-1----:R-:W-:Y:S01]  /*6b640*/  FMNMX R6, R18, R19, !PT ;  /* 0x0000001312067209 */ /* 0x002fe20007800000 */
[----:B------:R-:W-:Y:S01]  /*6b650*/  STL [R1+0x1d0], R0 ;  /* 0x0001d00001007387 */ /* 0x000fe20000100800 */
[----:B------:R-:W3:Y:S04]  /*6b660*/  LDL R19, [R1+0x220] ;  /* 0x0002200001137983 */ /* 0x000ee80000100800 */
[----:B------:R-:W4:Y:S04]  /*6b670*/  LDL R18, [R1+0x224] ;  /* 0x0002240001127983 */ /* 0x000f280000100800 */
[----:B------:R-:W4:Y:S01]  /*6b680*/  LDL R29, [R1+0x21c] ;  /* 0x00021c00011d7983 */ /* 0x000f220000100800 */
[----:B------:R-:W4:Y:S02]  /*6b690*/  LDL.LU R14, [R1+0x2608] ;  /* 0x00260800010e7983 */ /* 0x000f240000300800 */
[----:B------:R-:W4:Y:S02]  /*6b6a0*/  LDL.LU R11, [R1+0x2604] ;  /* 0x00260400010b7983 */ /* 0x000f240000300800 */
[----:B------:R-:W4:Y:S01]  /*6b6b0*/  LDL.LU R20, [R1+0x1fc] ;  /* 0x0001fc0001147983 */ /* 0x000f220000300800 */
[----:B0-----:R-:W4:Y:S01]  /*6b6c0*/  LDL.LU R5, [R1+0x1f8] ;  /* 0x0001f80001057983 */ /* 0x001f220000300800 */
[----:B------:R-:W-:Y:S02]  /*6b6d0*/  STL [R1+0x18c], R6 ;  /* 0x00018c0601007387 */ /* 0x000fe40000100800 */
[----:B------:R0:W-:Y:S02]  /*6b6e0*/  STL [R1+0x25ac], R6 ;  /* 0x0025ac0601007387 */ /* 0x0001e40000100800 */
[----:B0-----:R-:W4:Y:S01]  /*6b6f0*/  LDL.LU R6, [R1+0x1f4] ;  /* 0x0001f40001067983 */ /* 0x001f220000300800 */
[----:B------:R-:W4:Y:S02]  /*6b700*/  LDL.LU R26, [R1+0x2600] ;  /* 0x00260000011a7983 */ /* 0x000f240000300800 */
[----:B------:R-:W4:Y:S02]  /*6b710*/  LDL R21, [R1+0x240] ;  /* 0x0002400001157983 */ /* 0x000f240000100800 */
[----:B------:R-:W4:Y:S01]  /*6b720*/  LDL R22, [R1+0x244] ;  /* 0x0002440001167983 */ /* 0x000f220000100800 */
[----:B------:R-:W4:Y:S01]  /*6b730*/  LDL R23, [R1+0x248] ;  /* 0x0002480001177983 */ /* 0x000f220000100800 */
[----:B------:R-:W-:Y:S02]  /*6b740*/  STL [R1+0x188], R24 ;  /* 0x0001881801007387 */ /* 0x000fe40000100800 */
[----:B------:R0:W-:Y:S02]  /*6b750*/  STL [R1+0x25a4], R24 ;  /* 0x0025a41801007387 */ /* 0x0001e40000100800 */
[----:B0-----:R-:W4:Y:S01]  /*6b760*/  LDL.LU R24, [R1+0x1f0] ;  /* 0x0001f00001187983 */ /* 0x001f220000300800 */
[----:B------:R-:W-:Y:S02]  /*6b770*/  STL [R1+0x184], R15 ;  /* 0x0001840f01007387 */ /* 0x000fe40000100800 */
[----:B------:R0:W-:Y:S02]  /*6b780*/  STL [R1+0x25a8], R15 ;  /* 0x0025a80f01007387 */ /* 0x0001e40000100800 */
[----:B0-----:R-:W4:Y:S01]  /*6b790*/  LDL R15, [R1+0x23c] ;  /* 0x00023c00010f7983 */ /* 0x001f220000100800 */
[----:B------:R-:W-:Y:S02]  /*6b7a0*/  STL [R1+0x180], R13 ;  /* 0x0001800d01007387 */ /* 0x000fe40000100800 */
[----:B------:R0:W-:Y:S02]  /*6b7b0*/  STL [R1+0x25a0], R13 ;  /* 0x0025a00d01007387 */ /* 0x0001e40000100800 */
[----:B0-----:R-:W4:Y:S01]  /*6b7c0*/  LDL R13, [R1+0x238] ;  /* 0x00023800010d7983 */ /* 0x001f220000100800 */
[----:B------:R-:W-:Y:S02]  /*6b7d0*/  STL [R1+0x13c], R12 ;  /* 0x00013c0c01007387 */ /* 0x000fe40000100800 */
[----:B------:R-:W-:Y:S01]  /*6b7e0*/  STL [R1+0x25b0], R12 ;  /* 0x0025b00c01007387 */ /* 0x000fe20000100800 */
[----:B--2---:R-:W0:Y:S04]  /*6b7f0*/  SHFL.BFLY PT, R28, R28, 0x2, 0x1f ;  /* 0x0c401f001c1c7f89 */ /* 0x004e2800000e0000 */
[----:B---3--:R-:W1:Y:S04]  /*6b800*/  SHFL.BFLY PT, R12, R19, 0x2, 0x1f ;  /* 0x0c401f00130c7f89 */ /* 0x008e6800000e0000 */
[----:B----4-:R-:W2:Y:S01]  /*6b810*/  SHFL.BFLY PT, R18, R18, 0x2, 0x1f ;  /* 0x0c401f0012127f89 */ /* 0x010ea200000e0000 */
[----:B------:R-:W-:Y:S02]  /*6b820*/  SHFL.BFLY PT, R19, R25, 0x2, 0x1f ;  /* 0x0c401f0019137f89 */ /* 0x000fe400000e0000 */
[----:B------:R-:W-:Y:S01]  /*6b830*/  SHFL.BFLY PT, R19, R14, 0x2, 0x1f ;  /* 0x0c401f000e137f89 */ /* 0x000fe200000e0000 */
[----:B0-----:R-:W-:Y:S04]  /*6b840*/  STL [R1+0x25fc], R28 ;  /* 0x0025fc1c01007387 */ /* 0x001fe80000100800 */
[----:B-1----:R-:W-:Y:S04]  /*6b850*/  STL [R1+0x70], R12 ;  /* 0x0000700c01007387 */ /* 0x002fe80000100800 */
[----:B--2---:R-:W-:Y:S02]  /*6b860*/  STL [R1+0x74], R18 ;  /* 0x0000741201007387 */ /* 0x004fe40000100800 */
[----:B------:R-:W0:Y:S02]  /*6b870*/  SHFL.BFLY PT, R18, R26, 0x2, 0x1f ;  /* 0x0c401f001a127f89 */ /* 0x000e2400000e0000 */
[----:B------:R-:W-:Y:S01]  /*6b880*/  SHFL.BFLY PT, R12, R27, 0x2, 0x1f ;  /* 0x0c401f001b0c7f89 */ /* 0x000fe200000e0000 */
[----:B------:R-:W1:Y:S04]  /*6b890*/  SHFL.BFLY PT, R12, R13, 0x2, 0x1f ;  /* 0x0c401f000d0c7f89 */ /* 0x000e6800000e0000 */
[----:B0-----:R-:W-:Y:S01]  /*6b8a0*/  STL [R1+0x25e8], R18 ;  /* 0x0025e81201007387 */ /* 0x001fe20000100800 */
[----:B------:R-:W-:Y:S02]  /*6b8b0*/  STL [R1+0x25e4], R26 ;  /* 0x0025e41a01007387 */ /* 0x000fe40000100800 */
[----:B------:R-:W-:Y:S02]  /*6b8c0*/  STL [R1+0x25f0], R19 ;  /* 0x0025f01301007387 */ /* 0x000fe40000100800 */
[----:B------:R-:W-:Y:S01]  /*6b8d0*/  STL [R1+0x25ec], R14 ;  /* 0x0025ec0e01007387 */ /* 0x000fe20000100800 */
[----:B------:R-:W-:Y:S01]  /*6b8e0*/  STL [R1+0x25f8], R17 ;  /* 0x0025f81101007387 */ /* 0x000fe20000100800 */
[----:B------:R-:W-:Y:S03]  /*6b8f0*/  STL [R1+0x25f4], R16 ;  /* 0x0025f41001007387 */ /* 0x000fe60000100800 */
[----:B-1----:R-:W-:Y:S01]  /*6b900*/  STL [R1+0x278], R12 ;  /* 0x0002780c01007387 */ /* 0x002fe20000100800 */
[----:B------:R-:W2:Y:S03]  /*6b910*/  LDL.LU R28, [R1+0x214] ;  /* 0x00021400011c7983 */ /* 0x000ea60000300800 */
[----:B------:R-:W0:Y:S01]  /*6b920*/  SHFL.BFLY PT, R13, R15, 0x2, 0x1f ;  /* 0x0c401f000f0d7f89 */ /* 0x000e2200000e0000 */
[----:B------:R-:W1:Y:S03]  /*6b930*/  SHFL.BFLY PT, R12, R21, 0x2, 0x1f ;  /* 0x0c401f00150c7f89 */ /* 0x000e6600000e0000 */
[----:B0-----:R-:W-:Y:S02]  /*6b940*/  STL [R1+0x27c], R13 ;  /* 0x00027c0d01007387 */ /* 0x001fe40000100800 */
[----:B------:R-:W0:Y:S02]  /*6b950*/  SHFL.BFLY PT, R13, R22, 0x2, 0x1f ;  /* 0x0c401f00160d7f89 */ /* 0x000e2400000e0000 */
[----:B-1----:R-:W-:Y:S02]  /*6b960*/  STL [R1+0x280], R12 ;  /* 0x0002800c01007387 */ /* 0x002fe40000100800 */
[----:B------:R-:W1:Y:S04]  /*6b970*/  SHFL.BFLY PT, R12, R23, 0x2, 0x1f ;  /* 0x0c401f00170c7f89 */ /* 0x000e6800000e0000 */
[----:B------:R-:W3:Y:S04]  /*6b980*/  SHFL.BFLY PT, R23, R10, 0x1, 0x1f ;  /* 0x0c201f000a177f89 */ /* 0x000ee800000e0000 */
[----:B------:R-:W4:Y:S04]  /*6b990*/  SHFL.BFLY PT, R22, R9, 0x1, 0x1f ;  /* 0x0c201f0009167f89 */ /* 0x000f2800000e0000 */
[----:B------:R-:W2:Y:S04]  /*6b9a0*/  LDL.LU R26, [R1+0x218] ;  /* 0x00021800011a7983 */ /* 0x000ea80000300800 */
[----:B------:R-:W3:Y:S04]  /*6b9b0*/  SHFL.BFLY PT, R0, R11, 0x2, 0x1f ;  /* 0x0c401f000b007f89 */ /* 0x000ee800000e0000 */
[----:B------:R-:W3:Y:S04]  /*6b9c0*/  SHFL.BFLY PT, R2, R7, 0x2, 0x1f ;  /* 0x0c401f0007027f89 */ /* 0x000ee800000e0000 */
[----:B------:R-:W-:Y:S04]  /*6b9d0*/  SHFL.BFLY PT, R3, R3, 0x2, 0x1f ;  /* 0x0c401f0003037f89 */ /* 0x000fe800000e0000 */
[----:B0-----:R-:W-:Y:S01]  /*6b9e0*/  STL [R1+0x284], R13 ;  /* 0x0002840d01007387 */ /* 0x001fe20000100800 */
[----:B------:R-:W2:Y:S02]  /*6b9f0*/  LDL.LU R18, [R1+0x21c] ;  /* 0x00021c0001127983 */ /* 0x000ea40000300800 */
[----:B------:R-:W2:Y:S02]  /*6ba00*/  LDL.LU R17, [R1+0x70] ;  /* 0x0000700001117983 */ /* 0x000ea40000300800 */
[----:B-1----:R-:W-:Y:S01]  /*6ba10*/  STL [R1+0x288], R12 ;  /* 0x0002880c01007387 */ /* 0x002fe20000100800 */
[----:B------:R-:W2:Y:S01]  /*6ba20*/  LDL.LU R16, [R1+0x220] ;  /* 0x0002200001107983 */ /* 0x000ea20000300800 */
[----:B------:R-:W2:Y:S02]  /*6ba30*/  LDL.LU R19, [R1+0x74] ;  /* 0x0000740001137983 */ /* 0x000ea40000300800 */
[----:B------:R-:W2:Y:S02]  /*6ba40*/  LDL.LU R14, [R1+0x224] ;  /* 0x00022400010e7983 */ /* 0x000ea40000300800 */
[----:B---3--:R-:W-:Y:S01]  /*6ba50*/  STL [R1+0x25cc], R23 ;  /* 0x0025cc1701007387 */ /* 0x008fe20000100800 */
[----:B------:R-:W-:Y:S01]  /*6ba60*/  STL [R1+0x25c8], R10 ;  /* 0x0025c80a01007387 */ /* 0x000fe20000100800 */
[----:B----4-:R-:W-:Y:S02]  /*6ba70*/  STL [R1+0x25d4], R22 ;  /* 0x0025d41601007387 */ /* 0x010fe40000100800 */
[----:B------:R-:W-:Y:S02]  /*6ba80*/  STL [R1+0x25d0], R9 ;  /* 0x0025d00901007387 */ /* 0x000fe40000100800 */
[----:B------:R-:W0:Y:S04]  /*6ba90*/  SHFL.BFLY PT, R9, R20, 0x1, 0x1f ;  /* 0x0c201f0014097f89 */ /* 0x000e2800000e0000 */
[----:B------:R-:W-:Y:S04]  /*6baa0*/  SHFL.BFLY PT, R21, R8, 0x1, 0x1f ;  /* 0x0c201f0008157f89 */ /* 0x000fe800000e0000 */
[----:B------:R1:W-:Y:S01]  /*6bab0*/  STL [R1+0x25d8], R8 ;  /* 0x0025d80801007387 */ /* 0x0003e20000100800 */
[----:B------:R-:W-:-:S02]  /*6bac0*/  FMNMX R11, R11, R0, !PT ;  /* 0x000000000b0b7209 */ /* 0x000fc40007800000 */
[----:B------:R-:W-:Y:S01]  /*6bad0*/  FMNMX R7, R7, R2, !PT ;  /* 0x0000000207077209 */ /* 0x000fe20007800000 */
[----:B-1----:R-:W3:Y:S01]  /*6bae0*/  LDL.LU R8, [R1+0x278] ;  /* 0x0002780001087983 */ /* 0x002ee20000300800 */
[----:B------:R-:W4:Y:S03]  /*6baf0*/  LDL.LU R22, [R1+0x27c] ;  /* 0x00027c0001167983 */ /* 0x000f260000300800 */
[----:B0-----:R-:W3:Y:S01]  /*6bb00*/  LDL.LU R9, [R1+0x280] ;  /* 0x0002800001097983 */ /* 0x001ee20000300800 */
[----:B------:R-:W3:Y:S02]  /*6bb10*/  LDL.LU R23, [R1+0x284] ;  /* 0x0002840001177983 */ /* 0x000ee40000300800 */
[----:B------:R-:W3:Y:S02]  /*6bb20*/  LDL.LU R10, [R1+0x288] ;  /* 0x00028800010a7983 */ /* 0x000ee40000300800 */
[----:B------:R-:W3:Y:S01]  /*6bb30*/  LDL.LU R0, [R1+0x248] ;  /* 0x0002480001007983 */ /* 0x000ee20000300800 */
[----:B------:R-:W3:Y:S01]  /*6bb40*/  LDL.LU R2, [R1+0x244] ;  /* 0x0002440001027983 */ /* 0x000ee20000300800 */
[----:B--2---:R-:W-:-:S03]  /*6bb50*/  FMNMX R3, R28, R3, !PT ;  /* 0x000000031c037209 */ /* 0x004fc60007800000 */
[----:B------:R-:W2:Y:S04]  /*6bb60*/  LDL.LU R28, [R1+0x25fc] ;  /* 0x0025fc00011c7983 */ /* 0x000ea80000300800 */
[----:B------:R-:W0:Y:S01]  /*6bb70*/  SHFL.BFLY PT, R29, R29, 0x2, 0x1f ;  /* 0x0c401f001d1d7f89 */ /* 0x000e2200000e0000 */
[----:B------:R1:W-:Y:S03]  /*6bb80*/  STL [R1+0x130], R3 ;  /* 0x0001300301007387 */ /* 0x0003e60000100800 */
[----:B-1----:R-:W3:Y:S01]  /*6bb90*/  LDL.LU R3, [R1+0x240] ;  /* 0x0002400001037983 */ /* 0x002ee20000300800 */
[----:B0-----:R-:W-:Y:S02]  /*6bba0*/  FMNMX R18, R18, R29, !PT ;  /* 0x0000001d12127209 */ /* 0x001fe40007800000 */
[----:B------:R-:W-:-:S02]  /*6bbb0*/  FMNMX R16, R16, R17, !PT ;  /* 0x0000001110107209 */ /* 0x000fc40007800000 */
[----:B------:R-:W-:Y:S02]  /*6bbc0*/  FMNMX R14, R14, R19, !PT ;  /* 0x000000130e0e7209 */ /* 0x000fe40007800000 */
[----:B--2---:R-:W-:Y:S02]  /*6bbd0*/  FMNMX R26, R26, R28, !PT ;  /* 0x0000001c1a1a7209 */ /* 0x004fe40007800000 */
[----:B------:R-:W4:Y:S01]  /*6bbe0*/  LDL.LU R28, [R1+0x23c] ;  /* 0x00023c00011c7983 */ /* 0x000f220000300800 */
[----:B------:R-:W-:Y:S02]  /*6bbf0*/  STL [R1+0x138], R11 ;  /* 0x0001380b01007387 */ /* 0x000fe40000100800 */
[----:B------:R-:W-:Y:S02]  /*6bc00*/  STL [R1+0xec], R26 ;  /* 0x0000ec1a01007387 */ /* 0x000fe40000100800 */
[----:B------:R-:W3:Y:S01]  /*6bc10*/  LDL.LU R29, [R1+0x238] ;  /* 0x00023800011d7983 */ /* 0x000ee20000300800 */
[----:B------:R-:W-:Y:S01]  /*6bc20*/  STL [R1+0x134], R7 ;  /* 0x0001340701007387 */ /* 0x000fe20000100800 */
[----:B------:R-:W-:Y:S02]  /*6bc30*/  STL [R1+0xe8], R18 ;  /* 0x0000e81201007387 */ /* 0x000fe40000100800 */
[----:B------:R-:W0:Y:S01]  /*6bc40*/  SHFL.BFLY PT, R18, R25, 0x2, 0x1f ;  /* 0x0c401f0019127f89 */ /* 0x000e2200000e0000 */
[----:B------:R-:W1:Y:S01]  /*6bc50*/  SHFL.BFLY PT, R26, R27, 0x2, 0x1f ;  /* 0x0c401f001b1a7f89 */ /* 0x000e6200000e0000 */
[----:B------:R-:W2:Y:S02]  /*6bc60*/  LDL.LU R17, [R1+0x25f8] ;  /* 0x0025f80001117983 */ /* 0x000ea40000300800 */
[----:B------:R0:W-:Y:S02]  /*6bc70*/  STL [R1+0xe4], R16 ;  /* 0x0000e41001007387 */ /* 0x0001e40000100800 */
[----:B0-----:R-:W2:Y:S01]  /*6bc80*/  LDL.LU R16, [R1+0x25f4] ;  /* 0x0025f40001107983 */ /* 0x001ea20000300800 */
[----:B------:R-:W2:Y:S02]  /*6bc90*/  LDL.LU R19, [R1+0x25f0] ;  /* 0x0025f00001137983 */ /* 0x000ea40000300800 */
[----:B------:R0:W-:Y:S01]  /*6bca0*/  STL [R1+0xe0], R14 ;  /* 0x0000e00e01007387 */ /* 0x0001e20000100800 */
[----:B------:R-:W-:Y:S01]  /*6bcb0*/  FMNMX R25, R25, R18, !PT ;  /* 0x0000001219197209 */ /* 0x000fe20007800000 */
[----:B0-----:R-:W2:Y:S01]  /*6bcc0*/  LDL.LU R14, [R1+0x25ec] ;  /* 0x0025ec00010e7983 */ /* 0x001ea20000300800 */
[----:B------:R-:W3:Y:S01]  /*6bcd0*/  LDL.LU R18, [R1+0x25e8] ;  /* 0x0025e80001127983 */ /* 0x000ee20000300800 */
[----:B-1----:R-:W-:-:S02]  /*6bce0*/  FMNMX R27, R27, R26, !PT ;  /* 0x0000001a1b1b7209 */ /* 0x002fc40007800000 */
[----:B------:R-:W3:Y:S01]  /*6bcf0*/  LDL.LU R26, [R1+0x25e4] ;  /* 0x0025e400011a7983 */ /* 0x000ee20000300800 */
[----:B--2---:R-:W-:Y:S02]  /*6bd00*/  FMNMX R14, R14, R19, !PT ;  /* 0x000000130e0e7209 */ /* 0x004fe40007800000 */
[----:B---3--:R-:W-:Y:S02]  /*6bd10*/  FMNMX R26, R26, R18, !PT ;  /* 0x000000121a1a7209 */ /* 0x008fe40007800000 */
[----:B------:R-:W2:Y:S01]  /*6bd20*/  LDL.LU R18, [R1+0x25e0] ;  /* 0x0025e00001127983 */ /* 0x000ea20000300800 */
[----:B------:R-:W3:Y:S01]  /*6bd30*/  LDL.LU R19, [R1+0x25dc] ;  /* 0x0025dc0001137983 */ /* 0x000ee20000300800 */
[----:B------:R-:W-:Y:S02]  /*6bd40*/  FMNMX R29, R29, R8, !PT ;  /* 0x000000081d1d7209 */ /* 0x000fe40007800000 */
[----:B----4-:R-:W-:Y:S02]  /*6bd50*/  FMNMX R28, R28, R22, !PT ;  /* 0x000000161c1c7209 */ /* 0x010fe40007800000 */
[----:B------:R-:W-:-:S02]  /*6bd60*/  FMNMX R3, R3, R9, !PT ;  /* 0x0000000903037209 */ /* 0x000fc40007800000 */
[----:B------:R-:W-:Y:S02]  /*6bd70*/  FMNMX R2, R2, R23, !PT ;  /* 0x0000001702027209 */ /* 0x000fe40007800000 */
[----:B------:R-:W-:Y:S01]  /*6bd80*/  FMNMX R0, R0, R10, !PT ;  /* 0x0000000a00007209 */ /* 0x000fe20007800000 */
[----:B--2---:R0:W-:Y:S04]  /*6bd90*/  STL [R1+0x2524], R18 ;  /* 0x0025241201007387 */ /* 0x0041e80000100800 */
[----:B0-----:R-:W2:Y:S01]  /*6bda0*/  LDL.LU R18, [R1+0xe0] ;  /* 0x0000e00001127983 */ /* 0x001ea20000300800 */
[----:B---3--:R0:W-:Y:S03]  /*6bdb0*/  STL [R1+0x2520], R19 ;  /* 0x0025201301007387 */ /* 0x0081e60000100800 */
[----:B0-----:R-:W3:Y:S01]  /*6bdc0*/  LDL R19, [R1+0x1d0] ;  /* 0x0001d00001137983 */ /* 0x001ee20000100800 */
[----:B------:R-:W4:Y:S02]  /*6bdd0*/  LDL.LU R8, [R1+0x25d8] ;  /* 0x0025d80001087983 */ /* 0x000f240000300800 */
[----:B------:R0:W-:Y:S02]  /*6bde0*/  STL [R1+0x252c], R17 ;  /* 0x00252c1101007387 */ /* 0x0001e40000100800 */
[----:B0-----:R-:W2:Y:S01]  /*6bdf0*/  LDL.LU R17, [R1+0xe4] ;  /* 0x0000e40001117983 */ /* 0x001ea20000300800 */
[----:B------:R0:W-:Y:S03]  /*6be00*/  STL [R1+0x2528], R16 ;  /* 0x0025281001007387 */ /* 0x0001e60000100800 */
[----:B0-----:R-:W2:Y:S01]  /*6be10*/  LDL R16, [R1+0x1d4] ;  /* 0x0001d40001107983 */ /* 0x001ea20000100800 */
[----:B------:R-:W2:Y:S02]  /*6be20*/  LDL.LU R22, [R1+0x25d4] ;  /* 0x0025d40001167983 */ /* 0x000ea40000300800 */
[----:B------:R-:W2:Y:S02]  /*6be30*/  LDL.LU R9, [R1+0x25d0] ;  /* 0x0025d00001097983 */ /* 0x000ea40000300800 */
[----:B------:R-:W2:Y:S01]  /*6be40*/  LDL.LU R23, [R1+0x25cc] ;  /* 0x0025cc0001177983 */ /* 0x000ea20000300800 */
[----:B------:R-:W2:Y:S02]  /*6be50*/  LDL.LU R10, [R1+0x25c8] ;  /* 0x0025c800010a7983 */ /* 0x000ea40000300800 */
[----:B--2---:R-:W-:-:S02]  /*6be60*/  FMNMX R10, R10, R23, !PT ;  /* 0x000000170a0a7209 */ /* 0x004fc40007800000 */
[----:B------:R-:W2:Y:S01]  /*6be70*/  LDL.LU R23, [R1+0x25c4] ;  /* 0x0025c40001177983 */ /* 0x000ea20000300800 */
[----:B------:R-:W-:Y:S02]  /*6be80*/  FMNMX R9, R9, R22, !PT ;  /* 0x0000001609097209 */ /* 0x000fe40007800000 */
[----:B------:R-:W-:Y:S01]  /*6be90*/  STL [R1+0x2530], R10 ;  /* 0x0025300a01007387 */ /* 0x000fe20000100800 */
[----:B----4-:R-:W-:Y:S01]  /*6bea0*/  FMNMX R8, R8, R21, !PT ;  /* 0x0000001508087209 */ /* 0x010fe20007800000 */
[----:B------:R-:W4:Y:S01]  /*6beb0*/  LDL.LU R22, [R1+0x25c0] ;  /* 0x0025c00001167983 */ /* 0x000f220000300800 */
[----:B------:R0:W-:Y:S03]  /*6bec0*/  STL [R1+0x2534], R9 ;  /* 0x0025340901007387 */ /* 0x0001e60000100800 */
[----:B0-----:R-:W3:Y:S01]  /*6bed0*/  LDL.LU R9, [R1+0xe8] ;  /* 0x0000e80001097983 */ /* 0x001ee20000300800 */
[----:B------:R-:W3:Y:S02]  /*6bee0*/  LDL.LU R21, [R1+0x25bc] ;  /* 0x0025bc0001157983 */ /* 0x000ee40000300800 */
[----:B------:R0:W-:Y:S02]  /*6bef0*/  STL [R1+0x253c], R8 ;  /* 0x00253c0801007387 */ /* 0x0001e40000100800 */
[----:B0-----:R-:W3:Y:S04]  /*6bf00*/  LDL.LU R8, [R1+0xec] ;  /* 0x0000ec0001087983 */ /* 0x001ee80000300800 */
[----:B--2---:R-:W-:Y:S02]  /*6bf10*/  STL [R1+0x2538], R23 ;  /* 0x0025381701007387 */ /* 0x004fe40000100800 */
[----:B------:R-:W0:Y:S02]  /*6bf20*/  SHFL.BFLY PT, R23, R20, 0x1, 0x1f ;  /* 0x0c201f0014177f89 */ /* 0x000e2400000e0000 */
[----:B0-----:R-:W-:-:S02]  /*6bf30*/  FMNMX R23, R20, R23, !PT ;  /* 0x0000001714177209 */ /* 0x001fc40007800000 */
[----:B------:R-:W2:Y:S04]  /*6bf40*/  LDL.LU R20, [R1+0x25b8] ;  /* 0x0025b80001147983 */ /* 0x000ea80000300800 */
[----:B------:R-:W0:Y:S04]  /*6bf50*/  SHFL.BFLY PT, R10, R5, 0x1, 0x1f ;  /* 0x0c201f00050a7f89 */ /* 0x000e2800000e0000 */
[----:B------:R-:W1:Y:S04]  /*6bf60*/  SHFL.BFLY PT, R12, R6, 0x1, 0x1f ;  /* 0x0c201f00060c7f89 */ /* 0x000e6800000e0000 */
[----:B------:R-:W1:Y:S01]  /*6bf70*/  SHFL.BFLY PT, R15, R24, 0x1, 0x1f ;  /* 0x0c201f00180f7f89 */ /* 0x000e6200000e0000 */
[----:B----4-:R-:W-:Y:S03]  /*6bf80*/  STL [R1+0x2540], R22 ;  /* 0x0025401601007387 */ /* 0x010fe60000100800 */
[----:B------:R4:W-:Y:S01]  /*6bf90*/  SHFL.BFLY PT, R13, R5, 0x1, 0x1f ;  /* 0x0c201f00050d7f89 */ /* 0x0009e200000e0000 */
[----:B------:R-:W-:Y:S02]  /*6bfa0*/  STL [R1+0x25c], R23 ;  /* 0x00025c1701007387 */ /* 0x000fe40000100800 */
[----:B------:R-:W1:Y:S01]  /*6bfb0*/  SHFL.BFLY PT, R13, R4, 0x1, 0x1f ;  /* 0x0c201f00040d7f89 */ /* 0x000e6200000e0000 */
[----:B0-----:R-:W-:-:S02]  /*6bfc0*/  FMNMX R10, R5, R10, !PT ;  /* 0x0000000a050a7209 */ /* 0x001fc40007800000 */
[----:B----4-:R-:W4:Y:S01]  /*6bfd0*/  LDL.LU R5, [R1+0x25b4] ;  /* 0x0025b40001057983 */ /* 0x010f220000300800 */
[----:B---3--:R0:W-:Y:S03]  /*6bfe0*/  STL [R1+0x2544], R21 ;  /* 0x0025441501007387 */ /* 0x0081e60000100800 */
[----:B0-----:R-:W3:Y:S01]  /*6bff0*/  LDL.LU R21, [R1+0x130] ;  /* 0x0001300001157983 */ /* 0x001ee20000300800 */
[----:B------:R1:W-:Y:S02]  /*6c000*/  STL [R1+0x258], R10 ;  /* 0x0002580a01007387 */ /* 0x0003e40000100800 */
[----:B-1----:R-:W-:Y:S02]  /*6c010*/  FMNMX R10, R6, R12, !PT ;  /* 0x0000000c060a7209 */ /* 0x002fe40007800000 */
[----:B------:R-:W3:Y:S01]  /*6c020*/  LDL.LU R12, [R1+0x25b0] ;  /* 0x0025b000010c7983 */ /* 0x000ee20000300800 */
[----:B------:R-:W3:Y:S03]  /*6c030*/  LDL.LU R6, [R1+0x25ac] ;  /* 0x0025ac0001067983 */ /* 0x000ee60000300800 */
[----:B--2---:R0:W-:Y:S01]  /*6c040*/  STL [R1+0x2548], R20 ;  /* 0x0025481401007387 */ /* 0x0041e20000100800 */
[----:B------:R1:W-:Y:S01]  /*6c050*/  STL [R1+0x254], R10 ;  /* 0x0002540a01007387 */ /* 0x0003e20000100800 */
[----:B0-----:R-:W-:-:S02]  /*6c060*/  FMNMX R20, R24, R15, !PT ;  /* 0x0000000f18147209 */ /* 0x001fc40007800000 */
[----:B------:R-:W2:Y:S01]  /*6c070*/  LDL.LU R15, [R1+0x25a8] ;  /* 0x0025a800010f7983 */ /* 0x000ea20000300800 */
[----:B------:R-:W4:Y:S01]  /*6c080*/  LDL.LU R24, [R1+0x25a4] ;  /* 0x0025a40001187983 */ /* 0x000f220000300800 */
[----:B-1----:R-:W-:Y:S02]  /*6c090*/  FMNMX R10, R4, R13, !PT ;  /* 0x0000000d040a7209 */ /* 0x002fe40007800000 */
[----:B------:R-:W4:Y:S01]  /*6c0a0*/  LDL.LU R13, [R1+0x25a0] ;  /* 0x0025a000010d7983 */ /* 0x000f220000300800 */
[----:B------:R-:W-:Y:S03]  /*6c0b0*/  STL [R1+0x250], R20 ;  /* 0x0002501401007387 */ /* 0x000fe60000100800 */
[----:B------:R-:W0:Y:S01]  /*6c0c0*/  SHFL.BFLY PT, R16, R16, 0x1, 0x1f ;  /* 0x0c201f0010107f89 */ /* 0x000e2200000e0000 */
[----:B------:R-:W-:Y:S02]  /*6c0d0*/  STL [R1+0x24c], R10 ;  /* 0x00024c0a01007387 */ /* 0x000fe40000100800 */
[----:B------:R-:W1:Y:S01]  /*6c0e0*/  SHFL.BFLY PT, R10, R19, 0x1, 0x1f ;  /* 0x0c201f00130a7f89 */ /* 0x000e6200000e0000 */
[----:B0-----:R-:W-:Y:S04]  /*6c0f0*/  STL [R1+0x208], R16 ;  /* 0x0002081001007387 */ /* 0x001fe80000100800 */
[----:B---3--:R0:W3:Y:S04]  /*6c100*/  SHFL.BFLY PT, R19, R6, 0x1, 0x1f ;  /* 0x0c201f0006137f89 */ /* 0x0080e800000e0000 */
[----:B0-----:R-:W4:Y:S01]  /*6c110*/  LDL.LU R6, [R1+0x259c] ;  /* 0x00259c0001067983 */ /* 0x001f220000300800 */
[----:B-1----:R-:W-:Y:S03]  /*6c120*/  STL [R1+0x204], R10 ;  /* 0x0002040a01007387 */ /* 0x002fe60000100800 */
[----:B------:R-:W-:Y:S04]  /*6c130*/  SHFL.BFLY PT, R12, R12, 0x1, 0x1f ;  /* 0x0c201f000c0c7f89 */ /* 0x000fe800000e0000 */
[----:B------:R-:W-:Y:S04]  /*6c140*/  SHFL.BFLY PT, R20, R21, 0x1, 0x1f ;  /* 0x0c201f0015147f89 */ /* 0x000fe800000e0000 */
[----:B------:R-:W-:Y:S04]  /*6c150*/  SHFL.BFLY PT, R7, R7, 0x1, 0x1f ;  /* 0x0c201f0007077f89 */ /* 0x000fe800000e0000 */
[----:B---3--:R-:W-:Y:S04]  /*6c160*/  STL [R1+0x200], R19 ;  /* 0x0002001301007387 */ /* 0x008fe80000100800 */
[----:B--2---:R-:W-:Y:S04]  /*6c170*/  SHFL.BFLY PT, R10, R15, 0x1, 0x1f ;  /* 0x0c201f000f0a7f89 */ /* 0x004fe800000e0000 */
[----:B----4-:R-:W0:Y:S04]  /*6c180*/  SHFL.BFLY PT, R16, R24, 0x1, 0x1f ;  /* 0x0c201f0018107f89 */ /* 0x010e2800000e0000 */
[----:B------:R-:W1:Y:S04]  /*6c190*/  SHFL.BFLY PT, R13, R13, 0x1, 0x1f ;  /* 0x0c201f000d0d7f89 */ /* 0x000e6800000e0000 */
[----:B0-----:R-:W-:Y:S01]  /*6c1a0*/  STL [R1+0x1fc], R16 ;  /* 0x0001fc1001007387 */ /* 0x001fe20000100800 */
[----:B------:R-:W-:Y:S02]  /*6c1b0*/  STL [R1+0x1f8], R10 ;  /* 0x0001f80a01007387 */ /* 0x000fe40000100800 */
[----:B------:R-:W0:Y:S02]  /*6c1c0*/  SHFL.BFLY PT, R10, R11, 0x1, 0x1f ;  /* 0x0c201f000b0a7f89 */ /* 0x000e2400000e0000 */
[----:B-1----:R-:W-:Y:S01]  /*6c1d0*/  STL [R1+0x1f4], R13 ;  /* 0x0001f40d01007387 */ /* 0x002fe20000100800 */
[----:B------:R-:W-:Y:S04]  /*6c1e0*/  STL [R1+0x1f0], R12 ;  /* 0x0001f00c01007387 */ /* 0x000fe80000100800 */
[----:B0-----:R-:W-:Y:S01]  /*6c1f0*/  STL [R1+0x1dc], R10 ;  /* 0x0001dc0a01007387 */ /* 0x001fe20000100800 */
[----:B------:R0:W-:Y:S02]  /*6c200*/  STL [R1+0x2550], R20 ;  /* 0x0025501401007387 */ /* 0x0001e40000100800 */
[----:B------:R-:W-:Y:S01]  /*6c210*/  STL [R1+0x210], R7 ;  /* 0x0002100701007387 */ /* 0x000fe20000100800 */
[----:B0-----:R-:W2:Y:S04]  /*6c220*/  LDL.LU R20, [R1+0x210] ;  /* 0x0002100001147983 */ /* 0x001ea80000300800 */
[----:B--2---:R0:W-:Y:S04]  /*6c230*/  STL [R1+0x2554], R20 ;  /* 0x0025541401007387 */ /* 0x0041e80000100800 */
        /* <DEDUP_REMOVED lines=15> */
[----:B--2---:R-:W-:Y:S01]  /*6c330*/  STL [R1+0x2594], R20 ;  /* 0x0025941401007387 */ /* 0x004fe20000100800 */
[----:B------:R0:W-:Y:S03]  /*6c340*/  STL [R1+0x254c], R21 ;  /* 0x00254c1501007387 */ /* 0x0001e60000100800 */
        /* <DEDUP_REMOVED lines=15> */
[----:B------:R-:W0:Y:S04]  /*6c440*/  SHFL.BFLY PT, R4, R5, 0x1, 0x1f ;  /* 0x0c201f0005047f89 */ /* 0x000e2800000e0000 */
[----:B--2---:R1:W-:Y:S04]  /*6c450*/  STL [R1+0x2590], R21 ;  /* 0x0025901501007387 */ /* 0x0043e80000100800 */
[----:B-1----:R-:W2:Y:S01]  /*6c460*/  LDL.LU R21, [R1+0x208] ;  /* 0x0002080001157983 */ /* 0x002ea20000300800 */
[----:B------:R-:W-:-:S03]  /*6c470*/  MOV R20, R5 ;  /* 0x0000000500147202 */ /* 0x000fc60000000f00 */
[----:B--2---:R0:W-:Y:S02]  /*6c480*/  STL [R1+0x2598], R21 ;  /* 0x0025981501007387 */ /* 0x0041e40000100800 */
[----:B0-----:R-:W-:-:S04]  /*6c490*/  MOV R21, R4 ;  /* 0x0000000400157202 */ /* 0x001fc80000000f00 */
[----:B------:R-:W-:Y:S02]  /*6c4a0*/  FMNMX R20, R20, R21, !PT ;  /* 0x0000001514147209 */ /* 0x000fe40007800000 */
[----:B------:R-:W2:Y:S03]  /*6c4b0*/  LDL.LU R21, [R1+0x2598] ;  /* 0x0025980001157983 */ /* 0x000ea60000300800 */
[----:B------:R0:W-:Y:S02]  /*6c4c0*/  STL [R1+0x1d8], R20 ;  /* 0x0001d81401007387 */ /* 0x0001e40000100800 */
[----:B0-----:R-:W2:Y:S02]  /*6c4d0*/  LDL.LU R20, [R1+0x2594] ;  /* 0x0025940001147983 */ /* 0x001ea40000300800 */
[----:B--2---:R-:W-:Y:S02]  /*6c4e0*/  FMNMX R20, R20, R21, !PT ;  /* 0x0000001514147209 */ /* 0x004fe40007800000 */
[----:B------:R-:W2:Y:S03]  /*6c4f0*/  LDL.LU R21, [R1+0x2590] ;  /* 0x0025900001157983 */ /* 0x000ea60000300800 */
[----:B------:R0:W-:Y:S02]  /*6c500*/  STL [R1+0x1d4], R20 ;  /* 0x0001d41401007387 */ /* 0x0001e40000100800 */
[----:B0-----:R-:W2:Y:S02]  /*6c510*/  LDL.LU R20, [R1+0x258c] ;  /* 0x00258c0001147983 */ /* 0x001ea40000300800 */
[----:B--2---:R-:W-:-:S02]  /*6c520*/  FMNMX R20, R20, R21, !PT ;  /* 0x0000001514147209 */ /* 0x004fc40007800000 */
        /* <DEDUP_REMOVED lines=26> */
[----:B0-----:R-:W2:Y:S04]  /*6c6d0*/  LDL.LU R20, [R1+0x2554] ;  /* 0x0025540001147983 */ /* 0x001ea80000300800 */
[----:B------:R-:W0:Y:S04]  /*6c6e0*/  SHFL.BFLY PT, R22, R8, 0x1, 0x1f ;  /* 0x0c201f0008167f89 */ /* 0x000e2800000e0000 */
[----:B------:R-:W1:Y:S04]  /*6c6f0*/  SHFL.BFLY PT, R23, R9, 0x1, 0x1f ;  /* 0x0c201f0009177f89 */ /* 0x000e6800000e0000 */
[----:B------:R-:W3:Y:S04]  /*6c700*/  SHFL.BFLY PT, R10, R17, 0x1, 0x1f ;  /* 0x0c201f00110a7f89 */ /* 0x000ee800000e0000 */
[----:B------:R-:W4:Y:S01]  /*6c710*/  SHFL.BFLY PT, R16, R18, 0x1, 0x1f ;  /* 0x0c201f0012107f89 */ /* 0x000f2200000e0000 */
[----:B--2---:R-:W-:-:S03]  /*6c720*/  FMNMX R21, R21, R20, !PT ;  /* 0x0000001415157209 */ /* 0x004fc60007800000 */
[----:B------:R-:W2:Y:S02]  /*6c730*/  LDL.LU R20, [R1+0x2550] ;  /* 0x0025500001147983 */ /* 0x000ea40000300800 */
[----:B------:R0:W-:Y:S02]  /*6c740*/  STL [R1+0x134], R21 ;  /* 0x0001341501007387 */ /* 0x0001e40000100800 */
[----:B0-----:R-:W2:Y:S04]  /*6c750*/  LDL.LU R21, [R1+0x254c] ;  /* 0x00254c0001157983 */ /* 0x001ea80000300800 */
[----:B------:R-:W0:Y:S01]  /*6c760*/  SHFL.BFLY PT, R19, R25, 0x1, 0x1f ;  /* 0x0c201f0019137f89 */ /* 0x000e2200000e0000 */
[----:B------:R-:W-:Y:S02]  /*6c770*/  FMNMX R8, R8, R22, !PT ;  /* 0x0000001608087209 */ /* 0x000fe40007800000 */
[----:B-1----:R-:W-:-:S02]  /*6c780*/  FMNMX R9, R9, R23, !PT ;  /* 0x0000001709097209 */ /* 0x002fc40007800000 */
[----:B---3--:R-:W-:Y:S02]  /*6c790*/  FMNMX R17, R17, R10, !PT ;  /* 0x0000000a11117209 */ /* 0x008fe40007800000 */
[----:B----4-:R-:W-:Y:S01]  /*6c7a0*/  FMNMX R18, R18, R16, !PT ;  /* 0x0000001012127209 */ /* 0x010fe20007800000 */
[----:B------:R-:W1:Y:S04]  /*6c7b0*/  SHFL.BFLY PT, R24, R14, 0x1, 0x1f ;  /* 0x0c201f000e187f89 */ /* 0x000e6800000e0000 */
[----:B------:R-:W3:Y:S04]  /*6c7c0*/  SHFL.BFLY PT, R7, R27, 0x1, 0x1f ;  /* 0x0c201f001b077f89 */ /* 0x000ee800000e0000 */
[----:B------:R-:W4:Y:S04]  /*6c7d0*/  SHFL.BFLY PT, R5, R26, 0x1, 0x1f ;  /* 0x0c201f001a057f89 */ /* 0x000f2800000e0000 */
[----:B------:R-:W4:Y:S01]  /*6c7e0*/  SHFL.BFLY PT, R15, R29, 0x1, 0x1f ;  /* 0x0c201f001d0f7f89 */ /* 0x000f2200000e0000 */
[----:B0-----:R-:W-:-:S03]  /*6c7f0*/  FMNMX R25, R25, R19, !PT ;  /* 0x0000001319197209 */ /* 0x001fc60007800000 */
[----:B------:R-:W0:Y:S04]  /*6c800*/  SHFL.BFLY PT, R13, R28, 0x1, 0x1f ;  /* 0x0c201f001c0d7f89 */ /* 0x000e2800000e0000 */
[----:B------:R-:W0:Y:S01]  /*6c810*/  SHFL.BFLY PT, R4, R3, 0x1, 0x1f ;  /* 0x0c201f0003047f89 */ /* 0x000e2200000e0000 */
[----:B-1----:R-:W-:Y:S02]  /*6c820*/  FMNMX R24, R14, R24, !PT ;  /* 0x000000180e187209 */ /* 0x002fe40007800000 */
[----:B---3--:R-:W-:Y:S02]  /*6c830*/  FMNMX R27, R27, R7, !PT ;  /* 0x000000071b1b7209 */ /* 0x008fe40007800000 */
[----:B----4-:R-:W-:Y:S02]  /*6c840*/  FMNMX R26, R26, R5, !PT ;  /* 0x000000051a1a7209 */ /* 0x010fe40007800000 */
[----:B------:R-:W-:-:S02]  /*6c850*/  FMNMX R29, R29, R15, !PT ;  /* 0x0000000f1d1d7209 */ /* 0x000fc40007800000 */
[----:B0-----:R-:W-:Y:S02]  /*6c860*/  FMNMX R28, R28, R13, !PT ;  /* 0x0000000d1c1c7209 */ /* 0x001fe40007800000 */
[----:B------:R-:W-:Y:S02]  /*6c870*/  FMNMX R3, R3, R4, !PT ;  /* 0x0000000403037209 */ /* 0x000fe40007800000 */
[----:B--2---:R-:W-:Y:S02]  /*6c880*/  FMNMX R21, R21, R20, !PT ;  /* 0x0000001415157209 */ /* 0x004fe40007800000 */
[----:B------:R-:W2:Y:S03]  /*6c890*/  LDL.LU R20, [R1+0x2548] ;  /* 0x0025480001147983 */ /* 0x000ea60000300800 */
[----:B------:R0:W-:Y:S02]  /*6c8a0*/  STL [R1+0x130], R21 ;  /* 0x0001301501007387 */ /* 0x0001e40000100800 */
[----:B0-----:R-:W3:Y:S01]  /*6c8b0*/  LDL.LU R21, [R1+0x2544] ;  /* 0x0025440001157983 */ /* 0x001ee20000300800 */
[----:B------:R-:W4:Y:S02]  /*6c8c0*/  LDL.LU R22, [R1+0x2540] ;  /* 0x0025400001167983 */ /* 0x000f240000300800 */
[----:B------:R0:W-:Y:S02]  /*6c8d0*/  STL [R1+0xec], R8 ;  /* 0x0000ec0801007387 */ /* 0x0001e40000100800 */
[----:B0-----:R-:W2:Y:S01]  /*6c8e0*/  LDL.LU R8, [R1+0x253c] ;  /* 0x00253c0001087983 */ /* 0x001ea20000300800 */
[----:B------:R-:W2:Y:S02]  /*6c8f0*/  LDL.LU R23, [R1+0x2538] ;  /* 0x0025380001177983 */ /* 0x000ea40000300800 */
[----:B------:R0:W-:Y:S02]  /*6c900*/  STL [R1+0xe8], R9 ;  /* 0x0000e80901007387 */ /* 0x0001e40000100800 */
[----:B0-----:R-:W2:Y:S01]  /*6c910*/  LDL.LU R9, [R1+0x2534] ;  /* 0x0025340001097983 */ /* 0x001ea20000300800 */
[----:B------:R-:W2:Y:S02]  /*6c920*/  LDL.LU R10, [R1+0x2530] ;  /* 0x00253000010a7983 */ /* 0x000ea40000300800 */
[----:B------:R0:W-:Y:S02]  /*6c930*/  STL [R1+0xe4], R17 ;  /* 0x0000e41101007387 */ /* 0x0001e40000100800 */
[----:B0-----:R-:W3:Y:S01]  /*6c940*/  LDL.LU R17, [R1+0x252c] ;  /* 0x00252c0001117983 */ /* 0x001ee20000300800 */
[----:B------:R-:W3:Y:S02]  /*6c950*/  LDL.LU R16, [R1+0x2528] ;  /* 0x0025280001107983 */ /* 0x000ee40000300800 */
[----:B------:R0:W-:Y:S02]  /*6c960*/  STL [R1+0xe0], R18 ;  /* 0x0000e01201007387 */ /* 0x0001e40000100800 */
[----:B0-----:R-:W3:Y:S01]  /*6c970*/  LDL.LU R18, [R1+0x2524] ;  /* 0x0025240001127983 */ /* 0x001ee20000300800 */
[----:B------:R-:W3:Y:S02]  /*6c980*/  LDL.LU R19, [R1+0x2520] ;  /* 0x0025200001137983 */ /* 0x000ee40000300800 */
[----:B------:R0:W-:Y:S02]  /*6c990*/  STL [R1+0x7c], R25 ;  /* 0x00007c1901007387 */ /* 0x0001e40000100800 */
[----:B------:R-:W3:Y:S01]  /*6c9a0*/  LDL.LU R7, [R1+0x251c] ;  /* 0x00251c0001077983 */ /* 0x000ee20000300800 */
[----:B------:R-:W3:Y:S01]  /*6c9b0*/  LDL.LU R5, [R1+0x2518] ;  /* 0x0025180001057983 */ /* 0x000ee20000300800 */
[----:B------:R-:W3:Y:S02]  /*6c9c0*/  LDL.LU R15, [R1+0x2514] ;  /* 0x00251400010f7983 */ /* 0x000ee40000300800 */
[----:B------:R-:W3:Y:S02]  /*6c9d0*/  LDL.LU R13, [R1+0x2510] ;  /* 0x00251000010d7983 */ /* 0x000ee40000300800 */
[----:B------:R-:W3:Y:S01]  /*6c9e0*/  LDL.LU R4, [R1+0x250c] ;  /* 0x00250c0001047983 */ /* 0x000ee20000300800 */
[----:B0-----:R-:W0:Y:S02]  /*6c9f0*/  S2R R25, SR_TID.X ;  /* 0x0000000000197919 */ /* 0x001e240000002100 */
[C---:B0-----:R-:W-:Y:S01]  /*6ca00*/  LOP3.LUT R14, R25.reuse, 0x1c, RZ, 0xc0, !PT ;  /* 0x0000001c190e7812 */ /* 0x041fe200078ec0ff */
[----:B------:R-:W-:-:S04]  /*6ca10*/  LOP3.LUT R25, R25, 0xff, RZ, 0xc0, !PT ;  /* 0x000000ff19197812 */ /* 0x000fc800078ec0ff */
[----:B------:R-:W-:Y:S01]  /*6ca20*/  SHF.R.U32.HI R25, RZ, 0x3, R25 ;  /* 0x00000003ff197819 */ /* 0x000fe20000011619 */
[----:B------:R-:W-:-:S03]  /*6ca30*/  IMAD.SHL.U32 R14, R14, 0x8, RZ ;  /* 0x000000080e0e7824 */ /* 0x000fc600078e00ff */
[----:B------:R-:W-:-:S04]  /*6ca40*/  LOP3.LUT R25, R25, 0x1c, RZ, 0xc0, !PT ;  /* 0x0000001c19197812 */ /* 0x000fc800078ec0ff */
[----:B------:R-:W-:Y:S02]  /*6ca50*/  IADD3 R25, R14, R25, RZ ;  /* 0x000000190e197210 */ /* 0x000fe40007ffe0ff */
[----:B------:R-:W3:Y:S04]  /*6ca60*/  LDL.LU R14, [R1+0x2508] ;  /* 0x00250800010e7983 */ /* 0x000ee80000300800 */
[----:B------:R-:W0:Y:S04]  /*6ca70*/  SHFL.BFLY PT, R12, R2, 0x1, 0x1f ;  /* 0x0c201f00020c7f89 */ /* 0x000e2800000e0000 */
[----:B------:R-:W1:Y:S01]  /*6ca80*/  SHFL.BFLY PT, R11, R0, 0x1, 0x1f ;  /* 0x0c201f00000b7f89 */ /* 0x000e6200000e0000 */
[----:B0-----:R-:W-:-:S02]  /*6ca90*/  FMNMX R2, R2, R12, !PT ;  /* 0x0000000c02027209 */ /* 0x001fc40007800000 */
[----:B-1----:R-:W-:Y:S01]  /*6caa0*/  FMNMX R0, R0, R11, !PT ;  /* 0x0000000b00007209 */ /* 0x002fe20007800000 */
[----:B------:R-:W4:Y:S01]  /*6cab0*/  LDL.LU R12, [R1+0x2504] ;  /* 0x00250400010c7983 */ /* 0x000f220000300800 */
[----:B------:R-:W4:Y:S03]  /*6cac0*/  LDL.LU R11, [R1+0x2500] ;  /* 0x00250000010b7983 */ /* 0x000f260000300800 */
[----:B--2---:R0:W-:Y:S01]  /*6cad0*/  @!P1 STS [R25+0x40000], R10 ;  /* 0x0400000a19009388 */ /* 0x0041e20000000800 */
[----:B------:R1:W-:Y:S02]  /*6cae0*/  @!P1 STS [R25+0x40100], R9 ;  /* 0x0401000919009388 */ /* 0x0003e40000000800 */
[----:B------:R2:W-:Y:S01]  /*6caf0*/  @!P1 STS [R25+0x40200], R8 ;  /* 0x0402000819009388 */ /* 0x0005e20000000800 */
[----:B0-----:R-:W4:Y:S01]  /*6cb00*/  LDL.LU R10, [R1+0x24fc] ;  /* 0x0024fc00010a7983 */ /* 0x001f220000300800 */
[----:B-1----:R-:W4:Y:S02]  /*6cb10*/  LDL.LU R9, [R1+0x24f8] ;  /* 0x0024f80001097983 */ /* 0x002f240000300800 */
[----:B--2---:R-:W2:Y:S01]  /*6cb20*/  LDL.LU R8, [R1+0x24f4] ;  /* 0x0024f40001087983 */ /* 0x004ea20000300800 */
[----:B---3--:R0:W-:Y:S04]  /*6cb30*/  STL [R1+0x24f0], R14 ;  /* 0x0024f00e01007387 */ /* 0x0081e80000100800 */
[----:B0-----:R-:W3:Y:S04]  /*6cb40*/  LDL.LU R14, [R1+0x25c] ;  /* 0x00025c00010e7983 */ /* 0x001ee80000300800 */
[----:B---3--:R0:W-:Y:S04]  /*6cb50*/  @!P1 STS [R25+0x40300], R14 ;  /* 0x0403000e19009388 */ /* 0x0081e80000000800 */
[----:B0-----:R-:W3:Y:S01]  /*6cb60*/  LDL.LU R14, [R1+0x24f0] ;  /* 0x0024f000010e7983 */ /* 0x001ee20000300800 */
[----:B------:R0:W-:Y:S03]  /*6cb70*/  STL [R1+0x24ec], R15 ;  /* 0x0024ec0f01007387 */ /* 0x0001e60000100800 */
[----:B0-----:R-:W2:Y:S04]  /*6cb80*/  LDL.LU R15, [R1+0x258] ;  /* 0x00025800010f7983 */ /* 0x001ea80000300800 */
[----:B--2---:R0:W-:Y:S04]  /*6cb90*/  @!P1 STS [R25+0x40400], R15 ;  /* 0x0404000f19009388 */ /* 0x0041e80000000800 */
[----:B0-----:R-:W2:Y:S01]  /*6cba0*/  LDL.LU R15, [R1+0x24ec] ;  /* 0x0024ec00010f7983 */ /* 0x001ea20000300800 */
[----:B------:R0:W-:Y:S03]  /*6cbb0*/  STL [R1+0x24e8], R16 ;  /* 0x0024e81001007387 */ /* 0x0001e60000100800 */
[----:B0-----:R-:W2:Y:S04]  /*6cbc0*/  LDL.LU R16, [R1+0x254] ;  /* 0x0002540001107983 */ /* 0x001ea80000300800 */
[----:B--2---:R0:W-:Y:S04]  /*6cbd0*/  @!P1 STS [R25+0x40500], R16 ;  /* 0x0405001019009388 */ /* 0x0041e80000000800 */
[----:B0-----:R-:W2:Y:S01]  /*6cbe0*/  LDL.LU R16, [R1+0x24e8] ;  /* 0x0024e80001107983 */ /* 0x001ea20000300800 */
[----:B------:R0:W-:Y:S03]  /*6cbf0*/  STL [R1+0x24e4], R17 ;  /* 0x0024e41101007387 */ /* 0x0001e60000100800 */
[----:B0-----:R-:W2:Y:S01]  /*6cc00*/  LDL.LU R17, [R1+0x250] ;  /* 0x0002500001117983 */ /* 0x001ea20000300800 */
[----:B------:R0:W-:Y:S03]  /*6cc10*/  STL [R1+0x24e0], R6 ;  /* 0x0024e00601007387 */ /* 0x0001e60000100800 */
[----:B0-----:R-:W3:Y:S01]  /*6cc20*/  LDL.LU R6, [R1+0x24c] ;  /* 0x00024c0001067983 */ /* 0x001ee20000300800 */
[----:B------:R0:W-:Y:S03]  /*6cc30*/  STL [R1+0x24dc], R4 ;  /* 0x0024dc0401007387 */ /* 0x0001e60000100800 */
[----:B0-----:R-:W4:Y:S04]  /*6cc40*/  LDL.LU R4, [R1+0x1d8] ;  /* 0x0001d80001047983 */ /* 0x001f280000300800 */
[----:B--2---:R0:W-:Y:S04]  /*6cc50*/  @!P1 STS [R25+0x40600], R17 ;  /* 0x0406001119009388 */ /* 0x0041e80000000800 */
[----:B0-----:R-:W2:Y:S04]  /*6cc60*/  LDL.LU R17, [R1+0x24e4] ;  /* 0x0024e40001117983 */ /* 0x001ea80000300800 */
[----:B---3--:R0:W-:Y:S04]  /*6cc70*/  @!P1 STS [R25+0x40700], R6 ;  /* 0x0407000619009388 */ /* 0x0081e80000000800 */
[----:B0-----:R-:W3:Y:S04]  /*6cc80*/  LDL.LU R6, [R1+0x24e0] ;  /* 0x0024e00001067983 */ /* 0x001ee80000300800 */
[----:B----4-:R0:W-:Y:S04]  /*6cc90*/  @!P1 STS [R25+0x40800], R4 ;  /* 0x0408000419009388 */ /* 0x0101e80000000800 */
[----:B0-----:R-:W4:Y:S01]  /*6cca0*/  LDL.LU R4, [R1+0x24dc] ;  /* 0x0024dc0001047983 */ /* 0x001f220000300800 */
[----:B------:R0:W-:Y:S03]  /*6ccb0*/  STL [R1+0x24d8], R5 ;  /* 0x0024d80501007387 */ /* 0x0001e60000100800 */
[----:B0-----:R-:W2:Y:S01]  /*6ccc0*/  LDL.LU R5, [R1+0x1d4] ;  /* 0x0001d40001057983 */ /* 0x001ea20000300800 */
[----:B------:R0:W-:Y:S03]  /*6ccd0*/  STL [R1+0x24d4], R7 ;  /* 0x0024d40701007387 */ /* 0x0001e60000100800 */
[----:B0-----:R-:W3:Y:S01]  /*6cce0*/  LDL.LU R7, [R1+0x1d0] ;  /* 0x0001d00001077983 */ /* 0x001ee20000300800 */
[----:B------:R0:W-:Y:S03]  /*6ccf0*/  STL [R1+0x24d0], R29 ;  /* 0x0024d01d01007387 */ /* 0x0001e60000100800 */
[----:B0-----:R-:W4:Y:S01]  /*6cd00*/  LDL.LU R29, [R1+0x18c] ;  /* 0x00018c00011d7983 */ /* 0x001f220000300800 */
        /* <DEDUP_REMOVED lines=23> */
[----:B0-----:R-:W4:Y:S04]  /*6ce80*/  LDL.LU R18, [R1+0x7c] ;  /* 0x00007c0001127983 */ /* 0x001f280000300800 */
[----:B--2---:R0:W-:Y:S04]  /*6ce90*/  @!P1 STS [R25+0x40900], R5 ;  /* 0x0409000519009388 */ /* 0x0041e80000000800 */
[----:B0-----:R-:W2:Y:S04]  /*6cea0*/  LDL.LU R5, [R1+0x24d8] ;  /* 0x0024d80001057983 */ /* 0x001ea80000300800 */
[----:B---3--:R0:W-:Y:S04]  /*6ceb0*/  @!P1 STS [R25+0x40a00], R7 ;  /* 0x040a000719009388 */ /* 0x0081e80000000800 */
[----:B0-----:R-:W3:Y:S04]  /*6cec0*/  LDL.LU R7, [R1+0x24d4] ;  /* 0x0024d40001077983 */ /* 0x001ee80000300800 */
[----:B----4-:R0:W-:Y:S04]  /*6ced0*/  @!P1 STS [R25+0x40b00], R29 ;  /* 0x040b001d19009388 */ /* 0x0101e80000000800 */
[----:B0-----:R-:W4:Y:S04]  /*6cee0*/  LDL.LU R29, [R1+0x24d0] ;  /* 0x0024d000011d7983 */ /* 0x001f280000300800 */
[----:B------:R0:W-:Y:S04]  /*6cef0*/  @!P1 STS [R25+0x40c00], R28 ;  /* 0x040c001c19009388 */ /* 0x0001e80000000800 */
[----:B0-----:R-:W2:Y:S04]  /*6cf00*/  LDL.LU R28, [R1+0x24cc] ;  /* 0x0024cc00011c7983 */ /* 0x001ea80000300800 */
[----:B------:R0:W-:Y:S04]  /*6cf10*/  @!P1 STS [R25+0x40d00], R3 ;  /* 0x040d000319009388 */ /* 0x0001e80000000800 */
[----:B0-----:R-:W3:Y:S04]  /*6cf20*/  LDL.LU R3, [R1+0x24c8] ;  /* 0x0024c80001037983 */ /* 0x001ee80000300800 */
        /* <DEDUP_REMOVED lines=18> */
[----:B------:R0:W-:Y:S01]  /*6d050*/  @!P1 STS [R25+0x41700], R18 ;  /* 0x0417001219009388 */ /* 0x0001e20000000800 */
[----:B------:R-:W-:Y:S02]  /*6d060*/  @!P1 STS [R25+0x41800], R27 ;  /* 0x0418001b19009388 */ /* 0x000fe40000000800 */
[----:B------:R-:W-:Y:S02]  /*6d070*/  @!P1 STS [R25+0x41900], R26 ;  /* 0x0419001a19009388 */ /* 0x000fe40000000800 */
[----:B------:R1:W-:Y:S01]  /*6d080*/  @!P1 STS [R25+0x41a00], R24 ;  /* 0x041a001819009388 */ /* 0x0003e20000000800 */
[----:B0-----:R-:W3:Y:S04]  /*6d090*/  LDL.LU R18, [R1+0x24a0] ;  /* 0x0024a00001127983 */ /* 0x001ee80000300800 */
[----:B-1----:R-:W0:Y:S02]  /*6d0a0*/  S2R R24, SR_TID.X ;  /* 0x0000000000187919 */ /* 0x002e240000002100 */
[----:B0-----:R-:W-:-:S02]  /*6d0b0*/  LOP3.LUT R24, R24, 0xff, RZ, 0xc0, !PT ;  /* 0x000000ff18187812 */ /* 0x001fc400078ec0ff */
        /* <DEDUP_REMOVED lines=8> */
[----:B------:R-:W-:Y:S04]  /*6d140*/  STL [R1+0x247c], R4 ;  /* 0x00247c0401007387 */ /* 0x000fe80000100800 */
[----:B----4-:R-:W-:Y:S04]  /*6d150*/  @!P1 STS [R25+0x41b00], R29 ;  /* 0x041b001d19009388 */ /* 0x010fe80000000800 */
[----:B--2---:R-:W-:Y:S04]  /*6d160*/  @!P1 STS [R25+0x41c00], R28 ;  /* 0x041c001c19009388 */ /* 0x004fe80000000800 */
[----:B---3--:R-:W-:Y:S04]  /*6d170*/  @!P1 STS [R25+0x41d00], R3 ;  /* 0x041d000319009388 */ /* 0x008fe80000000800 */
[----:B------:R-:W-:Y:S04]  /*6d180*/  @!P1 STS [R25+0x41e00], R2 ;  /* 0x041e000219009388 */ /* 0x000fe80000000800 */
[----:B------:R-:W-:Y:S01]  /*6d190*/  @!P1 STS [R25+0x41f00], R0 ;  /* 0x041f000019009388 */ /* 0x000fe20000000800 */
[----:B------:R-:W-:Y:S06]  /*6d1a0*/  BAR.SYNC.DEFER_BLOCKING 0x0 ;  /* 0x0000000000007b1d */ /* 0x000fec0000010000 */
[----:B------:R-:W0:Y:S04]  /*6d1b0*/  LDS R0, [R24.X4+0x40800] ;  /* 0x0408000018007984 */ /* 0x000e280000004800 */
[----:B------:R-:W1:Y:S04]  /*6d1c0*/  LDS R3, [R24.X4+0x40000] ;  /* 0x0400000018037984 */ /* 0x000e680000004800 */
[----:B------:R-:W2:Y:S04]  /*6d1d0*/  LDS R2, [R24.X4+0x40400] ;  /* 0x0404000018027984 */ /* 0x000ea80000004800 */
[----:B0-----:R-:W0:Y:S04]  /*6d1e0*/  SHFL.BFLY PT, R4, R0, 0x4, 0x1f ;  /* 0x0c801f0000047f89 */ /* 0x001e2800000e0000 */
[----:B-1----:R-:W1:Y:S04]  /*6d1f0*/  SHFL.BFLY PT, R28, R3, 0x4, 0x1f ;  /* 0x0c801f00031c7f89 */ /* 0x002e6800000e0000 */
[----:B--2---:R-:W2:Y:S01]  /*6d200*/  SHFL.BFLY PT, R29, R2, 0x4, 0x1f ;  /* 0x0c801f00021d7f89 */ /* 0x004ea200000e0000 */
[----:B0-----:R-:W-:-:S05]  /*6d210*/  FMNMX R0, R0, R4, !PT ;  /* 0x0000000400007209 */ /* 0x001fca0007800000 */
[----:B------:R-:W0:Y:S01]  /*6d220*/  SHFL.BFLY PT, R4, R0, 0x2, 0x1f ;  /* 0x0c401f0000047f89 */ /* 0x000e2200000e0000 */
[----:B-1----:R-:W-:Y:S02]  /*6d230*/  FMNMX R3, R3, R28, !PT ;  /* 0x0000001c03037209 */ /* 0x002fe40007800000 */
[----:B--2---:R-:W-:-:S03]  /*6d240*/  FMNMX R2, R2, R29, !PT ;  /* 0x0000001d02027209 */ /* 0x004fc60007800000 */
[----:B------:R-:W1:Y:S04]  /*6d250*/  SHFL.BFLY PT, R28, R3, 0x2, 0x1f ;  /* 0x0c401f00031c7f89 */ /* 0x000e6800000e0000 */
[----:B------:R-:W2:Y:S01]  /*6d260*/  SHFL.BFLY PT, R29, R2, 0x2, 0x1f ;  /* 0x0c401f00021d7f89 */ /* 0x000ea200000e0000 */
[----:B0-----:R-:W-:-:S05]  /*6d270*/  FMNMX R0, R0, R4, !PT ;  /* 0x0000000400007209 */ /* 0x001fca0007800000 */
[----:B------:R-:W0:Y:S01]  /*6d280*/  SHFL.BFLY PT, R4, R0, 0x1, 0x1f ;  /* 0x0c201f0000047f89 */ /* 0x000e2200000e0000 */
[----:B-1----:R-:W-:Y:S02]  /*6d290*/  FMNMX R3, R3, R28, !PT ;  /* 0x0000001c03037209 */ /* 0x002fe40007800000 */
[----:B--2---:R-:W-:-:S03]  /*6d2a0*/  FMNMX R2, R2, R29, !PT ;  /* 0x0000001d02027209 */ /* 0x004fc60007800000 */
[----:B------:R-:W1:Y:S04]  /*6d2b0*/  SHFL.BFLY PT, R29, R3, 0x1, 0x1f ;  /* 0x0c201f00031d7f89 */ /* 0x000e6800000e0000 */
[----:B------:R-:W2:Y:S01]  /*6d2c0*/  SHFL.BFLY PT, R28, R2, 0x1, 0x1f ;  /* 0x0c201f00021c7f89 */ /* 0x000ea200000e0000 */
[----:B0-----:R-:W-:-:S03]  /*6d2d0*/  FMNMX R0, R0, R4, !PT ;  /* 0x0000000400007209 */ /* 0x001fc60007800000 */
[----:B------:R-:W0:Y:S01]  /*6d2e0*/  S2R R4, SR_TID.X ;  /* 0x0000000000047919 */ /* 0x000e220000002100 */
[----:B-1----:R-:W-:Y:S02]  /*6d2f0*/  FMNMX R3, R3, R29, !PT ;  /* 0x0000001d03037209 */ /* 0x002fe40007800000 */
[----:B--2---:R-:W-:-:S03]  /*6d300*/  FMNMX R2, R2, R28, !PT ;  /* 0x0000001c02027209 */ /* 0x004fc60007800000 */
[----:B------:R-:W-:Y:S02]  /*6d310*/  @!P0 STS [R24.X4+0x40000], R3 ;  /* 0x0400000318008388 */ /* 0x000fe40000004800 */
[----:B------:R-:W-:Y:S02]  /*6d320*/  @!P0 STS [R24.X4+0x40400], R2 ;  /* 0x0404000218008388 */ /* 0x000fe40000004800 */
[----:B------:R-:W-:Y:S01]  /*6d330*/  @!P0 STS [R24.X4+0x40800], R0 ;  /* 0x0408000018008388 */ /* 0x000fe20000004800 */
[----:B0-----:R-:W0:Y:S04]  /*6d340*/  LDS R28, [R4.X4+0x41000] ;  /* 0x04100000041c7984 */ /* 0x001e280000004800 */
[----:B------:R-:W1:Y:S04]  /*6d350*/  LDS R3, [R4.X4+0x41400] ;  /* 0x0414000004037984 */ /* 0x000e680000004800 */
[----:B------:R-:W2:Y:S04]  /*6d360*/  LDS R29, [R4.X4+0x40c00] ;  /* 0x040c0000041d7984 */ /* 0x000ea80000004800 */
[----:B------:R-:W3:Y:S04]  /*6d370*/  LDS R2, [R4.X4+0x41800] ;  /* 0x0418000004027984 */ /* 0x000ee80000004800 */
[----:B------:R-:W-:Y:S04]  /*6d380*/  LDS R0, [R4.X4+0x41c00] ;  /* 0x041c000004007984 */ /* 0x000fe80000004800 */
[----:B------:R-:W-:Y:S01]  /*6d390*/  STL [R1+0x2478], R5 ;  /* 0x0024780501007387 */ /* 0x000fe20000100800 */
[----:B------:R-:W-:Y:S02]  /*6d3a0*/  STL [R1+0x2474], R7 ;  /* 0x0024740701007387 */ /* 0x000fe40000100800 */
[----:B------:R-:W4:Y:S02]  /*6d3b0*/  LDL.LU R14, [R1+0x1e0] ;  /* 0x0001e000010e7983 */ /* 0x000f240000300800 */
[----:B------:R-:W4:Y:S01]  /*6d3c0*/  LDL.LU R26, [R1+0x1e4] ;  /* 0x0001e400011a7983 */ /* 0x000f220000300800 */
[----:B0-----:R-:W0:Y:S04]  /*6d3d0*/  SHFL.BFLY PT, R11, R28, 0x4, 0x1f ;  /* 0x0c801f001c0b7f89 */ /* 0x001e2800000e0000 */
[----:B-1----:R-:W1:Y:S04]  /*6d3e0*/  SHFL.BFLY PT, R10, R3, 0x4, 0x1f ;  /* 0x0c801f00030a7f89 */ /* 0x002e6800000e0000 */
[----:B--2---:R-:W2:Y:S04]  /*6d3f0*/  SHFL.BFLY PT, R12, R29, 0x4, 0x1f ;  /* 0x0c801f001d0c7f89 */ /* 0x004ea800000e0000 */
[----:B---3--:R-:W3:Y:S01]  /*6d400*/  SHFL.BFLY PT, R7, R2, 0x4, 0x1f ;  /* 0x0c801f0002077f89 */ /* 0x008ee200000e0000 */
[----:B0-----:R-:W-:-:S05]  /*6d410*/  FMNMX R28, R28, R11, !PT ;  /* 0x0000000b1c1c7209 */ /* 0x001fca0007800000 */
[----:B------:R-:W0:Y:S01]  /*6d420*/  SHFL.BFLY PT, R11, R28, 0x2, 0x1f ;  /* 0x0c401f001c0b7f89 */ /* 0x000e2200000e0000 */
[----:B-1----:R-:W-:-:S03]  /*6d430*/  FMNMX R3, R3, R10, !PT ;  /* 0x0000000a03037209 */ /* 0x002fc60007800000 */
[----:B------:R-:W1:Y:S01]  /*6d440*/  SHFL.BFLY PT, R5, R0, 0x4, 0x1f ;  /* 0x0c801f0000057f89 */ /* 0x000e6200000e0000 */
[----:B--2---:R-:W-:Y:S02]  /*6d450*/  FMNMX R29, R29, R12, !PT ;  /* 0x0000000c1d1d7209 */ /* 0x004fe40007800000 */
[----:B---3--:R-:W-:Y:S01]  /*6d460*/  FMNMX R2, R2, R7, !PT ;  /* 0x0000000702027209 */ /* 0x008fe20007800000 */
[----:B------:R-:W2:Y:S04]  /*6d470*/  SHFL.BFLY PT, R10, R3, 0x2, 0x1f ;  /* 0x0c401f00030a7f89 */ /* 0x000ea800000e0000 */
[----:B------:R-:W3:Y:S04]  /*6d480*/  SHFL.BFLY PT, R12, R29, 0x2, 0x1f ;  /* 0x0c401f001d0c7f89 */ /* 0x000ee800000e0000 */
[----:B------:R-:W3:Y:S01]  /*6d490*/  SHFL.BFLY PT, R7, R2, 0x2, 0x1f ;  /* 0x0c401f0002077f89 */ /* 0x000ee200000e0000 */
[----:B0-----:R-:W-:-:S05]  /*6d4a0*/  FMNMX R28, R28, R11, !PT ;  /* 0x0000000b1c1c7209 */ /* 0x001fca0007800000 */
[----:B------:R-:W0:Y:S01]  /*6d4b0*/  SHFL.BFLY PT, R11, R28, 0x1, 0x1f ;  /* 0x0c201f001c0b7f89 */ /* 0x000e2200000e0000 */
[----:B-1----:R-:W-:Y:S02]  /*6d4c0*/  FMNMX R0, R0, R5, !PT ;  /* 0x0000000500007209 */ /* 0x002fe40007800000 */
[----:B--2---:R-:W-:Y:S02]  /*6d4d0*/  FMNMX R3, R3, R10, !PT ;  /* 0x0000000a03037209 */ /* 0x004fe40007800000 */
[----:B------:R-:W2:Y:S04]  /*6d4e0*/  LDL.LU R10, [R1+0x1c0] ;  /* 0x0001c000010a7983 */ /* 0x000ea80000300800 */
[----:B------:R-:W1:Y:S01]  /*6d4f0*/  SHFL.BFLY PT, R5, R0, 0x2, 0x1f ;  /* 0x0c401f0000057f89 */ /* 0x000e6200000e0000 */
[----:B---3--:R-:W-:-:S02]  /*6d500*/  FMNMX R29, R29, R12, !PT ;  /* 0x0000000c1d1d7209 */ /* 0x008fc40007800000 */
[----:B------:R-:W-:-:S03]  /*6d510*/  FMNMX R2, R2, R7, !PT ;  /* 0x0000000702027209 */ /* 0x000fc60007800000 */
[----:B------:R-:W3:Y:S04]  /*6d520*/  SHFL.BFLY PT, R13, R29, 0x1, 0x1f ;  /* 0x0c201f001d0d7f89 */ /* 0x000ee800000e0000 */
[----:B------:R-:W3:Y:S01]  /*6d530*/  SHFL.BFLY PT, R7, R2, 0x1, 0x1f ;  /* 0x0c201f0002077f89 */ /* 0x000ee200000e0000 */
[----:B0-----:R-:W-:-:S03]  /*6d540*/  FMNMX R28, R28, R11, !PT ;  /* 0x0000000b1c1c7209 */ /* 0x001fc60007800000 */
[----:B------:R-:W2:Y:S01]  /*6d550*/  LDL R11, [R1+0x410] ;  /* 0x00041000010b7983 */ /* 0x000ea20000100800 */
[----:B-1----:R-:W-:-:S03]  /*6d560*/  FMNMX R0, R0, R5, !PT ;  /* 0x0000000500007209 */ /* 0x002fc60007800000 */
[----:B------:R-:W0:Y:S04]  /*6d570*/  S2R R24, SR_TID.X ;  /* 0x0000000000187919 */ /* 0x000e280000002100 */
[----:B------:R-:W1:Y:S01]  /*6d580*/  SHFL.BFLY PT, R5, R0, 0x1, 0x1f ;  /* 0x0c201f0000057f89 */ /* 0x000e6200000e0000 */
[----:B---3--:R-:W-:Y:S02]  /*6d590*/  FMNMX R29, R29, R13, !PT ;  /* 0x0000000d1d1d7209 */ /* 0x008fe40007800000 */
[----:B------:R-:W2:Y:S01]  /*6d5a0*/  LDL.LU R13, [R1+0x1c4] ;  /* 0x0001c400010d7983 */ /* 0x000ea20000300800 */
[----:B------:R-:W-:Y:S01]  /*6d5b0*/  FMNMX R2, R2, R7, !PT ;  /* 0x0000000702027209 */ /* 0x000fe20007800000 */
[----:B------:R-:W2:Y:S01]  /*6d5c0*/  LDL.LU R25, [R1+0x1e8] ;  /* 0x0001e80001197983 */ /* 0x000ea20000300800 */
[----:B------:R-:W2:Y:S03]  /*6d5d0*/  LDL R7, [R1+0x414] ;  /* 0x0004140001077983 */ /* 0x000ea60000100800 */
[----:B------:R-:W0:Y:S01]  /*6d5e0*/  SHFL.BFLY PT, R12, R3, 0x1, 0x1f ;  /* 0x0c201f00030c7f89 */ /* 0x000e2200000e0000 */
[----:B-1----:R-:W-:Y:S01]  /*6d5f0*/  FMNMX R0, R0, R5, !PT ;  /* 0x0000000500007209 */ /* 0x002fe20007800000 */
[----:B0-----:R-:W-:-:S02]  /*6d600*/  LOP3.LUT R5, R24, 0x1c, RZ, 0xc0, !PT ;  /* 0x0000001c18057812 */ /* 0x001fc400078ec0ff */
[----:B------:R-:W2:Y:S01]  /*6d610*/  LDL.LU R24, [R1+0x1ec] ;  /* 0x0001ec0001187983 */ /* 0x000ea20000300800 */
[----:B------:R-:W-:-:S03]  /*6d620*/  FMNMX R3, R3, R12, !PT ;  /* 0x0000000c03037209 */ /* 0x000fc60007800000 */
[----:B------:R-:W2:Y:S01]  /*6d630*/  LDL.LU R12, [R1+0x1c8] ;  /* 0x0001c800010c7983 */ /* 0x000ea20000300800 */
[----:B------:R-:W2:Y:S03]  /*6d640*/  LDL.LU R27, [R1+0x1cc] ;  /* 0x0001cc00011b7983 */ /* 0x000ea60000300800 */
[----:B------:R-:W-:Y:S01]  /*6d650*/  @!P0 STS [R4.X4+0x40c00], R29 ;  /* 0x040c001d04008388 */ /* 0x000fe20000004800 */
[----:B------:R-:W-:Y:S02]  /*6d660*/  @!P0 STS [R4.X4+0x41000], R28 ;  /* 0x0410001c04008388 */ /* 0x000fe40000004800 */
[----:B------:R-:W-:Y:S02]  /*6d670*/  @!P0 STS [R4.X4+0x41400], R3 ;  /* 0x0414000304008388 */ /* 0x000fe40000004800 */
[----:B------:R-:W-:Y:S01]  /*6d680*/  @!P0 STS [R4.X4+0x41800], R2 ;  /* 0x0418000204008388 */ /* 0x000fe20000004800 */
[----:B------:R-:W-:Y:S01]  /*6d690*/  @!P0 STS [R4.X4+0x41c00], R0 ;  /* 0x041c000004008388 */ /* 0x000fe20000004800 */
[----:B------:R-:W-:Y:S06]  /*6d6a0*/  BAR.SYNC.DEFER_BLOCKING 0x0 ;  /* 0x0000000000007b1d */ /* 0x000fec0000010000 */
[----:B------:R-:W2:Y:S04]  /*6d6b0*/  LDS R0, [R5.X8+0x40000] ;  /* 0x0400000005007984 */ /* 0x000ea80000008800 */
[----:B------:R-:W0:Y:S04]  /*6d6c0*/  LDS R2, [R5.X8+0x40100] ;  /* 0x0401000005027984 */ /* 0x000e280000008800 */
[----:B------:R-:W1:Y:S01]  /*6d6d0*/  LDS R3, [R5.X8+0x40200] ;  /* 0x0402000005037984 */ /* 0x000e620000008800 */
[----:B--2---:R-:W-:-:S05]  /*6d6e0*/  FMNMX R11, R0, R11, !PT ;  /* 0x0000000b000b7209 */ /* 0x004fca0007800000 */
[----:B----4-:R-:W-:-:S04]  /*6d6f0*/  FFMA R0, R14, c[0x0][0x188], -R11 ;  /* 0x000062000e007a23 */ /* 0x010fc8000000080b */
[----:B------:R-:W-:Y:S02]  /*6d700*/  FMUL R28, R0, 1.4426950216293334961 ;  /* 0x3fb8aa3b001c7820 */ /* 0x000fe40000400000 */
[--C-:B------:R-:W-:Y:S02]  /*6d710*/  FFMA R0, R26, c[0x0][0x188], -R11.reuse ;  /* 0x000062001a007a23 */ /* 0x100fe4000000080b */
[----:B------:R2:W4:Y:S02]  /*6d720*/  MUFU.EX2 R14, R28 ;  /* 0x0000001c000e7308 */ /* 0x0005240000000800 */
[----:B--2---:R-:W-:Y:S02]  /*6d730*/  FMUL R28, R0, 1.4426950216293334961 ;  /* 0x3fb8aa3b001c7820 */ /* 0x004fe40000400000 */
[----:B------:R-:W-:-:S04]  /*6d740*/  FFMA R0, R10, c[0x0][0x188], -R11 ;  /* 0x000062000a007a23 */ /* 0x000fc8000000080b */
[----:B------:R2:W2:Y:S01]  /*6d750*/  MUFU.EX2 R10, R28 ;  /* 0x0000001c000a7308 */ /* 0x0004a20000000800 */
[----:B------:R-:W-:Y:S01]  /*6d760*/  STL [R1+0x10c8], R11 ;  /* 0x0010c80b01007387 */ /* 0x000fe20000100800 */
[----:B------:R-:W3:Y:S02]  /*6d770*/  LDL.LU R26, [R1+0x150] ;  /* 0x00015000011a7983 */ /* 0x000ee40000300800 */
[----:B----4-:R4:W-:Y:S02]  /*6d780*/  STL [R1+0x26c], R14 ;  /* 0x00026c0e01007387 */ /* 0x0109e40000100800 */
[----:B--2---:R-:W-:Y:S02]  /*6d790*/  FMUL R28, R0, 1.4426950216293334961 ;  /* 0x3fb8aa3b001c7820 */ /* 0x004fe40000400000 */
[----:B------:R-:W-:Y:S01]  /*6d7a0*/  FFMA R0, R13, c[0x0][0x188], -R11 ;  /* 0x000062000d007a23 */ /* 0x000fe2000000080b */
[----:B----4-:R-:W2:Y:S01]  /*6d7b0*/  LDL.LU R14, [R1+0x154] ;  /* 0x00015400010e7983 */ /* 0x010ea20000300800 */
[----:B------:R0:W-:Y:S02]  /*6d7c0*/  STL [R1+0x268], R10 ;  /* 0x0002680a01007387 */ /* 0x0001e40000100800 */
[----:B0-----:R-:W-:-:S02]  /*6d7d0*/  FMNMX R10, R2, R7, !PT ;  /* 0x00000007020a7209 */ /* 0x001fc40007800000 */
[----:B------:R0:W4:Y:S01]  /*6d7e0*/  MUFU.EX2 R2, R28 ;  /* 0x0000001c00027308 */ /* 0x0001220000000800 */
[----:B------:R-:W1:Y:S01]  /*6d7f0*/  LDL R7, [R1+0x418] ;  /* 0x0004180001077983 */ /* 0x000e620000100800 */
[----:B0-----:R-:W-:Y:S02]  /*6d800*/  FMUL R28, R0, 1.4426950216293334961 ;  /* 0x3fb8aa3b001c7820 */ /* 0x001fe40000400000 */
[----:B------:R-:W-:-:S04]  /*6d810*/  FFMA R0, R25, c[0x0][0x188], -R10 ;  /* 0x0000620019007a23 */ /* 0x000fc8000000080a */
[----:B------:R0:W4:Y:S02]  /*6d820*/  MUFU.EX2 R25, R28 ;  /* 0x0000001c00197308 */ /* 0x0001240000000800 */
[----:B0-----:R-:W-:-:S06]  /*6d830*/  FMUL R28, R0, 1.4426950216293334961 ;  /* 0x3fb8aa3b001c7820 */ /* 0x001fcc0000400000 */
[----:B------:R0:W0:Y:S01]  /*6d840*/  MUFU.EX2 R11, R28 ;  /* 0x0000001c000b7308 */ /* 0x0000220000000800 */
[----:B------:R-:W-:Y:S01]  /*6d850*/  FFMA R0, R24, c[0x0][0x188], -R10 ;  /* 0x0000620018007a23 */ /* 0x000fe2000000080a */
[----:B------:R-:W-:Y:S01]  /*6d860*/  STL [R1+0x10c4], R10 ;  /* 0x0010c40a01007387 */ /* 0x000fe20000100800 */
[----:B------:R-:W2:Y:S02]  /*6d870*/  LDL.LU R13, [R1+0x124] ;  /* 0x00012400010d7983 */ /* 0x000ea40000300800 */
[----:B----4-:R-:W-:Y:S02]  /*6d880*/  STL [R1+0x264], R2 ;  /* 0x0002640201007387 */ /* 0x010fe40000100800 */
[----:B------:R-:W2:Y:S01]  /*6d890*/  LDL.LU R24, [R1+0x158] ;  /* 0x0001580001187983 */ /* 0x000ea20000300800 */
[----:B------:R-:W-:Y:S04]  /*6d8a0*/  STL [R1+0x260], R25 ;  /* 0x0002601901007387 */ /* 0x000fe80000100800 */
[----:B------:R-:W1:Y:S01]  /*6d8b0*/  LDS R2, [R5.X8+0x40300] ;  /* 0x0403000005027984 */ /* 0x000e620000008800 */
[----:B0-----:R-:W-:-:S03]  /*6d8c0*/  FMUL R28, R0, 1.4426950216293334961 ;  /* 0x3fb8aa3b001c7820 */ /* 0x001fc60000400000 */
[----:B------:R0:W-:Y:S02]  /*6d8d0*/  STL [R1+0x25c], R11 ;  /* 0x00025c0b01007387 */ /* 0x0001e40000100800 */
[----:B0-----:R0:W0:Y:S01]  /*6d8e0*/  MUFU.EX2 R11, R28 ;  /* 0x0000001c000b7308 */ /* 0x0010220000000800 */
[--C-:B------:R-:W-:Y:S01]  /*6d8f0*/  FFMA R0, R12, c[0x0][0x188], -R10.reuse ;  /* 0x000062000c007a23 */ /* 0x100fe2000000080a */
[----:B------:R-:W-:Y:S03]  /*6d900*/  STL [R1+0x2448], R25 ;  /* 0x0024481901007387 */ /* 0x000fe60000100800 */
[----:B0-----:R-:W-:Y:S02]  /*6d910*/  FMUL R28, R0, 1.4426950216293334961 ;  /* 0x3fb8aa3b001c7820 */ /* 0x001fe40000400000 */
[----:B------:R-:W-:Y:S01]  /*6d920*/  FFMA R0, R27, c[0x0][0x188], -R10 ;  /* 0x000062001b007a23 */ /* 0x000fe2000000080a */
[----:B------:R1:W-:Y:S01]  /*6d930*/  STL [R1+0x258], R11 ;  /* 0x0002580b01007387 */ /* 0x0003e20000100800 */
[----:B------:R-:W2:Y:S02]  /*6d940*/  LDL R10, [R1+0x41c] ;  /* 0x00041c00010a7983 */ /* 0x000ea40000100800 */
[----:B------:R-:W2:Y:S02]  /*6d950*/  LDL.LU R12, [R1+0x15c] ;  /* 0x00015c00010c7983 */ /* 0x000ea40000300800 */
[----:B------:R-:W2:Y:S01]  /*6d960*/  LDL.LU R27, [R1+0x128] ;  /* 0x00012800011b7983 */ /* 0x000ea20000300800 */
[----:B-1----:R-:W-:-:S02]  /*6d970*/  FMNMX R11, R3, R7, !PT ;  /* 0x00000007030b7209 */ /* 0x002fc40007800000 */
[----:B------:R0:W1:Y:S02]  /*6d980*/  MUFU.EX2 R3, R28 ;  /* 0x0000001c00037308 */ /* 0x0000640000000800 */
[----:B0-----:R-:W-:Y:S02]  /*6d990*/  FMUL R28, R0, 1.4426950216293334961 ;  /* 0x3fb8aa3b001c7820 */ /* 0x001fe40000400000 */
[----:B---3--:R-:W-:-:S04]  /*6d9a0*/  FFMA R0, R26, c[0x0][0x188], -R11 ;  /* 0x000062001a007a23 */ /* 0x008fc8000000080b */
[----:B------:R0:W3:Y:S02]  /*6d9b0*/  MUFU.EX2 R26, R28 ;  /* 0x0000001c001a7308 */ /* 0x0000e40000000800 */
[----:B0-----:R-:W-:Y:S02]  /*6d9c0*/  FMUL R28, R0, 1.4426950216293334961 ;  /* 0x3fb8aa3b001c7820 */ /* 0x001fe40000400000 */
[----:B--2---:R-:W-:-:S04]  /*6d9d0*/  FFMA R0, R14, c[0x0][0x188], -R11 ;  /* 0x000062000e007a23 */ /* 0x004fc8000000080b */
[----:B------:R0:W2:Y:S01]  /*6d9e0*/  MUFU.EX2 R14, R28 ;  /* 0x0000001c000e7308 */ /* 0x0000a20000000800 */
[----:B------:R-:W-:Y:S01]  /*6d9f0*/  STL [R1+0x10c0], R11 ;  /* 0x0010c00b01007387 */ /* 0x000fe20000100800 */
[----:B-1----:R-:W-:Y:S02]  /*6da00*/  STL [R1+0x254], R3 ;  /* 0x0002540301007387 */ /* 0x002fe40000100800 */
[----:B------:R-:W4:Y:S02]  /*6da10*/  LDL R7, [R1+0x420] ;  /* 0x0004200001077983 */ /* 0x000f240000100800 */
[----:B---3--:R-:W-:Y:S01]  /*6da20*/  STL [R1+0x250], R26 ;  /* 0x0002501a01007387 */ /* 0x008fe20000100800 */
[----:B------:R-:W4:Y:S01]  /*6da30*/  LDS R3, [R5.X8+0x40400] ;  /* 0x0404000005037984 */ /* 0x000f220000008800 */
[----:B0-----:R-:W-:-:S03]  /*6da40*/  FMUL R28, R0, 1.4426950216293334961 ;  /* 0x3fb8aa3b001c7820 */ /* 0x001fc60000400000 */
[----:B--2---:R0:W-:Y:S01]  /*6da50*/  STL [R1+0x24c], R14 ;  /* 0x00024c0e01007387 */ /* 0x0041e20000100800 */
[--C-:B------:R-:W-:Y:S01]  /*6da60*/  FFMA R0, R23, c[0x0][0x188], -R11.reuse ;  /* 0x0000620017007a23 */ /* 0x100fe2000000080b */
[----:B0-----:R0:W1:Y:S02]  /*6da70*/  MUFU.EX2 R14, R28 ;  /* 0x0000001c000e7308 */ /* 0x0010640000000800 */
[----:B------:R-:W-:Y:S01]  /*6da80*/  STL [R1+0x2444], R26 ;  /* 0x0024441a01007387 */ /* 0x000fe20000100800 */
[----:B0-----:R-:W-:Y:S02]  /*6da90*/  FMUL R28, R0, 1.4426950216293334961 ;  /* 0x3fb8aa3b001c7820 */ /* 0x001fe40000400000 */
[----:B------:R-:W-:Y:S01]  /*6daa0*/  FFMA R0, R13, c[0x0][0x188], -R11 ;  /* 0x000062000d007a23 */ /* 0x000fe2000000080b */
[----:B------:R-:W-:Y:S02]  /*6dab0*/  FMNMX R10, R2, R10, !PT ;  /* 0x0000000a020a7209 */ /* 0x000fe40007800000 */
[----:B------:R0:W2:Y:S01]  /*6dac0*/  MUFU.EX2 R25, R28 ;  /* 0x0000001c00197308 */ /* 0x0000a20000000800 */
[----:B-1----:R1:W-:Y:S01]  /*6dad0*/  STL [R1+0x248], R14 ;  /* 0x0002480e01007387 */ /* 0x0023e20000100800 */
[----:B------:R-:W3:Y:S03]  /*6dae0*/  LDL.LU R23, [R1+0xb0] ;  /* 0x0000b00001177983 */ /* 0x000ee60000300800 */
[----:B------:R-:W3:Y:S01]  /*6daf0*/  LDS R2, [R5.X8+0x40500] ;  /* 0x0405000005027984 */ /* 0x000ee20000008800 */
[----:B0-----:R-:W-:-:S02]  /*6db00*/  FMUL R28, R0, 1.4426950216293334961 ;  /* 0x3fb8aa3b001c7820 */ /* 0x001fc40000400000 */
[----:B------:R-:W-:Y:S01]  /*6db10*/  FFMA R0, R24, c[0x0][0x188], -R10 ;  /* 0x0000620018007a23 */ /* 0x000fe2000000080a */
[----:B-1----:R-:W3:Y:S01]  /*6db20*/  LDL.LU R14, [R1+0xb4] ;  /* 0x0000b400010e7983 */ /* 0x002ee20000300800 */
[----:B------:R0:W1:Y:S02]  /*6db30*/  MUFU.EX2 R24, R28 ;  /* 0x0000001c00187308 */ /* 0x0000640000000800 */
[----:B0-----:R-:W-:-:S06]  /*6db40*/  FMUL R28, R0, 1.4426950216293334961 ;  /* 0x3fb8aa3b001c7820 */ /* 0x001fcc0000400000 */
[----:B------:R0:W0:Y:S01]  /*6db50*/  MUFU.EX2 R11, R28 ;  /* 0x0000001c000b7308 */ /* 0x0000220000000800 */
[----:B------:R-:W-:Y:S01]  /*6db60*/  STL [R1+0x10bc], R10 ;  /* 0x0010bc0a01007387 */ /* 0x000fe20000100800 */
[----:B------:R-:W3:Y:S02]  /*6db70*/  LDL.LU R13, [R1+0x90] ;  /* 0x00009000010d7983 */ /* 0x000ee40000300800 */
[----:B------:R-:W-:Y:S02]  /*6db80*/  FFMA R0, R12, c[0x0][0x188], -R10 ;  /* 0x000062000c007a23 */ /* 0x000fe4000000080a */
[----:B--2---:R-:W-:Y:S01]  /*6db90*/  STL [R1+0x244], R25 ;  /* 0x0002441901007387 */ /* 0x004fe20000100800 */
[----:B------:R2:W-:Y:S01]  /*6dba0*/  STL [R1+0x245c], R25 ;  /* 0x00245c1901007387 */ /* 0x0005e20000100800 */
[----:B-1----:R-:W-:Y:S02]  /*6dbb0*/  STL [R1+0x240], R24 ;  /* 0x0002401801007387 */ /* 0x002fe40000100800 */
[----:B------:R-:W-:Y:S02]  /*6dbc0*/  STL [R1+0x2440], R24 ;  /* 0x0024401801007387 */ /* 0x000fe40000100800 */
[----:B0-----:R-:W-:-:S02]  /*6dbd0*/  FMUL R28, R0, 1.4426950216293334961 ;  /* 0x3fb8aa3b001c7820 */ /* 0x001fc40000400000 */
[--C-:B------:R-:W-:Y:S01]  /*6dbe0*/  FFMA R0, R27, c[0x0][0x188], -R10.reuse ;  /* 0x000062001b007a23 */ /* 0x100fe2000000080a */
[----:B------:R0:W-:Y:S01]  /*6dbf0*/  STL [R1+0x23c], R11 ;  /* 0x00023c0b01007387 */ /* 0x0001e20000100800 */
[----:B--2---:R1:W2:Y:S03]  /*6dc00*/  MUFU.EX2 R25, R28 ;  /* 0x0000001c00197308 */ /* 0x0042a60000000800 */
[----:B0-----:R-:W3:Y:S01]  /*6dc10*/  LDL R11, [R1+0x424] ;  /* 0x00042400010b7983 */ /* 0x001ee20000100800 */
[----:B-1----:R-:W-:Y:S02]  /*6dc20*/  FMUL R28, R0, 1.4426950216293334961 ;  /* 0x3fb8aa3b001c7820 */ /* 0x002fe40000400000 */
[----:B------:R-:W-:Y:S02]  /*6dc30*/  FFMA R0, R22, c[0x0][0x188], -R10 ;  /* 0x0000620016007a23 */ /* 0x000fe4000000080a */
[----:B------:R-:W3:Y:S01]  /*6dc40*/  LDL.LU R22, [R1+0xb8] ;  /* 0x0000b80001167983 */ /* 0x000ee20000300800 */
[----:B------:R-:W3:Y:S02]  /*6dc50*/  LDL.LU R12, [R1+0xbc] ;  /* 0x0000bc00010c7983 */ /* 0x000ee40000300800 */
[----:B------:R-:W3:Y:S01]  /*6dc60*/  LDL.LU R27, [R1+0x98] ;  /* 0x00009800011b7983 */ /* 0x000ee20000300800 */
[----:B------:R0:W1:Y:S02]  /*6dc70*/  MUFU.EX2 R26, R28 ;  /* 0x0000001c001a7308 */ /* 0x0000640000000800 */
[----:B0-----:R-:W-:Y:S01]  /*6dc80*/  FMUL R28, R0, 1.4426950216293334961 ;  /* 0x3fb8aa3b001c7820 */ /* 0x001fe20000400000 */
[----:B--2---:R-:W-:Y:S01]  /*6dc90*/  STL [R1+0x238], R25 ;  /* 0x0002381901007387 */ /* 0x004fe20000100800 */
[----:B----4-:R-:W-:-:S03]  /*6dca0*/  FMNMX R10, R3, R7, !PT ;  /* 0x00000007030a7209 */ /* 0x010fc60007800000 */
[----:B------:R-:W0:Y:S04]  /*6dcb0*/  LDS R3, [R5.X8+0x40600] ;  /* 0x0406000005037984 */ /* 0x000e280000008800 */
[----:B------:R-:W-:Y:S01]  /*6dcc0*/  STL [R1+0x10b8], R10 ;  /* 0x0010b80a01007387 */ /* 0x000fe20000100800 */
[----:B-1----:R-:W-:Y:S02]  /*6dcd0*/  STL [R1+0x234], R26 ;  /* 0x0002341a01007387 */ /* 0x002fe40000100800 */
[----:B------:R1:W-:Y:S02]  /*6dce0*/  STL [R1+0x2458], R26 ;  /* 0x0024581a01007387 */ /* 0x0003e40000100800 */
[----:B------:R-:W0:Y:S02]  /*6dcf0*/  LDL R7, [R1+0x428] ;  /* 0x0004280001077983 */ /* 0x000e240000100800 */
[----:B---3--:R-:W-:-:S02]  /*6dd00*/  FFMA R0, R23, c[0x0][0x188], -R10 ;  /* 0x0000620017007a23 */ /* 0x008fc4000000080a */
[----:B------:R2:W3:Y:S02]  /*6dd10*/  MUFU.EX2 R23, R28 ;  /* 0x0000001c00177308 */ /* 0x0004e40000000800 */
[----:B--2---:R-:W-:Y:S02]  /*6dd20*/  FMUL R28, R0, 1.4426950216293334961 ;  /* 0x3fb8aa3b001c7820 */ /* 0x004fe40000400000 */
[----:B------:R-:W-:-:S04]  /*6dd30*/  FFMA R0, R14, c[0x0][0x188], -R10 ;  /* 0x000062000e007a23 */ /* 0x000fc8000000080a */
[----:B------:R2:W4:Y:S01]  /*6dd40*/  MUFU.EX2 R14, R28 ;  /* 0x0000001c000e7308 */ /* 0x0005220000000800 */
[----:B---3--:R-:W-:Y:S01]  /*6dd50*/  STL [R1+0x230], R23 ;  /* 0x0002301701007387 */ /* 0x008fe20000100800 */
[----:B--2---:R-:W-:Y:S02]  /*6dd60*/  FMUL R28, R0, 1.4426950216293334961 ;  /* 0x3fb8aa3b001c7820 */ /* 0x004fe40000400000 */
[----:B------:R-:W-:-:S04]  /*6dd70*/  FFMA R0, R13, c[0x0][0x188], -R10 ;  /* 0x000062000d007a23 */ /* 0x000fc8000000080a */
[----:B-1----:R1:W2:Y:S01]  /*6dd80*/  MUFU.EX2 R26, R28 ;  /* 0x0000001c001a7308 */ /* 0x0022a20000000800 */
[----:B----4-:R3:W-:Y:S01]  /*6dd90*/  STL [R1+0x22c], R14 ;  /* 0x00022c0e01007387 */ /* 0x0107e20000100800 */
[----:B------:R-:W-:Y:S02]  /*6dda0*/  STL [R1+0x243c], R23 ;  /* 0x00243c1701007387 */ /* 0x000fe40000100800 */
[----:B-1----:R-:W-:Y:S02]  /*6ddb0*/  FMUL R28, R0, 1.4426950216293334961 ;  /* 0x3fb8aa3b001c7820 */ /* 0x002fe40000400000 */
[----:B------:R-:W-:Y:S02]  /*6ddc0*/  FFMA R0, R21, c[0x0][0x188], -R10 ;  /* 0x0000620015007a23 */ /* 0x000fe4000000080a */
[----:B------:R-:W4:Y:S01]  /*6ddd0*/  LDL.LU R21, [R1+0x60] ;  /* 0x0000600001157983 */ /* 0x000f220000300800 */
[----:B------:R1:W2:Y:S01]  /*6dde0*/  MUFU.EX2 R24, R28 ;  /* 0x0000001c00187308 */ /* 0x0002a20000000800 */
[----:B------:R-:W4:Y:S01]  /*6ddf0*/  LDL.LU R10, [R1+0x64] ;  /* 0x00006400010a7983 */ /* 0x000f220000300800 */
[----:B------:R-:W-:Y:S01]  /*6de00*/  FMNMX R11, R2, R11, !PT ;  /* 0x0000000b020b7209 */ /* 0x000fe20007800000 */
[----:B-1----:R-:W-:Y:S01]  /*6de10*/  FMUL R28, R0, 1.4426950216293334961 ;  /* 0x3fb8aa3b001c7820 */ /* 0x002fe20000400000 */
[----:B------:R-:W1:Y:S03]  /*6de20*/  LDS R2, [R5.X8+0x40700] ;  /* 0x0407000005027984 */ /* 0x000e660000008800 */
[----:B------:R-:W-:-:S02]  /*6de30*/  FFMA R0, R22, c[0x0][0x188], -R11 ;  /* 0x0000620016007a23 */ /* 0x000fc4000000080b */
[----:B------:R2:W-:Y:S02]  /*6de40*/  MUFU.EX2 R22, R28 ;  /* 0x0000001c00167308 */ /* 0x0005e40000000800 */
[----:B--2---:R-:W-:Y:S02]  /*6de50*/  FMUL R28, R0, 1.4426950216293334961 ;  /* 0x3fb8aa3b001c7820 */ /* 0x004fe40000400000 */
[----:B------:R-:W-:-:S04]  /*6de60*/  FFMA R0, R12, c[0x0][0x188], -R11 ;  /* 0x000062000c007a23 */ /* 0x000fc8000000080b */
[----:B------:R2:W1:Y:S01]  /*6de70*/  MUFU.EX2 R12, R28 ;  /* 0x0000001c000c7308 */ /* 0x0004620000000800 */
[----:B------:R-:W-:Y:S01]  /*6de80*/  STL [R1+0x10b4], R11 ;  /* 0x0010b40b01007387 */ /* 0x000fe20000100800 */
[----:B------:R-:W-:Y:S02]  /*6de90*/  STL [R1+0x228], R26 ;  /* 0x0002281a01007387 */ /* 0x000fe40000100800 */
[----:B------:R-:W-:Y:S02]  /*6dea0*/  STL [R1+0x224], R24 ;  /* 0x0002241801007387 */ /* 0x000fe40000100800 */
[----:B------:R1:W-:Y:S01]  /*6deb0*/  STL [R1+0x2454], R24 ;  /* 0x0024541801007387 */ /* 0x0003e20000100800 */
[----:B---3--:R-:W3:Y:S01]  /*6dec0*/  LDL.LU R14, [R1+0x50] ;  /* 0x00005000010e7983 */ /* 0x008ee20000300800 */
[----:B------:R-:W3:Y:S02]  /*6ded0*/  LDL.LU R13, [R1+0x54] ;  /* 0x00005400010d7983 */ /* 0x000ee40000300800 */
[----:B--2---:R-:W-:-:S02]  /*6dee0*/  FMUL R28, R0, 1.4426950216293334961 ;  /* 0x3fb8aa3b001c7820 */ /* 0x004fc40000400000 */
[--C-:B------:R-:W-:Y:S02]  /*6def0*/  FFMA R0, R27, c[0x0][0x188], -R11.reuse ;  /* 0x000062001b007a23 */ /* 0x100fe4000000080b */
[----:B-1----:R1:W2:Y:S01]  /*6df00*/  MUFU.EX2 R24, R28 ;  /* 0x0000001c00187308 */ /* 0x0022a20000000800 */
[----:B------:R2:W-:Y:S01]  /*6df10*/  STL [R1+0x21c], R12 ;  /* 0x00021c0c01007387 */ /* 0x0005e20000100800 */
[----:B------:R-:W-:Y:S02]  /*6df20*/  STL [R1+0x220], R22 ;  /* 0x0002201601007387 */ /* 0x000fe40000100800 */
[----:B------:R-:W-:Y:S02]  /*6df30*/  STL [R1+0x2438], R22 ;  /* 0x0024381601007387 */ /* 0x000fe40000100800 */
[----:B-1----:R-:W-:Y:S02]  /*6df40*/  FMUL R28, R0, 1.4426950216293334961 ;  /* 0x3fb8aa3b001c7820 */ /* 0x002fe40000400000 */
[----:B------:R-:W-:-:S02]  /*6df50*/  FFMA R0, R20, c[0x0][0x188], -R11 ;  /* 0x0000620014007a23 */ /* 0x000fc4000000080b */
[----:B------:R-:W3:Y:S01]  /*6df60*/  LDL R11, [R1+0x42c] ;  /* 0x00042c00010b7983 */ /* 0x000ee20000100800 */
[----:B------:R-:W3:Y:S02]  /*6df70*/  LDL.LU R20, [R1+0x68] ;  /* 0x0000680001147983 */ /* 0x000ee40000300800 */
[----:B------:R-:W3:Y:S01]  /*6df80*/  LDL.LU R16, [R1+0x6c] ;  /* 0x00006c0001107983 */ /* 0x000ee20000300800 */
[----:B------:R1:W0:Y:S01]  /*6df90*/  MUFU.EX2 R23, R28 ;  /* 0x0000001c00177308 */ /* 0x0002220000000800 */
[----:B--2---:R-:W3:Y:S01]  /*6dfa0*/  LDL.LU R12, [R1+0x58] ;  /* 0x00005800010c7983 */ /* 0x004ee20000300800 */
[----:B-1----:R-:W-:Y:S01]  /*6dfb0*/  FMUL R28, R0, 1.4426950216293334961 ;  /* 0x3fb8aa3b001c7820 */ /* 0x002fe20000400000 */
[----:B0-----:R-:W-:Y:S02]  /*6dfc0*/  FMNMX R7, R3, R7, !PT ;  /* 0x0000000703077209 */ /* 0x001fe40007800000 */
[----:B------:R-:W0:Y:S04]  /*6dfd0*/  LDS R3, [R5.X8+0x40800] ;  /* 0x0408000005037984 */ /* 0x000e280000008800 */
[----:B------:R-:W-:Y:S01]  /*6dfe0*/  STL [R1+0x10b0], R7 ;  /* 0x0010b00701007387 */ /* 0x000fe20000100800 */
[----:B------:R-:W2:Y:S02]  /*6dff0*/  LDL.LU R27, [R1+0x5c] ;  /* 0x00005c00011b7983 */ /* 0x000ea40000300800 */
[----:B------:R-:W-:Y:S02]  /*6e000*/  STL [R1+0x214], R24 ;  /* 0x0002141801007387 */ /* 0x000fe40000100800 */
[----:B------:R-:W-:Y:S01]  /*6e010*/  STL [R1+0x20c], R23 ;  /* 0x00020c1701007387 */ /* 0x000fe20000100800 */
[----:B------:R-:W-:Y:S01]  /*6e020*/  STL [R1+0x2450], R23 ;  /* 0x0024501701007387 */ /* 0x000fe20000100800 */
[----:B----4-:R-:W-:-:S02]  /*6e030*/  FFMA R0, R21, c[0x0][0x188], -R7 ;  /* 0x0000620015007a23 */ /* 0x010fc40000000807 */
[----:B------:R1:W4:Y:S02]  /*6e040*/  MUFU.EX2 R21, R28 ;  /* 0x0000001c00157308 */ /* 0x0003240000000800 */
[----:B-1----:R-:W-:-:S06]  /*6e050*/  FMUL R28, R0, 1.4426950216293334961 ;  /* 0x3fb8aa3b001c7820 */ /* 0x002fcc0000400000 */
[----:B------:R1:W0:Y:S01]  /*6e060*/  MUFU.EX2 R15, R28 ;  /* 0x0000001c000f7308 */ /* 0x0002220000000800 */
[--C-:B------:R-:W-:Y:S02]  /*6e070*/  FFMA R0, R10, c[0x0][0x188], -R7.reuse ;  /* 0x000062000a007a23 */ /* 0x100fe40000000807 */
[----:B------:R-:W2:Y:S01]  /*6e080*/  LDL R10, [R1+0x430] ;  /* 0x00043000010a7983 */ /* 0x000ea20000100800 */
[----:B----4-:R-:W-:Y:S02]  /*6e090*/  STL [R1+0x208], R21 ;  /* 0x0002081501007387 */ /* 0x010fe40000100800 */
[----:B-1----:R-:W-:Y:S01]  /*6e0a0*/  FMUL R28, R0, 1.4426950216293334961 ;  /* 0x3fb8aa3b001c7820 */ /* 0x002fe20000400000 */
[----:B0-----:R0:W-:Y:S01]  /*6e0b0*/  STL [R1+0x218], R15 ;  /* 0x0002180f01007387 */ /* 0x0011e20000100800 */
[----:B------:R1:W-:Y:S02]  /*6e0c0*/  STL [R1+0x244c], R21 ;  /* 0x00244c1501007387 */ /* 0x0003e40000100800 */
[--C-:B---3--:R-:W-:Y:S01]  /*6e0d0*/  FFMA R0, R14, c[0x0][0x188], -R7.reuse ;  /* 0x000062000e007a23 */ /* 0x108fe20000000807 */
[----:B0-----:R-:W3:Y:S01]  /*6e0e0*/  LDL.LU R15, [R1+0x1b0] ;  /* 0x0001b000010f7983 */ /* 0x001ee20000300800 */
[----:B------:R-:W4:Y:S01]  /*6e0f0*/  LDL.LU R14, [R1+0x1b4] ;  /* 0x0001b400010e7983 */ /* 0x000f220000300800 */
[----:B------:R0:W1:Y:S02]  /*6e100*/  MUFU.EX2 R23, R28 ;  /* 0x0000001c00177308 */ /* 0x0000640000000800 */
[----:B0-----:R-:W-:Y:S01]  /*6e110*/  FMUL R28, R0, 1.4426950216293334961 ;  /* 0x3fb8aa3b001c7820 */ /* 0x001fe20000400000 */
[----:B------:R-:W-:Y:S01]  /*6e120*/  FMNMX R11, R2, R11, !PT ;  /* 0x0000000b020b7209 */ /* 0x000fe20007800000 */
[----:B------:R-:W-:-:S04]  /*6e130*/  FFMA R0, R13, c[0x0][0x188], -R7 ;  /* 0x000062000d007a23 */ /* 0x000fc80000000807 */
[----:B------:R0:W1:Y:S01]  /*6e140*/  MUFU.EX2 R22, R28 ;  /* 0x0000001c00167308 */ /* 0x0000620000000800 */
[----:B------:R-:W2:Y:S04]  /*6e150*/  LDS R2, [R5.X8+0x40900] ;  /* 0x0409000005027984 */ /* 0x000ea80000008800 */
[----:B------:R1:W-:Y:S01]  /*6e160*/  STL [R1+0x10ac], R11 ;  /* 0x0010ac0b01007387 */ /* 0x0003e20000100800 */
[----:B------:R-:W4:Y:S02]  /*6e170*/  LDL.LU R13, [R1+0x1a0] ;  /* 0x0001a000010d7983 */ /* 0x000f240000300800 */
[----:B0-----:R-:W-:Y:S02]  /*6e180*/  FMUL R28, R0, 1.4426950216293334961 ;  /* 0x3fb8aa3b001c7820 */ /* 0x001fe40000400000 */
[----:B------:R-:W-:-:S02]  /*6e190*/  FFMA R0, R20, c[0x0][0x188], -R11 ;  /* 0x0000620014007a23 */ /* 0x000fc4000000080b */
[----:B------:R0:W1:Y:S02]  /*6e1a0*/  MUFU.EX2 R20, R28 ;  /* 0x0000001c00147308 */ /* 0x0000640000000800 */
[----:B0-----:R-:W-:Y:S02]  /*6e1b0*/  FMUL R28, R0, 1.4426950216293334961 ;  /* 0x3fb8aa3b001c7820 */ /* 0x001fe40000400000 */
[----:B------:R-:W-:-:S04]  /*6e1c0*/  FFMA R0, R16, c[0x0][0x188], -R11 ;  /* 0x0000620010007a23 */ /* 0x000fc8000000080b */
[----:B-1----:R0:W1:Y:S02]  /*6e1d0*/  MUFU.EX2 R21, R28 ;  /* 0x0000001c00157308 */ /* 0x0020640000000800 */
[----:B0-----:R-:W-:Y:S02]  /*6e1e0*/  FMUL R28, R0, 1.4426950216293334961 ;  /* 0x3fb8aa3b001c7820 */ /* 0x001fe40000400000 */
[----:B------:R-:W-:-:S04]  /*6e1f0*/  FFMA R0, R12, c[0x0][0x188], -R11 ;  /* 0x000062000c007a23 */ /* 0x000fc8000000080b */
[----:B------:R0:W0:Y:S01]  /*6e200*/  MUFU.EX2 R12, R28 ;  /* 0x0000001c000c7308 */ /* 0x0000220000000800 */
[----:B------:R-:W-:Y:S01]  /*6e210*/  STL [R1+0x210], R23 ;  /* 0x0002101701007387 */ /* 0x000fe20000100800 */
[----:B------:R-:W-:Y:S02]  /*6e220*/  STL [R1+0x204], R22 ;  /* 0x0002041601007387 */ /* 0x000fe40000100800 */
[----:B------:R-:W-:Y:S02]  /*6e230*/  STL [R1+0x200], R20 ;  /* 0x0002001401007387 */ /* 0x000fe40000100800 */
[----:B-1----:R-:W-:Y:S01]  /*6e240*/  STL [R1+0x1fc], R21 ;  /* 0x0001fc1501007387 */ /* 0x002fe20000100800 */
[----:B------:R-:W4:Y:S01]  /*6e250*/  LDL.LU R7, [R1+0x1b8] ;  /* 0x0001b80001077983 */ /* 0x000f220000300800 */
[----:B0-----:R-:W-:-:S03]  /*6e260*/  FMUL R28, R0, 1.4426950216293334961 ;  /* 0x3fb8aa3b001c7820 */ /* 0x001fc60000400000 */
[----:B------:R0:W-:Y:S01]  /*6e270*/  STL [R1+0x1f8], R12 ;  /* 0x0001f80c01007387 */ /* 0x0001e20000100800 */
[----:B--2---:R-:W-:-:S03]  /*6e280*/  FFMA R0, R27, c[0x0][0x188], -R11 ;  /* 0x000062001b007a23 */ /* 0x004fc6000000080b */
[----:B------:R-:W2:Y:S01]  /*6e290*/  LDL R11, [R1+0x434] ;  /* 0x00043400010b7983 */ /* 0x000ea20000100800 */
[----:B------:R1:W3:Y:S01]  /*6e2a0*/  MUFU.EX2 R27, R28 ;  /* 0x0000001c001b7308 */ /* 0x0002e20000000800 */
[----:B------:R-:W2:Y:S02]  /*6e2b0*/  LDL.LU R17, [R1+0x1bc] ;  /* 0x0001bc0001117983 */ /* 0x000ea40000300800 */
[----:B------:R-:W2:Y:S01]  /*6e2c0*/  LDL.LU R16, [R1+0x1a8] ;  /* 0x0001a80001107983 */ /* 0x000ea20000300800 */
[----:B0-----:R-:W2:Y:S01]  /*6e2d0*/  LDL.LU R12, [R1+0x1ac] ;  /* 0x0001ac00010c7983 */ /* 0x001ea20000300800 */
[----:B-1----:R-:W-:-:S04]  /*6e2e0*/  FMUL R28, R0, 1.4426950216293334961 ;  /* 0x3fb8aa3b001c7820 */ /* 0x002fc80000400000 */
[----:B------:R0:W1:Y:S01]  /*6e2f0*/  MUFU.EX2 R29, R28 ;  /* 0x0000001c001d7308 */ /* 0x0000620000000800 */
[----:B------:R-:W-:Y:S02]  /*6e300*/  FMNMX R10, R3, R10, !PT ;  /* 0x0000000a030a7209 */ /* 0x000fe40007800000 */
[----:B------:R-:W1:Y:S03]  /*6e310*/  LDS R3, [R5.X8+0x40a00] ;  /* 0x040a000005037984 */ /* 0x000e660000008800 */
[----:B---3--:R-:W-:-:S04]  /*6e320*/  FFMA R0, R15, c[0x0][0x188], -R10 ;  /* 0x000062000f007a23 */ /* 0x008fc8000000080a */
[----:B0-----:R-:W-:Y:S02]  /*6e330*/  FMUL R28, R0, 1.4426950216293334961 ;  /* 0x3fb8aa3b001c7820 */ /* 0x001fe40000400000 */
[--C-:B----4-:R-:W-:Y:S02]  /*6e340*/  FFMA R0, R14, c[0x0][0x188], -R10.reuse ;  /* 0x000062000e007a23 */ /* 0x110fe4000000080a */
[----:B------:R0:W3:Y:S02]  /*6e350*/  MUFU.EX2 R14, R28 ;  /* 0x0000001c000e7308 */ /* 0x0000e40000000800 */
[----:B0-----:R-:W-:Y:S02]  /*6e360*/  FMUL R28, R0, 1.4426950216293334961 ;  /* 0x3fb8aa3b001c7820 */ /* 0x001fe40000400000 */
[----:B------:R-:W-:-:S04]  /*6e370*/  FFMA R0, R13, c[0x0][0x188], -R10 ;  /* 0x000062000d007a23 */ /* 0x000fc8000000080a */
[----:B------:R0:W4:Y:S01]  /*6e380*/  MUFU.EX2 R13, R28 ;  /* 0x0000001c000d7308 */ /* 0x0001220000000800 */
[----:B------:R-:W-:Y:S01]  /*6e390*/  STL [R1+0x10a4], R10 ;  /* 0x0010a40a01007387 */ /* 0x000fe20000100800 */
[----:B------:R-:W-:Y:S02]  /*6e3a0*/  STL [R1+0x1f4], R27 ;  /* 0x0001f41b01007387 */ /* 0x000fe40000100800 */
[----:B------:R-:W2:Y:S02]  /*6e3b0*/  LDL.LU R15, [R1+0x110] ;  /* 0x00011000010f7983 */ /* 0x000ea40000300800 */
[----:B-1----:R-:W-:Y:S01]  /*6e3c0*/  STL [R1+0x1f0], R29 ;  /* 0x0001f01d01007387 */ /* 0x002fe20000100800 */
[----:B---3--:R1:W-:Y:S01]  /*6e3d0*/  STL [R1+0x1ec], R14 ;  /* 0x0001ec0e01007387 */ /* 0x0083e20000100800 */
[----:B0-----:R-:W-:Y:S02]  /*6e3e0*/  FMUL R28, R0, 1.4426950216293334961 ;  /* 0x3fb8aa3b001c7820 */ /* 0x001fe40000400000 */
[----:B------:R-:W-:Y:S01]  /*6e3f0*/  FFMA R0, R6, c[0x0][0x188], -R10 ;  /* 0x0000620006007a23 */ /* 0x000fe2000000080a */
[----:B-1----:R-:W4:Y:S02]  /*6e400*/  LDL.LU R14, [R1+0x114] ;  /* 0x00011400010e7983 */ /* 0x002f240000300800 */
[----:B----4-:R2:W-:Y:S02]  /*6e410*/  STL [R1+0x1e8], R13 ;  /* 0x0001e80d01007387 */ /* 0x0105e40000100800 */
[----:B------:R-:W4:Y:S01]  /*6e420*/  LDL R10, [R1+0x438] ;  /* 0x00043800010a7983 */ /* 0x000f220000100800 */
[----:B--2---:R-:W-:-:S02]  /*6e430*/  FMNMX R13, R2, R11, !PT ;  /* 0x0000000b020d7209 */ /* 0x004fc40007800000 */
[----:B------:R0:W1:Y:S02]  /*6e440*/  MUFU.EX2 R2, R28 ;  /* 0x0000001c00027308 */ /* 0x0000640000000800 */
[----:B0-----:R-:W-:Y:S02]  /*6e450*/  FMUL R28, R0, 1.4426950216293334961 ;  /* 0x3fb8aa3b001c7820 */ /* 0x001fe40000400000 */
[----:B------:R-:W-:-:S04]  /*6e460*/  FFMA R0, R7, c[0x0][0x188], -R13 ;  /* 0x0000620007007a23 */ /* 0x000fc8000000080d */
[----:B------:R0:W2:Y:S02]  /*6e470*/  MUFU.EX2 R7, R28 ;  /* 0x0000001c00077308 */ /* 0x0000a40000000800 */
[----:B0-----:R-:W-:Y:S02]  /*6e480*/  FMUL R28, R0, 1.4426950216293334961 ;  /* 0x3fb8aa3b001c7820 */ /* 0x001fe40000400000 */
[----:B------:R-:W-:-:S04]  /*6e490*/  FFMA R0, R17, c[0x0][0x188], -R13 ;  /* 0x0000620011007a23 */ /* 0x000fc8000000080d */
[----:B------:R0:W2:Y:S02]  /*6e4a0*/  MUFU.EX2 R17, R28 ;  /* 0x0000001c00117308 */ /* 0x0000a40000000800 */
[----:B0-----:R-:W-:Y:S02]  /*6e4b0*/  FMUL R28, R0, 1.4426950216293334961 ;  /* 0x3fb8aa3b001c7820 */ /* 0x001fe40000400000 */
[----:B------:R-:W-:-:S04]  /*6e4c0*/  FFMA R0, R16, c[0x0][0x188], -R13 ;  /* 0x0000620010007a23 */ /* 0x000fc8000000080d */
[----:B------:R0:W2:Y:S01]  /*6e4d0*/  MUFU.EX2 R16, R28 ;  /* 0x0000001c00107308 */ /* 0x0000a20000000800 */
[----:B------:R-:W-:Y:S01]  /*6e4e0*/  STL [R1+0x109c], R13 ;  /* 0x00109c0d01007387 */ /* 0x000fe20000100800 */
[----:B-1----:R-:W-:Y:S02]  /*6e4f0*/  STL [R1+0x1e4], R2 ;  /* 0x0001e40201007387 */ /* 0x002fe40000100800 */
[----:B------:R-:W3:Y:S02]  /*6e500*/  LDL.LU R6, [R1+0x100] ;  /* 0x0001000001067983 */ /* 0x000ee40000300800 */
[----:B------:R-:W3:Y:S01]  /*6e510*/  LDL.LU R11, [R1+0x104] ;  /* 0x00010400010b7983 */ /* 0x000ee20000300800 */
[----:B--2---:R1:W-:Y:S04]  /*6e520*/  STL [R1+0x1e0], R7 ;  /* 0x0001e00701007387 */ /* 0x0043e80000100800 */
[----:B------:R-:W2:Y:S01]  /*6e530*/  LDS R2, [R5.X8+0x40b00] ;  /* 0x040b000005027984 */ /* 0x000ea20000008800 */
[----:B0-----:R-:W-:-:S02]  /*6e540*/  FMUL R28, R0, 1.4426950216293334961 ;  /* 0x3fb8aa3b001c7820 */ /* 0x001fc40000400000 */
[----:B------:R-:W-:Y:S01]  /*6e550*/  FFMA R0, R12, c[0x0][0x188], -R13 ;  /* 0x000062000c007a23 */ /* 0x000fe2000000080d */
[----:B-1----:R-:W2:Y:S01]  /*6e560*/  LDL.LU R7, [R1+0x118] ;  /* 0x0001180001077983 */ /* 0x002ea20000300800 */
[----:B------:R0:W-:Y:S03]  /*6e570*/  STL [R1+0x1dc], R17 ;  /* 0x0001dc1101007387 */ /* 0x0001e60000100800 */
[----:B0-----:R-:W2:Y:S01]  /*6e580*/  LDL.LU R17, [R1+0x11c] ;  /* 0x00011c0001117983 */ /* 0x001ea20000300800 */
[----:B------:R0:W-:Y:S03]  /*6e590*/  STL [R1+0x1d8], R16 ;  /* 0x0001d81001007387 */ /* 0x0001e60000100800 */
[----:B0-----:R-:W2:Y:S01]  /*6e5a0*/  LDL.LU R16, [R1+0x108] ;  /* 0x0001080001107983 */ /* 0x001ea20000300800 */
[----:B----4-:R-:W-:-:S03]  /*6e5b0*/  FMNMX R12, R3, R10, !PT ;  /* 0x0000000a030c7209 */ /* 0x010fc60007800000 */
[----:B------:R-:W2:Y:S01]  /*6e5c0*/  LDL R10, [R1+0x43c] ;  /* 0x00043c00010a7983 */ /* 0x000ea20000100800 */
[----:B------:R-:W0:Y:S01]  /*6e5d0*/  MUFU.EX2 R28, R28 ;  /* 0x0000001c001c7308 */ /* 0x000e220000000800 */
[----:B------:R-:W4:Y:S02]  /*6e5e0*/  LDL.LU R13, [R1+0x10c] ;  /* 0x00010c00010d7983 */ /* 0x000f240000300800 */
[----:B------:R-:W1:Y:S04]  /*6e5f0*/  LDS R3, [R5.X8+0x40c00] ;  /* 0x040c000005037984 */ /* 0x000e680000008800 */
[----:B0-----:R0:W-:Y:S02]  /*6e600*/  STL [R1+0x1d4], R28 ;  /* 0x0001d41c01007387 */ /* 0x0011e40000100800 */
[----:B0-----:R-:W-:-:S02]  /*6e610*/  FMUL R28, R0, 1.4426950216293334961 ;  /* 0x3fb8aa3b001c7820 */ /* 0x001fc40000400000 */
[--C-:B------:R-:W-:Y:S02]  /*6e620*/  FFMA R0, R15, c[0x0][0x188], -R12.reuse ;  /* 0x000062000f007a23 */ /* 0x100fe4000000080c */
[----:B------:R0:W1:Y:S02]  /*6e630*/  MUFU.EX2 R15, R28 ;  /* 0x0000001c000f7308 */ /* 0x0000640000000800 */
[----:B0-----:R-:W-:Y:S02]  /*6e640*/  FMUL R28, R0, 1.4426950216293334961 ;  /* 0x3fb8aa3b001c7820 */ /* 0x001fe40000400000 */
[----:B------:R-:W-:-:S04]  /*6e650*/  FFMA R0, R14, c[0x0][0x188], -R12 ;  /* 0x000062000e007a23 */ /* 0x000fc8000000080c */
[----:B------:R0:W0:Y:S01]  /*6e660*/  MUFU.EX2 R14, R28 ;  /* 0x0000001c000e7308 */ /* 0x0000220000000800 */
[----:B------:R-:W-:Y:S01]  /*6e670*/  STL [R1+0x1094], R12 ;  /* 0x0010940c01007387 */ /* 0x000fe20000100800 */
[----:B-1----:R1:W-:Y:S02]  /*6e680*/  STL [R1+0x1d0], R15 ;  /* 0x0001d00f01007387 */ /* 0x0023e40000100800 */
[----:B0-----:R-:W-:Y:S01]  /*6e690*/  FMUL R28, R0, 1.4426950216293334961 ;  /* 0x3fb8aa3b001c7820 */ /* 0x001fe20000400000 */
[----:B-1----:R-:W4:Y:S04]  /*6e6a0*/  LDL.LU R15, [R1+0x80] ;  /* 0x00008000010f7983 */ /* 0x002f280000300800 */
[----:B------:R0:W-:Y:S02]  /*6e6b0*/  STL [R1+0x1cc], R14 ;  /* 0x0001cc0e01007387 */ /* 0x0001e40000100800 */
[----:B0-----:R-:W0:Y:S01]  /*6e6c0*/  MUFU.EX2 R14, R28 ;  /* 0x0000001c000e7308 */ /* 0x001e220000000800 */
[----:B---3--:R-:W-:-:S02]  /*6e6d0*/  FFMA R0, R6, c[0x0][0x188], -R12 ;  /* 0x0000620006007a23 */ /* 0x008fc4000000080c */
[----:B------:R-:W3:Y:S04]  /*6e6e0*/  LDL.LU R6, [R1+0x84] ;  /* 0x0000840001067983 */ /* 0x000ee80000300800 */
[----:B0-----:R2:W-:Y:S01]  /*6e6f0*/  STL [R1+0x1c8], R14 ;  /* 0x0001c80e01007387 */ /* 0x0015e20000100800 */
[----:B------:R-:W-:Y:S02]  /*6e700*/  FMUL R28, R0, 1.4426950216293334961 ;  /* 0x3fb8aa3b001c7820 */ /* 0x000fe40000400000 */
[----:B------:R-:W-:Y:S01]  /*6e710*/  FFMA R0, R11, c[0x0][0x188], -R12 ;  /* 0x000062000b007a23 */ /* 0x000fe2000000080c */
[----:B--2---:R-:W-:Y:S02]  /*6e720*/  FMNMX R14, R2, R10, !PT ;  /* 0x0000000a020e7209 */ /* 0x004fe40007800000 */
[----:B------:R-:W2:Y:S01]  /*6e730*/  LDL R10, [R1+0x440] ;  /* 0x00044000010a7983 */ /* 0x000ea20000100800 */
[----:B------:R-:W3:Y:S02]  /*6e740*/  LDL.LU R12, [R1+0x249c] ;  /* 0x00249c00010c7983 */ /* 0x000ee40000300800 */
[----:B------:R-:W3:Y:S01]  /*6e750*/  LDL.LU R11, [R1+0x40] ;  /* 0x00004000010b7983 */ /* 0x000ee20000300800 */
[----:B------:R-:W0:Y:S01]  /*6e760*/  MUFU.EX2 R28, R28 ;  /* 0x0000001c001c7308 */ /* 0x000e220000000800 */
[----:B------:R-:W-:Y:S04]  /*6e770*/  STL [R1+0x1090], R14 ;  /* 0x0010900e01007387 */ /* 0x000fe80000100800 */
[----:B------:R-:W1:Y:S04]  /*6e780*/  LDS R2, [R5.X8+0x40d00] ;  /* 0x040d000005027984 */ /* 0x000e680000008800 */
[----:B0-----:R0:W-:Y:S02]  /*6e790*/  STL [R1+0x1c4], R28 ;  /* 0x0001c41c01007387 */ /* 0x0011e40000100800 */
[----:B0-----:R-:W-:-:S02]  /*6e7a0*/  FMUL R28, R0, 1.4426950216293334961 ;  /* 0x3fb8aa3b001c7820 */ /* 0x001fc40000400000 */
[--C-:B------:R-:W-:Y:S02]  /*6e7b0*/  FFMA R0, R7, c[0x0][0x188], -R14.reuse ;  /* 0x0000620007007a23 */ /* 0x100fe4000000080e */
[----:B------:R0:W1:Y:S02]  /*6e7c0*/  MUFU.EX2 R7, R28 ;  /* 0x0000001c00077308 */ /* 0x0000640000000800 */
[----:B0-----:R-:W-:Y:S02]  /*6e7d0*/  FMUL R28, R0, 1.4426950216293334961 ;  /* 0x3fb8aa3b001c7820 */ /* 0x001fe40000400000 */
[----:B------:R-:W-:Y:S01]  /*6e7e0*/  FFMA R0, R17, c[0x0][0x188], -R14 ;  /* 0x0000620011007a23 */ /* 0x000fe2000000080e */
[----:B-1----:R0:W-:Y:S03]  /*6e7f0*/  STL [R1+0x1c0], R7 ;  /* 0x0001c00701007387 */ /* 0x0021e60000100800 */
[----:B0-----:R0:W1:Y:S02]  /*6e800*/  MUFU.EX2 R7, R28 ;  /* 0x0000001c00077308 */ /* 0x0010640000000800 */
[----:B0-----:R-:W-:-:S02]  /*6e810*/  FMUL R28, R0, 1.4426950216293334961 ;  /* 0x3fb8aa3b001c7820 */ /* 0x001fc40000400000 */
[----:B------:R-:W-:-:S04]  /*6e820*/  FFMA R0, R16, c[0x0][0x188], -R14 ;  /* 0x0000620010007a23 */ /* 0x000fc8000000080e */
[----:B------:R0:W1:Y:S02]  /*6e830*/  MUFU.EX2 R16, R28 ;  /* 0x0000001c00107308 */ /* 0x0000640000000800 */
[----:B0-----:R-:W-:Y:S02]  /*6e840*/  FMUL R28, R0, 1.4426950216293334961 ;  /* 0x3fb8aa3b001c7820 */ /* 0x001fe40000400000 */
[----:B----4-:R-:W-:Y:S01]  /*6e850*/  FFMA R0, R13, c[0x0][0x188], -R14 ;  /* 0x000062000d007a23 */ /* 0x010fe2000000080e */
[----:B-1----:R0:W-:Y:S04]  /*6e860*/  STL [R1+0x1bc], R7 ;  /* 0x0001bc0701007387 */ /* 0x0021e80000100800 */
[----:B0-----:R-:W4:Y:S01]  /*6e870*/  LDL.LU R7, [R1+0x8c] ;  /* 0x00008c0001077983 */ /* 0x001f220000300800 */
[----:B------:R0:W-:Y:S03]  /*6e880*/  STL [R1+0x1b8], R16 ;  /* 0x0001b81001007387 */ /* 0x0001e60000100800 */
[----:B0-----:R-:W4:Y:S01]  /*6e890*/  LDL.LU R16, [R1+0x48] ;  /* 0x0000480001107983 */ /* 0x001f220000300800 */
[----:B--2---:R-:W-:-:S02]  /*6e8a0*/  FMNMX R13, R3, R10, !PT ;  /* 0x0000000a030d7209 */ /* 0x004fc40007800000 */
[----:B------:R0:W1:Y:S01]  /*6e8b0*/  MUFU.EX2 R3, R28 ;  /* 0x0000001c00037308 */ /* 0x0000620000000800 */
[----:B------:R-:W2:Y:S01]  /*6e8c0*/  LDL R10, [R1+0x444] ;  /* 0x00044400010a7983 */ /* 0x000ea20000100800 */
[----:B------:R-:W4:Y:S02]  /*6e8d0*/  LDL.LU R14, [R1+0x4c] ;  /* 0x00004c00010e7983 */ /* 0x000f240000300800 */
[----:B0-----:R-:W-:Y:S02]  /*6e8e0*/  FMUL R28, R0, 1.4426950216293334961 ;  /* 0x3fb8aa3b001c7820 */ /* 0x001fe40000400000 */
[----:B------:R-:W-:Y:S02]  /*6e8f0*/  FFMA R0, R15, c[0x0][0x188], -R13 ;  /* 0x000062000f007a23 */ /* 0x000fe4000000080d */
[----:B------:R0:W0:Y:S01]  /*6e900*/  MUFU.EX2 R15, R28 ;  /* 0x0000001c000f7308 */ /* 0x0000220000000800 */
[----:B-1----:R-:W-:Y:S01]  /*6e910*/  STL [R1+0x1b4], R3 ;  /* 0x0001b40301007387 */ /* 0x002fe20000100800 */
[----:B------:R-:W-:Y:S02]  /*6e920*/  STL [R1+0x1084], R13 ;  /* 0x0010840d01007387 */ /* 0x000fe40000100800 */
[----:B------:R-:W4:Y:S02]  /*6e930*/  LDL.LU R17, [R1+0x30] ;  /* 0x0000300001117983 */ /* 0x000f240000300800 */
[----:B------:R-:W1:Y:S04]  /*6e940*/  LDS R3, [R5.X8+0x40e00] ;  /* 0x040e000005037984 */ /* 0x000e680000008800 */
[----:B0-----:R-:W-:-:S02]  /*6e950*/  FMUL R28, R0, 1.4426950216293334961 ;  /* 0x3fb8aa3b001c7820 */ /* 0x001fc40000400000 */
[--C-:B---3--:R-:W-:Y:S01]  /*6e960*/  FFMA R0, R6, c[0x0][0x188], -R13.reuse ;  /* 0x0000620006007a23 */ /* 0x108fe2000000080d */
[----:B------:R0:W-:Y:S01]  /*6e970*/  STL [R1+0x1b0], R15 ;  /* 0x0001b00f01007387 */ /* 0x0001e20000100800 */
[----:B------:R-:W3:Y:S01]  /*6e980*/  LDL.LU R6, [R1+0x34] ;  /* 0x0000340001067983 */ /* 0x000ee20000300800 */
[----:B0-----:R0:W1:Y:S02]  /*6e990*/  MUFU.EX2 R15, R28 ;  /* 0x0000001c000f7308 */ /* 0x0010640000000800 */
[----:B0-----:R-:W-:Y:S02]  /*6e9a0*/  FMUL R28, R0, 1.4426950216293334961 ;  /* 0x3fb8aa3b001c7820 */ /* 0x001fe40000400000 */
[----:B------:R-:W-:-:S04]  /*6e9b0*/  FFMA R0, R11, c[0x0][0x188], -R13 ;  /* 0x000062000b007a23 */ /* 0x000fc8000000080d */
[----:B------:R0:W0:Y:S01]  /*6e9c0*/  MUFU.EX2 R11, R28 ;  /* 0x0000001c000b7308 */ /* 0x0000220000000800 */
[----:B-1----:R-:W-:Y:S01]  /*6e9d0*/  STL [R1+0x1ac], R15 ;  /* 0x0001ac0f01007387 */ /* 0x002fe20000100800 */
[----:B0-----:R-:W-:-:S03]  /*6e9e0*/  FMUL R28, R0, 1.4426950216293334961 ;  /* 0x3fb8aa3b001c7820 */ /* 0x001fc60000400000 */
[----:B------:R-:W3:Y:S03]  /*6e9f0*/  LDL.LU R0, [R1+0x44] ;  /* 0x0000440001007983 */ /* 0x000ee60000300800 */
[----:B------:R-:W0:Y:S01]  /*6ea00*/  MUFU.EX2 R28, R28 ;  /* 0x0000001c001c7308 */ /* 0x000e220000000800 */
[----:B------:R1:W-:Y:S04]  /*6ea10*/  STL [R1+0x1a8], R11 ;  /* 0x0001a80b01007387 */ /* 0x0003e80000100800 */
[----:B-1----:R-:W4:Y:S01]  /*6ea20*/  LDL R11, [R1+0x448] ;  /* 0x00044800010b7983 */ /* 0x002f220000100800 */
[----:B------:R-:W4:Y:S01]  /*6ea30*/  LDL.LU R15, [R1+0x20] ;  /* 0x00002000010f7983 */ /* 0x000f220000300800 */
[----:B--2---:R-:W-:-:S02]  /*6ea40*/  FMNMX R10, R2, R10, !PT ;  /* 0x0000000a020a7209 */ /* 0x004fc40007800000 */
[----:B------:R-:W1:Y:S01]  /*6ea50*/  LDS R2, [R5.X8+0x40f00] ;  /* 0x040f000005027984 */ /* 0x000e620000008800 */
[----:B---3--:R-:W-:-:S03]  /*6ea60*/  FFMA R0, R0, c[0x0][0x188], -R13 ;  /* 0x0000620000007a23 */ /* 0x008fc6000000080d */
[----:B------:R-:W2:Y:S01]  /*6ea70*/  LDL.LU R13, [R1+0x2498] ;  /* 0x00249800010d7983 */ /* 0x000ea20000300800 */
[----:B------:R-:W-:Y:S02]  /*6ea80*/  STL [R1+0x1080], R10 ;  /* 0x0010800a01007387 */ /* 0x000fe40000100800 */
[----:B0-----:R0:W-:Y:S02]  /*6ea90*/  STL [R1+0x1a4], R28 ;  /* 0x0001a41c01007387 */ /* 0x0011e40000100800 */
[----:B0-----:R-:W-:Y:S02]  /*6eaa0*/  FMUL R28, R0, 1.4426950216293334961 ;  /* 0x3fb8aa3b001c7820 */ /* 0x001fe40000400000 */
[----:B------:R-:W3:Y:S04]  /*6eab0*/  LDL.LU R0, [R1+0x88] ;  /* 0x0000880001007983 */ /* 0x000ee80000300800 */
[----:B------:R-:W0:Y:S02]  /*6eac0*/  MUFU.EX2 R28, R28 ;  /* 0x0000001c001c7308 */ /* 0x000e240000000800 */
[----:B0-----:R0:W-:Y:S01]  /*6ead0*/  STL [R1+0x1a0], R28 ;  /* 0x0001a01c01007387 */ /* 0x0011e20000100800 */
[----:B----4-:R-:W-:-:S02]  /*6eae0*/  FMNMX R11, R3, R11, !PT ;  /* 0x0000000b030b7209 */ /* 0x010fc40007800000 */
[----:B------:R-:W4:Y:S04]  /*6eaf0*/  LDS R3, [R5.X8+0x41000] ;  /* 0x0410000005037984 */ /* 0x000f280000008800 */
[----:B---3--:R-:W-:-:S04]  /*6eb00*/  FFMA R0, R0, c[0x0][0x188], -R10 ;  /* 0x0000620000007a23 */ /* 0x008fc8000000080a */
[----:B0-----:R-:W-:-:S06]  /*6eb10*/  FMUL R28, R0, 1.4426950216293334961 ;  /* 0x3fb8aa3b001c7820 */ /* 0x001fcc0000400000 */
[----:B------:R-:W0:Y:S01]  /*6eb20*/  MUFU.EX2 R28, R28 ;  /* 0x0000001c001c7308 */ /* 0x000e220000000800 */
[----:B------:R-:W-:Y:S02]  /*6eb30*/  FFMA R0, R7, c[0x0][0x188], -R10 ;  /* 0x0000620007007a23 */ /* 0x000fe4000000080a */
[----:B------:R-:W3:Y:S04]  /*6eb40*/  LDL.LU R7, [R1+0x3c] ;  /* 0x00003c0001077983 */ /* 0x000ee80000300800 */
[----:B0-----:R0:W-:Y:S02]  /*6eb50*/  STL [R1+0x18c], R28 ;  /* 0x00018c1c01007387 */ /* 0x0011e40000100800 */
[----:B0-----:R-:W-:-:S06]  /*6eb60*/  FMUL R28, R0, 1.4426950216293334961 ;  /* 0x3fb8aa3b001c7820 */ /* 0x001fcc0000400000 */
[----:B------:R-:W0:Y:S01]  /*6eb70*/  MUFU.EX2 R28, R28 ;  /* 0x0000001c001c7308 */ /* 0x000e220000000800 */
[----:B------:R-:W-:Y:S02]  /*6eb80*/  FFMA R0, R16, c[0x0][0x188], -R10 ;  /* 0x0000620010007a23 */ /* 0x000fe4000000080a */
[----:B------:R-:W2:Y:S04]  /*6eb90*/  LDL.LU R16, [R1+0x28] ;  /* 0x0000280001107983 */ /* 0x000ea80000300800 */
[----:B0-----:R0:W-:Y:S02]  /*6eba0*/  STL [R1+0x188], R28 ;  /* 0x0001881c01007387 */ /* 0x0011e40000100800 */
[----:B0-----:R-:W-:-:S06]  /*6ebb0*/  FMUL R28, R0, 1.4426950216293334961 ;  /* 0x3fb8aa3b001c7820 */ /* 0x001fcc0000400000 */
[----:B------:R-:W0:Y:S01]  /*6ebc0*/  MUFU.EX2 R28, R28 ;  /* 0x0000001c001c7308 */ /* 0x000e220000000800 */
[----:B------:R-:W-:Y:S02]  /*6ebd0*/  FFMA R0, R14, c[0x0][0x188], -R10 ;  /* 0x000062000e007a23 */ /* 0x000fe4000000080a */
[----:B------:R-:W2:Y:S01]  /*6ebe0*/  LDL.LU R10, [R1+0x2494] ;  /* 0x00249400010a7983 */ /* 0x000ea20000300800 */
[----:B------:R-:W1:Y:S03]  /*6ebf0*/  LDL R14, [R1+0x44c] ;  /* 0x00044c00010e7983 */ /* 0x000e660000100800 */
[----:B0-----:R0:W-:Y:S02]  /*6ec00*/  STL [R1+0x184], R28 ;  /* 0x0001841c01007387 */ /* 0x0011e40000100800 */
[----:B0-----:R-:W-:Y:S02]  /*6ec10*/  FMUL R28, R0, 1.4426950216293334961 ;  /* 0x3fb8aa3b001c7820 */ /* 0x001fe40000400000 */
[----:B------:R-:W-:-:S02]  /*6ec20*/  FFMA R0, R17, c[0x0][0x188], -R11 ;  /* 0x0000620011007a23 */ /* 0x000fc4000000080b */
[----:B------:R0:W4:Y:S01]  /*6ec30*/  MUFU.EX2 R17, R28 ;  /* 0x0000001c00117308 */ /* 0x0001220000000800 */
[----:B------:R-:W-:Y:S01]  /*6ec40*/  STL [R1+0x1078], R11 ;  /* 0x0010780b01007387 */ /* 0x000fe20000100800 */
[----:B------:R-:W2:Y:S02]  /*6ec50*/  LDL.LU R5, [R1+0x190] ;  /* 0x0001900001057983 */ /* 0x000ea40000300800 */
[----:B0-----:R-:W-:Y:S02]  /*6ec60*/  FMUL R28, R0, 1.4426950216293334961 ;  /* 0x3fb8aa3b001c7820 */ /* 0x001fe40000400000 */
[----:B------:R-:W-:Y:S01]  /*6ec70*/  FFMA R0, R6, c[0x0][0x188], -R11 ;  /* 0x0000620006007a23 */ /* 0x000fe2000000080b */
[----:B----4-:R0:W-:Y:S01]  /*6ec80*/  STL [R1+0x180], R17 ;  /* 0x0001801101007387 */ /* 0x0101e20000100800 */
[----:B------:R-:W4:Y:S01]  /*6ec90*/  LDL.LU R6, [R1+0x194] ;  /* 0x0001940001067983 */ /* 0x000f220000300800 */
[----:B0-----:R0:W0:Y:S02]  /*6eca0*/  MUFU.EX2 R17, R28 ;  /* 0x0000001c00117308 */ /* 0x0010240000000800 */
[----:B0-----:R-:W-:-:S02]  /*6ecb0*/  FMUL R28, R0, 1.4426950216293334961 ;  /* 0x3fb8aa3b001c7820 */ /* 0x001fc40000400000 */
[----:B------:R-:W-:-:S04]  /*6ecc0*/  FFMA R0, R15, c[0x0][0x188], -R11 ;  /* 0x000062000f007a23 */ /* 0x000fc8000000080b */
[----:B------:R0:W0:Y:S01]  /*6ecd0*/  MUFU.EX2 R15, R28 ;  /* 0x0000001c000f7308 */ /* 0x0000220000000800 */
[----:B------:R0:W-:Y:S02]  /*6ece0*/  STL [R1+0x15c], R17 ;  /* 0x00015c1101007387 */ /* 0x0001e40000100800 */
[----:B0-----:R-:W-:Y:S02]  /*6ecf0*/  FMUL R28, R0, 1.4426950216293334961 ;  /* 0x3fb8aa3b001c7820 */ /* 0x001fe40000400000 */
[----:B------:R-:W2:Y:S01]  /*6ed00*/  LDL.LU R17, [R1+0x170] ;  /* 0x0001700001117983 */ /* 0x000ea20000300800 */
[----:B------:R0:W-:Y:S02]  /*6ed10*/  STL [R1+0x158], R15 ;  /* 0x0001580f01007387 */ /* 0x0001e40000100800 */
[----:B------:R-:W2:Y:S01]  /*6ed20*/  LDL.LU R0, [R1+0x24] ;  /* 0x0000240001007983 */ /* 0x000ea20000300800 */
[----:B------:R-:W1:Y:S01]  /*6ed30*/  MUFU.EX2 R28, R28 ;  /* 0x0000001c001c7308 */ /* 0x000e620000000800 */
[----:B0-----:R-:W3:Y:S01]  /*6ed40*/  LDL R15, [R1+0x840] ;  /* 0x00084000010f7983 */ /* 0x001ee20000100800 */
[----:B-1----:R-:W-:Y:S01]  /*6ed50*/  FMNMX R14, R2, R14, !PT ;  /* 0x0000000e020e7209 */ /* 0x002fe20007800000 */
[----:B--2---:R-:W-:-:S02]  /*6ed60*/  FFMA R0, R0, c[0x0][0x188], -R11 ;  /* 0x0000620000007a23 */ /* 0x004fc4000000080b */
[----:B------:R-:W2:Y:S02]  /*6ed70*/  LDL.LU R11, [R1+0x2490] ;  /* 0x00249000010b7983 */ /* 0x000ea40000300800 */
[----:B------:R-:W-:Y:S02]  /*6ed80*/  STL [R1+0x1074], R14 ;  /* 0x0010740e01007387 */ /* 0x000fe40000100800 */
[----:B------:R0:W-:Y:S02]  /*6ed90*/  STL [R1+0x154], R28 ;  /* 0x0001541c01007387 */ /* 0x0001e40000100800 */
[----:B0-----:R-:W-:Y:S02]  /*6eda0*/  FMUL R28, R0, 1.4426950216293334961 ;  /* 0x3fb8aa3b001c7820 */ /* 0x001fe40000400000 */
[----:B------:R-:W2:Y:S04]  /*6edb0*/  LDL.LU R0, [R1+0x38] ;  /* 0x0000380001007983 */ /* 0x000ea80000300800 */
[----:B------:R-:W0:Y:S02]  /*6edc0*/  MUFU.EX2 R28, R28 ;  /* 0x0000001c001c7308 */ /* 0x000e240000000800 */
[----:B0-----:R0:W-:Y:S01]  /*6edd0*/  STL [R1+0x150], R28 ;  /* 0x0001501c01007387 */ /* 0x0011e20000100800 */
[----:B--2---:R-:W-:-:S04]  /*6ede0*/  FFMA R0, R0, c[0x0][0x188], -R14 ;  /* 0x0000620000007a23 */ /* 0x004fc8000000080e */
[----:B0-----:R-:W-:Y:S02]  /*6edf0*/  FMUL R28, R0, 1.4426950216293334961 ;  /* 0x3fb8aa3b001c7820 */ /* 0x001fe40000400000 */
[----:B---3--:R-:W-:Y:S02]  /*6ee00*/  FFMA R0, R7, c[0x0][0x188], -R14 ;  /* 0x0000620007007a23 */ /* 0x008fe4000000080e */
[----:B------:R0:W1:Y:S02]  /*6ee10*/  MUFU.EX2 R7, R28 ;  /* 0x0000001c00077308 */ /* 0x0000640000000800 */
[----:B0-----:R-:W-:-:S06]  /*6ee20*/  FMUL R28, R0, 1.4426950216293334961 ;  /* 0x3fb8aa3b001c7820 */ /* 0x001fcc0000400000 */
[----:B------:R-:W0:Y:S01]  /*6ee30*/  MUFU.EX2 R28, R28 ;  /* 0x0000001c001c7308 */ /* 0x000e220000000800 */
[----:B------:R-:W-:Y:S01]  /*6ee40*/  FFMA R0, R16, c[0x0][0x188], -R14 ;  /* 0x0000620010007a23 */ /* 0x000fe2000000080e */
[----:B-1----:R1:W-:Y:S04]  /*6ee50*/  STL [R1+0x138], R7 ;  /* 0x0001380701007387 */ /* 0x0023e80000100800 */
[----:B-1----:R-:W2:Y:S04]  /*6ee60*/  LDL.LU R7, [R1+0x178] ;  /* 0x0001780001077983 */ /* 0x002ea80000300800 */
[----:B0-----:R0:W-:Y:S02]  /*6ee70*/  STL [R1+0x130], R28 ;  /* 0x0001301c01007387 */ /* 0x0011e40000100800 */
[----:B0-----:R-:W-:-:S02]  /*6ee80*/  FMUL R28, R0, 1.4426950216293334961 ;  /* 0x3fb8aa3b001c7820 */ /* 0x001fc40000400000 */
[----:B------:R-:W3:Y:S04]  /*6ee90*/  LDL.LU R0, [R1+0x2c] ;  /* 0x00002c0001007983 */ /* 0x000ee80000300800 */
[----:B------:R-:W0:Y:S01]  /*6eea0*/  S2R R16, SR_TID.X ;  /* 0x0000000000107919 */ /* 0x000e220000002100 */
[----:B------:R-:W1:Y:S01]  /*6eeb0*/  MUFU.EX2 R28, R28 ;  /* 0x0000001c001c7308 */ /* 0x000e620000000800 */
[----:B------:R-:W-:Y:S02]  /*6eec0*/  FMNMX R15, R3, R15, !PT ;  /* 0x0000000f030f7209 */ /* 0x000fe40007800000 */
[----:B0-----:R-:W-:Y:S01]  /*6eed0*/  LOP3.LUT R3, R16, 0x1c, RZ, 0xc0, !PT ;  /* 0x0000001c10037812 */ /* 0x001fe200078ec0ff */
[----:B------:R-:W0:Y:S05]  /*6eee0*/  S2R R2, SR_TID.X ;  /* 0x0000000000027919 */ /* 0x000e2a0000002100 */
[----:B------:R-:W-:Y:S01]  /*6eef0*/  LDS R3, [R3.X8+0x41200] ;  /* 0x0412000003037984 */ /* 0x000fe20000008800 */
[----:B---3--:R-:W-:-:S03]  /*6ef00*/  FFMA R0, R0, c[0x0][0x188], -R14 ;  /* 0x0000620000007a23 */ /* 0x008fc6000000080e */
[----:B------:R-:W3:Y:S01]  /*6ef10*/  LDL.LU R14, [R1+0x248c] ;  /* 0x00248c00010e7983 */ /* 0x000ee20000300800 */
[----:B------:R-:W2:Y:S02]  /*6ef20*/  LDL R16, [R1+0x1140] ;  /* 0x0011400001107983 */ /* 0x000ea40000100800 */
[----:B-1----:R1:W-:Y:S02]  /*6ef30*/  STL [R1+0x13c], R28 ;  /* 0x00013c1c01007387 */ /* 0x0023e40000100800 */
[----:B-1----:R-:W-:Y:S02]  /*6ef40*/  FMUL R28, R0, 1.4426950216293334961 ;  /* 0x3fb8aa3b001c7820 */ /* 0x002fe40000400000 */
[----:B------:R-:W-:Y:S02]  /*6ef50*/  FFMA R0, R5, c[0x0][0x188], -R15 ;  /* 0x0000620005007a23 */ /* 0x000fe4000000080f */
[----:B------:R1:W0:Y:S01]  /*6ef60*/  MUFU.EX2 R5, R28 ;  /* 0x0000001c00057308 */ /* 0x0002220000000800 */
[----:B------:R-:W-:Y:S01]  /*6ef70*/  STL [R1+0x1070], R15 ;  /* 0x0010700f01007387 */ /* 0x000fe20000100800 */
[----:B-1----:R-:W-:-:S02]  /*6ef80*/  FMUL R28, R0, 1.4426950216293334961 ;  /* 0x3fb8aa3b001c7820 */ /* 0x002fc40000400000 */
[----:B----4-:R-:W-:Y:S01]  /*6ef90*/  FFMA R0, R6, c[0x0][0x188], -R15 ;  /* 0x0000620006007a23 */ /* 0x010fe2000000080f */
[----:B0-----:R0:W-:Y:S01]  /*6efa0*/  STL [R1+0x134], R5 ;  /* 0x0001340501007387 */ /* 0x0011e20000100800 */
[----:B------:R-:W4:Y:S02]  /*6efb0*/  LDL.LU R6, [R1+0xf4] ;  /* 0x0000f40001067983 */ /* 0x000f240000300800 */
[----:B0-----:R0:W1:Y:S02]  /*6efc0*/  MUFU.EX2 R5, R28 ;  /* 0x0000001c00057308 */ /* 0x0010640000000800 */
[----:B0-----:R-:W-:-:S06]  /*6efd0*/  FMUL R28, R0, 1.4426950216293334961 ;  /* 0x3fb8aa3b001c7820 */ /* 0x001fcc0000400000 */
[----:B------:R-:W0:Y:S01]  /*6efe0*/  MUFU.EX2 R28, R28 ;  /* 0x0000001c001c7308 */ /* 0x000e220000000800 */
[----:B------:R-:W-:Y:S01]  /*6eff0*/  FFMA R0, R17, c[0x0][0x188], -R15 ;  /* 0x0000620011007a23 */ /* 0x000fe2000000080f */
[----:B-1----:R1:W-:Y:S01]  /*6f000*/  STL [R1+0x12c], R5 ;  /* 0x00012c0501007387 */ /* 0x0023e20000100800 */
[----:B------:R-:W3:Y:S03]  /*6f010*/  LDL R17, [R1+0x1144] ;  /* 0x0011440001117983 */ /* 0x000ee60000100800 */
[----:B-1----:R-:W3:Y:S04]  /*6f020*/  LDL.LU R5, [R1+0xd0] ;  /* 0x0000d00001057983 */ /* 0x002ee80000300800 */
[----:B0-----:R0:W-:Y:S02]  /*6f030*/  STL [R1+0x128], R28 ;  /* 0x0001281c01007387 */ /* 0x0011e40000100800 */
[----:B0-----:R-:W-:-:S02]  /*6f040*/  FMUL R28, R0, 1.4426950216293334961 ;  /* 0x3fb8aa3b001c7820 */ /* 0x001fc40000400000 */
[----:B------:R-:W3:Y:S01]  /*6f050*/  LDL.LU R0, [R1+0x174] ;  /* 0x0001740001007983 */ /* 0x000ee20000300800 */
[----:B------:R-:W-:-:S06]  /*6f060*/  LOP3.LUT R2, R2, 0x1c, RZ, 0xc0, !PT ;  /* 0x0000001c02027812 */ /* 0x000fcc00078ec0ff */
[----:B------:R-:W2:Y:S01]  /*6f070*/  LDS R2, [R2.X8+0x41100] ;  /* 0x0411000002027984 */ /* 0x000ea20000008800 */
[----:B------:R-:W0:Y:S01]  /*6f080*/  MUFU.EX2 R28, R28 ;  /* 0x0000001c001c7308 */ /* 0x000e220000000800 */
[----:B--2---:R-:W-:Y:S01]  /*6f090*/  FMNMX R16, R2, R16, !PT ;  /* 0x0000001002107209 */ /* 0x004fe20007800000 */
[----:B---3--:R-:W-:Y:S02]  /*6f0a0*/  FFMA R0, R0, c[0x0][0x188], -R15 ;  /* 0x0000620000007a23 */ /* 0x008fe4000000080f */
[----:B------:R-:W2:Y:S02]  /*6f0b0*/  LDL.LU R15, [R1+0x2488] ;  /* 0x00248800010f7983 */ /* 0x000ea40000300800 */
[----:B------:R-:W-:Y:S02]  /*6f0c0*/  STL [R1+0x106c], R16 ;  /* 0x00106c1001007387 */ /* 0x000fe40000100800 */
[----:B0-----:R0:W-:Y:S02]  /*6f0d0*/  STL [R1+0x124], R28 ;  /* 0x0001241c01007387 */ /* 0x0011e40000100800 */
[----:B0-----:R-:W-:-:S02]  /*6f0e0*/  FMUL R28, R0, 1.4426950216293334961 ;  /* 0x3fb8aa3b001c7820 */ /* 0x001fc40000400000 */
[----:B------:R-:W3:Y:S04]  /*6f0f0*/  LDL.LU R0, [R1+0x198] ;  /* 0x0001980001007983 */ /* 0x000ee80000300800 */
[----:B------:R-:W0:Y:S02]  /*6f100*/  MUFU.EX2 R28, R28 ;  /* 0x0000001c001c7308 */ /* 0x000e240000000800 */
[----:B0-----:R0:W-:Y:S01]  /*6f110*/  STL [R1+0x120], R28 ;  /* 0x0001201c01007387 */ /* 0x0011e20000100800 */
[----:B---3--:R-:W-:-:S04]  /*6f120*/  FFMA R0, R0, c[0x0][0x188], -R16 ;  /* 0x0000620000007a23 */ /* 0x008fc80000000810 */
[----:B0-----:R-:W-:Y:S02]  /*6f130*/  FMUL R28, R0, 1.4426950216293334961 ;  /* 0x3fb8aa3b001c7820 */ /* 0x001fe40000400000 */
[----:B------:R-:W3:Y:S04]  /*6f140*/  LDL.LU R0, [R1+0x19c] ;  /* 0x00019c0001007983 */ /* 0x000ee80000300800 */
[----:B------:R-:W0:Y:S02]  /*6f150*/  MUFU.EX2 R28, R28 ;  /* 0x0000001c001c7308 */ /* 0x000e240000000800 */
[----:B0-----:R0:W-:Y:S01]  /*6f160*/  STL [R1+0x11c], R28 ;  /* 0x00011c1c01007387 */ /* 0x0011e20000100800 */
[----:B---3--:R-:W-:-:S04]  /*6f170*/  FFMA R0, R0, c[0x0][0x188], -R16 ;  /* 0x0000620000007a23 */ /* 0x008fc80000000810 */
[----:B0-----:R-:W-:-:S06]  /*6f180*/  FMUL R28, R0, 1.4426950216293334961 ;  /* 0x3fb8aa3b001c7820 */ /* 0x001fcc0000400000 */
[----:B------:R-:W0:Y:S01]  /*6f190*/  MUFU.EX2 R28, R28 ;  /* 0x0000001c001c7308 */ /* 0x000e220000000800 */
[--C-:B------:R-:W-:Y:S02]  /*6f1a0*/  FFMA R0, R7, c[0x0][0x188], -R16.reuse ;  /* 0x0000620007007a23 */ /* 0x100fe40000000810 */
[----:B------:R-:W3:Y:S04]  /*6f1b0*/  LDL.LU R7, [R1+0xdc] ;  /* 0x0000dc0001077983 */ /* 0x000ee80000300800 */
[----:B0-----:R0:W-:Y:S02]  /*6f1c0*/  STL [R1+0x118], R28 ;  /* 0x0001181c01007387 */ /* 0x0011e40000100800 */
[----:B0-----:R-:W-:Y:S02]  /*6f1d0*/  FMUL R28, R0, 1.4426950216293334961 ;  /* 0x3fb8aa3b001c7820 */ /* 0x001fe40000400000 */
[----:B------:R-:W2:Y:S04]  /*6f1e0*/  LDL.LU R0, [R1+0x17c] ;  /* 0x00017c0001007983 */ /* 0x000ea80000300800 */
[----:B------:R-:W0:Y:S01]  /*6f1f0*/  MUFU.EX2 R28, R28 ;  /* 0x0000001c001c7308 */ /* 0x000e220000000800 */
[----:B------:R-:W-:Y:S01]  /*6f200*/  FMNMX R17, R3, R17, !PT ;  /* 0x0000001103117209 */ /* 0x000fe20007800000 */
[----:B------:R-:W-:Y:S01]  /*6f210*/  LOP3.LUT R3, R4, 0x1c, RZ, 0xc0, !PT ;  /* 0x0000001c04037812 */ /* 0x000fe200078ec0ff */
[----:B------:R-:W1:Y:S05]  /*6f220*/  S2R R2, SR_TID.X ;  /* 0x0000000000027919 */ /* 0x000e6a0000002100 */
[----:B------:R-:W-:Y:S01]  /*6f230*/  LDS R3, [R3.X8+0x41400] ;  /* 0x0414000003037984 */ /* 0x000fe20000008800 */
[----:B--2---:R-:W-:-:S03]  /*6f240*/  FFMA R0, R0, c[0x0][0x188], -R16 ;  /* 0x0000620000007a23 */ /* 0x004fc60000000810 */
[----:B------:R-:W2:Y:S01]  /*6f250*/  LDL.LU R16, [R1+0x2484] ;  /* 0x0024840001107983 */ /* 0x000ea20000300800 */
[----:B------:R-:W2:Y:S02]  /*6f260*/  LDL R4, [R1+0x1148] ;  /* 0x0011480001047983 */ /* 0x000ea40000100800 */
[----:B0-----:R0:W-:Y:S02]  /*6f270*/  STL [R1+0x114], R28 ;  /* 0x0001141c01007387 */ /* 0x0011e40000100800 */
[----:B0-----:R-:W-:Y:S02]  /*6f280*/  FMUL R28, R0, 1.4426950216293334961 ;  /* 0x3fb8aa3b001c7820 */ /* 0x001fe40000400000 */
[----:B------:R-:W2:Y:S04]  /*6f290*/  LDL.LU R0, [R1+0xf0] ;  /* 0x0000f00001007983 */ /* 0x000ea80000300800 */
[----:B------:R-:W0:Y:S01]  /*6f2a0*/  MUFU.EX2 R28, R28 ;  /* 0x0000001c001c7308 */ /* 0x000e220000000800 */
[----:B------:R-:W-:Y:S04]  /*6f2b0*/  STL [R1+0x1064], R17 ;  /* 0x0010641101007387 */ /* 0x000fe80000100800 */
[----:B0-----:R0:W-:Y:S01]  /*6f2c0*/  STL [R1+0x110], R28 ;  /* 0x0001101c01007387 */ /* 0x0011e20000100800 */
[----:B--2---:R-:W-:-:S04]  /*6f2d0*/  FFMA R0, R0, c[0x0][0x188], -R17 ;  /* 0x0000620000007a23 */ /* 0x004fc80000000811 */
[----:B0-----:R-:W-:-:S06]  /*6f2e0*/  FMUL R28, R0, 1.4426950216293334961 ;  /* 0x3fb8aa3b001c7820 */ /* 0x001fcc0000400000 */
[----:B------:R-:W0:Y:S01]  /*6f2f0*/  MUFU.EX2 R28, R28 ;  /* 0x0000001c001c7308 */ /* 0x000e220000000800 */
[----:B----4-:R-:W-:Y:S02]  /*6f300*/  FFMA R0, R6, c[0x0][0x188], -R17 ;  /* 0x0000620006007a23 */ /* 0x010fe40000000811 */
[----:B------:R-:W2:Y:S04]  /*6f310*/  LDL.LU R6, [R1] ;  /* 0x0000000001067983 */ /* 0x000ea80000300800 */
[----:B0-----:R0:W-:Y:S02]  /*6f320*/  STL [R1+0x10c], R28 ;  /* 0x00010c1c01007387 */ /* 0x0011e40000100800 */
[----:B0-----:R-:W-:-:S06]  /*6f330*/  FMUL R28, R0, 1.4426950216293334961 ;  /* 0x3fb8aa3b001c7820 */ /* 0x001fcc0000400000 */
[----:B------:R-:W0:Y:S01]  /*6f340*/  MUFU.EX2 R28, R28 ;  /* 0x0000001c001c7308 */ /* 0x000e220000000800 */
[----:B------:R-:W-:Y:S02]  /*6f350*/  FFMA R0, R5, c[0x0][0x188], -R17 ;  /* 0x0000620005007a23 */ /* 0x000fe40000000811 */
[----:B------:R-:W4:Y:S04]  /*6f360*/  LDL R5, [R1+0x114c] ;  /* 0x00114c0001057983 */ /* 0x000f280000100800 */
[----:B0-----:R0:W-:Y:S02]  /*6f370*/  STL [R1+0x108], R28 ;  /* 0x0001081c01007387 */ /* 0x0011e40000100800 */
[----:B0-----:R-:W-:Y:S02]  /*6f380*/  FMUL R28, R0, 1.4426950216293334961 ;  /* 0x3fb8aa3b001c7820 */ /* 0x001fe40000400000 */
[----:B------:R-:W2:Y:S01]  /*6f390*/  LDL.LU R0, [R1+0xd4] ;  /* 0x0000d40001007983 */ /* 0x000ea20000300800 */
[----:B-1----:R-:W-:-:S06]  /*6f3a0*/  LOP3.LUT R2, R2, 0x1c, RZ, 0xc0, !PT ;  /* 0x0000001c02027812 */ /* 0x002fcc00078ec0ff */
[----:B------:R-:W0:Y:S01]  /*6f3b0*/  LDS R2, [R2.X8+0x41300] ;  /* 0x0413000002027984 */ /* 0x000e220000008800 */
[----:B------:R-:W1:Y:S01]  /*6f3c0*/  MUFU.EX2 R28, R28 ;  /* 0x0000001c001c7308 */ /* 0x000e620000000800 */
[----:B0-----:R-:W-:Y:S01]  /*6f3d0*/  FMNMX R4, R2, R4, !PT ;  /* 0x0000000402047209 */ /* 0x001fe20007800000 */
[----:B--2---:R-:W-:Y:S02]  /*6f3e0*/  FFMA R0, R0, c[0x0][0x188], -R17 ;  /* 0x0000620000007a23 */ /* 0x004fe40000000811 */
[----:B------:R-:W2:Y:S02]  /*6f3f0*/  LDL.LU R17, [R1+0x2480] ;  /* 0x0024800001117983 */ /* 0x000ea40000300800 */
[----:B------:R-:W-:Y:S02]  /*6f400*/  STL [R1+0x1060], R4 ;  /* 0x0010600401007387 */ /* 0x000fe40000100800 */
[----:B-1----:R0:W-:Y:S02]  /*6f410*/  STL [R1+0x104], R28 ;  /* 0x0001041c01007387 */ /* 0x0021e40000100800 */
[----:B0-----:R-:W-:-:S02]  /*6f420*/  FMUL R28, R0, 1.4426950216293334961 ;  /* 0x3fb8aa3b001c7820 */ /* 0x001fc40000400000 */
[----:B------:R-:W2:Y:S04]  /*6f430*/  LDL.LU R0, [R1+0xf8] ;  /* 0x0000f80001007983 */ /* 0x000ea80000300800 */
[----:B------:R-:W0:Y:S02]  /*6f440*/  MUFU.EX2 R28, R28 ;  /* 0x0000001c001c7308 */ /* 0x000e240000000800 */
[----:B0-----:R0:W-:Y:S01]  /*6f450*/  STL [R1+0x100], R28 ;  /* 0x0001001c01007387 */ /* 0x0011e20000100800 */
[----:B--2---:R-:W-:-:S04]  /*6f460*/  FFMA R0, R0, c[0x0][0x188], -R4 ;  /* 0x0000620000007a23 */ /* 0x004fc80000000804 */
[----:B0-----:R-:W-:Y:S02]  /*6f470*/  FMUL R28, R0, 1.4426950216293334961 ;  /* 0x3fb8aa3b001c7820 */ /* 0x001fe40000400000 */
        /* <DEDUP_REMOVED lines=9> */
[----:B0-----:R-:W-:-:S06]  /*6f510*/  FMUL R28, R0, 1.4426950216293334961 ;  /* 0x3fb8aa3b001c7820 */ /* 0x001fcc0000400000 */
[----:B------:R-:W0:Y:S01]  /*6f520*/  MUFU.EX2 R28, R28 ;  /* 0x0000001c001c7308 */ /* 0x000e220000000800 */
[----:B---3--:R-:W-:Y:S02]  /*6f530*/  FFMA R0, R7, c[0x0][0x188], -R4 ;  /* 0x0000620007007a23 */ /* 0x008fe40000000804 */
[----:B------:R-:W2:Y:S01]  /*6f540*/  LDL.LU R4, [R1+0x247c] ;  /* 0x00247c0001047983 */ /* 0x000ea20000300800 */
[----:B------:R-:W3:Y:S03]  /*6f550*/  LDL R7, [R1+0x1150] ;  /* 0x0011500001077983 */ /* 0x000ee60000100800 */
[----:B0-----:R0:W-:Y:S02]  /*6f560*/  STL [R1+0xf0], R28 ;  /* 0x0000f01c01007387 */ /* 0x0011e40000100800 */
[----:B0-----:R-:W-:Y:S02]  /*6f570*/  FMUL R28, R0, 1.4426950216293334961 ;  /* 0x3fb8aa3b001c7820 */ /* 0x001fe40000400000 */
[----:B------:R-:W2:Y:S04]  /*6f580*/  LDL.LU R0, [R1+0x10] ;  /* 0x0000100001007983 */ /* 0x000ea80000300800 */
[----:B------:R-:W0:Y:S01]  /*6f590*/  MUFU.EX2 R28, R28 ;  /* 0x0000001c001c7308 */ /* 0x000e220000000800 */
[----:B----4-:R-:W-:-:S05]  /*6f5a0*/  FMNMX R5, R3, R5, !PT ;  /* 0x0000000503057209 */ /* 0x010fca0007800000 */
[----:B------:R-:W-:Y:S04]  /*6f5b0*/  STL [R1+0x105c], R5 ;  /* 0x00105c0501007387 */ /* 0x000fe80000100800 */
[----:B0-----:R0:W-:Y:S01]  /*6f5c0*/  STL [R1+0xec], R28 ;  /* 0x0000ec1c01007387 */ /* 0x0011e20000100800 */
[----:B--2---:R-:W-:-:S04]  /*6f5d0*/  FFMA R0, R0, c[0x0][0x188], -R5 ;  /* 0x0000620000007a23 */ /* 0x004fc80000000805 */
[----:B0-----:R-:W-:Y:S02]  /*6f5e0*/  FMUL R28, R0, 1.4426950216293334961 ;  /* 0x3fb8aa3b001c7820 */ /* 0x001fe40000400000 */
[----:B------:R-:W2:Y:S04]  /*6f5f0*/  LDL.LU R0, [R1+0x14] ;  /* 0x0000140001007983 */ /* 0x000ea80000300800 */
[----:B------:R-:W0:Y:S02]  /*6f600*/  MUFU.EX2 R28, R28 ;  /* 0x0000001c001c7308 */ /* 0x000e240000000800 */
[----:B0-----:R0:W-:Y:S04]  /*6f610*/  STL [R1+0xe8], R28 ;  /* 0x0000e81c01007387 */ /* 0x0011e80000100800 */
[----:B------:R-:W1:Y:S01]  /*6f620*/  S2R R2, SR_TID.X ;  /* 0x0000000000027919 */ /* 0x000e620000002100 */
[----:B--2---:R-:W-:-:S04]  /*6f630*/  FFMA R0, R0, c[0x0][0x188], -R5 ;  /* 0x0000620000007a23 */ /* 0x004fc80000000805 */
[----:B0-----:R-:W-:-:S06]  /*6f640*/  FMUL R28, R0, 1.4426950216293334961 ;  /* 0x3fb8aa3b001c7820 */ /* 0x001fcc0000400000 */
[----:B------:R-:W0:Y:S01]  /*6f650*/  MUFU.EX2 R28, R28 ;  /* 0x0000001c001c7308 */ /* 0x000e220000000800 */
[----:B------:R-:W-:Y:S02]  /*6f660*/  FFMA R0, R6, c[0x0][0x188], -R5 ;  /* 0x0000620006007a23 */ /* 0x000fe40000000805 */
[----:B------:R-:W2:Y:S04]  /*6f670*/  LDL R6, [R1+0x1154] ;  /* 0x0011540001067983 */ /* 0x000ea80000100800 */
[----:B0-----:R0:W-:Y:S02]  /*6f680*/  STL [R1+0xe4], R28 ;  /* 0x0000e41c01007387 */ /* 0x0011e40000100800 */
[----:B0-----:R-:W-:Y:S02]  /*6f690*/  FMUL R28, R0, 1.4426950216293334961 ;  /* 0x3fb8aa3b001c7820 */ /* 0x001fe40000400000 */
[----:B------:R-:W4:Y:S01]  /*6f6a0*/  LDL.LU R0, [R1+0x4] ;  /* 0x0000040001007983 */ /* 0x000f220000300800 */
[----:B-1----:R-:W-:-:S06]  /*6f6b0*/  LOP3.LUT R2, R2, 0x1c, RZ, 0xc0, !PT ;  /* 0x0000001c02027812 */ /* 0x002fcc00078ec0ff */
[----:B------:R-:W3:Y:S01]  /*6f6c0*/  LDS R2, [R2.X8+0x41500] ;  /* 0x0415000002027984 */ /* 0x000ee20000008800 */
[----:B------:R-:W0:Y:S01]  /*6f6d0*/  MUFU.EX2 R28, R28 ;  /* 0x0000001c001c7308 */ /* 0x000e220000000800 */
[----:B---3--:R-:W-:Y:S01]  /*6f6e0*/  FMNMX R7, R2, R7, !PT ;  /* 0x0000000702077209 */ /* 0x008fe20007800000 */
[----:B----4-:R-:W-:Y:S02]  /*6f6f0*/  FFMA R0, R0, c[0x0][0x188], -R5 ;  /* 0x0000620000007a23 */ /* 0x010fe40000000805 */
[----:B------:R-:W3:Y:S02]  /*6f700*/  LDL.LU R5, [R1+0x2478] ;  /* 0x0024780001057983 */ /* 0x000ee40000300800 */
[----:B------:R-:W-:Y:S02]  /*6f710*/  STL [R1+0x1058], R7 ;  /* 0x0010580701007387 */ /* 0x000fe40000100800 */
[----:B0-----:R0:W-:Y:S02]  /*6f720*/  STL [R1+0xe0], R28 ;  /* 0x0000e01c01007387 */ /* 0x0011e40000100800 */
[----:B0-----:R-:W-:-:S02]  /*6f730*/  FMUL R28, R0, 1.4426950216293334961 ;  /* 0x3fb8aa3b001c7820 */ /* 0x001fc40000400000 */
[----:B------:R-:W4:Y:S04]  /*6f740*/  LDL.LU R0, [R1+0x18] ;  /* 0x0000180001007983 */ /* 0x000f280000300800 */
[----:B------:R-:W0:Y:S02]  /*6f750*/  MUFU.EX2 R28, R28 ;  /* 0x0000001c001c7308 */ /* 0x000e240000000800 */
[----:B0-----:R0:W-:Y:S01]  /*6f760*/  STL [R1+0xdc], R28 ;  /* 0x0000dc1c01007387 */ /* 0x0011e20000100800 */
[----:B----4-:R-:W-:-:S04]  /*6f770*/  FFMA R0, R0, c[0x0][0x188], -R7 ;  /* 0x0000620000007a23 */ /* 0x010fc80000000807 */
[----:B0-----:R-:W-:Y:S02]  /*6f780*/  FMUL R28, R0, 1.4426950216293334961 ;  /* 0x3fb8aa3b001c7820 */ /* 0x001fe40000400000 */
[----:B------:R-:W4:Y:S04]  /*6f790*/  LDL.LU R0, [R1+0x1c] ;  /* 0x00001c0001007983 */ /* 0x000f280000300800 */
[----:B------:R-:W0:Y:S02]  /*6f7a0*/  MUFU.EX2 R28, R28 ;  /* 0x0000001c001c7308 */ /* 0x000e240000000800 */
[----:B0-----:R0:W-:Y:S01]  /*6f7b0*/  STL [R1+0xd8], R28 ;  /* 0x0000d81c01007387 */ /* 0x0011e20000100800 */
[----:B----4-:R-:W-:-:S04]  /*6f7c0*/  FFMA R0, R0, c[0x0][0x188], -R7 ;  /* 0x0000620000007a23 */ /* 0x010fc80000000807 */
[----:B0-----:R-:W-:Y:S02]  /*6f7d0*/  FMUL R28, R0, 1.4426950216293334961 ;  /* 0x3fb8aa3b001c7820 */ /* 0x001fe40000400000 */
[----:B------:R-:W4:Y:S04]  /*6f7e0*/  LDL.LU R0, [R1+0x8] ;  /* 0x0000080001007983 */ /* 0x000f280000300800 */
[----:B------:R-:W0:Y:S02]  /*6f7f0*/  MUFU.EX2 R28, R28 ;  /* 0x0000001c001c7308 */ /* 0x000e240000000800 */
[----:B0-----:R0:W-:Y:S04]  /*6f800*/  STL [R1+0xd4], R28 ;  /* 0x0000d41c01007387 */ /* 0x0011e80000100800 */
[----:B------:R-:W1:Y:S01]  /*6f810*/  S2R R3, SR_TID.X ;  /* 0x0000000000037919 */ /* 0x000e620000002100 */
[----:B----4-:R-:W-:-:S04]  /*6f820*/  FFMA R0, R0, c[0x0][0x188], -R7 ;  /* 0x0000620000007a23 */ /* 0x010fc80000000807 */
[----:B0-----:R-:W-:Y:S02]  /*6f830*/  FMUL R28, R0, 1.4426950216293334961 ;  /* 0x3fb8aa3b001c7820 */ /* 0x001fe40000400000 */
[----:B------:R-:W4:Y:S01]  /*6f840*/  LDL.LU R0, [R1+0xc] ;  /* 0x00000c0001007983 */ /* 0x000f220000300800 */
[----:B-1----:R-:W-:-:S06]  /*6f850*/  LOP3.LUT R3, R3, 0x1c, RZ, 0xc0, !PT ;  /* 0x0000001c03037812 */ /* 0x002fcc00078ec0ff */
[----:B------:R-:W2:Y:S01]  /*6f860*/  LDS R3, [R3.X8+0x41600] ;  /* 0x0416000003037984 */ /* 0x000ea20000008800 */
[----:B------:R-:W0:Y:S01]  /*6f870*/  MUFU.EX2 R28, R28 ;  /* 0x0000001c001c7308 */ /* 0x000e220000000800 */
[----:B--2---:R-:W-:Y:S01]  /*6f880*/  FMNMX R6, R3, R6, !PT ;  /* 0x0000000603067209 */ /* 0x004fe20007800000 */
[----:B----4-:R-:W-:Y:S02]  /*6f890*/  FFMA R0, R0, c[0x0][0x188], -R7 ;  /* 0x0000620000007a23 */ /* 0x010fe40000000807 */
[----:B------:R-:W2:Y:S01]  /*6f8a0*/  LDL.LU R7, [R1+0x2474] ;  /* 0x0024740001077983 */ /* 0x000ea20000300800 */
[----:B0-----:R0:W-:Y:S02]  /*6f8b0*/  STL [R1+0xd0], R28 ;  /* 0x0000d01c01007387 */ /* 0x0011e40000100800 */
[----:B0-----:R-:W-:-:S06]  /*6f8c0*/  FMUL R28, R0, 1.4426950216293334961 ;  /* 0x3fb8aa3b001c7820 */ /* 0x001fcc0000400000 */
[----:B------:R-:W0:Y:S01]  /*6f8d0*/  MUFU.EX2 R28, R28 ;  /* 0x0000001c001c7308 */ /* 0x000e220000000800 */
[--C-:B------:R-:W-:Y:S01]  /*6f8e0*/  FFMA R0, R8, c[0x0][0x188], -R6.reuse ;  /* 0x0000620008007a23 */ /* 0x100fe20000000806 */
[----:B------:R-:W-:Y:S03]  /*6f8f0*/  STL [R1+0x1054], R6 ;  /* 0x0010540601007387 */ /* 0x000fe60000100800 */
[----:B------:R-:W-:Y:S02]  /*6f900*/  FMUL R8, R0, 1.4426950216293334961 ;  /* 0x3fb8aa3b00087820 */ /* 0x000fe40000400000 */
[----:B------:R-:W-:Y:S01]  /*6f910*/  FFMA R0, R9, c[0x0][0x188], -R6 ;  /* 0x0000620009007a23 */ /* 0x000fe20000000806 */
[----:B0-----:R0:W-:Y:S01]  /*6f920*/  STL [R1+0xbc], R28 ;  /* 0x0000bc1c01007387 */ /* 0x0011e20000100800 */
[----:B------:R-:W4:Y:S03]  /*6f930*/  LDL R9, [R1+0x1158] ;  /* 0x0011580001097983 */ /* 0x000f260000100800 */
[----:B------:R-:W1:Y:S02]  /*6f940*/  S2R R2, SR_TID.X ;  /* 0x0000000000027919 */ /* 0x000e640000002100 */
[----:B-1----:R-:W-:-:S06]  /*6f950*/  LOP3.LUT R2, R2, 0x1c, RZ, 0xc0, !PT ;  /* 0x0000001c02027812 */ /* 0x002fcc00078ec0ff */
[----:B------:R-:W4:Y:S01]  /*6f960*/  LDS R2, [R2.X8+0x41700] ;  /* 0x0417000002027984 */ /* 0x000f220000008800 */
[----:B0-----:R0:W1:Y:S02]  /*6f970*/  MUFU.EX2 R28, R8 ;  /* 0x00000008001c7308 */ /* 0x0010640000000800 */
[----:B0-----:R-:W-:-:S06]  /*6f980*/  FMUL R8, R0, 1.4426950216293334961 ;  /* 0x3fb8aa3b00087820 */ /* 0x001fcc0000400000 */
[----:B------:R-:W0:Y:S01]  /*6f990*/  MUFU.EX2 R8, R8 ;  /* 0x0000000800087308 */ /* 0x000e220000000800 */
[----:B------:R-:W-:Y:S01]  /*6f9a0*/  FFMA R0, R12, c[0x0][0x188], -R6 ;  /* 0x000062000c007a23 */ /* 0x000fe20000000806 */
[----:B-1----:R-:W-:Y:S01]  /*6f9b0*/  STL [R1+0xb8], R28 ;  /* 0x0000b81c01007387 */ /* 0x002fe20000100800 */
[----:B------:R-:W-:Y:S02]  /*6f9c0*/  MOV R12, R6 ;  /* 0x00000006000c7202 */ /* 0x000fe40000000f00 */
[----:B------:R-:W2:Y:S01]  /*6f9d0*/  LDL.LU R6, [R1+0x164] ;  /* 0x0001640001067983 */ /* 0x000ea20000300800 */
[----:B0-----:R0:W-:Y:S02]  /*6f9e0*/  STL [R1+0xb4], R8 ;  /* 0x0000b40801007387 */ /* 0x0011e40000100800 */
[----:B0-----:R-:W-:Y:S02]  /*6f9f0*/  FMUL R8, R0, 1.4426950216293334961 ;  /* 0x3fb8aa3b00087820 */ /* 0x001fe40000400000 */
[----:B------:R-:W-:-:S02]  /*6fa00*/  FFMA R0, R13, c[0x0][0x188], -R12 ;  /* 0x000062000d007a23 */ /* 0x000fc4000000080c */
[----:B------:R-:W2:Y:S01]  /*6fa10*/  LDL.LU R13, [R1+0x160] ;  /* 0x00016000010d7983 */ /* 0x000ea20000300800 */
[----:B----4-:R-:W-:Y:S02]  /*6fa20*/  FMNMX R9, R2, R9, !PT ;  /* 0x0000000902097209 */ /* 0x010fe40007800000 */
[----:B------:R0:W1:Y:S03]  /*6fa30*/  MUFU.EX2 R2, R8 ;  /* 0x0000000800027308 */ /* 0x0000660000000800 */
[----:B------:R-:W-:Y:S01]  /*6fa40*/  STL [R1+0x1050], R9 ;  /* 0x0010500901007387 */ /* 0x000fe20000100800 */
[----:B------:R-:W4:Y:S02]  /*6fa50*/  LDL.LU R12, [R1+0x144] ;  /* 0x00014400010c7983 */ /* 0x000f240000300800 */
[----:B0-----:R-:W-:Y:S02]  /*6fa60*/  FMUL R8, R0, 1.4426950216293334961 ;  /* 0x3fb8aa3b00087820 */ /* 0x001fe40000400000 */
[----:B------:R-:W-:Y:S01]  /*6fa70*/  FFMA R0, R10, c[0x0][0x188], -R9 ;  /* 0x000062000a007a23 */ /* 0x000fe20000000809 */
[----:B-1----:R-:W-:Y:S01]  /*6fa80*/  STL [R1+0xb0], R2 ;  /* 0x0000b00201007387 */ /* 0x002fe20000100800 */
[----:B------:R-:W2:Y:S03]  /*6fa90*/  LDL R10, [R1+0x115c] ;  /* 0x00115c00010a7983 */ /* 0x000ea60000100800 */
[----:B------:R-:W0:Y:S01]  /*6faa0*/  S2R R3, SR_TID.X ;  /* 0x0000000000037919 */ /* 0x000e220000002100 */
[----:B------:R-:W1:Y:S01]  /*6fab0*/  MUFU.EX2 R8, R8 ;  /* 0x0000000800087308 */ /* 0x000e620000000800 */
[----:B0-----:R-:W-:-:S06]  /*6fac0*/  LOP3.LUT R3, R3, 0x1c, RZ, 0xc0, !PT ;  /* 0x0000001c03037812 */ /* 0x001fcc00078ec0ff */
[----:B------:R-:W2:Y:S04]  /*6fad0*/  LDS R3, [R3.X8+0x41800] ;  /* 0x0418000003037984 */ /* 0x000ea80000008800 */
[----:B-1----:R0:W-:Y:S02]  /*6fae0*/  STL [R1+0x9c], R8 ;  /* 0x00009c0801007387 */ /* 0x0021e40000100800 */
[----:B0-----:R-:W-:-:S06]  /*6faf0*/  FMUL R8, R0, 1.4426950216293334961 ;  /* 0x3fb8aa3b00087820 */ /* 0x001fcc0000400000 */
[----:B------:R-:W0:Y:S01]  /*6fb00*/  MUFU.EX2 R8, R8 ;  /* 0x0000000800087308 */ /* 0x000e220000000800 */
[----:B------:R-:W-:Y:S01]  /*6fb10*/  FFMA R0, R11, c[0x0][0x188], -R9 ;  /* 0x000062000b007a23 */ /* 0x000fe20000000809 */
[----:B------:R-:W-:Y:S02]  /*6fb20*/  MOV R11, R9 ;  /* 0x00000009000b7202 */ /* 0x000fe40000000f00 */
[----:B------:R-:W3:Y:S04]  /*6fb30*/  LDL.LU R9, [R1+0x168] ;  /* 0x0001680001097983 */ /* 0x000ee80000300800 */
[----:B0-----:R0:W-:Y:S02]  /*6fb40*/  STL [R1+0x98], R8 ;  /* 0x0000980801007387 */ /* 0x0011e40000100800 */
[----:B0-----:R-:W-:-:S02]  /*6fb50*/  FMUL R8, R0, 1.4426950216293334961 ;  /* 0x3fb8aa3b00087820 */ /* 0x001fc40000400000 */
[--C-:B------:R-:W-:Y:S02]  /*6fb60*/  FFMA R0, R14, c[0x0][0x188], -R11.reuse ;  /* 0x000062000e007a23 */ /* 0x100fe4000000080b */
[----:B------:R0:W1:Y:S02]  /*6fb70*/  MUFU.EX2 R14, R8 ;  /* 0x00000008000e7308 */ /* 0x0000640000000800 */
[----:B0-----:R-:W-:Y:S02]  /*6fb80*/  FMUL R8, R0, 1.4426950216293334961 ;  /* 0x3fb8aa3b00087820 */ /* 0x001fe40000400000 */
[----:B------:R-:W-:Y:S01]  /*6fb90*/  FFMA R0, R15, c[0x0][0x188], -R11 ;  /* 0x000062000f007a23 */ /* 0x000fe2000000080b */
[----:B-1----:R0:W-:Y:S01]  /*6fba0*/  STL [R1+0x94], R14 ;  /* 0x0000940e01007387 */ /* 0x0021e20000100800 */
[----:B------:R-:W3:Y:S01]  /*6fbb0*/  LDL R15, [R1+0x1160] ;  /* 0x00116000010f7983 */ /* 0x000ee20000100800 */
[----:B--2---:R-:W-:Y:S02]  /*6fbc0*/  FMNMX R11, R3, R10, !PT ;  /* 0x0000000a030b7209 */ /* 0x004fe40007800000 */
[----:B------:R1:W2:Y:S01]  /*6fbd0*/  MUFU.EX2 R3, R8 ;  /* 0x0000000800037308 */ /* 0x0002a20000000800 */
[----:B------:R-:W4:Y:S01]  /*6fbe0*/  LDL.LU R10, [R1+0x148] ;  /* 0x00014800010a7983 */ /* 0x000f220000300800 */
[----:B0-----:R-:W4:Y:S02]  /*6fbf0*/  LDL.LU R14, [R1+0x14c] ;  /* 0x00014c00010e7983 */ /* 0x001f240000300800 */
[----:B-1----:R-:W-:-:S06]  /*6fc00*/  FMUL R8, R0, 1.4426950216293334961 ;  /* 0x3fb8aa3b00087820 */ /* 0x002fcc0000400000 */
[----:B------:R-:W0:Y:S01]  /*6fc10*/  MUFU.EX2 R8, R8 ;  /* 0x0000000800087308 */ /* 0x000e220000000800 */
[----:B------:R-:W-:Y:S01]  /*6fc20*/  STL [R1+0xecc], R11 ;  /* 0x000ecc0b01007387 */ /* 0x000fe20000100800 */
[----:B------:R-:W-:Y:S02]  /*6fc30*/  FFMA R0, R13, c[0x0][0x188], -R11 ;  /* 0x000062000d007a23 */ /* 0x000fe4000000080b */
[----:B--2---:R-:W-:Y:S02]  /*6fc40*/  STL [R1+0x90], R3 ;  /* 0x0000900301007387 */ /* 0x004fe40000100800 */
[----:B------:R-:W2:Y:S01]  /*6fc50*/  LDL.LU R13, [R1+0xc0] ;  /* 0x0000c000010d7983 */ /* 0x000ea20000300800 */
[----:B0-----:R0:W-:Y:S02]  /*6fc60*/  STL [R1+0x8c], R8 ;  /* 0x00008c0801007387 */ /* 0x0011e40000100800 */
[----:B0-----:R-:W-:-:S06]  /*6fc70*/  FMUL R8, R0, 1.4426950216293334961 ;  /* 0x3fb8aa3b00087820 */ /* 0x001fcc0000400000 */
[----:B------:R-:W0:Y:S01]  /*6fc80*/  MUFU.EX2 R8, R8 ;  /* 0x0000000800087308 */ /* 0x000e220000000800 */
[----:B------:R-:W-:Y:S02]  /*6fc90*/  FFMA R0, R6, c[0x0][0x188], -R11 ;  /* 0x0000620006007a23 */ /* 0x000fe4000000080b */
[----:B------:R-:W2:Y:S04]  /*6fca0*/  LDL.LU R6, [R1+0xc4] ;  /* 0x0000c40001067983 */ /* 0x000ea80000300800 */
[----:B0-----:R0:W-:Y:S02]  /*6fcb0*/  STL [R1+0x88], R8 ;  /* 0x0000880801007387 */ /* 0x0011e40000100800 */
[----:B0-----:R-:W-:Y:S02]  /*6fcc0*/  FMUL R8, R0, 1.4426950216293334961 ;  /* 0x3fb8aa3b00087820 */ /* 0x001fe40000400000 */
[----:B------:R-:W2:Y:S04]  /*6fcd0*/  LDL.LU R0, [R1+0x140] ;  /* 0x0001400001007983 */ /* 0x000ea80000300800 */
[----:B------:R-:W0:Y:S02]  /*6fce0*/  S2R R28, SR_TID.X ;  /* 0x00000000001c7919 */ /* 0x000e240000002100 */
[----:B0-----:R-:W-:-:S05]  /*6fcf0*/  LOP3.LUT R28, R28, 0x1c, RZ, 0xc0, !PT ;  /* 0x0000001c1c1c7812 */ /* 0x001fca00078ec0ff */
[----:B------:R-:W3:Y:S01]  /*6fd00*/  LDS R2, [R28.X8+0x41900] ;  /* 0x041900001c027984 */ /* 0x000ee20000008800 */
[----:B------:R-:W0:Y:S03]  /*6fd10*/  MUFU.EX2 R8, R8 ;  /* 0x0000000800087308 */ /* 0x000e260000000800 */
[----:B------:R-:W1:Y:S04]  /*6fd20*/  LDS R3, [R28.X8+0x41a00] ;  /* 0x041a00001c037984 */ /* 0x000e680000008800 */
[----:B0-----:R0:W-:Y:S01]  /*6fd30*/  STL [R1+0x84], R8 ;  /* 0x0000840801007387 */ /* 0x0011e20000100800 */
[----:B---3--:R-:W-:Y:S01]  /*6fd40*/  FMNMX R15, R2, R15, !PT ;  /* 0x0000000f020f7209 */ /* 0x008fe20007800000 */
[----:B--2---:R-:W-:-:S04]  /*6fd50*/  FFMA R0, R0, c[0x0][0x188], -R11 ;  /* 0x0000620000007a23 */ /* 0x004fc8000000080b */
[----:B0-----:R-:W-:Y:S02]  /*6fd60*/  FMUL R8, R0, 1.4426950216293334961 ;  /* 0x3fb8aa3b00087820 */ /* 0x001fe40000400000 */
[----:B----4-:R-:W-:Y:S02]  /*6fd70*/  FFMA R0, R12, c[0x0][0x188], -R11 ;  /* 0x000062000c007a23 */ /* 0x010fe4000000080b */
[----:B------:R-:W1:Y:S01]  /*6fd80*/  LDL R11, [R1+0x1164] ;  /* 0x00116400010b7983 */ /* 0x000e620000100800 */
[----:B------:R0:W2:Y:S02]  /*6fd90*/  MUFU.EX2 R2, R8 ;  /* 0x0000000800027308 */ /* 0x0000a40000000800 */
[----:B0-----:R-:W-:-:S06]  /*6fda0*/  FMUL R8, R0, 1.4426950216293334961 ;  /* 0x3fb8aa3b00087820 */ /* 0x001fcc0000400000 */
[----:B------:R-:W0:Y:S01]  /*6fdb0*/  MUFU.EX2 R8, R8 ;  /* 0x0000000800087308 */ /* 0x000e220000000800 */
[----:B------:R-:W-:Y:S01]  /*6fdc0*/  STL [R1+0x10a8], R15 ;  /* 0x0010a80f01007387 */ /* 0x000fe20000100800 */
[----:B------:R-:W-:Y:S02]  /*6fdd0*/  FFMA R0, R9, c[0x0][0x188], -R15 ;  /* 0x0000620009007a23 */ /* 0x000fe4000000080f */
[----:B------:R-:W3:Y:S02]  /*6fde0*/  LDL.LU R12, [R1+0xc8] ;  /* 0x0000c800010c7983 */ /* 0x000ee40000300800 */
[----:B--2---:R-:W-:Y:S01]  /*6fdf0*/  STL [R1+0x80], R2 ;  /* 0x0000800201007387 */ /* 0x004fe20000100800 */
[----:B------:R-:W2:Y:S04]  /*6fe00*/  LDL.LU R9, [R1+0xcc] ;  /* 0x0000cc0001097983 */ /* 0x000ea80000300800 */
[----:B------:R-:W4:Y:S04]  /*6fe10*/  LDS R2, [R28.X8+0x41b00] ;  /* 0x041b00001c027984 */ /* 0x000f280000008800 */
[----:B0-----:R0:W-:Y:S02]  /*6fe20*/  STL [R1+0x7c], R8 ;  /* 0x00007c0801007387 */ /* 0x0011e40000100800 */
[----:B0-----:R-:W-:-:S02]  /*6fe30*/  FMUL R8, R0, 1.4426950216293334961 ;  /* 0x3fb8aa3b00087820 */ /* 0x001fc40000400000 */
[----:B------:R-:W2:Y:S04]  /*6fe40*/  LDL.LU R0, [R1+0x16c] ;  /* 0x00016c0001007983 */ /* 0x000ea80000300800 */
[----:B------:R-:W0:Y:S02]  /*6fe50*/  MUFU.EX2 R8, R8 ;  /* 0x0000000800087308 */ /* 0x000e240000000800 */
[----:B0-----:R0:W-:Y:S02]  /*6fe60*/  STL [R1+0x110c], R8 ;  /* 0x00110c0801007387 */ /* 0x0011e40000100800 */
[--C-:B0-----:R-:W-:Y:S02]  /*6fe70*/  FFMA R8, R10, c[0x0][0x188], -R15.reuse ;  /* 0x000062000a087a23 */ /* 0x101fe4000000080f */
[----:B------:R-:W4:Y:S01]  /*6fe80*/  LDL R10, [R1+0x1168] ;  /* 0x00116800010a7983 */ /* 0x000f220000100800 */
[----:B-1----:R-:W-:Y:S01]  /*6fe90*/  FMNMX R11, R3, R11, !PT ;  /* 0x0000000b030b7209 */ /* 0x002fe20007800000 */
[----:B--2---:R-:W-:-:S04]  /*6fea0*/  FFMA R0, R0, c[0x0][0x188], -R15 ;  /* 0x0000620000007a23 */ /* 0x004fc8000000080f */
[----:B------:R-:W-:-:S06]  /*6feb0*/  FMUL R0, R0, 1.4426950216293334961 ;  /* 0x3fb8aa3b00007820 */ /* 0x000fcc0000400000 */
[----:B------:R-:W0:Y:S02]  /*6fec0*/  MUFU.EX2 R0, R0 ;  /* 0x0000000000007308 */ /* 0x000e240000000800 */
[----:B0-----:R0:W-:Y:S02]  /*6fed0*/  STL [R1+0x1100], R0 ;  /* 0x0011000001007387 */ /* 0x0011e40000100800 */
[----:B0-----:R-:W-:Y:S02]  /*6fee0*/  FMUL R0, R8, 1.4426950216293334961 ;  /* 0x3fb8aa3b08007820 */ /* 0x001fe40000400000 */
[----:B------:R-:W-:-:S04]  /*6fef0*/  FFMA R8, R14, c[0x0][0x188], -R15 ;  /* 0x000062000e087a23 */ /* 0x000fc8000000080f */
[----:B------:R-:W-:Y:S02]  /*6ff00*/  FMUL R3, R8, 1.4426950216293334961 ;  /* 0x3fb8aa3b08037820 */ /* 0x000fe40000400000 */
[----:B------:R-:W-:Y:S01]  /*6ff10*/  FFMA R8, R13, c[0x0][0x188], -R11 ;  /* 0x000062000d087a23 */ /* 0x000fe2000000080b */
[----:B------:R0:W1:Y:S08]  /*6ff20*/  MUFU.EX2 R14, R0 ;  /* 0x00000000000e7308 */ /* 0x0000700000000800 */
[----:B------:R2:W3:Y:S01]  /*6ff30*/  MUFU.EX2 R13, R3 ;  /* 0x00000003000d7308 */ /* 0x0004e20000000800 */
[----:B----4-:R-:W-:Y:S01]  /*6ff40*/  FMNMX R10, R2, R10, !PT ;  /* 0x0000000a020a7209 */ /* 0x010fe20007800000 */
[----:B0-----:R-:W0:Y:S01]  /*6ff50*/  LDS R0, [R28.X8+0x41c00] ;  /* 0x041c00001c007984 */ /* 0x001e220000008800 */
[----:B--2---:R-:W-:-:S02]  /*6ff60*/  FMUL R3, R8, 1.4426950216293334961 ;  /* 0x3fb8aa3b08037820 */ /* 0x004fc40000400000 */
[----:B------:R-:W-:-:S03]  /*6ff70*/  FFMA R8, R6, c[0x0][0x188], -R11 ;  /* 0x0000620006087a23 */ /* 0x000fc6000000080b */
[----:B------:R2:W4:Y:S01]  /*6ff80*/  MUFU.EX2 R6, R3 ;  /* 0x0000000300067308 */ /* 0x0005220000000800 */
[----:B-1----:R-:W-:Y:S01]  /*6ff90*/  STL [R1+0x1104], R14 ;  /* 0x0011040e01007387 */ /* 0x002fe20000100800 */
[----:B------:R-:W-:Y:S02]  /*6ffa0*/  STL [R1+0x10a0], R11 ;  /* 0x0010a00b01007387 */ /* 0x000fe40000100800 */
[----:B---3--:R-:W-:Y:S02]  /*6ffb0*/  STL [R1+0x10fc], R13 ;  /* 0x0010fc0d01007387 */ /* 0x008fe40000100800 */
[----:B--2---:R-:W-:Y:S02]  /*6ffc0*/  FMUL R3, R8, 1.4426950216293334961 ;  /* 0x3fb8aa3b08037820 */ /* 0x004fe40000400000 */
[--C-:B------:R-:W-:Y:S01]  /*6ffd0*/  FFMA R8, R19, c[0x0][0x188], -R11.reuse ;  /* 0x0000620013087a23 */ /* 0x100fe2000000080b */
[----:B----4-:R1:W-:Y:S01]  /*6ffe0*/  STL [R1+0x10f8], R6 ;  /* 0x0010f80601007387 */ /* 0x0103e20000100800 */
[----:B------:R-:W2:Y:S03]  /*6fff0*/  LDL.LU R19, [R1+0x2470] ;  /* 0x0024700001137983 */ /* 0x000ea60000300800 */
[----:B-1----:R-:W0:Y:S01]  /*70000*/  LDL R6, [R1+0x116c] ;  /* 0x00116c0001067983 */ /* 0x002e220000100800 */
[----:B------:R1:W3:Y:S01]  /*70010*/  MUFU.EX2 R13, R3 ;  /* 0x00000003000d7308 */ /* 0x0002e20000000800 */
[----:B------:R-:W-:-:S02]  /*70020*/  FFMA R2, R18, c[0x0][0x188], -R11 ;  /* 0x0000620012027a23 */ /* 0x000fc4000000080b */
[----:B-1----:R-:W-:-:S05]  /*70030*/  FMUL R3, R8, 1.4426950216293334961 ;  /* 0x3fb8aa3b08037820 */ /* 0x002fca0000400000 */
[----:B------:R1:W4:Y:S01]  /*70040*/  MUFU.EX2 R8, R3 ;  /* 0x0000000300087308 */ /* 0x0003220000000800 */
[----:B------:R-:W-:-:S07]  /*70050*/  FMUL R2, R2, 1.4426950216293334961 ;  /* 0x3fb8aa3b02027820 */ /* 0x000fce0000400000 */
[----:B------:R-:W4:Y:S01]  /*70060*/  MUFU.EX2 R11, R2 ;  /* 0x00000002000b7308 */ /* 0x000f220000000800 */
[----:B---3--:R-:W-:Y:S01]  /*70070*/  STL [R1+0x10f4], R13 ;  /* 0x0010f40d01007387 */ /* 0x008fe20000100800 */
[----:B------:R-:W3:Y:S02]  /*70080*/  LDL.LU R18, [R1+0x246c] ;  /* 0x00246c0001127983 */ /* 0x000ee40000300800 */
[----:B------:R-:W-:Y:S01]  /*70090*/  STL [R1+0x1098], R10 ;  /* 0x0010980a01007387 */ /* 0x000fe20000100800 */
[----:B-1----:R-:W1:Y:S04]  /*700a0*/  LDS R3, [R28.X8+0x41d00] ;  /* 0x041d00001c037984 */ /* 0x002e680000008800 */
[----:B----4-:R4:W-:Y:S01]  /*700b0*/  STL [R1+0x1124], R8 ;  /* 0x0011240801007387 */ /* 0x0109e20000100800 */
[----:B------:R4:W-:Y:S02]  /*700c0*/  STL [R1+0x111c], R11 ;  /* 0x00111c0b01007387 */ /* 0x0009e40000100800 */
[----:B----4-:R-:W-:-:S04]  /*700d0*/  FFMA R8, R12, c[0x0][0x188], -R10 ;  /* 0x000062000c087a23 */ /* 0x010fc8000000080a */
[----:B------:R-:W-:-:S04]  /*700e0*/  FMUL R2, R8, 1.4426950216293334961 ;  /* 0x3fb8aa3b08027820 */ /* 0x000fc80000400000 */
[----:B------:R4:W1:Y:S01]  /*700f0*/  MUFU.EX2 R11, R2 ;  /* 0x00000002000b7308 */ /* 0x0008620000000800 */
[--C-:B------:R-:W-:Y:S02]  /*70100*/  FFMA R8, R9, c[0x0][0x188], -R10.reuse ;  /* 0x0000620009087a23 */ /* 0x100fe4000000080a */
[----:B------:R-:W-:Y:S02]  /*70110*/  FFMA R9, R16, c[0x0][0x188], -R10 ;  /* 0x0000620010097a23 */ /* 0x000fe4000000080a */
[----:B----4-:R-:W-:-:S04]  /*70120*/  FMUL R2, R8, 1.4426950216293334961 ;  /* 0x3fb8aa3b08027820 */ /* 0x010fc80000400000 */
[----:B------:R4:W4:Y:S01]  /*70130*/  MUFU.EX2 R8, R2 ;  /* 0x0000000200087308 */ /* 0x0009220000000800 */
[----:B-1----:R-:W-:Y:S01]  /*70140*/  STL [R1+0x1138], R11 ;  /* 0x0011380b01007387 */ /* 0x002fe20000100800 */
[----:B------:R-:W2:Y:S02]  /*70150*/  LDL.LU R16, [R1+0x2468] ;  /* 0x0024680001107983 */ /* 0x000ea40000300800 */
[----:B------:R-:W-:Y:S02]  /*70160*/  FMUL R9, R9, 1.4426950216293334961 ;  /* 0x3fb8aa3b09097820 */ /* 0x000fe40000400000 */
[----:B----4-:R-:W-:Y:S02]  /*70170*/  FFMA R2, R17, c[0x0][0x188], -R10 ;  /* 0x0000620011027a23 */ /* 0x010fe4000000080a */
[----:B------:R-:W4:Y:S04]  /*70180*/  LDL.LU R17, [R1+0x2464] ;  /* 0x0024640001117983 */ /* 0x000f280000300800 */
[----:B------:R-:W-:Y:S02]  /*70190*/  STL [R1+0x1134], R8 ;  /* 0x0011340801007387 */ /* 0x000fe40000100800 */
[----:B------:R1:W0:Y:S02]  /*701a0*/  LDS R8, [R28.X8+0x41e00] ;  /* 0x041e00001c087984 */ /* 0x0002240000008800 */
[----:B0-----:R-:W-:-:S02]  /*701b0*/  FMNMX R6, R0, R6, !PT ;  /* 0x0000000600067209 */ /* 0x001fc40007800000 */
[----:B------:R-:W0:Y:S03]  /*701c0*/  MUFU.EX2 R0, R9 ;  /* 0x0000000900007308 */ /* 0x000e260000000800 */
[----:B------:R-:W-:Y:S04]  /*701d0*/  STL [R1+0x108c], R6 ;  /* 0x00108c0601007387 */ /* 0x000fe80000100800 */
[----:B0-----:R2:W-:Y:S01]  /*701e0*/  STL [R1+0x1130], R0 ;  /* 0x0011300001007387 */ /* 0x0015e20000100800 */
[----:B-1----:R-:W3:Y:S02]  /*701f0*/  LDL R28, [R1+0x117c] ;  /* 0x00117c00011c7983 */ /* 0x002ee40000100800 */
[----:B------:R-:W-:-:S02]  /*70200*/  FMUL R2, R2, 1.4426950216293334961 ;  /* 0x3fb8aa3b02027820 */ /* 0x000fc40000400000 */
[----:B------:R-:W3:Y:S04]  /*70210*/  LDL R10, [R1+0x26c] ;  /* 0x00026c00010a7983 */ /* 0x000ee80000100800 */
[----:B------:R-:W0:Y:S02]  /*70220*/  MUFU.EX2 R2, R2 ;  /* 0x0000000200027308 */ /* 0x000e240000000800 */
[----:B0-----:R4:W-:Y:S01]  /*70230*/  STL [R1+0x112c], R2 ;  /* 0x00112c0201007387 */ /* 0x0019e20000100800 */
[----:B------:R-:W3:Y:S02]  /*70240*/  LDL R9, [R1+0x25c] ;  /* 0x00025c0001097983 */ /* 0x000ee40000100800 */
[----:B------:R-:W3:Y:S02]  /*70250*/  LDL R15, [R1+0x21c] ;  /* 0x00021c00010f7983 */ /* 0x000ee40000100800 */
[----:B------:R-:W3:Y:S01]  /*70260*/  LDL R14, [R1+0x218] ;  /* 0x00021800010e7983 */ /* 0x000ee20000100800 */
[----:B------:R-:W3:Y:S04]  /*70270*/  LDL R11, [R1+0x1f8] ;  /* 0x0001f800010b7983 */ /* 0x000ee80000100800 */
[----:B------:R-:W3:Y:S04]  /*70280*/  LDL R13, [R1+0x264] ;  /* 0x00026400010d7983 */ /* 0x000ee80000100800 */
[----:B------:R-:W3:Y:S01]  /*70290*/  LDL R12, [R1+0x254] ;  /* 0x00025400010c7983 */ /* 0x000ee20000100800 */
[----:B--2---:R-:W-:-:S03]  /*702a0*/  FFMA R0, R16, c[0x0][0x188], -R6 ;  /* 0x0000620010007a23 */ /* 0x004fc60000000806 */
[----:B------:R-:W2:Y:S01]  /*702b0*/  LDL R16, [R1+0x22c] ;  /* 0x00022c0001107983 */ /* 0x000ea20000100800 */
[----:B------:R-:W-:Y:S02]  /*702c0*/  FMUL R0, R0, 1.4426950216293334961 ;  /* 0x3fb8aa3b00007820 */ /* 0x000fe40000400000 */
[--C-:B----4-:R-:W-:Y:S02]  /*702d0*/  FFMA R2, R17, c[0x0][0x188], -R6.reuse ;  /* 0x0000620011027a23 */ /* 0x110fe40000000806 */
[----:B------:R-:W4:Y:S02]  /*702e0*/  LDL R17, [R1+0x23c] ;  /* 0x00023c0001117983 */ /* 0x000f240000100800 */
[----:B------:R-:W-:Y:S01]  /*702f0*/  FMUL R2, R2, 1.4426950216293334961 ;  /* 0x3fb8aa3b02027820 */ /* 0x000fe20000400000 */
[----:B------:R-:W0:Y:S08]  /*70300*/  MUFU.EX2 R0, R0 ;  /* 0x0000000000007308 */ /* 0x000e300000000800 */
[----:B------:R-:W1:Y:S01]  /*70310*/  MUFU.EX2 R2, R2 ;  /* 0x0000000200027308 */ /* 0x000e620000000800 */
[----:B0-----:R0:W-:Y:S02]  /*70320*/  STL [R1+0x1128], R0 ;  /* 0x0011280001007387 */ /* 0x0011e40000100800 */
[----:B0-----:R-:W-:-:S02]  /*70330*/  FFMA R0, R4, c[0x0][0x188], -R6 ;  /* 0x0000620004007a23 */ /* 0x001fc40000000806 */
[----:B------:R-:W2:Y:S01]  /*70340*/  LDL R4, [R1+0x24c] ;  /* 0x00024c0001047983 */ /* 0x000ea20000100800 */
[----:B---3--:R-:W-:-:S03]  /*70350*/  FMNMX R3, R3, R28, !PT ;  /* 0x0000001c03037209 */ /* 0x008fc60007800000 */
[----:B------:R-:W3:Y:S01]  /*70360*/  LDL R28, [R1+0x1180] ;  /* 0x00118000011c7983 */ /* 0x000ee20000100800 */
[----:B-1----:R0:W-:Y:S02]  /*70370*/  STL [R1+0x1120], R2 ;  /* 0x0011200201007387 */ /* 0x0021e40000100800 */
[----:B0-----:R-:W-:Y:S02]  /*70380*/  FFMA R2, R5, c[0x0][0x188], -R6 ;  /* 0x0000620005027a23 */ /* 0x001fe40000000806 */
[----:B------:R-:W2:Y:S01]  /*70390*/  LDL.LU R6, [R1+0x2460] ;  /* 0x0024600001067983 */ /* 0x000ea20000300800 */
[----:B------:R-:W-:Y:S02]  /*703a0*/  FMUL R0, R0, 1.4426950216293334961 ;  /* 0x3fb8aa3b00007820 */ /* 0x000fe40000400000 */
[----:B------:R-:W-:-:S04]  /*703b0*/  FMUL R2, R2, 1.4426950216293334961 ;  /* 0x3fb8aa3b02027820 */ /* 0x000fc80000400000 */
[----:B------:R-:W0:Y:S08]  /*703c0*/  MUFU.EX2 R0, R0 ;  /* 0x0000000000007308 */ /* 0x000e300000000800 */
[----:B------:R-:W1:Y:S01]  /*703d0*/  MUFU.EX2 R2, R2 ;  /* 0x0000000200027308 */ /* 0x000e620000000800 */
[----:B------:R-:W-:Y:S01]  /*703e0*/  STL [R1+0x1088], R3 ;  /* 0x0010880301007387 */ /* 0x000fe20000100800 */
[----:B------:R-:W3:Y:S03]  /*703f0*/  LDL R5, [R1+0x248] ;  /* 0x0002480001057983 */ /* 0x000ee60000100800 */
[----:B0-----:R0:W-:Y:S01]  /*70400*/  STL [R1+0x1118], R0 ;  /* 0x0011180001007387 */ /* 0x0011e20000100800 */
[----:B-1----:R2:W-:Y:S02]  /*70410*/  STL [R1+0x1114], R2 ;  /* 0x0011140201007387 */ /* 0x0025e40000100800 */
[----:B0-----:R-:W-:-:S02]  /*70420*/  FFMA R0, R18, c[0x0][0x188], -R3 ;  /* 0x0000620012007a23 */ /* 0x001fc40000000803 */
[----:B------:R-:W-:Y:S02]  /*70430*/  IMAD.MOV.U32 R18, RZ, RZ, R3 ;  /* 0x000000ffff127224 */ /* 0x000fe400078e0003 */
[----:B------:R-:W-:Y:S02]  /*70440*/  FMUL R0, R0, 1.4426950216293334961 ;  /* 0x3fb8aa3b00007820 */ /* 0x000fe40000400000 */
[--C-:B--2---:R-:W-:Y:S02]  /*70450*/  FFMA R2, R6, c[0x0][0x188], -R18.reuse ;  /* 0x0000620006027a23 */ /* 0x104fe40000000812 */
[----:B------:R-:W2:Y:S02]  /*70460*/  LDL R6, [R1+0x268] ;  /* 0x0002680001067983 */ /* 0x000ea40000100800 */
[----:B------:R-:W0:Y:S01]  /*70470*/  MUFU.EX2 R0, R0 ;  /* 0x0000000000007308 */ /* 0x000e220000000800 */
[----:B------:R-:W-:Y:S02]  /*70480*/  FFMA R3, R19, c[0x0][0x188], -R18 ;  /* 0x0000620013037a23 */ /* 0x000fe40000000812 */
[----:B------:R-:W2:Y:S04]  /*70490*/  LDL R19, [R1+0x258] ;  /* 0x0002580001137983 */ /* 0x000ea80000100800 */
[----:B0-----:R0:W-:Y:S02]  /*704a0*/  STL [R1+0x1110], R0 ;  /* 0x0011100001007387 */ /* 0x0011e40000100800 */
[----:B0-----:R-:W-:-:S06]  /*704b0*/  FMUL R0, R3, 1.4426950216293334961 ;  /* 0x3fb8aa3b03007820 */ /* 0x001fcc0000400000 */
[----:B------:R-:W0:Y:S01]  /*704c0*/  MUFU.EX2 R0, R0 ;  /* 0x0000000000007308 */ /* 0x000e220000000800 */
[----:B---3--:R-:W-:Y:S01]  /*704d0*/  FMNMX R28, R8, R28, !PT ;  /* 0x0000001c081c7209 */ /* 0x008fe20007800000 */
[----:B------:R-:W-:Y:S02]  /*704e0*/  FFMA R18, R7, c[0x0][0x188], -R18 ;  /* 0x0000620007127a23 */ /* 0x000fe40000000812 */
[----:B------:R-:W-:Y:S02]  /*704f0*/  FADD R8, R4, R5 ;  /* 0x0000000504087221 */ /* 0x000fe40000000000 */
[----:B----4-:R-:W-:Y:S02]  /*70500*/  FADD R7, R17, R25 ;  /* 0x0000001911077221 */ /* 0x010fe40000000000 */
[----:B------:R-:W-:Y:S01]  /*70510*/  FADD R4, R16, R26 ;  /* 0x0000001a10047221 */ /* 0x000fe20000000000 */
[----:B0-----:R0:W-:Y:S01]  /*70520*/  STL [R1+0x1108], R0 ;  /* 0x0011080001007387 */ /* 0x0011e20000100800 */
[----:B------:R-:W-:Y:S02]  /*70530*/  STL [R1+0x107c], R28 ;  /* 0x00107c1c01007387 */ /* 0x000fe40000100800 */
[----:B------:R-:W3:Y:S02]  /*70540*/  LDL.LU R25, [R1+0x245c] ;  /* 0x00245c0001197983 */ /* 0x000ee40000300800 */
[----:B------:R-:W4:Y:S02]  /*70550*/  LDL.LU R26, [R1+0x2458] ;  /* 0x00245800011a7983 */ /* 0x000f240000300800 */
[----:B0-----:R-:W-:-:S02]  /*70560*/  FADD R0, R15, R24 ;  /* 0x000000180f007221 */ /* 0x001fc40000000000 */
[----:B------:R-:W4:Y:S01]  /*70570*/  LDL.LU R24, [R1+0x2454] ;  /* 0x0024540001187983 */ /* 0x000f220000300800 */
[----:B--2---:R-:W-:Y:S02]  /*70580*/  FADD R10, R10, R6 ;  /* 0x000000060a0a7221 */ /* 0x004fe40000000000 */
[----:B------:R-:W-:Y:S02]  /*70590*/  FADD R6, R14, R23 ;  /* 0x000000170e067221 */ /* 0x000fe40000000000 */
[----:B------:R-:W2:Y:S01]  /*705a0*/  LDL.LU R23, [R1+0x2450] ;  /* 0x0024500001177983 */ /* 0x000ea20000300800 */
[----:B------:R-:W-:Y:S02]  /*705b0*/  FADD R5, R21, R11 ;  /* 0x0000000b15057221 */ /* 0x000fe40000000000 */
[----:B------:R-:W2:Y:S02]  /*705c0*/  LDL.LU R21, [R1+0x244c] ;  /* 0x00244c0001157983 */ /* 0x000ea40000300800 */
[----:B------:R-:W-:-:S02]  /*705d0*/  FADD R6, R22, R6 ;  /* 0x0000000616067221 */ /* 0x000fc40000000000 */
[----:B---3--:R-:W-:Y:S02]  /*705e0*/  FADD R8, R25, R8 ;  /* 0x0000000819087221 */ /* 0x008fe40000000000 */
[----:B----4-:R-:W-:Y:S01]  /*705f0*/  FADD R7, R26, R7 ;  /* 0x000000071a077221 */ /* 0x010fe20000000000 */
[----:B------:R-:W3:Y:S01]  /*70600*/  LDL.LU R25, [R1+0x2448] ;  /* 0x0024480001197983 */ /* 0x000ee20000300800 */
[----:B------:R-:W4:Y:S02]  /*70610*/  LDL.LU R26, [R1+0x2444] ;  /* 0x00244400011a7983 */ /* 0x000f240000300800 */
[----:B------:R-:W-:Y:S02]  /*70620*/  FADD R4, R24, R4 ;  /* 0x0000000418047221 */ /* 0x000fe40000000000 */
[----:B------:R-:W4:Y:S01]  /*70630*/  LDL.LU R24, [R1+0x2440] ;  /* 0x0024400001187983 */ /* 0x000f220000300800 */
[----:B--2---:R-:W-:-:S03]  /*70640*/  FADD R0, R23, R0 ;  /* 0x0000000017007221 */ /* 0x004fc60000000000 */
[----:B------:R-:W2:Y:S01]  /*70650*/  LDL.LU R23, [R1+0x243c] ;  /* 0x00243c0001177983 */ /* 0x000ea20000300800 */
[----:B------:R-:W2:Y:S02]  /*70660*/  LDL.LU R22, [R1+0x2438] ;  /* 0x0024380001167983 */ /* 0x000ea40000300800 */
[----:B------:R-:W-:Y:S02]  /*70670*/  FADD R9, R9, R19 ;  /* 0x0000001309097221 */ /* 0x000fe40000000000 */
[----:B------:R-:W-:Y:S02]  /*70680*/  FADD R10, R13, R10 ;  /* 0x0000000a0d0a7221 */ /* 0x000fe40000000000 */
[----:B------:R-:W-:Y:S02]  /*70690*/  FADD R5, R27, R5 ;  /* 0x000000051b057221 */ /* 0x000fe40000000000 */
[----:B------:R-:W-:Y:S01]  /*706a0*/  FADD R9, R12, R9 ;  /* 0x000000090c097221 */ /* 0x000fe20000000000 */
[----:B------:R-:W2:Y:S01]  /*706b0*/  LDL.LU R27, [R1+0x2434] ;  /* 0x00243400011b7983 */ /* 0x000ea20000300800 */
[----:B------:R-:W-:-:S02]  /*706c0*/  FADD R12, R21, R0 ;  /* 0x00000000150c7221 */ /* 0x000fc40000000000 */
[----:B---3--:R-:W-:Y:S02]  /*706d0*/  FADD R17, R25, R10 ;  /* 0x0000000a19117221 */ /* 0x008fe40000000000 */
[----:B----4-:R-:W-:Y:S01]  /*706e0*/  FADD R16, R26, R9 ;  /* 0x000000091a107221 */ /* 0x010fe20000000000 */
[----:B------:R-:W3:Y:S01]  /*706f0*/  LDL.LU R25, [R1+0x2430] ;  /* 0x0024300001197983 */ /* 0x000ee20000300800 */
[----:B------:R-:W4:Y:S02]  /*70700*/  LDL.LU R26, [R1+0x242c] ;  /* 0x00242c00011a7983 */ /* 0x000f240000300800 */
[----:B------:R-:W-:Y:S02]  /*70710*/  FADD R15, R24, R8 ;  /* 0x00000008180f7221 */ /* 0x000fe40000000000 */
[----:B------:R-:W3:Y:S01]  /*70720*/  LDL.LU R24, [R1+0x2428] ;  /* 0x0024280001187983 */ /* 0x000ee20000300800 */
[----:B--2---:R-:W-:Y:S02]  /*70730*/  FADD R14, R23, R7 ;  /* 0x00000007170e7221 */ /* 0x004fe40000000000 */
[----:B------:R-:W-:Y:S01]  /*70740*/  FADD R13, R22, R4 ;  /* 0x00000004160d7221 */ /* 0x000fe20000000000 */
[----:B------:R-:W2:Y:S01]  /*70750*/  LDL.LU R23, [R1+0x2424] ;  /* 0x0024240001177983 */ /* 0x000ea20000300800 */
[----:B------:R-:W2:Y:S02]  /*70760*/  LDL.LU R22, [R1+0x2420] ;  /* 0x0024200001167983 */ /* 0x000ea40000300800 */
[----:B------:R-:W2:Y:S02]  /*70770*/  LDL.LU R21, [R1+0x241c] ;  /* 0x00241c0001157983 */ /* 0x000ea40000300800 */
[----:B------:R-:W-:-:S02]  /*70780*/  FADD R11, R20, R6 ;  /* 0x00000006140b7221 */ /* 0x000fc40000000000 */
[----:B------:R-:W3:Y:S01]  /*70790*/  LDL.LU R20, [R1+0x2418] ;  /* 0x0024180001147983 */ /* 0x000ee20000300800 */
[----:B------:R-:W-:-:S04]  /*707a0*/  FMUL R7, R2, 1.4426950216293334961 ;  /* 0x3fb8aa3b02077820 */ /* 0x000fc80000400000 */
[----:B------:R-:W0:Y:S01]  /*707b0*/  MUFU.EX2 R19, R7 ;  /* 0x0000000700137308 */ /* 0x000e220000000800 */
[----:B------:R-:W-:Y:S02]  /*707c0*/  FMUL R18, R18, 1.4426950216293334961 ;  /* 0x3fb8aa3b12127820 */ /* 0x000fe40000400000 */
[----:B------:R-:W-:-:S05]  /*707d0*/  FADD R10, R29, R5 ;  /* 0x000000051d0a7221 */ /* 0x000fca0000000000 */
[----:B------:R2:W1:Y:S01]  /*707e0*/  MUFU.EX2 R29, R18 ;  /* 0x00000012001d7308 */ /* 0x0004620000000800 */
[----:B0-----:R3:W-:Y:S04]  /*707f0*/  STL [R1+0x10f0], R19 ;  /* 0x0010f01301007387 */ /* 0x0017e80000100800 */
[----:B------:R-:W0:Y:S02]  /*70800*/  S2R R3, SR_TID.X ;  /* 0x0000000000037919 */ /* 0x000e240000002100 */
[----:B0-----:R-:W-:Y:S01]  /*70810*/  SHF.L.U32 R3, R3, 0x3, RZ ;  /* 0x0000000303037819 */ /* 0x001fe200000006ff */
[----:B--2---:R-:W-:Y:S02]  /*70820*/  FFMA R18, R21, c[0x0][0x188], -R28 ;  /* 0x0000620015127a23 */ /* 0x004fe4000000081c */
[----:B------:R-:W2:Y:S01]  /*70830*/  LDL R21, [R1+0x1184] ;  /* 0x0011840001157983 */ /* 0x000ea20000100800 */
[----:B------:R-:W-:-:S06]  /*70840*/  LOP3.LUT R3, R3, 0xe0, RZ, 0xc0, !PT ;  /* 0x000000e003037812 */ /* 0x000fcc00078ec0ff */
[----:B------:R-:W-:Y:S04]  /*70850*/  LDS R3, [R3+0x41f00] ;  /* 0x041f000003037984 */ /* 0x000fe80000000800 */
[----:B------:R-:W0:Y:S01]  /*70860*/  SHFL.BFLY PT, R4, R17, 0x2, 0x1f ;  /* 0x0c401f0011047f89 */ /* 0x000e2200000e0000 */
[----:B---3--:R-:W-:-:S03]  /*70870*/  FFMA R19, R20, c[0x0][0x188], -R28 ;  /* 0x0000620014137a23 */ /* 0x008fc6000000081c */
[----:B------:R-:W3:Y:S04]  /*70880*/  SHFL.BFLY PT, R6, R14, 0x2, 0x1f ;  /* 0x0c401f000e067f89 */ /* 0x000ee800000e0000 */
[----:B------:R-:W3:Y:S04]  /*70890*/  SHFL.BFLY PT, R0, R16, 0x2, 0x1f ;  /* 0x0c401f0010007f89 */ /* 0x000ee800000e0000 */
[----:B------:R-:W4:Y:S01]  /*708a0*/  SHFL.BFLY PT, R9, R15, 0x2, 0x1f ;  /* 0x0c401f000f097f89 */ /* 0x000f2200000e0000 */
[----:B------:R-:W-:-:S03]  /*708b0*/  FMUL R19, R19, 1.4426950216293334961 ;  /* 0x3fb8aa3b13137820 */ /* 0x000fc60000400000 */
[----:B------:R-:W4:Y:S04]  /*708c0*/  SHFL.BFLY PT, R8, R11, 0x2, 0x1f ;  /* 0x0c401f000b087f89 */ /* 0x000f2800000e0000 */
[----:B------:R-:W4:Y:S01]  /*708d0*/  SHFL.BFLY PT, R7, R10, 0x2, 0x1f ;  /* 0x0c401f000a077f89 */ /* 0x000f2200000e0000 */
[----:B-1----:R-:W-:Y:S01]  /*708e0*/  STL [R1+0x10ec], R29 ;  /* 0x0010ec1d01007387 */ /* 0x002fe20000100800 */
[----:B------:R-:W1:Y:S02]  /*708f0*/  MUFU.EX2 R20, R19 ;  /* 0x0000001300147308 */ /* 0x000e640000000800 */
[----:B------:R-:W4:Y:S01]  /*70900*/  SHFL.BFLY PT, R5, R13, 0x2, 0x1f ;  /* 0x0c401f000d057f89 */ /* 0x000f2200000e0000 */
[----:B------:R-:W-:Y:S02]  /*70910*/  STL [R1+0x2380], R29 ;  /* 0x0023801d01007387 */ /* 0x000fe40000100800 */
[----:B------:R-:W-:Y:S01]  /*70920*/  FMUL R18, R18, 1.4426950216293334961 ;  /* 0x3fb8aa3b12127820 */ /* 0x000fe20000400000 */
[----:B------:R-:W4:Y:S01]  /*70930*/  SHFL.BFLY PT, R2, R12, 0x2, 0x1f ;  /* 0x0c401f000c027f89 */ /* 0x000f2200000e0000 */
[----:B------:R-:W-:Y:S02]  /*70940*/  BAR.SYNC.DEFER_BLOCKING 0x0 ;  /* 0x0000000000007b1d */ /* 0x000fe40000010000 */
[----:B0-----:R-:W-:-:S04]  /*70950*/  FADD R4, R17, R4 ;  /* 0x0000000411047221 */ /* 0x001fc80000000000 */
[----:B-1----:R-:W-:Y:S01]  /*70960*/  STL [R1+0x10e8], R20 ;  /* 0x0010e81401007387 */ /* 0x002fe20000100800 */
[----:B------:R-:W-:Y:S02]  /*70970*/  STL [R1+0x23fc], R20 ;  /* 0x0023fc1401007387 */ /* 0x000fe40000100800 */
[----:B---3--:R-:W-:Y:S02]  /*70980*/  FADD R6, R14, R6 ;  /* 0x000000060e067221 */ /* 0x008fe40000000000 */
[----:B------:R-:W-:Y:S02]  /*70990*/  FFMA R14, R24, c[0x0][0x188], -R28 ;  /* 0x00006200180e7a23 */ /* 0x000fe4000000081c */
[----:B------:R-:W-:Y:S02]  /*709a0*/  FADD R0, R16, R0 ;  /* 0x0000000010007221 */ /* 0x000fe40000000000 */
[----:B----4-:R-:W-:Y:S01]  /*709b0*/  FADD R9, R15, R9 ;  /* 0x000000090f097221 */ /* 0x010fe20000000000 */
[----:B------:R-:W0:Y:S01]  /*709c0*/  SHFL.BFLY PT, R16, R4, 0x1, 0x1f ;  /* 0x0c201f0004107f89 */ /* 0x000e2200000e0000 */
[----:B------:R-:W1:Y:S01]  /*709d0*/  MUFU.EX2 R15, R18 ;  /* 0x00000012000f7308 */ /* 0x000e620000000800 */
[----:B------:R-:W-:-:S02]  /*709e0*/  FADD R8, R11, R8 ;  /* 0x000000080b087221 */ /* 0x000fc40000000000 */
[----:B------:R-:W-:Y:S02]  /*709f0*/  FMUL R11, R14, 1.4426950216293334961 ;  /* 0x3fb8aa3b0e0b7820 */ /* 0x000fe40000400000 */
[----:B------:R-:W-:-:S03]  /*70a00*/  FADD R7, R10, R7 ;  /* 0x000000070a077221 */ /* 0x000fc60000000000 */
[----:B------:R3:W4:Y:S01]  /*70a10*/  MUFU.EX2 R10, R11 ;  /* 0x0000000b000a7308 */ /* 0x0007220000000800 */
[----:B------:R-:W4:Y:S01]  /*70a20*/  SHFL.BFLY PT, R14, R0, 0x1, 0x1f ;  /* 0x0c201f00000e7f89 */ /* 0x000f2200000e0000 */
[----:B------:R-:W-:Y:S02]  /*70a30*/  FADD R5, R13, R5 ;  /* 0x000000050d057221 */ /* 0x000fe40000000000 */
[----:B------:R-:W-:Y:S02]  /*70a40*/  FADD R2, R12, R2 ;  /* 0x000000020c027221 */ /* 0x000fe40000000000 */
[----:B------:R-:W4:Y:S01]  /*70a50*/  SHFL.BFLY PT, R13, R6, 0x1, 0x1f ;  /* 0x0c201f00060d7f89 */ /* 0x000f2200000e0000 */
[----:B------:R-:W-:Y:S04]  /*70a60*/  SHFL.BFLY PT, R12, R5, 0x1, 0x1f ;  /* 0x0c201f00050c7f89 */ /* 0x000fe800000e0000 */
[----:B-1----:R-:W-:Y:S01]  /*70a70*/  STL [R1+0x10e4], R15 ;  /* 0x0010e40f01007387 */ /* 0x002fe20000100800 */
[----:B------:R-:W2:Y:S02]  /*70a80*/  LDL R29, [R1+0x1e8] ;  /* 0x0001e800011d7983 */ /* 0x000ea40000100800 */
[----:B------:R-:W1:Y:S01]  /*70a90*/  SHFL.BFLY PT, R15, R9, 0x1, 0x1f ;  /* 0x0c201f00090f7f89 */ /* 0x000e6200000e0000 */
[----:B---3--:R-:W2:Y:S01]  /*70aa0*/  SHFL.BFLY PT, R11, R2, 0x1, 0x1f ;  /* 0x0c201f00020b7f89 */ /* 0x008ea200000e0000 */
[----:B0-----:R-:W-:-:S02]  /*70ab0*/  FADD R4, R4, R16 ;  /* 0x0000001004047221 */ /* 0x001fc40000000000 */
[----:B----4-:R-:W-:Y:S02]  /*70ac0*/  FADD R14, R0, R14 ;  /* 0x0000000e000e7221 */ /* 0x010fe40000000000 */
[----:B------:R-:W-:Y:S02]  /*70ad0*/  FADD R6, R6, R13 ;  /* 0x0000000d06067221 */ /* 0x000fe40000000000 */
[----:B-1----:R-:W-:Y:S01]  /*70ae0*/  FADD R9, R9, R15 ;  /* 0x0000000f09097221 */ /* 0x002fe20000000000 */
[----:B--2---:R-:W-:Y:S01]  /*70af0*/  FMNMX R20, R3, R21, !PT ;  /* 0x0000001503147209 */ /* 0x004fe20007800000 */
[----:B------:R-:W-:-:S04]  /*70b00*/  FFMA R3, R25, c[0x0][0x188], -R28 ;  /* 0x0000620019037a23 */ /* 0x000fc8000000081c */
[--C-:B------:R-:W-:Y:S02]  /*70b10*/  FFMA R17, R22, c[0x0][0x188], -R20.reuse ;  /* 0x0000620016117a23 */ /* 0x100fe40000000814 */
[--C-:B------:R-:W-:Y:S02]  /*70b20*/  FFMA R18, R23, c[0x0][0x188], -R20.reuse ;  /* 0x0000620017127a23 */ /* 0x100fe40000000814 */
[----:B------:R-:W-:Y:S02]  /*70b30*/  FMUL R3, R3, 1.4426950216293334961 ;  /* 0x3fb8aa3b03037820 */ /* 0x000fe40000400000 */
[----:B------:R-:W-:Y:S02]  /*70b40*/  FMUL R17, R17, 1.4426950216293334961 ;  /* 0x3fb8aa3b11117820 */ /* 0x000fe40000400000 */
[----:B------:R-:W-:Y:S01]  /*70b50*/  FMUL R18, R18, 1.4426950216293334961 ;  /* 0x3fb8aa3b12127820 */ /* 0x000fe20000400000 */
[----:B------:R-:W0:Y:S08]  /*70b60*/  MUFU.EX2 R28, R3 ;  /* 0x00000003001c7308 */ /* 0x000e300000000800 */
[----:B------:R1:W2:Y:S08]  /*70b70*/  MUFU.EX2 R19, R17 ;  /* 0x0000001100137308 */ /* 0x0002b00000000800 */
[----:B------:R-:W4:Y:S01]  /*70b80*/  MUFU.EX2 R18, R18 ;  /* 0x0000001200127308 */ /* 0x000f220000000800 */
[----:B------:R-:W-:Y:S01]  /*70b90*/  STL [R1+0x1068], R20 ;  /* 0x0010681401007387 */ /* 0x000fe20000100800 */
[----:B------:R-:W-:Y:S02]  /*70ba0*/  STL [R1+0x10e0], R10 ;  /* 0x0010e00a01007387 */ /* 0x000fe40000100800 */
[----:B------:R-:W3:Y:S02]  /*70bb0*/  LDL R21, [R1+0x1ec] ;  /* 0x0001ec0001157983 */ /* 0x000ee40000100800 */
[----:B-1----:R-:W-:Y:S01]  /*70bc0*/  FFMA R17, R26, c[0x0][0x188], -R20 ;  /* 0x000062001a117a23 */ /* 0x002fe20000000814 */
[----:B------:R-:W-:Y:S03]  /*70bd0*/  SHFL.BFLY PT, R10, R8, 0x1, 0x1f ;  /* 0x0c201f00080a7f89 */ /* 0x000fe600000e0000 */
[----:B------:R-:W-:Y:S01]  /*70be0*/  FMUL R17, R17, 1.4426950216293334961 ;  /* 0x3fb8aa3b11117820 */ /* 0x000fe20000400000 */
[----:B0-----:R-:W-:Y:S01]  /*70bf0*/  STL [R1+0x10dc], R28 ;  /* 0x0010dc1c01007387 */ /* 0x001fe20000100800 */
[----:B------:R-:W-:Y:S02]  /*70c00*/  STL [R1+0x2384], R28 ;  /* 0x0023841c01007387 */ /* 0x000fe40000100800 */
[----:B--2---:R-:W-:Y:S02]  /*70c10*/  STL [R1+0x10d8], R19 ;  /* 0x0010d81301007387 */ /* 0x004fe40000100800 */
[----:B------:R-:W-:Y:S01]  /*70c20*/  STL [R1+0x23f8], R19 ;  /* 0x0023f81301007387 */ /* 0x000fe20000100800 */
[----:B----4-:R-:W-:Y:S01]  /*70c30*/  STL [R1+0x10d4], R18 ;  /* 0x0010d41201007387 */ /* 0x010fe20000100800 */
[----:B------:R0:W-:Y:S03]  /*70c40*/  STL [R1+0x78], R4 ;  /* 0x0000780401007387 */ /* 0x0001e60000100800 */
[----:B------:R-:W1:Y:S01]  /*70c50*/  SHFL.BFLY PT, R3, R7, 0x1, 0x1f ;  /* 0x0c201f0007037f89 */ /* 0x000e6200000e0000 */
[----:B0-----:R-:W0:Y:S03]  /*70c60*/  MUFU.EX2 R4, R17 ;  /* 0x0000001100047308 */ /* 0x001e260000000800 */
[----:B------:R-:W-:Y:S04]  /*70c70*/  STL [R1+0x74], R14 ;  /* 0x0000740e01007387 */ /* 0x000fe80000100800 */
[----:B0-----:R0:W-:Y:S01]  /*70c80*/  STL [R1+0x10d0], R4 ;  /* 0x0010d00401007387 */ /* 0x0011e20000100800 */
[----:B------:R-:W-:Y:S02]  /*70c90*/  STL [R1+0x70], R9 ;  /* 0x0000700901007387 */ /* 0x000fe40000100800 */
[----:B------:R-:W-:Y:S02]  /*70ca0*/  STL [R1+0x6c], R6 ;  /* 0x00006c0601007387 */ /* 0x000fe40000100800 */
[----:B0-----:R-:W-:-:S02]  /*70cb0*/  FADD R4, R5, R12 ;  /* 0x0000000c05047221 */ /* 0x001fc40000000000 */
[----:B------:R-:W-:Y:S02]  /*70cc0*/  FADD R5, R2, R11 ;  /* 0x0000000b02057221 */ /* 0x000fe40000000000 */
[----:B-1----:R-:W-:Y:S01]  /*70cd0*/  FADD R2, R7, R3 ;  /* 0x0000000307027221 */ /* 0x002fe20000000000 */
[----:B------:R0:W-:Y:S02]  /*70ce0*/  STL [R1+0x68], R4 ;  /* 0x0000680401007387 */ /* 0x0001e40000100800 */
[----:B------:R-:W-:Y:S02]  /*70cf0*/  STL [R1+0x64], R5 ;  /* 0x0000640501007387 */ /* 0x000fe40000100800 */
[----:B0-----:R-:W-:-:S05]  /*70d00*/  FADD R4, R8, R10 ;  /* 0x0000000a08047221 */ /* 0x001fca0000000000 */
[----:B------:R-:W-:Y:S01]  /*70d10*/  STL [R1+0x60], R4 ;  /* 0x0000600401007387 */ /* 0x000fe20000100800 */
[----:B------:R-:W-:Y:S02]  /*70d20*/  STL [R1+0x5c], R2 ;  /* 0x00005c0201007387 */ /* 0x000fe40000100800 */
[----:B------:R-:W2:Y:S02]  /*70d30*/  LDL R11, [R1+0x158] ;  /* 0x00015800010b7983 */ /* 0x000ea40000100800 */
[----:B------:R-:W4:Y:S01]  /*70d40*/  LDL R17, [R1+0x1d8] ;  /* 0x0001d80001117983 */ /* 0x000f220000100800 */
[----:B------:R-:W4:Y:S04]  /*70d50*/  LDL R16, [R1+0x1dc] ;  /* 0x0001dc0001107983 */ /* 0x000f280000100800 */
[----:B------:R-:W4:Y:S04]  /*70d60*/  LDL R26, [R1+0x1c8] ;  /* 0x0001c800011a7983 */ /* 0x000f280000100800 */
[----:B------:R-:W4:Y:S04]  /*70d70*/  LDL R23, [R1+0x1cc] ;  /* 0x0001cc0001177983 */ /* 0x000f280000100800 */
[----:B------:R-:W4:Y:S04]  /*70d80*/  LDL R15, [R1+0x1b8] ;  /* 0x0001b800010f7983 */ /* 0x000f280000100800 */
[----:B------:R-:W4:Y:S04]  /*70d90*/  LDL R14, [R1+0x1bc] ;  /* 0x0001bc00010e7983 */ /* 0x000f280000100800 */
[----:B------:R-:W4:Y:S04]  /*70da0*/  LDL R28, [R1+0x1a8] ;  /* 0x0001a800011c7983 */ /* 0x000f280000100800 */
[----:B------:R-:W4:Y:S04]  /*70db0*/  LDL R22, [R1+0x1ac] ;  /* 0x0001ac0001167983 */ /* 0x000f280000100800 */
[----:B------:R-:W4:Y:S04]  /*70dc0*/  LDL R13, [R1+0x18c] ;  /* 0x00018c00010d7983 */ /* 0x000f280000100800 */
[----:B--2---:R0:W-:Y:S01]  /*70dd0*/  STL [R1+0x2414], R11 ;  /* 0x0024140b01007387 */ /* 0x0041e20000100800 */
[----:B------:R-:W2:Y:S02]  /*70de0*/  LDL R9, [R1+0x11c] ;  /* 0x00011c0001097983 */ /* 0x000ea40000100800 */
[----:B---3--:R-:W-:-:S02]  /*70df0*/  FADD R18, R21, R29 ;  /* 0x0000001d15127221 */ /* 0x008fc40000000000 */
[----:B------:R-:W3:Y:S01]  /*70e00*/  LDL R12, [R1+0x15c] ;  /* 0x00015c00010c7983 */ /* 0x000ee20000100800 */
[----:B------:R-:W3:Y:S04]  /*70e10*/  LDL R29, [R1+0x130] ;  /* 0x00013000011d7983 */ /* 0x000ee80000100800 */
[----:B------:R-:W3:Y:S04]  /*70e20*/  LDL R21, [R1+0x138] ;  /* 0x0001380001157983 */ /* 0x000ee80000100800 */
[----:B------:R-:W3:Y:S04]  /*70e30*/  LDL R10, [R1+0x12c] ;  /* 0x00012c00010a7983 */ /* 0x000ee80000100800 */
[----:B0-----:R-:W3:Y:S04]  /*70e40*/  LDL R11, [R1+0x188] ;  /* 0x00018800010b7983 */ /* 0x001ee80000100800 */
[----:B--2---:R0:W-:Y:S01]  /*70e50*/  STL [R1+0x2410], R9 ;  /* 0x0024100901007387 */ /* 0x0041e20000100800 */
[----:B------:R-:W2:Y:S03]  /*70e60*/  LDL R8, [R1+0x10c] ;  /* 0x00010c0001087983 */ /* 0x000ea60000100800 */
[----:B0-----:R-:W3:Y:S04]  /*70e70*/  LDL R9, [R1+0x128] ;  /* 0x0001280001097983 */ /* 0x001ee80000100800 */
[----:B--2---:R0:W-:Y:S01]  /*70e80*/  STL [R1+0x240c], R8 ;  /* 0x00240c0801007387 */ /* 0x0041e20000100800 */
[----:B------:R-:W2:Y:S03]  /*70e90*/  LDL R7, [R1+0xf4] ;  /* 0x0000f40001077983 */ /* 0x000ea60000100800 */
[----:B0-----:R-:W3:Y:S04]  /*70ea0*/  LDL R8, [R1+0x118] ;  /* 0x0001180001087983 */ /* 0x001ee80000100800 */
[----:B--2---:R0:W-:Y:S01]  /*70eb0*/  STL [R1+0x2408], R7 ;  /* 0x0024080701007387 */ /* 0x0041e20000100800 */
[----:B------:R-:W2:Y:S02]  /*70ec0*/  LDL R5, [R1+0xd8] ;  /* 0x0000d80001057983 */ /* 0x000ea40000100800 */
[----:B------:R-:W3:Y:S02]  /*70ed0*/  LDL R19, [R1+0xf8] ;  /* 0x0000f80001137983 */ /* 0x000ee40000100800 */
[----:B------:R-:W3:Y:S02]  /*70ee0*/  LDL R6, [R1+0xe8] ;  /* 0x0000e80001067983 */ /* 0x000ee40000100800 */
[----:B------:R-:W-:Y:S01]  /*70ef0*/  FFMA R0, R27, c[0x0][0x188], -R20 ;  /* 0x000062001b007a23 */ /* 0x000fe20000000814 */
[----:B0-----:R-:W3:Y:S03]  /*70f00*/  LDL R7, [R1+0x108] ;  /* 0x0001080001077983 */ /* 0x001ee60000100800 */
[----:B------:R-:W-:Y:S01]  /*70f10*/  FMUL R0, R0, 1.4426950216293334961 ;  /* 0x3fb8aa3b00007820 */ /* 0x000fe20000400000 */
[----:B--2---:R0:W-:Y:S01]  /*70f20*/  STL [R1+0x2404], R5 ;  /* 0x0024040501007387 */ /* 0x0041e20000100800 */
[----:B------:R-:W2:Y:S02]  /*70f30*/  LDL R20, [R1+0x94] ;  /* 0x0000940001147983 */ /* 0x000ea40000100800 */
[----:B------:R1:W1:Y:S01]  /*70f40*/  MUFU.EX2 R25, R0 ;  /* 0x0000000000197308 */ /* 0x0002620000000800 */
[----:B------:R-:W2:Y:S02]  /*70f50*/  LDL R4, [R1+0xb8] ;  /* 0x0000b80001047983 */ /* 0x000ea40000100800 */
[----:B----4-:R-:W-:-:S02]  /*70f60*/  FADD R17, R16, R17 ;  /* 0x0000001110117221 */ /* 0x010fc40000000000 */
[----:B------:R-:W-:Y:S01]  /*70f70*/  FADD R16, R23, R26 ;  /* 0x0000001a17107221 */ /* 0x000fe20000000000 */
[----:B0-----:R-:W4:Y:S01]  /*70f80*/  LDL R5, [R1+0xe4] ;  /* 0x0000e40001057983 */ /* 0x001f220000100800 */
[----:B------:R-:W-:Y:S02]  /*70f90*/  FADD R15, R14, R15 ;  /* 0x0000000f0e0f7221 */ /* 0x000fe40000000000 */
[----:B------:R-:W-:Y:S02]  /*70fa0*/  FADD R14, R22, R28 ;  /* 0x0000001c160e7221 */ /* 0x000fe40000000000 */
[----:B---3--:R-:W-:Y:S01]  /*70fb0*/  FADD R13, R13, R11 ;  /* 0x0000000b0d0d7221 */ /* 0x008fe20000000000 */
[----:B--2---:R0:W-:Y:S01]  /*70fc0*/  STL [R1+0x2400], R20 ;  /* 0x0024001401007387 */ /* 0x0041e20000100800 */
[----:B------:R-:W2:Y:S02]  /*70fd0*/  LDL R3, [R1+0x98] ;  /* 0x0000980001037983 */ /* 0x000ea40000100800 */
[----:B------:R-:W3:Y:S02]  /*70fe0*/  LDL R2, [R1+0x88] ;  /* 0x0000880001027983 */ /* 0x000ee40000100800 */
[----:B-1----:R-:W2:Y:S01]  /*70ff0*/  LDL R0, [R1+0x110c] ;  /* 0x00110c0001007983 */ /* 0x002ea20000100800 */
[----:B------:R-:W2:Y:S04]  /*71000*/  LDL R27, [R1+0x10f4] ;  /* 0x0010f400011b7983 */ /* 0x000ea80000100800 */
[----:B------:R-:W2:Y:S04]  /*71010*/  LDL R24, [R1+0x10f8] ;  /* 0x0010f80001187983 */ /* 0x000ea80000100800 */
[----:B0-----:R-:W2:Y:S01]  /*71020*/  LDL R20, [R1+0xb4] ;  /* 0x0000b40001147983 */ /* 0x001ea20000100800 */
[----:B------:R0:W-:Y:S02]  /*71030*/  STL [R1+0x23f4], R18 ;  /* 0x0023f41201007387 */ /* 0x0001e40000100800 */
[----:B------:R-:W2:Y:S02]  /*71040*/  LDL R26, [R1+0x1134] ;  /* 0x00113400011a7983 */ /* 0x000ea40000100800 */
[----:B------:R-:W2:Y:S01]  /*71050*/  LDL R23, [R1+0x1138] ;  /* 0x0011380001177983 */ /* 0x000ea20000100800 */
[----:B0-----:R-:W2:Y:S01]  /*71060*/  LDL R18, [R1+0xd4] ;  /* 0x0000d40001127983 */ /* 0x001ea20000100800 */
[----:B------:R-:W-:Y:S02]  /*71070*/  STL [R1+0x10cc], R25 ;  /* 0x0010cc1901007387 */ /* 0x000fe40000100800 */
[----:B------:R0:W-:Y:S02]  /*71080*/  STL [R1+0x2388], R25 ;  /* 0x0023881901007387 */ /* 0x0001e40000100800 */
[----:B------:R-:W2:Y:S01]  /*71090*/  LDL R28, [R1+0x1120] ;  /* 0x00112000011c7983 */ /* 0x000ea20000100800 */
[----:B------:R-:W2:Y:S04]  /*710a0*/  LDL R22, [R1+0x1128] ;  /* 0x0011280001167983 */ /* 0x000ea80000100800 */
[----:B0-----:R-:W2:Y:S01]  /*710b0*/  LDL R25, [R1+0x1100] ;  /* 0x0011000001197983 */ /* 0x001ea20000100800 */
[----:B------:R-:W2:Y:S02]  /*710c0*/  LDL.LU R11, [R1+0x2414] ;  /* 0x00241400010b7983 */ /* 0x000ea40000300800 */
[----:B------:R-:W-:-:S02]  /*710d0*/  FADD R10, R10, R9 ;  /* 0x000000090a0a7221 */ /* 0x000fc40000000000 */
[----:B--2---:R-:W-:Y:S02]  /*710e0*/  FADD R12, R12, R11 ;  /* 0x0000000b0c0c7221 */ /* 0x004fe40000000000 */
[----:B------:R-:W-:Y:S02]  /*710f0*/  FADD R11, R21, R29 ;  /* 0x0000001d150b7221 */ /* 0x000fe40000000000 */
[----:B------:R-:W2:Y:S04]  /*71100*/  LDL R29, [R1+0x1108] ;  /* 0x00110800011d7983 */ /* 0x000ea80000100800 */
[----:B------:R-:W2:Y:S01]  /*71110*/  LDL R21, [R1+0x1110] ;  /* 0x0011100001157983 */ /* 0x000ea20000100800 */
[----:B------:R-:W2:Y:S02]  /*71120*/  LDL.LU R9, [R1+0x2410] ;  /* 0x0024100001097983 */ /* 0x000ea40000300800 */
[----:B--2---:R-:W-:-:S02]  /*71130*/  FADD R9, R9, R8 ;  /* 0x0000000809097221 */ /* 0x004fc40000000000 */
[----:B------:R-:W2:Y:S02]  /*71140*/  LDL.LU R8, [R1+0x240c] ;  /* 0x00240c0001087983 */ /* 0x000ea40000300800 */
[----:B--2---:R-:W-:Y:S02]  /*71150*/  FADD R8, R8, R7 ;  /* 0x0000000708087221 */ /* 0x004fe40000000000 */
[----:B------:R-:W2:Y:S01]  /*71160*/  LDL.LU R7, [R1+0x2408] ;  /* 0x0024080001077983 */ /* 0x000ea20000300800 */
[----:B----4-:R-:W-:Y:S02]  /*71170*/  FADD R6, R6, R5 ;  /* 0x0000000506067221 */ /* 0x010fe40000000000 */
[----:B--2---:R-:W-:Y:S02]  /*71180*/  FADD R7, R19, R7 ;  /* 0x0000000713077221 */ /* 0x004fe40000000000 */
[----:B------:R-:W2:Y:S01]  /*71190*/  LDL R19, [R1+0x10e4] ;  /* 0x0010e40001137983 */ /* 0x000ea20000100800 */
[----:B------:R-:W4:Y:S02]  /*711a0*/  LDL.LU R5, [R1+0x2404] ;  /* 0x0024040001057983 */ /* 0x000f240000300800 */
[----:B------:R-:W-:-:S02]  /*711b0*/  FADD R4, R4, R20 ;  /* 0x0000001404047221 */ /* 0x000fc40000000000 */
[----:B----4-:R-:W-:Y:S02]  /*711c0*/  FADD R5, R5, R18 ;  /* 0x0000001205057221 */ /* 0x010fe40000000000 */
[----:B------:R-:W4:Y:S01]  /*711d0*/  LDL R18, [R1+0x10d4] ;  /* 0x0010d40001127983 */ /* 0x000f220000100800 */
[----:B------:R-:W2:Y:S02]  /*711e0*/  LDL.LU R20, [R1+0x2400] ;  /* 0x0024000001147983 */ /* 0x000ea40000300800 */
[----:B--2---:R-:W-:Y:S02]  /*711f0*/  FADD R3, R3, R20 ;  /* 0x0000001403037221 */ /* 0x004fe40000000000 */
[----:B------:R-:W2:Y:S03]  /*71200*/  LDL.LU R20, [R1+0x23fc] ;  /* 0x0023fc0001147983 */ /* 0x000ea60000300800 */
[----:B------:R0:W-:Y:S02]  /*71210*/  STL [R1+0x23f0], R3 ;  /* 0x0023f00301007387 */ /* 0x0001e40000100800 */
[----:B0-----:R-:W3:Y:S01]  /*71220*/  LDL R3, [R1+0x84] ;  /* 0x0000840001037983 */ /* 0x001ee20000100800 */
[----:B------:R-:W-:-:S02]  /*71230*/  FADD R0, R0, R25 ;  /* 0x0000001900007221 */ /* 0x000fc40000000000 */
[----:B------:R-:W-:Y:S02]  /*71240*/  FADD R24, R24, R27 ;  /* 0x0000001b18187221 */ /* 0x000fe40000000000 */
[----:B------:R-:W-:Y:S02]  /*71250*/  FADD R23, R23, R26 ;  /* 0x0000001a17177221 */ /* 0x000fe40000000000 */
[----:B------:R-:W-:Y:S02]  /*71260*/  FADD R22, R22, R28 ;  /* 0x0000001c16167221 */ /* 0x000fe40000000000 */
[----:B------:R-:W-:Y:S02]  /*71270*/  FADD R21, R21, R29 ;  /* 0x0000001d15157221 */ /* 0x000fe40000000000 */
[----:B---3--:R-:W-:-:S05]  /*71280*/  FADD R2, R2, R3 ;  /* 0x0000000302027221 */ /* 0x008fca0000000000 */
[----:B------:R0:W-:Y:S01]  /*71290*/  STL [R1+0x23ec], R2 ;  /* 0x0023ec0201007387 */ /* 0x0001e20000100800 */
[----:B------:R1:W-:Y:S02]  /*712a0*/  STL [R1+0x23e8], R0 ;  /* 0x0023e80001007387 */ /* 0x0003e40000100800 */
[----:B--2---:R-:W-:Y:S01]  /*712b0*/  FADD R20, R20, R19 ;  /* 0x0000001314147221 */ /* 0x004fe20000000000 */
[----:B0-----:R-:W2:Y:S04]  /*712c0*/  LDL R2, [R1+0x13c] ;  /* 0x00013c0001027983 */ /* 0x001ea80000100800 */
[----:B-1----:R-:W3:Y:S01]  /*712d0*/  LDL R0, [R1+0x154] ;  /* 0x0001540001007983 */ /* 0x002ee20000100800 */
[----:B------:R0:W-:Y:S02]  /*712e0*/  STL [R1+0x23e4], R24 ;  /* 0x0023e41801007387 */ /* 0x0001e40000100800 */
[----:B------:R-:W2:Y:S02]  /*712f0*/  LDL R3, [R1+0x124] ;  /* 0x0001240001037983 */ /* 0x000ea40000100800 */
[----:B------:R-:W2:Y:S01]  /*71300*/  LDL R25, [R1+0x114] ;  /* 0x0001140001197983 */ /* 0x000ea20000100800 */
[----:B0-----:R-:W2:Y:S01]  /*71310*/  LDL R24, [R1+0x184] ;  /* 0x0001840001187983 */ /* 0x001ea20000100800 */
        /* <DEDUP_REMOVED lines=8> */
[----:B------:R0:W-:Y:S03]  /*713a0*/  STL [R1+0x23d8], R21 ;  /* 0x0023d81501007387 */ /* 0x0001e60000100800 */
[----:B0-----:R-:W2:Y:S01]  /*713b0*/  LDL R21, [R1+0x1c4] ;  /* 0x0001c40001157983 */ /* 0x001ea20000100800 */
[----:B------:R-:W4:Y:S02]  /*713c0*/  LDL.LU R19, [R1+0x23f8] ;  /* 0x0023f80001137983 */ /* 0x000f240000300800 */
[----:B------:R0:W-:Y:S02]  /*713d0*/  STL [R1+0x23d4], R20 ;  /* 0x0023d41401007387 */ /* 0x0001e40000100800 */
[----:B0-----:R-:W2:Y:S01]  /*713e0*/  LDL R20, [R1+0x1d4] ;  /* 0x0001d40001147983 */ /* 0x001ea20000100800 */
[----:B----4-:R-:W-:-:S03]  /*713f0*/  FADD R19, R19, R18 ;  /* 0x0000001213137221 */ /* 0x010fc60000000000 */
[----:B------:R-:W4:Y:S02]  /*71400*/  LDL.LU R18, [R1+0x23f4] ;  /* 0x0023f40001127983 */ /* 0x000f240000300800 */
[----:B------:R0:W-:Y:S02]  /*71410*/  STL [R1+0x23d0], R19 ;  /* 0x0023d01301007387 */ /* 0x0001e40000100800 */
[----:B0-----:R-:W4:Y:S01]  /*71420*/  LDL R19, [R1+0x1e4] ;  /* 0x0001e40001137983 */ /* 0x001f220000100800 */
[----:B--2---:R-:W-:Y:S02]  /*71430*/  FADD R17, R20, R17 ;  /* 0x0000001114117221 */ /* 0x004fe40000000000 */
[----:B------:R-:W-:Y:S02]  /*71440*/  FADD R16, R21, R16 ;  /* 0x0000001015107221 */ /* 0x000fe40000000000 */
[----:B------:R-:W-:Y:S02]  /*71450*/  FADD R15, R22, R15 ;  /* 0x0000000f160f7221 */ /* 0x000fe40000000000 */
[----:B------:R-:W-:-:S02]  /*71460*/  FADD R14, R23, R14 ;  /* 0x0000000e170e7221 */ /* 0x000fc40000000000 */
[----:B------:R-:W-:Y:S02]  /*71470*/  FADD R13, R24, R13 ;  /* 0x0000000d180d7221 */ /* 0x000fe40000000000 */
[----:B---3--:R-:W-:Y:S02]  /*71480*/  FADD R12, R0, R12 ;  /* 0x0000000c000c7221 */ /* 0x008fe40000000000 */
[----:B------:R-:W-:Y:S02]  /*71490*/  FADD R11, R2, R11 ;  /* 0x0000000b020b7221 */ /* 0x000fe40000000000 */
[----:B------:R-:W-:Y:S02]  /*714a0*/  FADD R10, R3, R10 ;  /* 0x0000000a030a7221 */ /* 0x000fe40000000000 */
[----:B------:R-:W-:Y:S02]  /*714b0*/  FADD R9, R25, R9 ;  /* 0x0000000919097221 */ /* 0x000fe40000000000 */
[----:B------:R-:W-:-:S02]  /*714c0*/  FADD R8, R27, R8 ;  /* 0x000000081b087221 */ /* 0x000fc40000000000 */
[----:B------:R-:W-:Y:S02]  /*714d0*/  FADD R7, R26, R7 ;  /* 0x000000071a077221 */ /* 0x000fe40000000000 */
[----:B------:R-:W-:Y:S02]  /*714e0*/  FADD R6, R28, R6 ;  /* 0x000000061c067221 */ /* 0x000fe40000000000 */
[----:B------:R-:W-:Y:S02]  /*714f0*/  FADD R5, R29, R5 ;  /* 0x000000051d057221 */ /* 0x000fe40000000000 */
[----:B----4-:R-:W-:-:S05]  /*71500*/  FADD R18, R19, R18 ;  /* 0x0000001213127221 */ /* 0x010fca0000000000 */
[----:B------:R0:W-:Y:S01]  /*71510*/  STL [R1+0x23cc], R18 ;  /* 0x0023cc1201007387 */ /* 0x0001e20000100800 */
[----:B------:R1:W-:Y:S02]  /*71520*/  STL [R1+0x23c8], R17 ;  /* 0x0023c81101007387 */ /* 0x0003e40000100800 */
[----:B------:R2:W-:Y:S02]  /*71530*/  STL [R1+0x23c4], R16 ;  /* 0x0023c41001007387 */ /* 0x0005e40000100800 */
[----:B------:R3:W-:Y:S01]  /*71540*/  STL [R1+0x23c0], R15 ;  /* 0x0023c00f01007387 */ /* 0x0007e20000100800 */
        /* <DEDUP_REMOVED lines=9> */
[----:B------:R-:W4:Y:S02]  /*715e0*/  LDL R3, [R1+0xb0] ;  /* 0x0000b00001037983 */ /* 0x000f240000100800 */
[----:B------:R-:W4:Y:S02]  /*715f0*/  LDL R2, [R1+0x90] ;  /* 0x0000900001027983 */ /* 0x000f240000100800 */
[----:B------:R-:W4:Y:S01]  /*71600*/  LDL R0, [R1+0x80] ;  /* 0x0000800001007983 */ /* 0x000f220000100800 */
[----:B------:R-:W4:Y:S04]  /*71610*/  LDL R24, [R1+0x1104] ;  /* 0x0011040001187983 */ /* 0x000f280000100800 */
[----:B------:R-:W4:Y:S04]  /*71620*/  LDL R23, [R1+0x1124] ;  /* 0x0011240001177983 */ /* 0x000f280000100800 */
[----:B------:R-:W4:Y:S04]  /*71630*/  LDL R22, [R1+0x1130] ;  /* 0x0011300001167983 */ /* 0x000f280000100800 */
[----:B------:R-:W4:Y:S04]  /*71640*/  LDL R21, [R1+0x1118] ;  /* 0x0011180001157983 */ /* 0x000f280000100800 */
[----:B------:R-:W4:Y:S04]  /*71650*/  LDL R20, [R1+0x10f0] ;  /* 0x0010f00001147983 */ /* 0x000f280000100800 */
[----:B------:R-:W4:Y:S04]  /*71660*/  LDL R19, [R1+0x10e0] ;  /* 0x0010e00001137983 */ /* 0x000f280000100800 */
[----:B0-----:R-:W4:Y:S04]  /*71670*/  LDL R18, [R1+0x10d0] ;  /* 0x0010d00001127983 */ /* 0x001f280000100800 */
[----:B-1----:R-:W4:Y:S04]  /*71680*/  LDL R17, [R1+0x1e0] ;  /* 0x0001e00001117983 */ /* 0x002f280000100800 */
[----:B--2---:R-:W2:Y:S04]  /*71690*/  LDL R16, [R1+0x1d0] ;  /* 0x0001d00001107983 */ /* 0x004ea80000100800 */
[----:B---3--:R-:W3:Y:S04]  /*716a0*/  LDL R15, [R1+0x1c0] ;  /* 0x0001c000010f7983 */ /* 0x008ee80000100800 */
[----:B------:R-:W2:Y:S04]  /*716b0*/  LDL R14, [R1+0x1b0] ;  /* 0x0001b000010e7983 */ /* 0x000ea80000100800 */
[----:B------:R-:W2:Y:S04]  /*716c0*/  LDL R13, [R1+0x1a0] ;  /* 0x0001a000010d7983 */ /* 0x000ea80000100800 */
[----:B------:R-:W2:Y:S04]  /*716d0*/  LDL R12, [R1+0x180] ;  /* 0x00018000010c7983 */ /* 0x000ea80000100800 */
[----:B------:R-:W2:Y:S04]  /*716e0*/  LDL R11, [R1+0x150] ;  /* 0x00015000010b7983 */ /* 0x000ea80000100800 */
[----:B------:R-:W2:Y:S04]  /*716f0*/  LDL R10, [R1+0x134] ;  /* 0x00013400010a7983 */ /* 0x000ea80000100800 */
[----:B------:R-:W2:Y:S04]  /*71700*/  LDL R9, [R1+0x120] ;  /* 0x0001200001097983 */ /* 0x000ea80000100800 */
[----:B------:R-:W2:Y:S04]  /*71710*/  LDL R8, [R1+0x110] ;  /* 0x0001100001087983 */ /* 0x000ea80000100800 */
[----:B------:R-:W2:Y:S04]  /*71720*/  LDL R7, [R1+0x100] ;  /* 0x0001000001077983 */ /* 0x000ea80000100800 */
[----:B------:R-:W2:Y:S01]  /*71730*/  LDL R6, [R1+0xec] ;  /* 0x0000ec0001067983 */ /* 0x000ea20000100800 */
[----:B------:R0:W-:Y:S02]  /*71740*/  STL [R1+0x2398], R5 ;  /* 0x0023980501007387 */ /* 0x0001e40000100800 */
[----:B------:R-:W2:Y:S01]  /*71750*/  LDL R25, [R1+0x7c] ;  /* 0x00007c0001197983 */ /* 0x000ea20000100800 */
[----:B0-----:R-:W3:Y:S04]  /*71760*/  LDL R5, [R1+0xdc] ;  /* 0x0000dc0001057983 */ /* 0x001ee80000100800 */
[----:B--2---:R0:W-:Y:S04]  /*71770*/  STL [R1+0x238c], R25 ;  /* 0x00238c1901007387 */ /* 0x0041e80000100800 */
[----:B0-----:R-:W2:Y:S04]  /*71780*/  LDL R25, [R1+0x8c] ;  /* 0x00008c0001197983 */ /* 0x001ea80000100800 */
[----:B--2---:R0:W-:Y:S04]  /*71790*/  STL [R1+0x2390], R25 ;  /* 0x0023901901007387 */ /* 0x0041e80000100800 */
[----:B0-----:R-:W2:Y:S01]  /*717a0*/  LDL R25, [R1+0x9c] ;  /* 0x00009c0001197983 */ /* 0x001ea20000100800 */
[----:B----4-:R-:W-:-:S03]  /*717b0*/  FADD R4, R3, R4 ;  /* 0x0000000403047221 */ /* 0x010fc60000000000 */
[----:B--2---:R0:W-:Y:S01]  /*717c0*/  STL [R1+0x2394], R25 ;  /* 0x0023941901007387 */ /* 0x0041e20000100800 */
[----:B------:R-:W2:Y:S02]  /*717d0*/  LDL R28, [R1+0x10fc] ;  /* 0x0010fc00011c7983 */ /* 0x000ea40000100800 */
[----:B------:R-:W4:Y:S02]  /*717e0*/  LDL R29, [R1+0x111c] ;  /* 0x00111c00011d7983 */ /* 0x000f240000100800 */
[----:B------:R-:W2:Y:S01]  /*717f0*/  LDL R27, [R1+0x112c] ;  /* 0x00112c00011b7983 */ /* 0x000ea20000100800 */
[----:B------:R-:W2:Y:S04]  /*71800*/  LDL R26, [R1+0x1114] ;  /* 0x00111400011a7983 */ /* 0x000ea80000100800 */
[----:B0-----:R-:W2:Y:S01]  /*71810*/  LDL R25, [R1+0xbc] ;  /* 0x0000bc0001197983 */ /* 0x001ea20000100800 */
[----:B------:R-:W2:Y:S02]  /*71820*/  LDL.LU R3, [R1+0x23f0] ;  /* 0x0023f00001037983 */ /* 0x000ea40000300800 */
[----:B--2---:R-:W-:-:S02]  /*71830*/  FADD R3, R2, R3 ;  /* 0x0000000302037221 */ /* 0x004fc40000000000 */
[----:B------:R-:W2:Y:S02]  /*71840*/  LDL.LU R2, [R1+0x23ec] ;  /* 0x0023ec0001027983 */ /* 0x000ea40000300800 */
[----:B--2---:R-:W-:Y:S02]  /*71850*/  FADD R2, R0, R2 ;  /* 0x0000000200027221 */ /* 0x004fe40000000000 */
[----:B------:R-:W2:Y:S02]  /*71860*/  LDL.LU R0, [R1+0x23e8] ;  /* 0x0023e80001007983 */ /* 0x000ea40000300800 */
[----:B--2---:R-:W-:Y:S02]  /*71870*/  FADD R0, R24, R0 ;  /* 0x0000000018007221 */ /* 0x004fe40000000000 */
        /* <DEDUP_REMOVED lines=16> */
[----:B------:R-:W3:Y:S02]  /*71980*/  LDL.LU R16, [R1+0x23c4] ;  /* 0x0023c40001107983 */ /* 0x000ee40000300800 */
[----:B---3--:R-:W-:Y:S02]  /*71990*/  FADD R16, R15, R16 ;  /* 0x000000100f107221 */ /* 0x008fe40000000000 */
        /* <DEDUP_REMOVED lines=26> */
[----:B------:R-:W2:Y:S01]  /*71b40*/  LDL.LU R25, [R1+0x238c] ;  /* 0x00238c0001197983 */ /* 0x000ea20000300800 */
[----:B------:R-:W-:Y:S02]  /*71b50*/  FADD R0, R28, R0 ;  /* 0x000000001c007221 */ /* 0x000fe40000000000 */
[----:B----4-:R-:W-:Y:S02]  /*71b60*/  FADD R24, R29, R24 ;  /* 0x000000181d187221 */ /* 0x010fe40000000000 */
[----:B--2---:R-:W-:Y:S02]  /*71b70*/  FADD R2, R25, R2 ;  /* 0x0000000219027221 */ /* 0x004fe40000000000 */
[----:B------:R-:W2:Y:S01]  /*71b80*/  LDL.LU R25, [R1+0x2388] ;  /* 0x0023880001197983 */ /* 0x000ea20000300800 */
[----:B------:R-:W3:Y:S02]  /*71b90*/  LDL.LU R28, [R1+0x2384] ;  /* 0x00238400011c7983 */ /* 0x000ee40000300800 */
[----:B------:R-:W4:Y:S02]  /*71ba0*/  LDL.LU R29, [R1+0x2380] ;  /* 0x00238000011d7983 */ /* 0x000f240000300800 */
[----:B------:R-:W-:Y:S01]  /*71bb0*/  STL [R1+0x237c], R13 ;  /* 0x00237c0d01007387 */ /* 0x000fe20000100800 */
[----:B------:R-:W-:Y:S01]  /*71bc0*/  STL [R1+0x2378], R9 ;  /* 0x0023780901007387 */ /* 0x000fe20000100800 */
[----:B------:R-:W-:-:S02]  /*71bd0*/  FADD R22, R26, R22 ;  /* 0x000000161a167221 */ /* 0x000fc40000000000 */
[----:B------:R-:W-:Y:S02]  /*71be0*/  FADD R23, R27, R23 ;  /* 0x000000171b177221 */ /* 0x000fe40000000000 */
[----:B------:R-:W-:Y:S01]  /*71bf0*/  SHFL.BFLY PT, R27, R18, 0x2, 0x1f ;  /* 0x0c401f00121b7f89 */ /* 0x000fe200000e0000 */
[----:B--2---:R-:W-:Y:S02]  /*71c00*/  FADD R19, R25, R19 ;  /* 0x0000001319137221 */ /* 0x004fe40000000000 */
[----:B----4-:R-:W-:Y:S02]  /*71c10*/  FADD R21, R29, R21 ;  /* 0x000000151d157221 */ /* 0x010fe40000000000 */
[----:B------:R-:W-:Y:S02]  /*71c20*/  SHFL.BFLY PT, R29, R9, 0x2, 0x1f ;  /* 0x0c401f00091d7f89 */ /* 0x000fe400000e0000 */
[----:B------:R-:W-:Y:S02]  /*71c30*/  SHFL.BFLY PT, R9, R8, 0x2, 0x1f ;  /* 0x0c401f0008097f89 */ /* 0x000fe400000e0000 */
[----:B------:R-:W-:Y:S01]  /*71c40*/  SHFL.BFLY PT, R25, R16, 0x2, 0x1f ;  /* 0x0c401f0010197f89 */ /* 0x000fe200000e0000 */
[----:B------:R-:W-:Y:S02]  /*71c50*/  SHFL.BFLY PT, R9, R6, 0x2, 0x1f ;  /* 0x0c401f0006097f89 */ /* 0x000fe400000e0000 */
[----:B---3--:R-:W-:-:S02]  /*71c60*/  FADD R20, R28, R20 ;  /* 0x000000141c147221 */ /* 0x008fc40000000000 */
[----:B------:R-:W-:Y:S01]  /*71c70*/  SHFL.BFLY PT, R25, R13, 0x2, 0x1f ;  /* 0x0c401f000d197f89 */ /* 0x000fe200000e0000 */
[----:B------:R-:W-:Y:S04]  /*71c80*/  SHFL.BFLY PT, R9, R4, 0x2, 0x1f ;  /* 0x0c401f0004097f89 */ /* 0x000fe800000e0000 */
[----:B------:R-:W-:Y:S01]  /*71c90*/  SHFL.BFLY PT, R13, R7, 0x2, 0x1f ;  /* 0x0c401f00070d7f89 */ /* 0x000fe200000e0000 */
[----:B------:R-:W-:Y:S02]  /*71ca0*/  SHFL.BFLY PT, R9, R2, 0x2, 0x1f ;  /* 0x0c401f0002097f89 */ /* 0x000fe400000e0000 */
[----:B------:R-:W-:Y:S02]  /*71cb0*/  SHFL.BFLY PT, R13, R5, 0x2, 0x1f ;  /* 0x0c401f00050d7f89 */ /* 0x000fe400000e0000 */
        /* <DEDUP_REMOVED lines=8> */
[----:B------:R-:W0:Y:S02]  /*71d40*/  SHFL.BFLY PT, R9, R19, 0x2, 0x1f ;  /* 0x0c401f0013097f89 */ /* 0x000e2400000e0000 */
[----:B0-----:R-:W-:-:S02]  /*71d50*/  FADD R9, R18, R13 ;  /* 0x0000000d12097221 */ /* 0x001fc40000000000 */
[----:B------:R-:W0:Y:S04]  /*71d60*/  SHFL.BFLY PT, R18, R17, 0x2, 0x1f ;  /* 0x0c401f0011127f89 */ /* 0x000e2800000e0000 */
[----:B------:R-:W1:Y:S01]  /*71d70*/  SHFL.BFLY PT, R13, R16, 0x2, 0x1f ;  /* 0x0c401f00100d7f89 */ /* 0x000e6200000e0000 */
[----:B0-----:R-:W-:Y:S02]  /*71d80*/  FADD R18, R17, R18 ;  /* 0x0000001211127221 */ /* 0x001fe40000000000 */
[----:B-1----:R-:W-:-:S03]  /*71d90*/  FADD R16, R16, R13 ;  /* 0x0000000d10107221 */ /* 0x002fc60000000000 */
[----:B------:R-:W-:Y:S01]  /*71da0*/  STL [R1+0x28], R18 ;  /* 0x0000281201007387 */ /* 0x000fe20000100800 */
[----:B------:R-:W2:Y:S02]  /*71db0*/  LDL.LU R13, [R1+0x237c] ;  /* 0x00237c00010d7983 */ /* 0x000ea40000300800 */
[----:B------:R0:W-:Y:S02]  /*71dc0*/  STL [R1+0x24], R16 ;  /* 0x0000241001007387 */ /* 0x0001e40000100800 */
[----:B0-----:R-:W-:Y:S02]  /*71dd0*/  MOV R16, R9 ;  /* 0x0000000900107202 */ /* 0x001fe40000000f00 */
[----:B------:R-:W3:Y:S04]  /*71de0*/  LDL.LU R9, [R1+0x2378] ;  /* 0x0023780001097983 */ /* 0x000ee80000300800 */
[----:B------:R-:W-:Y:S02]  /*71df0*/  SHFL.BFLY PT, R26, R17, 0x2, 0x1f ;  /* 0x0c401f00111a7f89 */ /* 0x000fe400000e0000 */
[----:B------:R-:W0:Y:S02]  /*71e00*/  SHFL.BFLY PT, R17, R15, 0x2, 0x1f ;  /* 0x0c401f000f117f89 */ /* 0x000e2400000e0000 */
[----:B------:R-:W1:Y:S04]  /*71e10*/  SHFL.BFLY PT, R18, R14, 0x2, 0x1f ;  /* 0x0c401f000e127f89 */ /* 0x000e6800000e0000 */
[----:B------:R0:W-:Y:S01]  /*71e20*/  SHFL.BFLY PT, R27, R15, 0x2, 0x1f ;  /* 0x0c401f000f1b7f89 */ /* 0x0001e200000e0000 */
[----:B------:R1:W-:Y:S02]  /*71e30*/  SHFL.BFLY PT, R26, R14, 0x2, 0x1f ;  /* 0x0c401f000e1a7f89 */ /* 0x0003e400000e0000 */
[----:B0-----:R-:W-:-:S02]  /*71e40*/  FADD R15, R15, R17 ;  /* 0x000000110f0f7221 */ /* 0x001fc40000000000 */
[----:B-1----:R-:W-:-:S03]  /*71e50*/  FADD R14, R14, R18 ;  /* 0x000000120e0e7221 */ /* 0x002fc60000000000 */
[----:B------:R-:W-:Y:S04]  /*71e60*/  STL [R1+0x1c], R15 ;  /* 0x00001c0f01007387 */ /* 0x000fe80000100800 */
[----:B------:R-:W0:Y:S04]  /*71e70*/  SHFL.BFLY PT, R26, R12, 0x2, 0x1f ;  /* 0x0c401f000c1a7f89 */ /* 0x000e2800000e0000 */
[----:B------:R-:W1:Y:S01]  /*71e80*/  SHFL.BFLY PT, R28, R10, 0x2, 0x1f ;  /* 0x0c401f000a1c7f89 */ /* 0x000e6200000e0000 */
[----:B0-----:R-:W-:Y:S02]  /*71e90*/  FADD R17, R12, R26 ;  /* 0x0000001a0c117221 */ /* 0x001fe40000000000 */
[----:B-1----:R-:W-:-:S02]  /*71ea0*/  FADD R10, R10, R28 ;  /* 0x0000001c0a0a7221 */ /* 0x002fc40000000000 */
[----:B--2---:R-:W-:Y:S02]  /*71eb0*/  FADD R18, R13, R25 ;  /* 0x000000190d127221 */ /* 0x004fe40000000000 */
[----:B------:R-:W2:Y:S01]  /*71ec0*/  LDL R25, [R1+0x28] ;  /* 0x0000280001197983 */ /* 0x000ea20000100800 */
[----:B------:R-:W-:Y:S02]  /*71ed0*/  STL [R1+0x10], R14 ;  /* 0x0000100e01007387 */ /* 0x000fe40000100800 */
[----:B------:R-:W0:Y:S02]  /*71ee0*/  SHFL.BFLY PT, R14, R8, 0x2, 0x1f ;  /* 0x0c401f00080e7f89 */ /* 0x000e2400000e0000 */
[----:B------:R-:W4:Y:S02]  /*71ef0*/  LDL R28, [R1+0x10] ;  /* 0x00001000011c7983 */ /* 0x000f240000100800 */
[----:B0-----:R-:W-:Y:S02]  /*71f00*/  FADD R8, R8, R14 ;  /* 0x0000000e08087221 */ /* 0x001fe40000000000 */
[----:B------:R-:W0:Y:S02]  /*71f10*/  SHFL.BFLY PT, R14, R6, 0x2, 0x1f ;  /* 0x0c401f00060e7f89 */ /* 0x000e2400000e0000 */
[----:B0-----:R-:W-:-:S02]  /*71f20*/  FADD R6, R6, R14 ;  /* 0x0000000e06067221 */ /* 0x001fc40000000000 */
[----:B------:R-:W0:Y:S04]  /*71f30*/  SHFL.BFLY PT, R14, R3, 0x2, 0x1f ;  /* 0x0c401f00030e7f89 */ /* 0x000e2800000e0000 */
[----:B------:R-:W-:Y:S01]  /*71f40*/  STL [R1+0x8], R18 ;  /* 0x0000081201007387 */ /* 0x000fe20000100800 */
[----:B0-----:R-:W-:-:S03]  /*71f50*/  FADD R3, R3, R14 ;  /* 0x0000000e03037221 */ /* 0x001fc60000000000 */
[----:B------:R-:W0:Y:S01]  /*71f60*/  SHFL.BFLY PT, R14, R24, 0x2, 0x1f ;  /* 0x0c401f00180e7f89 */ /* 0x000e2200000e0000 */
[----:B---3--:R-:W-:Y:S02]  /*71f70*/  FADD R9, R9, R29 ;  /* 0x0000001d09097221 */ /* 0x008fe40000000000 */
[----:B------:R-:W3:Y:S02]  /*71f80*/  LDL R29, [R1+0x1c] ;  /* 0x00001c00011d7983 */ /* 0x000ee40000100800 */
[----:B------:R-:W-:Y:S02]  /*71f90*/  STL [R1+0x4], R17 ;  /* 0x0000041101007387 */ /* 0x000fe40000100800 */
[----:B0-----:R-:W-:Y:S02]  /*71fa0*/  FADD R12, R24, R14 ;  /* 0x0000000e180c7221 */ /* 0x001fe40000000000 */
[----:B------:R-:W3:Y:S04]  /*71fb0*/  LDL R24, [R1+0x24] ;  /* 0x0000240001187983 */ /* 0x000ee80000100800 */
[----:B------:R-:W0:Y:S02]  /*71fc0*/  SHFL.BFLY PT, R15, R7, 0x2, 0x1f ;  /* 0x0c401f00070f7f89 */ /* 0x000e2400000e0000 */
[----:B0-----:R-:W-:-:S02]  /*71fd0*/  FADD R7, R7, R15 ;  /* 0x0000000f07077221 */ /* 0x001fc40000000000 */
[----:B------:R-:W0:Y:S04]  /*71fe0*/  SHFL.BFLY PT, R15, R4, 0x2, 0x1f ;  /* 0x0c401f00040f7f89 */ /* 0x000e2800000e0000 */
[----:B------:R-:W1:Y:S01]  /*71ff0*/  SHFL.BFLY PT, R13, R5, 0x2, 0x1f ;  /* 0x0c401f00050d7f89 */ /* 0x000e6200000e0000 */
[----:B0-----:R-:W-:-:S03]  /*72000*/  FADD R4, R4, R15 ;  /* 0x0000000f04047221 */ /* 0x001fc60000000000 */
[----:B------:R-:W0:Y:S01]  /*72010*/  SHFL.BFLY PT, R15, R2, 0x2, 0x1f ;  /* 0x0c401f00020f7f89 */ /* 0x000e2200000e0000 */
[----:B-1----:R-:W-:Y:S02]  /*72020*/  FADD R5, R5, R13 ;  /* 0x0000000d05057221 */ /* 0x002fe40000000000 */
[----:B------:R-:W1:Y:S02]  /*72030*/  SHFL.BFLY PT, R13, R0, 0x2, 0x1f ;  /* 0x0c401f00000d7f89 */ /* 0x000e6400000e0000 */
[----:B0-----:R-:W-:Y:S02]  /*72040*/  FADD R2, R2, R15 ;  /* 0x0000000f02027221 */ /* 0x001fe40000000000 */
[----:B------:R-:W0:Y:S04]  /*72050*/  SHFL.BFLY PT, R15, R23, 0x2, 0x1f ;  /* 0x0c401f00170f7f89 */ /* 0x000e2800000e0000 */
[----:B------:R-:W0:Y:S01]  /*72060*/  SHFL.BFLY PT, R27, R11, 0x2, 0x1f ;  /* 0x0c401f000b1b7f89 */ /* 0x000e2200000e0000 */
[----:B-1----:R-:W-:-:S03]  /*72070*/  FADD R0, R0, R13 ;  /* 0x0000000d00007221 */ /* 0x002fc60000000000 */
[----:B------:R-:W1:Y:S04]  /*72080*/  SHFL.BFLY PT, R26, R19, 0x2, 0x1f ;  /* 0x0c401f00131a7f89 */ /* 0x000e6800000e0000 */
[----:B------:R-:W1:Y:S01]  /*72090*/  SHFL.BFLY PT, R14, R22, 0x2, 0x1f ;  /* 0x0c401f00160e7f89 */ /* 0x000e6200000e0000 */
[----:B0-----:R-:W-:Y:S01]  /*720a0*/  FADD R13, R23, R15 ;  /* 0x0000000f170d7221 */ /* 0x001fe20000000000 */
[----:B------:R-:W-:Y:S02]  /*720b0*/  MOV R23, R16 ;  /* 0x0000001000177202 */ /* 0x000fe40000000f00 */
[----:B------:R-:W0:Y:S01]  /*720c0*/  SHFL.BFLY PT, R16, R20, 0x2, 0x1f ;  /* 0x0c401f0014107f89 */ /* 0x000e2200000e0000 */
[----:B------:R-:W-:Y:S02]  /*720d0*/  FADD R11, R11, R27 ;  /* 0x0000001b0b0b7221 */ /* 0x000fe40000000000 */
[----:B-1----:R-:W-:-:S02]  /*720e0*/  FADD R27, R19, R26 ;  /* 0x0000001a131b7221 */ /* 0x002fc40000000000 */
[----:B------:R-:W-:Y:S01]  /*720f0*/  FADD R14, R22, R14 ;  /* 0x0000000e160e7221 */ /* 0x000fe20000000000 */
[----:B------:R-:W-:Y:S04]  /*72100*/  SHFL.BFLY PT, R26, R23, 0x1, 0x1f ;  /* 0x0c201f00171a7f89 */ /* 0x000fe800000e0000 */
[----:B------:R-:W1:Y:S01]  /*72110*/  SHFL.BFLY PT, R15, R21, 0x2, 0x1f ;  /* 0x0c401f00150f7f89 */ /* 0x000e6200000e0000 */
[----:B0-----:R-:W-:-:S03]  /*72120*/  FADD R16, R20, R16 ;  /* 0x0000001014107221 */ /* 0x001fc60000000000 */
[----:B------:R-:W-:Y:S02]  /*72130*/  SHFL.BFLY PT, R22, R17, 0x1, 0x1f ;  /* 0x0c201f0011167f89 */ /* 0x000fe400000e0000 */
[----:B------:R-:W-:Y:S02]  /*72140*/  SHFL.BFLY PT, R17, R11, 0x1, 0x1f ;  /* 0x0c201f000b117f89 */ /* 0x000fe400000e0000 */
[----:B-1----:R-:W-:Y:S02]  /*72150*/  FADD R15, R21, R15 ;  /* 0x0000000f150f7221 */ /* 0x002fe40000000000 */
[----:B------:R-:W-:Y:S04]  /*72160*/  SHFL.BFLY PT, R21, R0, 0x1, 0x1f ;  /* 0x0c201f0000157f89 */ /* 0x000fe800000e0000 */
[----:B------:R-:W-:Y:S04]  /*72170*/  SHFL.BFLY PT, R17, R8, 0x1, 0x1f ;  /* 0x0c201f0008117f89 */ /* 0x000fe800000e0000 */
[----:B--2---:R-:W0:Y:S04]  /*72180*/  SHFL.BFLY PT, R25, R25, 0x1, 0x1f ;  /* 0x0c201f0019197f89 */ /* 0x004e2800000e0000 */
[----:B0-----:R0:W-:Y:S02]  /*72190*/  STL [R1+0x2374], R25 ;  /* 0x0023741901007387 */ /* 0x0011e40000100800 */
[----:B0-----:R-:W-:-:S02]  /*721a0*/  IMAD.MOV.U32 R25, RZ, RZ, R23 ;  /* 0x000000ffff197224 */ /* 0x001fc400078e0017 */
[----:B------:R-:W-:Y:S02]  /*721b0*/  SHFL.BFLY PT, R23, R18, 0x1, 0x1f ;  /* 0x0c201f0012177f89 */ /* 0x000fe400000e0000 */
[----:B------:R-:W-:Y:S02]  /*721c0*/  SHFL.BFLY PT, R18, R9, 0x1, 0x1f ;  /* 0x0c201f0009127f89 */ /* 0x000fe400000e0000 */
[----:B------:R-:W-:Y:S02]  /*721d0*/  SHFL.BFLY PT, R18, R6, 0x1, 0x1f ;  /* 0x0c201f0006127f89 */ /* 0x000fe400000e0000 */
[----:B------:R-:W-:Y:S01]  /*721e0*/  SHFL.BFLY PT, R18, R3, 0x1, 0x1f ;  /* 0x0c201f0003127f89 */ /* 0x000fe200000e0000 */
[----:B------:R-:W-:Y:S01]  /*721f0*/  SHFL.BFLY PT, R18, R14, 0x1, 0x1f ;  /* 0x0c201f000e127f89 */ /* 0x000fe200000e0000 */
[----:B------:R-:W-:Y:S03]  /*72200*/  SHFL.BFLY PT, R18, R16, 0x1, 0x1f ;  /* 0x0c201f0010127f89 */ /* 0x000fe600000e0000 */
[----:B------:R-:W-:Y:S01]  /*72210*/  SHFL.BFLY PT, R17, R5, 0x1, 0x1f ;  /* 0x0c201f0005117f89 */ /* 0x000fe200000e0000 */
[----:B------:R-:W-:Y:S02]  /*72220*/  SHFL.BFLY PT, R17, R2, 0x1, 0x1f ;  /* 0x0c201f0002117f89 */ /* 0x000fe400000e0000 */
[----:B------:R-:W-:Y:S02]  /*72230*/  SHFL.BFLY PT, R17, R15, 0x1, 0x1f ;  /* 0x0c201f000f117f89 */ /* 0x000fe400000e0000 */
[----:B------:R-:W-:Y:S02]  /*72240*/  SHFL.BFLY PT, R17, R27, 0x1, 0x1f ;  /* 0x0c201f001b117f89 */ /* 0x000fe400000e0000 */
[----:B------:R-:W-:Y:S01]  /*72250*/  FADD R26, R25, R26 ;  /* 0x0000001a191a7221 */ /* 0x000fe20000000000 */
[----:B---3--:R-:W0:Y:S04]  /*72260*/  SHFL.BFLY PT, R24, R24, 0x1, 0x1f ;  /* 0x0c201f0018187f89 */ /* 0x008e2800000e0000 */
[----:B0-----:R0:W-:Y:S04]  /*72270*/  STL [R1+0x2370], R24 ;  /* 0x0023701801007387 */ /* 0x0011e80000100800 */
[----:B0-----:R-:W2:Y:S01]  /*72280*/  LDL.LU R24, [R1+0x28] ;  /* 0x0000280001187983 */ /* 0x001ea20000300800 */
[----:B------:R0:W-:Y:S03]  /*72290*/  STL [R1+0x236c], R0 ;  /* 0x00236c0001007387 */ /* 0x0001e60000100800 */
[----:B0-----:R-:W3:Y:S01]  /*722a0*/  LDL.LU R0, [R1+0x10] ;  /* 0x0000100001007983 */ /* 0x001ee20000300800 */
[----:B------:R0:W-:Y:S03]  /*722b0*/  STL [R1+0x2364], R18 ;  /* 0x0023641201007387 */ /* 0x0001e60000100800 */
[----:B0-----:R-:W2:Y:S01]  /*722c0*/  LDL.LU R18, [R1+0x1c] ;  /* 0x00001c0001127983 */ /* 0x001ea20000300800 */
[----:B------:R0:W-:Y:S03]  /*722d0*/  STL [R1+0x2360], R16 ;  /* 0x0023601001007387 */ /* 0x0001e60000100800 */
[----:B0-----:R-:W2:Y:S01]  /*722e0*/  LDL.LU R16, [R1+0x4] ;  /* 0x0000040001107983 */ /* 0x001ea20000300800 */
[----:B------:R0:W-:Y:S03]  /*722f0*/  STL [R1+0x2368], R27 ;  /* 0x0023681b01007387 */ /* 0x0001e60000100800 */
[----:B0-----:R-:W2:Y:S01]  /*72300*/  LDL.LU R27, [R1+0x8] ;  /* 0x00000800011b7983 */ /* 0x001ea20000300800 */
[----:B------:R-:W2:Y:S02]  /*72310*/  LDL.LU R25, [R1+0x2374] ;  /* 0x0023740001197983 */ /* 0x000ea40000300800 */
[----:B------:R0:W-:Y:S02]  /*72320*/  STL [R1+0x2350], R26 ;  /* 0x0023501a01007387 */ /* 0x0001e40000100800 */
[----:B0-----:R-:W3:Y:S04]  /*72330*/  LDL.LU R26, [R1+0x24] ;  /* 0x00002400011a7983 */ /* 0x001ee80000300800 */
[----:B----4-:R-:W3:Y:S04]  /*72340*/  SHFL.BFLY PT, R28, R28, 0x1, 0x1f ;  /* 0x0c201f001c1c7f89 */ /* 0x010ee800000e0000 */
[----:B------:R-:W-:Y:S04]  /*72350*/  SHFL.BFLY PT, R19, R10, 0x1, 0x1f ;  /* 0x0c201f000a137f89 */ /* 0x000fe800000e0000 */
[----:B------:R-:W-:Y:S01]  /*72360*/  SHFL.BFLY PT, R29, R29, 0x1, 0x1f ;  /* 0x0c201f001d1d7f89 */ /* 0x000fe200000e0000 */
[----:B--2---:R-:W-:-:S03]  /*72370*/  FADD R25, R24, R25 ;  /* 0x0000001918197221 */ /* 0x004fc60000000000 */
[----:B------:R-:W2:Y:S01]  /*72380*/  LDL.LU R24, [R1+0x2370] ;  /* 0x0023700001187983 */ /* 0x000ea20000300800 */
[----:B---3--:R-:W-:-:S03]  /*72390*/  FADD R28, R0, R28 ;  /* 0x0000001c001c7221 */ /* 0x008fc60000000000 */
[----:B------:R-:W0:Y:S02]  /*723a0*/  SHFL.BFLY PT, R0, R10, 0x1, 0x1f ;  /* 0x0c201f000a007f89 */ /* 0x000e2400000e0000 */
[----:B0-----:R-:W-:Y:S02]  /*723b0*/  FADD R10, R10, R0 ;  /* 0x000000000a0a7221 */ /* 0x001fe40000000000 */
[----:B------:R-:W0:Y:S01]  /*723c0*/  SHFL.BFLY PT, R0, R6, 0x1, 0x1f ;  /* 0x0c201f0006007f89 */ /* 0x000e2200000e0000 */
[----:B------:R-:W-:-:S03]  /*723d0*/  FADD R29, R18, R29 ;  /* 0x0000001d121d7221 */ /* 0x000fc60000000000 */
[----:B------:R-:W-:Y:S01]  /*723e0*/  STL [R1+0x2354], R25 ;  /* 0x0023541901007387 */ /* 0x000fe20000100800 */
[----:B0-----:R-:W-:-:S03]  /*723f0*/  FADD R6, R6, R0 ;  /* 0x0000000006067221 */ /* 0x001fc60000000000 */
[----:B------:R-:W0:Y:S02]  /*72400*/  SHFL.BFLY PT, R0, R5, 0x1, 0x1f ;  /* 0x0c201f0005007f89 */ /* 0x000e2400000e0000 */
[----:B0-----:R-:W-:Y:S02]  /*72410*/  FADD R5, R5, R0 ;  /* 0x0000000005057221 */ /* 0x001fe40000000000 */
[----:B--2---:R-:W-:-:S05]  /*72420*/  FADD R24, R26, R24 ;  /* 0x000000181a187221 */ /* 0x004fca0000000000 */
[----:B------:R-:W-:Y:S01]  /*72430*/  STL [R1+0x2358], R24 ;  /* 0x0023581801007387 */ /* 0x000fe20000100800 */
[----:B------:R0:W-:Y:S03]  /*72440*/  STL [R1+0x235c], R29 ;  /* 0x00235c1d01007387 */ /* 0x0001e60000100800 */
[----:B0-----:R-:W2:Y:S01]  /*72450*/  LDL.LU R29, [R1+0x78] ;  /* 0x00007800011d7983 */ /* 0x001ea20000300800 */
[----:B------:R-:W3:Y:S02]  /*72460*/  LDL.LU R24, [R1+0x74] ;  /* 0x0000740001187983 */ /* 0x000ee40000300800 */
[----:B------:R-:W4:Y:S02]  /*72470*/  LDL.LU R25, [R1+0x70] ;  /* 0x0000700001197983 */ /* 0x000f240000300800 */
[----:B------:R-:W2:Y:S01]  /*72480*/  LDL.LU R26, [R1+0x6c] ;  /* 0x00006c00011a7983 */ /* 0x000ea20000300800 */
[----:B------:R-:W2:Y:S04]  /*72490*/  LDL.LU R0, [R1+0x236c] ;  /* 0x00236c0001007983 */ /* 0x000ea80000300800 */
[----:B------:R-:W0:Y:S01]  /*724a0*/  SHFL.BFLY PT, R18, R11, 0x1, 0x1f ;  /* 0x0c201f000b127f89 */ /* 0x000e2200000e0000 */
[----:B------:R-:W-:-:S02]  /*724b0*/  FADD R23, R27, R23 ;  /* 0x000000171b177221 */ /* 0x000fc40000000000 */
[----:B------:R-:W1:Y:S02]  /*724c0*/  SHFL.BFLY PT, R27, R9, 0x1, 0x1f ;  /* 0x0c201f00091b7f89 */ /* 0x000e6400000e0000 */
[----:B------:R-:W-:Y:S02]  /*724d0*/  FADD R22, R16, R22 ;  /* 0x0000001610167221 */ /* 0x000fe40000000000 */
[----:B------:R-:W1:Y:S01]  /*724e0*/  SHFL.BFLY PT, R16, R8, 0x1, 0x1f ;  /* 0x0c201f0008107f89 */ /* 0x000e6200000e0000 */
[----:B0-----:R-:W-:-:S03]  /*724f0*/  FADD R11, R11, R18 ;  /* 0x000000120b0b7221 */ /* 0x001fc60000000000 */
[----:B------:R-:W0:Y:S04]  /*72500*/  SHFL.BFLY PT, R18, R7, 0x1, 0x1f ;  /* 0x0c201f0007127f89 */ /* 0x000e2800000e0000 */
[----:B------:R0:W-:Y:S01]  /*72510*/  SHFL.BFLY PT, R19, R7, 0x1, 0x1f ;  /* 0x0c201f0007137f89 */ /* 0x0001e200000e0000 */
[----:B-1----:R-:W-:-:S03]  /*72520*/  FADD R9, R9, R27 ;  /* 0x0000001b09097221 */ /* 0x002fc60000000000 */
[----:B------:R-:W1:Y:S01]  /*72530*/  SHFL.BFLY PT, R27, R4, 0x1, 0x1f ;  /* 0x0c201f00041b7f89 */ /* 0x000e6200000e0000 */
[----:B------:R-:W-:-:S03]  /*72540*/  FADD R8, R8, R16 ;  /* 0x0000001008087221 */ /* 0x000fc60000000000 */
[----:B------:R-:W1:Y:S01]  /*72550*/  SHFL.BFLY PT, R16, R3, 0x1, 0x1f ;  /* 0x0c201f0003107f89 */ /* 0x000e6200000e0000 */
[----:B0-----:R-:W-:-:S03]  /*72560*/  FADD R7, R7, R18 ;  /* 0x0000001207077221 */ /* 0x001fc60000000000 */
[----:B------:R-:W0:Y:S04]  /*72570*/  SHFL.BFLY PT, R18, R2, 0x1, 0x1f ;  /* 0x0c201f0002127f89 */ /* 0x000e2800000e0000 */
[----:B------:R1:W-:Y:S04]  /*72580*/  SHFL.BFLY PT, R19, R4, 0x1, 0x1f ;  /* 0x0c201f0004137f89 */ /* 0x0003e800000e0000 */
[----:B------:R-:W0:Y:S01]  /*72590*/  SHFL.BFLY PT, R20, R12, 0x1, 0x1f ;  /* 0x0c201f000c147f89 */ /* 0x000e2200000e0000 */
[----:B------:R-:W0:Y:S02]  /*725a0*/  SHFL.BFLY PT, R19, R13, 0x1, 0x1f ;  /* 0x0c201f000d137f89 */ /* 0x000e2400000e0000 */
[----:B-1----:R-:W-:-:S02]  /*725b0*/  FADD R4, R4, R27 ;  /* 0x0000001b04047221 */ /* 0x002fc40000000000 */
[----:B------:R-:W1:Y:S01]  /*725c0*/  SHFL.BFLY PT, R27, R14, 0x1, 0x1f ;  /* 0x0c201f000e1b7f89 */ /* 0x000e6200000e0000 */
[----:B------:R-:W-:Y:S02]  /*725d0*/  FADD R3, R3, R16 ;  /* 0x0000001003037221 */ /* 0x000fe40000000000 */
[----:B0-----:R-:W-:Y:S02]  /*725e0*/  FADD R2, R2, R18 ;  /* 0x0000001202027221 */ /* 0x001fe40000000000 */
[----:B------:R-:W0:Y:S01]  /*725f0*/  SHFL.BFLY PT, R18, R15, 0x1, 0x1f ;  /* 0x0c201f000f127f89 */ /* 0x000e2200000e0000 */
[----:B------:R-:W-:Y:S02]  /*72600*/  FADD R12, R12, R20 ;  /* 0x000000140c0c7221 */ /* 0x000fe40000000000 */
[----:B------:R-:W4:Y:S02]  /*72610*/  LDL.LU R20, [R1+0x5c] ;  /* 0x00005c0001147983 */ /* 0x000f240000300800 */
[----:B------:R-:W-:-:S02]  /*72620*/  FADD R13, R13, R19 ;  /* 0x000000130d0d7221 */ /* 0x000fc40000000000 */
[----:B------:R-:W4:Y:S01]  /*72630*/  LDL.LU R19, [R1+0x60] ;  /* 0x0000600001137983 */ /* 0x000f220000300800 */
[----:B-1----:R-:W-:-:S03]  /*72640*/  FADD R14, R14, R27 ;  /* 0x0000001b0e0e7221 */ /* 0x002fc60000000000 */
[----:B------:R-:W4:Y:S01]  /*72650*/  LDL.LU R27, [R1+0x2368] ;  /* 0x00236800011b7983 */ /* 0x000f220000300800 */
[----:B0-----:R-:W-:-:S03]  /*72660*/  FADD R15, R15, R18 ;  /* 0x000000120f0f7221 */ /* 0x001fc60000000000 */
[----:B------:R-:W4:Y:S01]  /*72670*/  LDL.LU R18, [R1+0x2364] ;  /* 0x0023640001127983 */ /* 0x000f220000300800 */
[----:B--2---:R-:W-:-:S03]  /*72680*/  FADD R0, R0, R21 ;  /* 0x0000001500007221 */ /* 0x004fc60000000000 */
[----:B------:R-:W0:Y:S02]  /*72690*/  S2R R21, SR_TID.X ;  /* 0x0000000000157919 */ /* 0x000e240000002100 */
[C---:B0-----:R-:W-:Y:S01]  /*726a0*/  LOP3.LUT R16, R21.reuse, 0x1c, RZ, 0xc0, !PT ;  /* 0x0000001c15107812 */ /* 0x041fe200078ec0ff */
[----:B------:R-:W-:-:S04]  /*726b0*/  LOP3.LUT R21, R21, 0xff, RZ, 0xc0, !PT ;  /* 0x000000ff15157812 */ /* 0x000fc800078ec0ff */
[----:B------:R-:W-:Y:S02]  /*726c0*/  SHF.R.U32.HI R21, RZ, 0x3, R21 ;  /* 0x00000003ff157819 */ /* 0x000fe40000011615 */
[----:B------:R-:W-:Y:S02]  /*726d0*/  SHF.L.U32 R16, R16, 0x3, RZ ;  /* 0x0000000310107819 */ /* 0x000fe400000006ff */
[----:B------:R-:W-:-:S04]  /*726e0*/  LOP3.LUT R21, R21, 0x1c, RZ, 0xc0, !PT ;  /* 0x0000001c15157812 */ /* 0x000fc800078ec0ff */
[----:B------:R-:W-:Y:S02]  /*726f0*/  IADD3 R21, R16, R21, RZ ;  /* 0x0000001510157210 */ /* 0x000fe40007ffe0ff */
[----:B------:R-:W2:Y:S04]  /*72700*/  LDL.LU R16, [R1+0x2360] ;  /* 0x0023600001107983 */ /* 0x000ea80000300800 */
[----:B------:R0:W-:Y:S01]  /*72710*/  @!P1 STS [R21+0x40000], R29 ;  /* 0x0400001d15009388 */ /* 0x0001e20000000800 */
[----:B---3--:R1:W-:Y:S02]  /*72720*/  @!P1 STS [R21+0x40100], R24 ;  /* 0x0401001815009388 */ /* 0x0083e40000000800 */
[----:B----4-:R3:W-:Y:S01]  /*72730*/  @!P1 STS [R21+0x40200], R25 ;  /* 0x0402001915009388 */ /* 0x0107e20000000800 */
[----:B------:R4:W-:Y:S01]  /*72740*/  @!P1 STS [R21+0x40300], R26 ;  /* 0x0403001a15009388 */ /* 0x0009e20000000800 */
[----:B------:R-:W-:-:S02]  /*72750*/  FADD R17, R27, R17 ;  /* 0x000000111b117221 */ /* 0x000fc40000000000 */
[----:B--2---:R-:W-:Y:S02]  /*72760*/  FADD R18, R16, R18 ;  /* 0x0000001210127221 */ /* 0x004fe40000000000 */
[----:B------:R-:W2:Y:S01]  /*72770*/  LDL.LU R16, [R1+0x64] ;  /* 0x0000640001107983 */ /* 0x000ea20000300800 */
[----:B------:R-:W2:Y:S02]  /*72780*/  LDL.LU R27, [R1+0x68] ;  /* 0x00006800011b7983 */ /* 0x000ea40000300800 */
[----:B0-----:R-:W2:Y:S02]  /*72790*/  LDL.LU R29, [R1+0x235c] ;  /* 0x00235c00011d7983 */ /* 0x001ea40000300800 */
[----:B-1----:R-:W2:Y:S01]  /*727a0*/  LDL.LU R24, [R1+0x2358] ;  /* 0x0023580001187983 */ /* 0x002ea20000300800 */
[----:B---3--:R-:W3:Y:S01]  /*727b0*/  LDL.LU R25, [R1+0x2354] ;  /* 0x0023540001197983 */ /* 0x008ee20000300800 */
[----:B----4-:R-:W4:Y:S03]  /*727c0*/  LDL.LU R26, [R1+0x2350] ;  /* 0x00235000011a7983 */ /* 0x010f260000300800 */
[----:B--2---:R-:W-:Y:S01]  /*727d0*/  @!P1 STS [R21+0x40400], R27 ;  /* 0x0404001b15009388 */ /* 0x004fe20000000800 */
[----:B------:R-:W-:Y:S02]  /*727e0*/  @!P1 STS [R21+0x40500], R16 ;  /* 0x0405001015009388 */ /* 0x000fe40000000800 */
[----:B------:R-:W-:Y:S02]  /*727f0*/  @!P1 STS [R21+0x40600], R19 ;  /* 0x0406001315009388 */ /* 0x000fe40000000800 */
[----:B------:R-:W-:Y:S01]  /*72800*/  @!P1 STS [R21+0x40700], R20 ;  /* 0x0407001415009388 */ /* 0x000fe20000000800 */
[----:B----4-:R-:W-:Y:S01]  /*72810*/  @!P1 STS [R21+0x40800], R26 ;  /* 0x0408001a15009388 */ /* 0x010fe20000000800 */
[----:B---3--:R-:W-:Y:S02]  /*72820*/  @!P1 STS [R21+0x40900], R25 ;  /* 0x0409001915009388 */ /* 0x008fe40000000800 */
[----:B------:R-:W-:Y:S02]  /*72830*/  @!P1 STS [R21+0x40a00], R24 ;  /* 0x040a001815009388 */ /* 0x000fe40000000800 */
[----:B------:R-:W-:Y:S01]  /*72840*/  @!P1 STS [R21+0x40b00], R29 ;  /* 0x040b001d15009388 */ /* 0x000fe20000000800 */
[----:B------:R-:W-:Y:S01]  /*72850*/  @!P1 STS [R21+0x40c00], R28 ;  /* 0x040c001c15009388 */ /* 0x000fe20000000800 */
[----:B------:R-:W-:Y:S02]  /*72860*/  @!P1 STS [R21+0x40d00], R23 ;  /* 0x040d001715009388 */ /* 0x000fe40000000800 */
        /* <DEDUP_REMOVED lines=17> */
[----:B------:R0:W-:Y:S02]  /*72980*/  @!P1 STS [R21+0x41f00], R17 ;  /* 0x041f001115009388 */ /* 0x0001e40000000800 */
[----:B0-----:R-:W2:Y:S04]  /*72990*/  LDL.LU R17, [R1+0x258] ;  /* 0x0002580001117983 */ /* 0x001ea80000300800 */
[----:B------:R-:W0:Y:S04]  /*729a0*/  S2R R21, SR_TID.X ;  /* 0x0000000000157919 */ /* 0x000e280000002100 */
[----:B------:R-:W-:Y:S01]  /*729b0*/  BAR.SYNC.DEFER_BLOCKING 0x0 ;  /* 0x0000000000007b1d */ /* 0x000fe20000010000 */
[----:B0-----:R-:W-:-:S05]  /*729c0*/  LOP3.LUT R10, R21, 0xff, RZ, 0xc0, !PT ;  /* 0x000000ff150a7812 */ /* 0x001fca00078ec0ff */
[----:B------:R-:W0:Y:S04]  /*729d0*/  LDS R3, [R10.X4+0x40000] ;  /* 0x040000000a037984 */ /* 0x000e280000004800 */
[----:B------:R-:W1:Y:S04]  /*729e0*/  LDS R4, [R10.X4+0x40400] ;  /* 0x040400000a047984 */ /* 0x000e680000004800 */
[----:B------:R-:W3:Y:S04]  /*729f0*/  LDS R0, [R10.X4+0x40800] ;  /* 0x040800000a007984 */ /* 0x000ee80000004800 */
[----:B0-----:R-:W0:Y:S04]  /*72a00*/  SHFL.BFLY PT, R5, R3, 0x4, 0x1f ;  /* 0x0c801f0003057f89 */ /* 0x001e2800000e0000 */
[----:B-1----:R-:W1:Y:S04]  /*72a10*/  SHFL.BFLY PT, R6, R4, 0x4, 0x1f ;  /* 0x0c801f0004067f89 */ /* 0x002e6800000e0000 */
[----:B---3--:R-:W3:Y:S01]  /*72a20*/  SHFL.BFLY PT, R2, R0, 0x4, 0x1f ;  /* 0x0c801f0000027f89 */ /* 0x008ee200000e0000 */
[----:B0-----:R-:W-:-:S02]  /*72a30*/  FADD R3, R3, R5 ;  /* 0x0000000503037221 */ /* 0x001fc40000000000 */
[----:B-1----:R-:W-:Y:S02]  /*72a40*/  FADD R6, R4, R6 ;  /* 0x0000000604067221 */ /* 0x002fe40000000000 */
[----:B---3--:R-:W-:Y:S01]  /*72a50*/  FADD R2, R0, R2 ;  /* 0x0000000200027221 */ /* 0x008fe20000000000 */
[----:B------:R-:W0:Y:S04]  /*72a60*/  SHFL.BFLY PT, R4, R3, 0x2, 0x1f ;  /* 0x0c401f0003047f89 */ /* 0x000e2800000e0000 */
[----:B------:R-:W1:Y:S04]  /*72a70*/  SHFL.BFLY PT, R5, R6, 0x2, 0x1f ;  /* 0x0c401f0006057f89 */ /* 0x000e6800000e0000 */
[----:B------:R-:W3:Y:S04]  /*72a80*/  SHFL.BFLY PT, R0, R2, 0x2, 0x1f ;  /* 0x0c401f0002007f89 */ /* 0x000ee800000e0000 */
[----:B------:R-:W4:Y:S01]  /*72a90*/  S2R R19, SR_TID.X ;  /* 0x0000000000137919 */ /* 0x000f220000002100 */
[----:B0-----:R-:W-:-:S02]  /*72aa0*/  FADD R3, R3, R4 ;  /* 0x0000000403037221 */ /* 0x001fc40000000000 */
[----:B-1----:R-:W-:Y:S02]  /*72ab0*/  FADD R5, R6, R5 ;  /* 0x0000000506057221 */ /* 0x002fe40000000000 */
[----:B---3--:R-:W-:Y:S02]  /*72ac0*/  FADD R0, R2, R0 ;  /* 0x0000000002007221 */ /* 0x008fe40000000000 */
[----:B------:R-:W0:Y:S04]  /*72ad0*/  SHFL.BFLY PT, R2, R3, 0x1, 0x1f ;  /* 0x0c201f0003027f89 */ /* 0x000e2800000e0000 */
[----:B------:R-:W1:Y:S04]  /*72ae0*/  SHFL.BFLY PT, R4, R5, 0x1, 0x1f ;  /* 0x0c201f0005047f89 */ /* 0x000e6800000e0000 */
[----:B------:R-:W3:Y:S01]  /*72af0*/  SHFL.BFLY PT, R6, R0, 0x1, 0x1f ;  /* 0x0c201f0000067f89 */ /* 0x000ee200000e0000 */
[----:B0-----:R-:W-:-:S02]  /*72b00*/  FADD R2, R3, R2 ;  /* 0x0000000203027221 */ /* 0x001fc40000000000 */
[----:B-1----:R-:W-:Y:S02]  /*72b10*/  FADD R3, R5, R4 ;  /* 0x0000000405037221 */ /* 0x002fe40000000000 */
[----:B---3--:R-:W-:Y:S01]  /*72b20*/  FADD R0, R0, R6 ;  /* 0x0000000600007221 */ /* 0x008fe20000000000 */
[----:B------:R-:W-:Y:S02]  /*72b30*/  @!P0 STS [R10.X4+0x40000], R2 ;  /* 0x040000020a008388 */ /* 0x000fe40000004800 */
[----:B------:R-:W-:Y:S02]  /*72b40*/  @!P0 STS [R10.X4+0x40400], R3 ;  /* 0x040400030a008388 */ /* 0x000fe40000004800 */
[----:B------:R-:W-:Y:S02]  /*72b50*/  @!P0 STS [R10.X4+0x40800], R0 ;  /* 0x040800000a008388 */ /* 0x000fe40000004800 */
[----:B----4-:R-:W0:Y:S01]  /*72b60*/  LDS R9, [R19.X4+0x40c00] ;  /* 0x040c000013097984 */ /* 0x010e220000004800 */
[----:B------:R-:W-:Y:S04]  /*72b70*/  LDS R7, [R19.X4+0x41000] ;  /* 0x0410000013077984 */ /* 0x000fe80000004800 */
[----:B------:R-:W-:Y:S04]  /*72b80*/  LDS R6, [R19.X4+0x41400] ;  /* 0x0414000013067984 */ /* 0x000fe80000004800 */
[----:B------:R-:W-:Y:S04]  /*72b90*/  LDS R5, [R19.X4+0x41800] ;  /* 0x0418000013057984 */ /* 0x000fe80000004800 */
[----:B------:R-:W-:Y:S04]  /*72ba0*/  LDS R4, [R19.X4+0x41c00] ;  /* 0x041c000013047984 */ /* 0x000fe80000004800 */
[----:B0-----:R-:W0:Y:S04]  /*72bb0*/  SHFL.BFLY PT, R10, R9, 0x4, 0x1f ;  /* 0x0c801f00090a7f89 */ /* 0x001e2800000e0000 */
[----:B--2---:R1:W-:Y:S04]  /*72bc0*/  STL [R1+0x234c], R17 ;  /* 0x00234c1101007387 */ /* 0x0043e80000100800 */
[----:B-1----:R-:W2:Y:S01]  /*72bd0*/  LDL.LU R17, [R1+0x268] ;  /* 0x0002680001117983 */ /* 0x002ea20000300800 */
        /* <DEDUP_REMOVED lines=17> */
[----:B------:R1:W-:Y:S02]  /*72cf0*/  STL [R1+0x22b0], R19 ;  /* 0x0022b01301007387 */ /* 0x0003e40000100800 */
[----:B-1----:R-:W2:Y:S01]  /*72d00*/  LDL.LU R19, [R1+0x264] ;  /* 0x0002640001137983 */ /* 0x002ea20000300800 */
[----:B0-----:R0:W-:Y:S03]  /*72d10*/  STL [R1+0x2348], R10 ;  /* 0x0023480a01007387 */ /* 0x0011e60000100800 */
[----:B0-----:R-:W2:Y:S01]  /*72d20*/  LDL.LU R10, [R1+0x260] ;  /* 0x00026000010a7983 */ /* 0x001ea20000300800 */
[----:B------:R0:W-:Y:S03]  /*72d30*/  STL [R1+0x2344], R9 ;  /* 0x0023440901007387 */ /* 0x0001e60000100800 */
[----:B0-----:R-:W2:Y:S02]  /*72d40*/  LDL.LU R9, [R1+0x26c] ;  /* 0x00026c0001097983 */ /* 0x001ea40000300800 */
[----:B--2---:R-:W-:-:S02]  /*72d50*/  F2FP.PACK_AB R9, R17, R9 ;  /* 0x000000091109723e */ /* 0x004fc400000000ff */
[----:B------:R-:W3:Y:S01]  /*72d60*/  LDL.LU R17, [R1+0x234c] ;  /* 0x00234c0001117983 */ /* 0x000ee20000300800 */
[----:B------:R-:W-:Y:S02]  /*72d70*/  F2FP.PACK_AB R19, R10, R19 ;  /* 0x000000130a13723e */ /* 0x000fe400000000ff */
[----:B------:R4:W-:Y:S01]  /*72d80*/  STL [R1+0x92c], R9 ;  /* 0x00092c0901007387 */ /* 0x0009e20000100800 */
[----:B------:R-:W-:Y:S02]  /*72d90*/  F2FP.PACK_AB R12, R13, R12 ;  /* 0x0000000c0d0c723e */ /* 0x000fe400000000ff */
[----:B------:R-:W-:Y:S01]  /*72da0*/  STL [R1+0x924], R19 ;  /* 0x0009241301007387 */ /* 0x000fe20000100800 */
[----:B----4-:R-:W-:Y:S02]  /*72db0*/  F2FP.PACK_AB R9, R15, R14 ;  /* 0x0000000e0f09723e */ /* 0x010fe400000000ff */
[----:B---3--:R-:W-:-:S05]  /*72dc0*/  F2FP.PACK_AB R10, R17, R18 ;  /* 0x00000012110a723e */ /* 0x008fca00000000ff */
[----:B------:R0:W-:Y:S01]  /*72dd0*/  STL [R1+0x928], R10 ;  /* 0x0009280a01007387 */ /* 0x0001e20000100800 */
[----:B------:R1:W-:Y:S02]  /*72de0*/  STL [R1+0x920], R9 ;  /* 0x0009200901007387 */ /* 0x0003e40000100800 */
[----:B------:R-:W-:Y:S01]  /*72df0*/  STL [R1+0x91c], R12 ;  /* 0x00091c0c01007387 */ /* 0x000fe20000100800 */
[----:B0-----:R-:W-:Y:S02]  /*72e00*/  F2FP.PACK_AB R10, R11, R22 ;  /* 0x000000160b0a723e */ /* 0x001fe400000000ff */
[----:B-1----:R-:W-:Y:S01]  /*72e10*/  F2FP.PACK_AB R9, R23, R28 ;  /* 0x0000001c1709723e */ /* 0x002fe200000000ff */
[----:B------:R-:W-:Y:S02]  /*72e20*/  F2FP.PACK_AB R11, R29, R24 ;  /* 0x000000181d0b723e */ /* 0x000fe400000000ff */
[----:B------:R0:W-:Y:S02]  /*72e30*/  STL [R1+0x914], R10 ;  /* 0x0009140a01007387 */ /* 0x0001e40000100800 */
[----:B------:R1:W-:Y:S02]  /*72e40*/  STL [R1+0x918], R9 ;  /* 0x0009180901007387 */ /* 0x0003e40000100800 */
[----:B------:R2:W-:Y:S01]  /*72e50*/  STL [R1+0x910], R11 ;  /* 0x0009100b01007387 */ /* 0x0005e20000100800 */
[----:B0-----:R-:W-:-:S02]  /*72e60*/  F2FP.PACK_AB R10, R25, R26 ;  /* 0x0000001a190a723e */ /* 0x001fc400000000ff */
[----:B-1----:R-:W-:Y:S02]  /*72e70*/  F2FP.PACK_AB R9, R27, R16 ;  /* 0x000000101b09723e */ /* 0x002fe400000000ff */
[----:B--2---:R-:W-:Y:S01]  /*72e80*/  F2FP.PACK_AB R11, R20, R21 ;  /* 0x00000015140b723e */ /* 0x004fe200000000ff */
[----:B------:R0:W-:Y:S04]  /*72e90*/  STL [R1+0x90c], R10 ;  /* 0x00090c0a01007387 */ /* 0x0001e80000100800 */
[----:B0-----:R-:W2:Y:S01]  /*72ea0*/  LDL.LU R10, [R1+0x208] ;  /* 0x00020800010a7983 */ /* 0x001ea20000300800 */
[----:B------:R0:W-:Y:S03]  /*72eb0*/  STL [R1+0x904], R9 ;  /* 0x0009040901007387 */ /* 0x0001e60000100800 */
[----:B0-----:R-:W2:Y:S01]  /*72ec0*/  LDL.LU R9, [R1+0x20c] ;  /* 0x00020c0001097983 */ /* 0x001ea20000300800 */
[----:B------:R-:W-:Y:S02]  /*72ed0*/  STL [R1+0x908], R11 ;  /* 0x0009080b01007387 */ /* 0x000fe40000100800 */
[----:B------:R-:W3:Y:S02]  /*72ee0*/  LDL.LU R19, [R1+0x1cc] ;  /* 0x0001cc0001137983 */ /* 0x000ee40000300800 */
[----:B---3--:R0:W-:Y:S04]  /*72ef0*/  STL [R1+0x2308], R19 ;  /* 0x0023081301007387 */ /* 0x0081e80000100800 */
[----:B0-----:R-:W3:Y:S04]  /*72f00*/  LDL.LU R19, [R1+0x1d0] ;  /* 0x0001d00001137983 */ /* 0x001ee80000300800 */
        /* <DEDUP_REMOVED lines=13> */
[----:B0-----:R-:W3:Y:S01]  /*72fe0*/  LDL.LU R19, [R1+0x218] ;  /* 0x0002180001137983 */ /* 0x001ee20000300800 */
[----:B------:R-:W4:Y:S03]  /*72ff0*/  LDL.LU R17, [R1+0x1c0] ;  /* 0x0001c00001117983 */ /* 0x000f260000300800 */
[----:B----4-:R0:W-:Y:S04]  /*73000*/  STL [R1+0x2310], R17 ;  /* 0x0023101101007387 */ /* 0x0101e80000100800 */
[----:B0-----:R-:W4:Y:S04]  /*73010*/  LDL.LU R17, [R1+0x1d8] ;  /* 0x0001d80001117983 */ /* 0x001f280000300800 */
        /* <DEDUP_REMOVED lines=9> */
[----:B0-----:R-:W4:Y:S01]  /*730b0*/  LDL.LU R17, [R1+0x200] ;  /* 0x0002000001117983 */ /* 0x001f220000300800 */
[----:B--2---:R-:W-:-:S03]  /*730c0*/  F2FP.PACK_AB R9, R10, R9 ;  /* 0x000000090a09723e */ /* 0x004fc600000000ff */
[----:B----4-:R0:W-:Y:S04]  /*730d0*/  STL [R1+0x2340], R17 ;  /* 0x0023401101007387 */ /* 0x0101e80000100800 */
[----:B0-----:R-:W3:Y:S01]  /*730e0*/  LDL.LU R17, [R1+0x210] ;  /* 0x0002100001117983 */ /* 0x001ee20000300800 */
[----:B------:R-:W2:Y:S02]  /*730f0*/  LDL.LU R18, [R1+0x1c4] ;  /* 0x0001c40001127983 */ /* 0x000ea40000300800 */
        /* <DEDUP_REMOVED lines=17> */
[----:B------:R0:W-:Y:S02]  /*73210*/  STL [R1+0x900], R9 ;  /* 0x0009000901007387 */ /* 0x0001e40000100800 */
[----:B0-----:R-:W2:Y:S01]  /*73220*/  LDL.LU R9, [R1+0x2344] ;  /* 0x0023440001097983 */ /* 0x001ea20000300800 */
[----:B---3--:R-:W-:Y:S01]  /*73230*/  F2FP.PACK_AB R19, R17, R19 ;  /* 0x000000131113723e */ /* 0x008fe200000000ff */
[----:B--2---:R-:W-:-:S05]  /*73240*/  FADD R10, R9, R10 ;  /* 0x0000000a090a7221 */ /* 0x004fca0000000000 */
[----:B------:R-:W0:Y:S04]  /*73250*/  SHFL.BFLY PT, R9, R10, 0x2, 0x1f ;  /* 0x0c401f000a097f89 */ /* 0x000e2800000e0000 */
[----:B0-----:R0:W-:Y:S04]  /*73260*/  STL [R1+0x2304], R9 ;  /* 0x0023040901007387 */ /* 0x0011e80000100800 */
[----:B0-----:R-:W2:Y:S01]  /*73270*/  LDL.LU R9, [R1+0x1c8] ;  /* 0x0001c80001097983 */ /* 0x001ea20000300800 */
[----:B------:R0:W-:Y:S03]  /*73280*/  STL [R1+0x2300], R10 ;  /* 0x0023000a01007387 */ /* 0x0001e60000100800 */
[----:B0-----:R-:W3:Y:S01]  /*73290*/  LDL.LU R10, [R1+0x1d4] ;  /* 0x0001d400010a7983 */ /* 0x001ee20000300800 */
[----:B------:R-:W2:Y:S02]  /*732a0*/  LDL.LU R17, [R1+0x2340] ;  /* 0x0023400001117983 */ /* 0x000ea40000300800 */
[----:B------:R0:W-:Y:S02]  /*732b0*/  STL [R1+0x8fc], R19 ;  /* 0x0008fc1301007387 */ /* 0x0001e40000100800 */
[----:B0-----:R-:W2:Y:S02]  /*732c0*/  LDL.LU R19, [R1+0x233c] ;  /* 0x00233c0001137983 */ /* 0x001ea40000300800 */
[----:B--2---:R-:W-:-:S02]  /*732d0*/  F2FP.PACK_AB R19, R17, R19 ;  /* 0x000000131113723e */ /* 0x004fc400000000ff */
[----:B------:R-:W2:Y:S03]  /*732e0*/  LDL.LU R17, [R1+0x2338] ;  /* 0x0023380001117983 */ /* 0x000ea60000300800 */
[----:B------:R0:W-:Y:S02]  /*732f0*/  STL [R1+0x8f8], R19 ;  /* 0x0008f81301007387 */ /* 0x0001e40000100800 */
[----:B0-----:R-:W2:Y:S02]  /*73300*/  LDL.LU R19, [R1+0x2334] ;  /* 0x0023340001137983 */ /* 0x001ea40000300800 */
[----:B--2---:R-:W-:Y:S02]  /*73310*/  F2FP.PACK_AB R19, R17, R19 ;  /* 0x000000131113723e */ /* 0x004fe400000000ff */
[----:B------:R-:W2:Y:S03]  /*73320*/  LDL.LU R17, [R1+0x2330] ;  /* 0x0023300001117983 */ /* 0x000ea60000300800 */
        /* <DEDUP_REMOVED lines=17> */
[----:B0-----:R-:W3:Y:S02]  /*73440*/  LDL.LU R19, [R1+0x230c] ;  /* 0x00230c0001137983 */ /* 0x001ee40000300800 */
[----:B---3--:R-:W-:-:S02]  /*73450*/  F2FP.PACK_AB R10, R19, R10 ;  /* 0x0000000a130a723e */ /* 0x008fc400000000ff */
[----:B------:R-:W3:Y:S03]  /*73460*/  LDL.LU R19, [R1+0x2308] ;  /* 0x0023080001137983 */ /* 0x000ee60000300800 */
[----:B------:R4:W-:Y:S01]  /*73470*/  STL [R1+0x8d8], R10 ;  /* 0x0008d80a01007387 */ /* 0x0009e20000100800 */
[----:B------:R-:W-:Y:S02]  /*73480*/  F2FP.PACK_AB R12, R13, R12 ;  /* 0x0000000c0d0c723e */ /* 0x000fe400000000ff */
[----:B----4-:R-:W-:Y:S02]  /*73490*/  F2FP.PACK_AB R10, R15, R14 ;  /* 0x0000000e0f0a723e */ /* 0x010fe400000000ff */
[----:B---3--:R-:W-:Y:S01]  /*734a0*/  F2FP.PACK_AB R19, R9, R19 ;  /* 0x000000130913723e */ /* 0x008fe200000000ff */
[----:B--2---:R-:W-:-:S04]  /*734b0*/  F2FP.PACK_AB R9, R17, R18 ;  /* 0x000000121109723e */ /* 0x004fc800000000ff */
[----:B------:R-:W-:Y:S01]  /*734c0*/  STL [R1+0x8d4], R19 ;  /* 0x0008d41301007387 */ /* 0x000fe20000100800 */
[----:B------:R0:W-:Y:S02]  /*734d0*/  STL [R1+0x8cc], R9 ;  /* 0x0008cc0901007387 */ /* 0x0001e40000100800 */
        /* <DEDUP_REMOVED lines=77> */
[----:B---3--:R-:W-:-:S03]  /*739b0*/  F2FP.PACK_AB R19, R17, R19 ;  /* 0x000000131113723e */ /* 0x008fc600000000ff */
[----:B------:R-:W3:Y:S02]  /*739c0*/  LDL.LU R17, [R1+0x22fc] ;  /* 0x0022fc0001117983 */ /* 0x000ee40000300800 */
[----:B------:R0:W-:Y:S02]  /*739d0*/  STL [R1+0x898], R19 ;  /* 0x0008981301007387 */ /* 0x0001e40000100800 */
[----:B0-----:R-:W3:Y:S02]  /*739e0*/  LDL.LU R19, [R1+0x22f8] ;  /* 0x0022f80001137983 */ /* 0x001ee40000300800 */
[----:B---3--:R-:W-:Y:S02]  /*739f0*/  F2FP.PACK_AB R19, R17, R19 ;  /* 0x000000131113723e */ /* 0x008fe400000000ff */
[----:B------:R-:W3:Y:S03]  /*73a00*/  LDL.LU R17, [R1+0x22f4] ;  /* 0x0022f40001117983 */ /* 0x000ee60000300800 */
[----:B------:R0:W-:Y:S02]  /*73a10*/  STL [R1+0x894], R19 ;  /* 0x0008941301007387 */ /* 0x0001e40000100800 */
[----:B0-----:R-:W3:Y:S02]  /*73a20*/  LDL.LU R19, [R1+0x22f0] ;  /* 0x0022f00001137983 */ /* 0x001ee40000300800 */
[----:B---3--:R-:W-:-:S02]  /*73a30*/  F2FP.PACK_AB R19, R17, R19 ;  /* 0x000000131113723e */ /* 0x008fc400000000ff */
[----:B------:R-:W3:Y:S03]  /*73a40*/  LDL.LU R17, [R1+0x22ec] ;  /* 0x0022ec0001117983 */ /* 0x000ee60000300800 */
        /* <DEDUP_REMOVED lines=28> */
[----:B------:R0:W-:Y:S01]  /*73c10*/  STL [R1+0x874], R19 ;  /* 0x0008741301007387 */ /* 0x0001e20000100800 */
[----:B----4-:R-:W-:-:S02]  /*73c20*/  F2FP.PACK_AB R14, R15, R14 ;  /* 0x0000000e0f0e723e */ /* 0x010fc400000000ff */
[----:B--2---:R-:W-:Y:S01]  /*73c30*/  F2FP.PACK_AB R12, R13, R12 ;  /* 0x0000000c0d0c723e */ /* 0x004fe200000000ff */
[----:B0-----:R-:W2:Y:S01]  /*73c40*/  LDL.LU R19, [R1+0x22b0] ;  /* 0x0022b00001137983 */ /* 0x001ea20000300800 */
[----:B------:R-:W-:Y:S02]  /*73c50*/  F2FP.PACK_AB R11, R11, R16 ;  /* 0x000000100b0b723e */ /* 0x000fe400000000ff */
[----:B------:R-:W-:Y:S01]  /*73c60*/  F2FP.PACK_AB R13, R24, R25 ;  /* 0x00000019180d723e */ /* 0x000fe200000000ff */
[----:B------:R-:W0:Y:S04]  /*73c70*/  SHFL.BFLY PT, R8, R7, 0x4, 0x1f ;  /* 0x0c801f0007087f89 */ /* 0x000e2800000e0000 */
[----:B------:R-:W1:Y:S04]  /*73c80*/  SHFL.BFLY PT, R3, R6, 0x4, 0x1f ;  /* 0x0c801f0006037f89 */ /* 0x000e6800000e0000 */
[----:B------:R-:W4:Y:S04]  /*73c90*/  SHFL.BFLY PT, R2, R5, 0x4, 0x1f ;  /* 0x0c801f0005027f89 */ /* 0x000f2800000e0000 */
[----:B------:R-:W4:Y:S01]  /*73ca0*/  SHFL.BFLY PT, R0, R4, 0x4, 0x1f ;  /* 0x0c801f0004007f89 */ /* 0x000f2200000e0000 */
[----:B0-----:R-:W-:-:S02]  /*73cb0*/  FADD R7, R7, R8 ;  /* 0x0000000807077221 */ /* 0x001fc40000000000 */
[----:B-1----:R-:W-:Y:S02]  /*73cc0*/  FADD R3, R6, R3 ;  /* 0x0000000306037221 */ /* 0x002fe40000000000 */
[----:B----4-:R-:W-:Y:S02]  /*73cd0*/  FADD R2, R5, R2 ;  /* 0x0000000205027221 */ /* 0x010fe40000000000 */
[----:B------:R-:W-:Y:S01]  /*73ce0*/  FADD R6, R4, R0 ;  /* 0x0000000004067221 */ /* 0x000fe20000000000 */
[----:B------:R-:W0:Y:S04]  /*73cf0*/  SHFL.BFLY PT, R8, R7, 0x2, 0x1f ;  /* 0x0c401f0007087f89 */ /* 0x000e2800000e0000 */
[----:B------:R-:W1:Y:S04]  /*73d00*/  SHFL.BFLY PT, R5, R3, 0x2, 0x1f ;  /* 0x0c401f0003057f89 */ /* 0x000e6800000e0000 */
[----:B------:R-:W4:Y:S04]  /*73d10*/  SHFL.BFLY PT, R4, R2, 0x2, 0x1f ;  /* 0x0c401f0002047f89 */ /* 0x000f2800000e0000 */
[----:B------:R-:W0:Y:S01]  /*73d20*/  SHFL.BFLY PT, R0, R6, 0x2, 0x1f ;  /* 0x0c401f0006007f89 */ /* 0x000e2200000e0000 */
[----:B---3--:R-:W-:-:S05]  /*73d30*/  F2FP.PACK_AB R17, R17, R18 ;  /* 0x000000121111723e */ /* 0x008fca00000000ff */
[----:B------:R-:W-:Y:S01]  /*73d40*/  STL [R1+0x870], R17 ;  /* 0x0008701101007387 */ /* 0x000fe20000100800 */
[----:B------:R-:W-:Y:S02]  /*73d50*/  STL [R1+0x868], R14 ;  /* 0x0008680e01007387 */ /* 0x000fe40000100800 */
[----:B------:R-:W3:Y:S02]  /*73d60*/  LDL R16, [R1+0x600] ;  /* 0x0006000001107983 */ /* 0x000ee40000100800 */
[----:B------:R0:W-:Y:S01]  /*73d70*/  STL [R1+0x860], R12 ;  /* 0x0008600c01007387 */ /* 0x0001e20000100800 */
[----:B------:R1:W-:Y:S01]  /*73d80*/  STL [R1+0x85c], R11 ;  /* 0x00085c0b01007387 */ /* 0x0003e20000100800 */
[----:B0-----:R-:W-:Y:S02]  /*73d90*/  F2FP.PACK_AB R12, R22, R23 ;  /* 0x00000017160c723e */ /* 0x001fe400000000ff */
[----:B-1----:R-:W-:-:S03]  /*73da0*/  F2FP.PACK_AB R11, R28, R29 ;  /* 0x0000001d1c0b723e */ /* 0x002fc600000000ff */
[----:B------:R0:W-:Y:S02]  /*73db0*/  STL [R1+0x858], R12 ;  /* 0x0008580c01007387 */ /* 0x0001e40000100800 */
[----:B------:R1:W-:Y:S02]  /*73dc0*/  STL [R1+0x850], R11 ;  /* 0x0008500b01007387 */ /* 0x0003e40000100800 */
[----:B------:R-:W-:Y:S02]  /*73dd0*/  STL [R1+0x84c], R13 ;  /* 0x00084c0d01007387 */ /* 0x000fe40000100800 */
[----:B------:R-:W3:Y:S01]  /*73de0*/  LDL.64 R14, [R1+0x1a10] ;  /* 0x001a1000010e7983 */ /* 0x000ee20000100a00 */
[----:B0-----:R-:W-:-:S05]  /*73df0*/  F2FP.PACK_AB R12, R26, R27 ;  /* 0x0000001b1a0c723e */ /* 0x001fca00000000ff */
[----:B------:R0:W-:Y:S01]  /*73e00*/  STL [R1+0x848], R12 ;  /* 0x0008480c01007387 */ /* 0x0001e20000100800 */
[----:B------:R-:W3:Y:S01]  /*73e10*/  LDL.64 R28, [R1+0x1a08] ;  /* 0x001a0800011c7983 */ /* 0x000ee20000100a00 */
[----:B-1----:R-:W-:-:S05]  /*73e20*/  F2FP.PACK_AB R11, R20, R21 ;  /* 0x00000015140b723e */ /* 0x002fca00000000ff */
[----:B------:R-:W-:Y:S01]  /*73e30*/  STL [R1+0x844], R11 ;  /* 0x0008440b01007387 */ /* 0x000fe20000100800 */
[----:B------:R-:W3:Y:S02]  /*73e40*/  LDL.64 R24, [R1+0x19f8] ;  /* 0x0019f80001187983 */ /* 0x000ee40000100a00 */
[----:B------:R-:W3:Y:S02]  /*73e50*/  LDL.64 R26, [R1+0x1a00] ;  /* 0x001a0000011a7983 */ /* 0x000ee40000100a00 */
[----:B0-----:R-:W3:Y:S01]  /*73e60*/  LDL.64 R12, [R1+0x19f0] ;  /* 0x0019f000010c7983 */ /* 0x001ee20000100a00 */
[----:B------:R-:W3:Y:S01]  /*73e70*/  LDL.64 R22, [R1+0x19e8] ;  /* 0x0019e80001167983 */ /* 0x000ee20000100a00 */
[----:B------:R-:W-:Y:S02]  /*73e80*/  FADD R9, R10, R9 ;  /* 0x000000090a097221 */ /* 0x000fe40000000000 */
[----:B------:R-:W-:Y:S01]  /*73e90*/  FADD R7, R7, R8 ;  /* 0x0000000807077221 */ /* 0x000fe20000000000 */
[----:B------:R-:W3:Y:S01]  /*73ea0*/  LDL.64 R20, [R1+0x19e0] ;  /* 0x0019e00001147983 */ /* 0x000ee20000100a00 */
[----:B------:R-:W-:-:S02]  /*73eb0*/  FADD R3, R3, R5 ;  /* 0x0000000503037221 */ /* 0x000fc40000000000 */
[----:B----4-:R-:W-:Y:S02]  /*73ec0*/  FADD R2, R2, R4 ;  /* 0x0000000402027221 */ /* 0x010fe40000000000 */
[----:B------:R-:W-:Y:S01]  /*73ed0*/  FADD R0, R6, R0 ;  /* 0x0000000006007221 */ /* 0x000fe20000000000 */
[----:B------:R-:W0:Y:S04]  /*73ee0*/  SHFL.BFLY PT, R4, R9, 0x1, 0x1f ;  /* 0x0c201f0009047f89 */ /* 0x000e2800000e0000 */
[----:B------:R-:W1:Y:S04]  /*73ef0*/  SHFL.BFLY PT, R5, R7, 0x1, 0x1f ;  /* 0x0c201f0007057f89 */ /* 0x000e6800000e0000 */
[----:B------:R-:W4:Y:S04]  /*73f00*/  SHFL.BFLY PT, R6, R3, 0x1, 0x1f ;  /* 0x0c201f0003067f89 */ /* 0x000f2800000e0000 */
[----:B------:R-:W2:Y:S04]  /*73f10*/  SHFL.BFLY PT, R8, R2, 0x1, 0x1f ;  /* 0x0c201f0002087f89 */ /* 0x000ea800000e0000 */
[----:B------:R-:W2:Y:S01]  /*73f20*/  SHFL.BFLY PT, R10, R0, 0x1, 0x1f ;  /* 0x0c201f00000a7f89 */ /* 0x000ea200000e0000 */
[----:B0-----:R-:W-:-:S02]  /*73f30*/  FADD R4, R9, R4 ;  /* 0x0000000409047221 */ /* 0x001fc40000000000 */
[----:B-1----:R-:W-:Y:S02]  /*73f40*/  FADD R5, R7, R5 ;  /* 0x0000000507057221 */ /* 0x002fe40000000000 */
[----:B----4-:R-:W-:Y:S02]  /*73f50*/  FADD R3, R3, R6 ;  /* 0x0000000603037221 */ /* 0x010fe40000000000 */
[----:B--2---:R-:W-:Y:S02]  /*73f60*/  FADD R2, R2, R8 ;  /* 0x0000000802027221 */ /* 0x004fe40000000000 */
[----:B------:R-:W-:Y:S01]  /*73f70*/  FADD R0, R0, R10 ;  /* 0x0000000a00007221 */ /* 0x000fe20000000000 */
[----:B------:R-:W-:Y:S01]  /*73f80*/  @!P0 STS [R19.X4+0x40c00], R4 ;  /* 0x040c000413008388 */ /* 0x000fe20000004800 */
[----:B------:R-:W-:Y:S02]  /*73f90*/  @!P0 STS [R19.X4+0x41000], R5 ;  /* 0x0410000513008388 */ /* 0x000fe40000004800 */
[----:B------:R-:W-:Y:S02]  /*73fa0*/  @!P0 STS [R19.X4+0x41400], R3 ;  /* 0x0414000313008388 */ /* 0x000fe40000004800 */
[----:B------:R3:W-:Y:S01]  /*73fb0*/  @!P0 STS [R19.X4+0x41800], R2 ;  /* 0x0418000213008388 */ /* 0x0007e20000004800 */
[----:B------:R0:W-:Y:S01]  /*73fc0*/  @!P0 STS [R19.X4+0x41c00], R0 ;  /* 0x041c000013008388 */ /* 0x0001e20000004800 */
[----:B------:R-:W-:Y:S06]  /*73fd0*/  BAR.SYNC.DEFER_BLOCKING 0x0 ;  /* 0x0000000000007b1d */ /* 0x000fec0000010000 */
[----:B------:R-:W2:Y:S01]  /*73fe0*/  LDL.64 R10, [R1+0x19d0] ;  /* 0x0019d000010a7983 */ /* 0x000ea20000100a00 */
[----:B---3--:R-:W-:-:S03]  /*73ff0*/  IMAD.WIDE R2, R16, 0x2, R14 ;  /* 0x0000000210027825 */ /* 0x008fc600078e020e */
[----:B------:R-:W3:Y:S04]  /*74000*/  LDL.64 R14, [R1+0x19d8] ;  /* 0x0019d800010e7983 */ /* 0x000ee80000100a00 */
[----:B------:R1:W4:Y:S01]  /*74010*/  LDG.E.U16 R18, [R2.64] ;  /* 0x0000000402127981 */ /* 0x000322000c1e1500 */
[----:B------:R-:W-:-:S03]  /*74020*/  IMAD.WIDE R4, R16, 0x2, R28 ;  /* 0x0000000210047825 */ /* 0x000fc600078e021c */
[----:B------:R-:W4:Y:S04]  /*74030*/  LDL.64 R28, [R1+0x19b0] ;  /* 0x0019b000011c7983 */ /* 0x000f280000100a00 */
[----:B------:R0:W4:Y:S01]  /*74040*/  LDG.E.U16 R17, [R4.64] ;  /* 0x0000000404117981 */ /* 0x000122000c1e1500 */
[----:B------:R-:W-:-:S04]  /*74050*/  IMAD.WIDE R8, R16, 0x2, R24 ;  /* 0x0000000210087825 */ /* 0x000fc800078e0218 */
[----:B------:R-:W-:-:S04]  /*74060*/  IMAD.WIDE R6, R16, 0x2, R26 ;  /* 0x0000000210067825 */ /* 0x000fc800078e021a */
[C---:B-1----:R-:W-:Y:S01]  /*74070*/  IMAD.WIDE R2, R16.reuse, 0x2, R12 ;  /* 0x0000000210027825 */ /* 0x042fe200078e020c */
[----:B------:R-:W4:Y:S04]  /*74080*/  LDL.64 R24, [R1+0x19c8] ;  /* 0x0019c80001187983 */ /* 0x000f280000100a00 */
[----:B------:R3:W4:Y:S04]  /*74090*/  LDG.E.U16 R27, [R8.64] ;  /* 0x00000004081b7981 */ /* 0x000728000c1e1500 */
[----:B------:R1:W4:Y:S01]  /*740a0*/  LDG.E.U16 R26, [R6.64] ;  /* 0x00000004061a7981 */ /* 0x000322000c1e1500 */
[----:B0-----:R-:W-:-:S03]  /*740b0*/  IMAD.WIDE R4, R16, 0x2, R22 ;  /* 0x0000000210047825 */ /* 0x001fc600078e0216 */
[----:B------:R-:W4:Y:S04]  /*740c0*/  LDG.E.U16 R3, [R2.64] ;  /* 0x0000000402037981 */ /* 0x000f28000c1e1500 */
[----:B------:R-:W4:Y:S01]  /*740d0*/  LDL.64 R12, [R1+0x19c0] ;  /* 0x0019c000010c7983 */ /* 0x000f220000100a00 */
[----:B------:R-:W4:Y:S03]  /*740e0*/  LDL.64 R22, [R1+0x19a8] ;  /* 0x0019a80001167983 */ /* 0x000f260000100a00 */
[----:B------:R-:W4:Y:S01]  /*740f0*/  LDG.E.U16 R5, [R4.64] ;  /* 0x0000000404057981 */ /* 0x000f22000c1e1500 */
[----:B-1----:R-:W-:-:S05]  /*74100*/  IMAD.WIDE R6, R16, 0x2, R20 ;  /* 0x0000000210067825 */ /* 0x002fca00078e0214 */
[----:B------:R0:W4:Y:S04]  /*74110*/  LDG.E.U16 R0, [R6.64] ;  /* 0x0000000406007981 */ /* 0x000128000c1e1500 */
[----:B0-----:R-:W4:Y:S01]  /*74120*/  LDL.64 R6, [R1+0x19b8] ;  /* 0x0019b80001067983 */ /* 0x001f220000100a00 */
[----:B--2---:R-:W-:-:S04]  /*74130*/  IMAD.WIDE R10, R16, 0x2, R10 ;  /* 0x00000002100a7825 */ /* 0x004fc800078e020a */
[C---:B---3--:R-:W-:Y:S02]  /*74140*/  IMAD.WIDE R8, R16.reuse, 0x2, R14 ;  /* 0x0000000210087825 */ /* 0x048fe400078e020e */
[----:B------:R-:W2:Y:S02]  /*74150*/  LDL.64 R14, [R1+0x19a0] ;  /* 0x0019a000010e7983 */ /* 0x000ea40000100a00 */
[----:B----4-:R0:W-:Y:S02]  /*74160*/  STL [R1+0xec8], R18 ;  /* 0x000ec81201007387 */ /* 0x0101e40000100800 */
[----:B0-----:R0:W3:Y:S04]  /*74170*/  LDG.E.U16 R18, [R8.64] ;  /* 0x0000000408127981 */ /* 0x0010e8000c1e1500 */
[----:B------:R1:W-:Y:S04]  /*74180*/  STL [R1+0xec4], R17 ;  /* 0x000ec41101007387 */ /* 0x0003e80000100800 */
[----:B-1----:R1:W4:Y:S04]  /*74190*/  LDG.E.U16 R17, [R10.64] ;  /* 0x000000040a117981 */ /* 0x002328000c1e1500 */
[----:B------:R-:W-:Y:S01]  /*741a0*/  STL [R1+0xebc], R27 ;  /* 0x000ebc1b01007387 */ /* 0x000fe20000100800 */
[----:B------:R1:W-:Y:S02]  /*741b0*/  STL [R1+0xec0], R26 ;  /* 0x000ec01a01007387 */ /* 0x0003e40000100800 */
[----:B------:R-:W2:Y:S02]  /*741c0*/  LDL.64 R20, [R1+0x1990] ;  /* 0x0019900001147983 */ /* 0x000ea40000100a00 */
[C---:B0-----:R-:W-:Y:S01]  /*741d0*/  IMAD.WIDE R8, R16.reuse, 0x2, R28 ;  /* 0x0000000210087825 */ /* 0x041fe200078e021c */
[----:B-1----:R-:W2:Y:S03]  /*741e0*/  LDL.64 R26, [R1+0x1998] ;  /* 0x00199800011a7983 */ /* 0x002ea60000100a00 */
[----:B------:R0:W-:Y:S02]  /*741f0*/  STL [R1+0xeb8], R3 ;  /* 0x000eb80301007387 */ /* 0x0001e40000100800 */
[----:B------:R1:W-:Y:S02]  /*74200*/  STL [R1+0xeb4], R5 ;  /* 0x000eb40501007387 */ /* 0x0003e40000100800 */
[----:B0-----:R-:W-:-:S04]  /*74210*/  IMAD.WIDE R2, R16, 0x2, R24 ;  /* 0x0000000210027825 */ /* 0x001fc800078e0218 */
[----:B-1----:R-:W-:-:S04]  /*74220*/  IMAD.WIDE R4, R16, 0x2, R12 ;  /* 0x0000000210047825 */ /* 0x002fc800078e020c */
[C---:B------:R-:W-:Y:S01]  /*74230*/  IMAD.WIDE R6, R16.reuse, 0x2, R6 ;  /* 0x0000000210067825 */ /* 0x040fe200078e0206 */
[----:B------:R-:W2:Y:S04]  /*74240*/  LDL.64 R24, [R1+0x1988] ;  /* 0x0019880001187983 */ /* 0x000ea80000100a00 */
[----:B------:R0:W2:Y:S04]  /*74250*/  LDG.E.U16 R29, [R4.64] ;  /* 0x00000004041d7981 */ /* 0x0000a8000c1e1500 */
[----:B------:R-:W2:Y:S04]  /*74260*/  LDL.64 R12, [R1+0x1980] ;  /* 0x00198000010c7983 */ /* 0x000ea80000100a00 */
[----:B------:R2:W2:Y:S01]  /*74270*/  LDG.E.U16 R28, [R2.64] ;  /* 0x00000004021c7981 */ /* 0x0004a2000c1e1500 */
[----:B------:R1:W-:Y:S03]  /*74280*/  STL [R1+0xeb0], R0 ;  /* 0x000eb00001007387 */ /* 0x0003e60000100800 */
[----:B-1----:R1:W2:Y:S01]  /*74290*/  LDG.E.U16 R0, [R6.64] ;  /* 0x0000000406007981 */ /* 0x0022a2000c1e1500 */
[----:B------:R-:W-:-:S03]  /*742a0*/  IMAD.WIDE R10, R16, 0x2, R22 ;  /* 0x00000002100a7825 */ /* 0x000fc600078e0216 */
[----:B---3--:R3:W-:Y:S04]  /*742b0*/  STL [R1+0xeac], R18 ;  /* 0x000eac1201007387 */ /* 0x0087e80000100800 */
[----:B---3--:R2:W3:Y:S04]  /*742c0*/  LDG.E.U16 R18, [R8.64] ;  /* 0x0000000408127981 */ /* 0x0084e8000c1e1500 */
[----:B----4-:R4:W-:Y:S01]  /*742d0*/  STL [R1+0xea8], R17 ;  /* 0x000ea81101007387 */ /* 0x0109e20000100800 */
[----:B--2---:R-:W-:-:S03]  /*742e0*/  IMAD.WIDE R2, R16, 0x2, R14 ;  /* 0x0000000210027825 */ /* 0x004fc600078e020e */
[----:B------:R-:W2:Y:S01]  /*742f0*/  LDL.64 R22, [R1+0x1978] ;  /* 0x0019780001167983 */ /* 0x000ea20000100a00 */
[----:B------:R-:W2:Y:S02]  /*74300*/  LDL.64 R14, [R1+0x1970] ;  /* 0x00197000010e7983 */ /* 0x000ea40000100a00 */
[C---:B-1----:R-:W-:Y:S01]  /*74310*/  IMAD.WIDE R6, R16.reuse, 0x2, R20 ;  /* 0x0000000210067825 */ /* 0x042fe200078e0214 */
[----:B------:R-:W2:Y:S04]  /*74320*/  LDG.E.U16 R3, [R2.64] ;  /* 0x0000000402037981 */ /* 0x000ea8000c1e1500 */
[----:B----4-:R1:W4:Y:S01]  /*74330*/  LDG.E.U16 R17, [R10.64] ;  /* 0x000000040a117981 */ /* 0x010322000c1e1500 */
[----:B0-----:R-:W-:-:S06]  /*74340*/  IMAD.WIDE R4, R16, 0x2, R26 ;  /* 0x0000000210047825 */ /* 0x001fcc00078e021a */
[----:B------:R-:W2:Y:S04]  /*74350*/  LDG.E.U16 R5, [R4.64] ;  /* 0x0000000404057981 */ /* 0x000ea8000c1e1500 */
[----:B------:R-:W-:Y:S01]  /*74360*/  STL [R1+0xea0], R29 ;  /* 0x000ea01d01007387 */ /* 0x000fe20000100800 */
[----:B------:R0:W-:Y:S02]  /*74370*/  STL [R1+0xea4], R28 ;  /* 0x000ea41c01007387 */ /* 0x0001e40000100800 */
[----:B------:R-:W2:Y:S01]  /*74380*/  LDL.64 R20, [R1+0x1958] ;  /* 0x0019580001147983 */ /* 0x000ea20000100a00 */
[----:B0-----:R-:W2:Y:S01]  /*74390*/  LDL.64 R28, [R1+0x1960] ;  /* 0x00196000011c7983 */ /* 0x001ea20000100a00 */
[----:B------:R0:W-:Y:S03]  /*743a0*/  STL [R1+0xcec], R0 ;  /* 0x000cec0001007387 */ /* 0x0001e60000100800 */
[----:B0-----:R0:W2:Y:S04]  /*743b0*/  LDG.E.U16 R0, [R6.64] ;  /* 0x0000000406007981 */ /* 0x0010a8000c1e1500 */
[----:B0-----:R-:W2:Y:S01]  /*743c0*/  LDL.64 R6, [R1+0x1968] ;  /* 0x0019680001067983 */ /* 0x001ea20000100a00 */
[----:B------:R-:W-:-:S04]  /*743d0*/  IMAD.WIDE R8, R16, 0x2, R24 ;  /* 0x0000000210087825 */ /* 0x000fc800078e0218 */
[C---:B-1----:R-:W-:Y:S02]  /*743e0*/  IMAD.WIDE R10, R16.reuse, 0x2, R12 ;  /* 0x00000002100a7825 */ /* 0x042fe400078e020c */
[----:B------:R-:W2:Y:S04]  /*743f0*/  LDL.64 R12, [R1+0x1950] ;  /* 0x00195000010c7983 */ /* 0x000ea80000100a00 */
[----:B---3--:R0:W-:Y:S04]  /*74400*/  STL [R1+0xce8], R18 ;  /* 0x000ce81201007387 */ /* 0x0081e80000100800 */
[----:B----4-:R1:W-:Y:S04]  /*74410*/  STL [R1+0xb6c], R17 ;  /* 0x000b6c1101007387 */ /* 0x0103e80000100800 */
[----:B0-----:R0:W3:Y:S01]  /*74420*/  LDG.E.U16 R18, [R8.64] ;  /* 0x0000000408127981 */ /* 0x0010e2000c1e1500 */
[----:B------:R-:W4:Y:S02]  /*74430*/  LDL.64 R26, [R1+0x1948] ;  /* 0x00194800011a7983 */ /* 0x000f240000100a00 */
[----:B------:R-:W4:Y:S01]  /*74440*/  LDL.64 R24, [R1+0x1940] ;  /* 0x0019400001187983 */ /* 0x000f220000100a00 */
[----:B-1----:R1:W4:Y:S01]  /*74450*/  LDG.E.U16 R17, [R10.64] ;  /* 0x000000040a117981 */ /* 0x002322000c1e1500 */
[----:B--2---:R2:W-:Y:S03]  /*74460*/  STL [R1+0xb68], R3 ;  /* 0x000b680301007387 */ /* 0x0045e60000100800 */
[----:B------:R0:W-:Y:S01]  /*74470*/  STL [R1+0xb64], R5 ;  /* 0x000b640501007387 */ /* 0x0001e20000100800 */
[----:B--2---:R-:W-:-:S04]  /*74480*/  IMAD.WIDE R2, R16, 0x2, R22 ;  /* 0x0000000210027825 */ /* 0x004fc800078e0216 */
[C---:B0-----:R-:W-:Y:S01]  /*74490*/  IMAD.WIDE R4, R16.reuse, 0x2, R14 ;  /* 0x0000000210047825 */ /* 0x041fe200078e020e */
[----:B------:R-:W2:Y:S04]  /*744a0*/  LDL.64 R22, [R1+0x1938] ;  /* 0x0019380001167983 */ /* 0x000ea80000100a00 */
[----:B------:R-:W2:Y:S01]  /*744b0*/  LDL.64 R14, [R1+0x1930] ;  /* 0x00193000010e7983 */ /* 0x000ea20000100a00 */
[----:B------:R-:W-:-:S03]  /*744c0*/  IMAD.WIDE R8, R16, 0x2, R28 ;  /* 0x0000000210087825 */ /* 0x000fc600078e021c */
[----:B------:R0:W2:Y:S04]  /*744d0*/  LDG.E.U16 R29, [R4.64] ;  /* 0x00000004041d7981 */ /* 0x0000a8000c1e1500 */
[----:B------:R0:W2:Y:S04]  /*744e0*/  LDG.E.U16 R28, [R2.64] ;  /* 0x00000004021c7981 */ /* 0x0000a8000c1e1500 */
[----:B------:R0:W-:Y:S01]  /*744f0*/  STL [R1+0xb60], R0 ;  /* 0x000b600001007387 */ /* 0x0001e20000100800 */
[----:B------:R-:W-:-:S05]  /*74500*/  IMAD.WIDE R6, R16, 0x2, R6 ;  /* 0x0000000210067825 */ /* 0x000fca00078e0206 */
[----:B0-----:R0:W2:Y:S01]  /*74510*/  LDG.E.U16 R0, [R6.64] ;  /* 0x0000000406007981 */ /* 0x0010a2000c1e1500 */
[----:B-1----:R-:W-:-:S03]  /*74520*/  IMAD.WIDE R10, R16, 0x2, R20 ;  /* 0x00000002100a7825 */ /* 0x002fc600078e0214 */
[----:B---3--:R1:W-:Y:S04]  /*74530*/  STL [R1+0xb5c], R18 ;  /* 0x000b5c1201007387 */ /* 0x0083e80000100800 */
[----:B----4-:R3:W-:Y:S04]  /*74540*/  STL [R1+0xb58], R17 ;  /* 0x000b581101007387 */ /* 0x0107e80000100800 */
[----:B-1----:R1:W4:Y:S01]  /*74550*/  LDG.E.U16 R18, [R8.64] ;  /* 0x0000000408127981 */ /* 0x002322000c1e1500 */
[----:B------:R-:W-:-:S04]  /*74560*/  IMAD.WIDE R2, R16, 0x2, R12 ;  /* 0x0000000210027825 */ /* 0x000fc800078e020c */
[----:B------:R-:W-:-:S04]  /*74570*/  IMAD.WIDE R4, R16, 0x2, R26 ;  /* 0x0000000210047825 */ /* 0x000fc800078e021a */
[----:B------:R-:W4:Y:S01]  /*74580*/  LDL.64 R20, [R1+0x1928] ;  /* 0x0019280001147983 */ /* 0x000f220000100a00 */
[----:B------:R-:W4:Y:S01]  /*74590*/  LDL.64 R12, [R1+0x1920] ;  /* 0x00192000010c7983 */ /* 0x000f220000100a00 */
[----:B0-----:R-:W-:-:S03]  /*745a0*/  IMAD.WIDE R6, R16, 0x2, R24 ;  /* 0x0000000210067825 */ /* 0x001fc600078e0218 */
[----:B------:R-:W4:Y:S04]  /*745b0*/  LDG.E.U16 R3, [R2.64] ;  /* 0x0000000402037981 */ /* 0x000f28000c1e1500 */
[----:B---3--:R0:W3:Y:S04]  /*745c0*/  LDG.E.U16 R17, [R10.64] ;  /* 0x000000040a117981 */ /* 0x0080e8000c1e1500 */
[----:B------:R-:W3:Y:S04]  /*745d0*/  LDG.E.U16 R5, [R4.64] ;  /* 0x0000000404057981 */ /* 0x000ee8000c1e1500 */
[----:B--2---:R-:W-:Y:S01]  /*745e0*/  STL [R1+0xb50], R29 ;  /* 0x000b501d01007387 */ /* 0x004fe20000100800 */
[----:B------:R2:W-:Y:S02]  /*745f0*/  STL [R1+0xb54], R28 ;  /* 0x000b541c01007387 */ /* 0x0005e40000100800 */
[----:B------:R-:W3:Y:S01]  /*74600*/  LDL.64 R24, [R1+0x1908] ;  /* 0x0019080001187983 */ /* 0x000ee20000100a00 */
[----:B--2---:R-:W2:Y:S04]  /*74610*/  LDL.64 R28, [R1+0x1910] ;  /* 0x00191000011c7983 */ /* 0x004ea80000100a00 */
[----:B------:R0:W-:Y:S04]  /*74620*/  STL [R1+0xb4c], R0 ;  /* 0x000b4c0001007387 */ /* 0x0001e80000100800 */
[----:B0-----:R0:W2:Y:S04]  /*74630*/  LDG.E.U16 R0, [R6.64] ;  /* 0x0000000406007981 */ /* 0x0010a8000c1e1500 */
[----:B0-----:R-:W2:Y:S01]  /*74640*/  LDL.64 R6, [R1+0x1918] ;  /* 0x0019180001067983 */ /* 0x001ea20000100a00 */
[----:B-1----:R-:W-:-:S04]  /*74650*/  IMAD.WIDE R8, R16, 0x2, R22 ;  /* 0x0000000210087825 */ /* 0x002fc800078e0216 */
[C---:B------:R-:W-:Y:S02]  /*74660*/  IMAD.WIDE R10, R16.reuse, 0x2, R14 ;  /* 0x00000002100a7825 */ /* 0x040fe400078e020e */
[----:B------:R-:W2:Y:S04]  /*74670*/  LDL.64 R14, [R1+0x1900] ;  /* 0x00190000010e7983 */ /* 0x000ea80000100a00 */
[----:B----4-:R0:W-:Y:S04]  /*74680*/  STL [R1+0xb48], R18 ;  /* 0x000b481201007387 */ /* 0x0101e80000100800 */
[----:B---3--:R1:W-:Y:S04]  /*74690*/  STL [R1+0xb44], R17 ;  /* 0x000b441101007387 */ /* 0x0083e80000100800 */
[----:B0-----:R2:W3:Y:S01]  /*746a0*/  LDG.E.U16 R18, [R8.64] ;  /* 0x0000000408127981 */ /* 0x0014e2000c1e1500 */
[----:B------:R-:W4:Y:S02]  /*746b0*/  LDL.64 R26, [R1+0x18f8] ;  /* 0x0018f800011a7983 */ /* 0x000f240000100a00 */
[----:B------:R-:W4:Y:S01]  /*746c0*/  LDL.64 R22, [R1+0x18f0] ;  /* 0x0018f00001167983 */ /* 0x000f220000100a00 */
[----:B-1----:R0:W4:Y:S01]  /*746d0*/  LDG.E.U16 R17, [R10.64] ;  /* 0x000000040a117981 */ /* 0x002122000c1e1500 */
[----:B------:R1:W-:Y:S02]  /*746e0*/  STL [R1+0xb40], R3 ;  /* 0x000b400301007387 */ /* 0x0003e40000100800 */
[----:B------:R0:W-:Y:S02]  /*746f0*/  STL [R1+0xb3c], R5 ;  /* 0x000b3c0501007387 */ /* 0x0001e40000100800 */
[----:B-1----:R-:W-:-:S04]  /*74700*/  IMAD.WIDE R2, R16, 0x2, R20 ;  /* 0x0000000210027825 */ /* 0x002fc800078e0214 */
[----:B0-----:R-:W-:-:S04]  /*74710*/  IMAD.WIDE R4, R16, 0x2, R12 ;  /* 0x0000000210047825 */ /* 0x001fc800078e020c */
[C---:B--2---:R-:W-:Y:S01]  /*74720*/  IMAD.WIDE R8, R16.reuse, 0x2, R28 ;  /* 0x0000000210087825 */ /* 0x044fe200078e021c */
[----:B------:R-:W2:Y:S04]  /*74730*/  LDL.64 R20, [R1+0x18e8] ;  /* 0x0018e80001147983 */ /* 0x000ea80000100a00 */
[----:B------:R0:W2:Y:S04]  /*74740*/  LDG.E.U16 R29, [R4.64] ;  /* 0x00000004041d7981 */ /* 0x0000a8000c1e1500 */
[----:B------:R-:W2:Y:S04]  /*74750*/  LDL.64 R12, [R1+0x18e0] ;  /* 0x0018e000010c7983 */ /* 0x000ea80000100a00 */
[----:B------:R1:W2:Y:S04]  /*74760*/  LDG.E.U16 R28, [R2.64] ;  /* 0x00000004021c7981 */ /* 0x0002a8000c1e1500 */
[----:B------:R0:W-:Y:S01]  /*74770*/  STL [R1+0xb38], R0 ;  /* 0x000b380001007387 */ /* 0x0001e20000100800 */
[----:B------:R-:W-:-:S05]  /*74780*/  IMAD.WIDE R6, R16, 0x2, R6 ;  /* 0x0000000210067825 */ /* 0x000fca00078e0206 */
[----:B0-----:R0:W2:Y:S01]  /*74790*/  LDG.E.U16 R0, [R6.64] ;  /* 0x0000000406007981 */ /* 0x0010a2000c1e1500 */
[----:B------:R-:W-:-:S03]  /*747a0*/  IMAD.WIDE R10, R16, 0x2, R24 ;  /* 0x00000002100a7825 */ /* 0x000fc600078e0218 */
[----:B---3--:R3:W-:Y:S04]  /*747b0*/  STL [R1+0xb34], R18 ;  /* 0x000b341201007387 */ /* 0x0087e80000100800 */
[----:B----4-:R4:W-:Y:S04]  /*747c0*/  STL [R1+0xb30], R17 ;  /* 0x000b301101007387 */ /* 0x0109e80000100800 */
[----:B---3--:R2:W3:Y:S01]  /*747d0*/  LDG.E.U16 R18, [R8.64] ;  /* 0x0000000408127981 */ /* 0x0084e2000c1e1500 */
[----:B-1----:R-:W-:-:S04]  /*747e0*/  IMAD.WIDE R2, R16, 0x2, R14 ;  /* 0x0000000210027825 */ /* 0x002fc800078e020e */
[----:B------:R-:W-:-:S04]  /*747f0*/  IMAD.WIDE R4, R16, 0x2, R26 ;  /* 0x0000000210047825 */ /* 0x000fc800078e021a */
[----:B------:R-:W3:Y:S01]  /*74800*/  LDL.64 R24, [R1+0x18d8] ;  /* 0x0018d80001187983 */ /* 0x000ee20000100a00 */
[----:B------:R-:W3:Y:S01]  /*74810*/  LDL.64 R14, [R1+0x18d0] ;  /* 0x0018d000010e7983 */ /* 0x000ee20000100a00 */
[----:B0-----:R-:W-:-:S03]  /*74820*/  IMAD.WIDE R6, R16, 0x2, R22 ;  /* 0x0000000210067825 */ /* 0x001fc600078e0216 */
[----:B------:R-:W3:Y:S04]  /*74830*/  LDG.E.U16 R3, [R2.64] ;  /* 0x0000000402037981 */ /* 0x000ee8000c1e1500 */
[----:B----4-:R0:W4:Y:S04]  /*74840*/  LDG.E.U16 R17, [R10.64] ;  /* 0x000000040a117981 */ /* 0x010128000c1e1500 */
[----:B------:R-:W4:Y:S04]  /*74850*/  LDG.E.U16 R5, [R4.64] ;  /* 0x0000000404057981 */ /* 0x000f28000c1e1500 */
[----:B--2---:R-:W-:Y:S01]  /*74860*/  STL [R1+0xb28], R29 ;  /* 0x000b281d01007387 */ /* 0x004fe20000100800 */
[----:B------:R1:W-:Y:S02]  /*74870*/  STL [R1+0xb2c], R28 ;  /* 0x000b2c1c01007387 */ /* 0x0003e40000100800 */
[----:B------:R-:W2:Y:S01]  /*74880*/  LDL.64 R22, [R1+0x18b8] ;  /* 0x0018b80001167983 */ /* 0x000ea20000100a00 */
[----:B-1----:R-:W2:Y:S04]  /*74890*/  LDL.64 R28, [R1+0x18c0] ;  /* 0x0018c000011c7983 */ /* 0x002ea80000100a00 */
[----:B------:R1:W-:Y:S04]  /*748a0*/  STL [R1+0xb24], R0 ;  /* 0x000b240001007387 */ /* 0x0003e80000100800 */
[----:B-1----:R1:W2:Y:S04]  /*748b0*/  LDG.E.U16 R0, [R6.64] ;  /* 0x0000000406007981 */ /* 0x0022a8000c1e1500 */
[----:B-1----:R-:W2:Y:S01]  /*748c0*/  LDL.64 R6, [R1+0x18c8] ;  /* 0x0018c80001067983 */ /* 0x002ea20000100a00 */
[----:B------:R-:W-:-:S04]  /*748d0*/  IMAD.WIDE R8, R16, 0x2, R20 ;  /* 0x0000000210087825 */ /* 0x000fc800078e0214 */
[C---:B0-----:R-:W-:Y:S02]  /*748e0*/  IMAD.WIDE R10, R16.reuse, 0x2, R12 ;  /* 0x00000002100a7825 */ /* 0x041fe400078e020c */
[----:B------:R-:W2:Y:S04]  /*748f0*/  LDL.64 R12, [R1+0x18b0] ;  /* 0x0018b000010c7983 */ /* 0x000ea80000100a00 */
[----:B---3--:R0:W-:Y:S04]  /*74900*/  STL [R1+0xb20], R18 ;  /* 0x000b201201007387 */ /* 0x0081e80000100800 */
[----:B----4-:R1:W-:Y:S04]  /*74910*/  STL [R1+0xb1c], R17 ;  /* 0x000b1c1101007387 */ /* 0x0103e80000100800 */
[----:B0-----:R2:W3:Y:S01]  /*74920*/  LDG.E.U16 R18, [R8.64] ;  /* 0x0000000408127981 */ /* 0x0014e2000c1e1500 */
[----:B------:R-:W4:Y:S02]  /*74930*/  LDL.64 R26, [R1+0x18a8] ;  /* 0x0018a800011a7983 */ /* 0x000f240000100a00 */
[----:B------:R-:W4:Y:S01]  /*74940*/  LDL.64 R20, [R1+0x18a0] ;  /* 0x0018a00001147983 */ /* 0x000f220000100a00 */
[----:B-1----:R0:W4:Y:S01]  /*74950*/  LDG.E.U16 R17, [R10.64] ;  /* 0x000000040a117981 */ /* 0x002122000c1e1500 */
[----:B------:R1:W-:Y:S02]  /*74960*/  STL [R1+0xb18], R3 ;  /* 0x000b180301007387 */ /* 0x0003e40000100800 */
[----:B------:R2:W-:Y:S02]  /*74970*/  STL [R1+0xb14], R5 ;  /* 0x000b140501007387 */ /* 0x0005e40000100800 */
[----:B--2---:R-:W-:-:S04]  /*74980*/  IMAD.WIDE R8, R16, 0x2, R28 ;  /* 0x0000000210087825 */ /* 0x004fc800078e021c */
[----:B-1----:R-:W-:-:S04]  /*74990*/  IMAD.WIDE R2, R16, 0x2, R24 ;  /* 0x0000000210027825 */ /* 0x002fc800078e0218 */
[C---:B------:R-:W-:Y:S01]  /*749a0*/  IMAD.WIDE R4, R16.reuse, 0x2, R14 ;  /* 0x0000000210047825 */ /* 0x040fe200078e020e */
[----:B------:R-:W3:Y:S04]  /*749b0*/  LDL.64 R24, [R1+0x1898] ;  /* 0x0018980001187983 */ /* 0x000ee80000100a00 */
[----:B------:R-:W3:Y:S04]  /*749c0*/  LDL.64 R14, [R1+0x1890] ;  /* 0x00189000010e7983 */ /* 0x000ee80000100a00 */
[----:B------:R1:W3:Y:S04]  /*749d0*/  LDG.E.U16 R29, [R4.64] ;  /* 0x00000004041d7981 */ /* 0x0002e8000c1e1500 */
[----:B------:R0:W3:Y:S04]  /*749e0*/  LDG.E.U16 R28, [R2.64] ;  /* 0x00000004021c7981 */ /* 0x0000e8000c1e1500 */
[----:B------:R0:W-:Y:S01]  /*749f0*/  STL [R1+0xb10], R0 ;  /* 0x000b100001007387 */ /* 0x0001e20000100800 */
[----:B------:R-:W-:-:S05]  /*74a00*/  IMAD.WIDE R6, R16, 0x2, R6 ;  /* 0x0000000210067825 */ /* 0x000fca00078e0206 */
[----:B0-----:R0:W3:Y:S01]  /*74a10*/  LDG.E.U16 R0, [R6.64] ;  /* 0x0000000406007981 */ /* 0x0010e2000c1e1500 */
[----:B------:R-:W-:-:S03]  /*74a20*/  IMAD.WIDE R10, R16, 0x2, R22 ;  /* 0x00000002100a7825 */ /* 0x000fc600078e0216 */
[----:B---3--:R3:W-:Y:S04]  /*74a30*/  STL [R1+0xb0c], R18 ;  /* 0x000b0c1201007387 */ /* 0x0087e80000100800 */
[----:B----4-:R4:W-:Y:S04]  /*74a40*/  STL [R1+0xb08], R17 ;  /* 0x000b081101007387 */ /* 0x0109e80000100800 */
[----:B---3--:R3:W2:Y:S01]  /*74a50*/  LDG.E.U16 R18, [R8.64] ;  /* 0x0000000408127981 */ /* 0x0086a2000c1e1500 */
[----:B------:R-:W-:-:S04]  /*74a60*/  IMAD.WIDE R2, R16, 0x2, R12 ;  /* 0x0000000210027825 */ /* 0x000fc800078e020c */
[----:B-1----:R-:W-:-:S04]  /*74a70*/  IMAD.WIDE R4, R16, 0x2, R26 ;  /* 0x0000000210047825 */ /* 0x002fc800078e021a */
[----:B------:R-:W2:Y:S01]  /*74a80*/  LDL.64 R22, [R1+0x1888] ;  /* 0x0018880001167983 */ /* 0x000ea20000100a00 */
[----:B------:R-:W2:Y:S01]  /*74a90*/  LDL.64 R12, [R1+0x1880] ;  /* 0x00188000010c7983 */ /* 0x000ea20000100a00 */
[----:B0-----:R-:W-:-:S03]  /*74aa0*/  IMAD.WIDE R6, R16, 0x2, R20 ;  /* 0x0000000210067825 */ /* 0x001fc600078e0214 */
[----:B------:R-:W2:Y:S04]  /*74ab0*/  LDG.E.U16 R3, [R2.64] ;  /* 0x0000000402037981 */ /* 0x000ea8000c1e1500 */
[----:B----4-:R0:W4:Y:S04]  /*74ac0*/  LDG.E.U16 R17, [R10.64] ;  /* 0x000000040a117981 */ /* 0x010128000c1e1500 */
[----:B------:R-:W4:Y:S04]  /*74ad0*/  LDG.E.U16 R5, [R4.64] ;  /* 0x0000000404057981 */ /* 0x000f28000c1e1500 */
[----:B---3--:R-:W-:Y:S01]  /*74ae0*/  STL [R1+0xb00], R29 ;  /* 0x000b001d01007387 */ /* 0x008fe20000100800 */
[----:B------:R1:W-:Y:S02]  /*74af0*/  STL [R1+0xb04], R28 ;  /* 0x000b041c01007387 */ /* 0x0003e40000100800 */
[----:B------:R-:W3:Y:S01]  /*74b00*/  LDL.64 R20, [R1+0x1868] ;  /* 0x0018680001147983 */ /* 0x000ee20000100a00 */
[----:B-1----:R-:W3:Y:S01]  /*74b10*/  LDL.64 R28, [R1+0x1870] ;  /* 0x00187000011c7983 */ /* 0x002ee20000100a00 */
[----:B------:R-:W-:-:S03]  /*74b20*/  IMAD.WIDE R8, R16, 0x2, R24 ;  /* 0x0000000210087825 */ /* 0x000fc600078e0218 */
[----:B------:R1:W-:Y:S04]  /*74b30*/  STL [R1+0xafc], R0 ;  /* 0x000afc0001007387 */ /* 0x0003e80000100800 */
[----:B-1----:R1:W3:Y:S04]  /*74b40*/  LDG.E.U16 R0, [R6.64] ;  /* 0x0000000406007981 */ /* 0x0022e8000c1e1500 */
[----:B-1----:R-:W3:Y:S01]  /*74b50*/  LDL.64 R6, [R1+0x1878] ;  /* 0x0018780001067983 */ /* 0x002ee20000100a00 */
[----:B0-----:R-:W-:-:S04]  /*74b60*/  IMAD.WIDE R10, R16, 0x2, R14 ;  /* 0x00000002100a7825 */ /* 0x001fc800078e020e */
[----:B------:R-:W3:Y:S01]  /*74b70*/  LDL.64 R14, [R1+0x1860] ;  /* 0x00186000010e7983 */ /* 0x000ee20000100a00 */
[----:B--2---:R0:W-:Y:S04]  /*74b80*/  STL [R1+0xaf8], R18 ;  /* 0x000af81201007387 */ /* 0x0041e80000100800 */
[----:B----4-:R1:W-:Y:S04]  /*74b90*/  STL [R1+0xaf4], R17 ;  /* 0x000af41101007387 */ /* 0x0103e80000100800 */
[----:B0-----:R3:W2:Y:S01]  /*74ba0*/  LDG.E.U16 R18, [R8.64] ;  /* 0x0000000408127981 */ /* 0x0016a2000c1e1500 */
[----:B------:R-:W4:Y:S02]  /*74bb0*/  LDL.64 R26, [R1+0x1858] ;  /* 0x00185800011a7983 */ /* 0x000f240000100a00 */
[----:B------:R-:W4:Y:S01]  /*74bc0*/  LDL.64 R24, [R1+0x1850] ;  /* 0x0018500001187983 */ /* 0x000f220000100a00 */
[----:B-1----:R0:W4:Y:S01]  /*74bd0*/  LDG.E.U16 R17, [R10.64] ;  /* 0x000000040a117981 */ /* 0x002122000c1e1500 */
[----:B------:R1:W-:Y:S02]  /*74be0*/  STL [R1+0xaf0], R3 ;  /* 0x000af00301007387 */ /* 0x0003e40000100800 */
[----:B------:R0:W-:Y:S02]  /*74bf0*/  STL [R1+0xaec], R5 ;  /* 0x000aec0501007387 */ /* 0x0001e40000100800 */
[----:B---3--:R-:W-:-:S04]  /*74c00*/  IMAD.WIDE R8, R16, 0x2, R28 ;  /* 0x0000000210087825 */ /* 0x008fc800078e021c */
[----:B-1----:R-:W-:-:S04]  /*74c10*/  IMAD.WIDE R2, R16, 0x2, R22 ;  /* 0x0000000210027825 */ /* 0x002fc800078e0216 */
[C---:B0-----:R-:W-:Y:S01]  /*74c20*/  IMAD.WIDE R4, R16.reuse, 0x2, R12 ;  /* 0x0000000210047825 */ /* 0x041fe200078e020c */
[----:B------:R-:W2:Y:S04]  /*74c30*/  LDL.64 R22, [R1+0x1848] ;  /* 0x0018480001167983 */ /* 0x000ea80000100a00 */
[----:B------:R-:W2:Y:S04]  /*74c40*/  LDL.64 R12, [R1+0x1840] ;  /* 0x00184000010c7983 */ /* 0x000ea80000100a00 */
[----:B------:R0:W2:Y:S04]  /*74c50*/  LDG.E.U16 R29, [R4.64] ;  /* 0x00000004041d7981 */ /* 0x0000a8000c1e1500 */
[----:B------:R1:W2:Y:S01]  /*74c60*/  LDG.E.U16 R28, [R2.64] ;  /* 0x00000004021c7981 */ /* 0x0002a2000c1e1500 */
[----:B------:R-:W-:-:S03]  /*74c70*/  IMAD.WIDE R10, R16, 0x2, R20 ;  /* 0x00000002100a7825 */ /* 0x000fc600078e0214 */
[----:B------:R0:W-:Y:S01]  /*74c80*/  STL [R1+0xae8], R0 ;  /* 0x000ae80001007387 */ /* 0x0001e20000100800 */
[----:B------:R-:W-:-:S05]  /*74c90*/  IMAD.WIDE R6, R16, 0x2, R6 ;  /* 0x0000000210067825 */ /* 0x000fca00078e0206 */
[----:B0-----:R0:W2:Y:S04]  /*74ca0*/  LDG.E.U16 R0, [R6.64] ;  /* 0x0000000406007981 */ /* 0x0010a8000c1e1500 */
[----:B--2---:R2:W-:Y:S04]  /*74cb0*/  STL [R1+0xae4], R18 ;  /* 0x000ae41201007387 */ /* 0x0045e80000100800 */
[----:B----4-:R4:W-:Y:S04]  /*74cc0*/  STL [R1+0xae0], R17 ;  /* 0x000ae01101007387 */ /* 0x0109e80000100800 */
[----:B--2---:R2:W3:Y:S01]  /*74cd0*/  LDG.E.U16 R18, [R8.64] ;  /* 0x0000000408127981 */ /* 0x0044e2000c1e1500 */
        /* <DEDUP_REMOVED lines=11> */
[----:B-1----:R-:W2:Y:S01]  /*74d90*/  LDL.64 R28, [R1+0x1820] ;  /* 0x00182000011c7983 */ /* 0x002ea20000100a00 */
[----:B------:R-:W-:-:S04]  /*74da0*/  IMAD.WIDE R8, R16, 0x2, R22 ;  /* 0x0000000210087825 */ /* 0x000fc800078e0216 */
[C---:B0-----:R-:W-:Y:S01]  /*74db0*/  IMAD.WIDE R10, R16.reuse, 0x2, R12 ;  /* 0x00000002100a7825 */ /* 0x041fe200078e020c */
[----:B------:R0:W-:Y:S03]  /*74dc0*/  STL [R1+0xad4], R0 ;  /* 0x000ad40001007387 */ /* 0x0001e60000100800 */
[----:B------:R-:W2:Y:S01]  /*74dd0*/  LDL.64 R12, [R1+0x1810] ;  /* 0x00181000010c7983 */ /* 0x000ea20000100a00 */
[----:B0-----:R0:W2:Y:S04]  /*74de0*/  LDG.E.U16 R0, [R6.64] ;  /* 0x0000000406007981 */ /* 0x0010a8000c1e1500 */
[----:B0-----:R-:W2:Y:S04]  /*74df0*/  LDL.64 R6, [R1+0x1828] ;  /* 0x0018280001067983 */ /* 0x001ea80000100a00 */
        /* <DEDUP_REMOVED lines=14> */
[----:B------:R1:W3:Y:S01]  /*74ee0*/  LDG.E.U16 R28, [R2.64] ;  /* 0x00000004021c7981 */ /* 0x0002e2000c1e1500 */
[----:B0-----:R-:W-:-:S03]  /*74ef0*/  IMAD.WIDE R10, R16, 0x2, R24 ;  /* 0x00000002100a7825 */ /* 0x001fc600078e0218 */
[----:B------:R0:W-:Y:S01]  /*74f00*/  STL [R1+0xac0], R0 ;  /* 0x000ac00001007387 */ /* 0x0001e20000100800 */
[----:B------:R-:W-:-:S05]  /*74f10*/  IMAD.WIDE R6, R16, 0x2, R6 ;  /* 0x0000000210067825 */ /* 0x000fca00078e0206 */
[----:B0-----:R0:W3:Y:S04]  /*74f20*/  LDG.E.U16 R0, [R6.64] ;  /* 0x0000000406007981 */ /* 0x0010e8000c1e1500 */
[----:B---3--:R3:W-:Y:S04]  /*74f30*/  STL [R1+0xabc], R18 ;  /* 0x000abc1201007387 */ /* 0x0087e80000100800 */
[----:B----4-:R4:W-:Y:S04]  /*74f40*/  STL [R1+0xab8], R17 ;  /* 0x000ab81101007387 */ /* 0x0109e80000100800 */
[----:B---3--:R3:W2:Y:S01]  /*74f50*/  LDG.E.U16 R18, [R8.64] ;  /* 0x0000000408127981 */ /* 0x0086a2000c1e1500 */
[----:B-1----:R-:W-:-:S04]  /*74f60*/  IMAD.WIDE R2, R16, 0x2, R12 ;  /* 0x0000000210027825 */ /* 0x002fc800078e020c */
[----:B------:R-:W-:-:S04]  /*74f70*/  IMAD.WIDE R4, R16, 0x2, R26 ;  /* 0x0000000210047825 */ /* 0x000fc800078e021a */
        /* <DEDUP_REMOVED lines=10> */
[----:B------:R-:W-:-:S04]  /*75020*/  IMAD.WIDE R8, R16, 0x2, R20 ;  /* 0x0000000210087825 */ /* 0x000fc800078e0214 */
[C---:B0-----:R-:W-:Y:S01]  /*75030*/  IMAD.WIDE R10, R16.reuse, 0x2, R14 ;  /* 0x00000002100a7825 */ /* 0x041fe200078e020e */
[----:B------:R0:W-:Y:S03]  /*75040*/  STL [R1+0xaac], R0 ;  /* 0x000aac0001007387 */ /* 0x0001e60000100800 */
[----:B------:R-:W3:Y:S01]  /*75050*/  LDL.64 R20, [R1+0x17c0] ;  /* 0x0017c00001147983 */ /* 0x000ee20000100a00 */
[----:B0-----:R0:W3:Y:S04]  /*75060*/  LDG.E.U16 R0, [R6.64] ;  /* 0x0000000406007981 */ /* 0x0010e8000c1e1500 */
[----:B0-----:R-:W3:Y:S04]  /*75070*/  LDL.64 R6, [R1+0x17d8] ;  /* 0x0017d80001067983 */ /* 0x001ee80000100a00 */
        /* <DEDUP_REMOVED lines=122> */
[----:B0-----:R-:W3:Y:S01]  /*75820*/  LDG.E.U16 R18, [R8.64] ;  /* 0x0000000408127981 */ /* 0x001ee2000c1e1500 */
[----:B------:R-:W4:Y:S02]  /*75830*/  LDL.64 R20, [R1+0x16c8] ;  /* 0x0016c80001147983 */ /* 0x000f240000100a00 */
[----:B------:R-:W4:Y:S01]  /*75840*/  LDL.64 R14, [R1+0x16c0] ;  /* 0x0016c000010e7983 */ /* 0x000f220000100a00 */
[----:B-1----:R-:W4:Y:S01]  /*75850*/  LDG.E.U16 R17, [R10.64] ;  /* 0x000000040a117981 */ /* 0x002f22000c1e1500 */
[----:B------:R0:W-:Y:S02]  /*75860*/  STL [R1+0xa28], R3 ;  /* 0x000a280301007387 */ /* 0x0001e40000100800 */
[----:B------:R1:W-:Y:S02]  /*75870*/  STL [R1+0xa24], R5 ;  /* 0x000a240501007387 */ /* 0x0003e40000100800 */
[----:B0-----:R-:W-:-:S04]  /*75880*/  IMAD.WIDE R2, R16, 0x2, R26 ;  /* 0x0000000210027825 */ /* 0x001fc800078e021a */
[C---:B-1----:R-:W-:Y:S01]  /*75890*/  IMAD.WIDE R4, R16.reuse, 0x2, R24 ;  /* 0x0000000210047825 */ /* 0x042fe200078e0218 */
[----:B------:R-:W4:Y:S04]  /*758a0*/  LDL.64 R26, [R1+0x16b8] ;  /* 0x0016b800011a7983 */ /* 0x000f280000100a00 */
[----:B------:R-:W4:Y:S04]  /*758b0*/  LDL.64 R24, [R1+0x16b0] ;  /* 0x0016b00001187983 */ /* 0x000f280000100a00 */
[----:B--2---:R0:W-:Y:S04]  /*758c0*/  STL [R1+0xa20], R0 ;  /* 0x000a200001007387 */ /* 0x0041e80000100800 */
[----:B0-----:R0:W2:Y:S01]  /*758d0*/  LDG.E.U16 R0, [R2.64] ;  /* 0x0000000402007981 */ /* 0x0010a2000c1e1500 */
[----:B------:R-:W-:-:S03]  /*758e0*/  IMAD.WIDE R6, R16, 0x2, R6 ;  /* 0x0000000210067825 */ /* 0x000fc600078e0206 */
[----:B---3--:R1:W-:Y:S04]  /*758f0*/  STL [R1+0xa1c], R18 ;  /* 0x000a1c1201007387 */ /* 0x0083e80000100800 */
[----:B----4-:R3:W-:Y:S04]  /*75900*/  STL [R1+0xa18], R17 ;  /* 0x000a181101007387 */ /* 0x0107e80000100800 */
[----:B-1----:R1:W4:Y:S04]  /*75910*/  LDG.E.U16 R18, [R4.64] ;  /* 0x0000000404127981 */ /* 0x002328000c1e1500 */
[----:B---3--:R3:W4:Y:S01]  /*75920*/  LDG.E.U16 R17, [R6.64] ;  /* 0x0000000406117981 */ /* 0x008722000c1e1500 */
[----:B------:R-:W-:-:S04]  /*75930*/  IMAD.WIDE R10, R16, 0x2, R22 ;  /* 0x00000002100a7825 */ /* 0x000fc800078e0216 */
[----:B------:R-:W-:-:S04]  /*75940*/  IMAD.WIDE R8, R16, 0x2, R28 ;  /* 0x0000000210087825 */ /* 0x000fc800078e021c */
[----:B0-----:R-:W-:-:S04]  /*75950*/  IMAD.WIDE R2, R16, 0x2, R12 ;  /* 0x0000000210027825 */ /* 0x001fc800078e020c */
[C---:B-1----:R-:W-:Y:S01]  /*75960*/  IMAD.WIDE R4, R16.reuse, 0x2, R20 ;  /* 0x0000000210047825 */ /* 0x042fe200078e0214 */
[----:B------:R-:W4:Y:S04]  /*75970*/  LDL.64 R22, [R1+0x16a8] ;  /* 0x0016a80001167983 */ /* 0x000f280000100a00 */
[----:B------:R0:W4:Y:S04]  /*75980*/  LDG.E.U16 R29, [R10.64] ;  /* 0x000000040a1d7981 */ /* 0x000128000c1e1500 */
[----:B------:R1:W4:Y:S04]  /*75990*/  LDG.E.U16 R28, [R8.64] ;  /* 0x00000004081c7981 */ /* 0x000328000c1e1500 */
[----:B------:R-:W4:Y:S04]  /*759a0*/  LDG.E.U16 R3, [R2.64] ;  /* 0x0000000402037981 */ /* 0x000f28000c1e1500 */
[----:B------:R-:W4:Y:S01]  /*759b0*/  LDG.E.U16 R5, [R4.64] ;  /* 0x0000000404057981 */ /* 0x000f22000c1e1500 */
[----:B---3--:R-:W-:-:S03]  /*759c0*/  IMAD.WIDE R6, R16, 0x2, R14 ;  /* 0x0000000210067825 */ /* 0x008fc600078e020e */
[----:B------:R-:W3:Y:S04]  /*759d0*/  LDL.64 R12, [R1+0x16a0] ;  /* 0x0016a000010c7983 */ /* 0x000ee80000100a00 */
[----:B------:R-:W3:Y:S01]  /*759e0*/  LDL.64 R20, [R1+0x1690] ;  /* 0x0016900001147983 */ /* 0x000ee20000100a00 */
[----:B------:R-:W3:Y:S02]  /*759f0*/  LDL.64 R14, [R1+0x1688] ;  /* 0x00168800010e7983 */ /* 0x000ee40000100a00 */
[----:B-1----:R-:W-:-:S04]  /*75a00*/  IMAD.WIDE R8, R16, 0x2, R26 ;  /* 0x0000000210087825 */ /* 0x002fc800078e021a */
[C---:B0-----:R-:W-:Y:S01]  /*75a10*/  IMAD.WIDE R10, R16.reuse, 0x2, R24 ;  /* 0x00000002100a7825 */ /* 0x041fe200078e0218 */
[----:B--2---:R0:W-:Y:S04]  /*75a20*/  STL [R1+0xa14], R0 ;  /* 0x000a140001007387 */ /* 0x0041e80000100800 */
[----:B0-----:R0:W2:Y:S04]  /*75a30*/  LDG.E.U16 R0, [R6.64] ;  /* 0x0000000406007981 */ /* 0x0010a8000c1e1500 */
[----:B0-----:R-:W2:Y:S04]  /*75a40*/  LDL.64 R6, [R1+0x1698] ;  /* 0x0016980001067983 */ /* 0x001ea80000100a00 */
[----:B----4-:R0:W-:Y:S04]  /*75a50*/  STL [R1+0xa10], R18 ;  /* 0x000a101201007387 */ /* 0x0101e80000100800 */
[----:B------:R1:W-:Y:S04]  /*75a60*/  STL [R1+0xa0c], R17 ;  /* 0x000a0c1101007387 */ /* 0x0003e80000100800 */
[----:B0-----:R0:W4:Y:S04]  /*75a70*/  LDG.E.U16 R18, [R8.64] ;  /* 0x0000000408127981 */ /* 0x001128000c1e1500 */
[----:B-1----:R1:W4:Y:S04]  /*75a80*/  LDG.E.U16 R17, [R10.64] ;  /* 0x000000040a117981 */ /* 0x002328000c1e1500 */
[----:B------:R-:W-:Y:S01]  /*75a90*/  STL [R1+0xa04], R29 ;  /* 0x000a041d01007387 */ /* 0x000fe20000100800 */
[----:B------:R0:W-:Y:S02]  /*75aa0*/  STL [R1+0xa08], R28 ;  /* 0x000a081c01007387 */ /* 0x0001e40000100800 */
[----:B------:R-:W4:Y:S02]  /*75ab0*/  LDL.64 R26, [R1+0x1678] ;  /* 0x00167800011a7983 */ /* 0x000f240000100a00 */
[----:B------:R-:W4:Y:S01]  /*75ac0*/  LDL.64 R24, [R1+0x1670] ;  /* 0x0016700001187983 */ /* 0x000f220000100a00 */
[----:B0-----:R-:W4:Y:S01]  /*75ad0*/  LDL.64 R28, [R1+0x1680] ;  /* 0x00168000011c7983 */ /* 0x001f220000100a00 */
[----:B------:R0:W-:Y:S02]  /*75ae0*/  STL [R1+0xa00], R3 ;  /* 0x000a000301007387 */ /* 0x0001e40000100800 */
[----:B------:R3:W-:Y:S02]  /*75af0*/  STL [R1+0x9fc], R5 ;  /* 0x0009fc0501007387 */ /* 0x0007e40000100800 */
[----:B0-----:R-:W-:-:S04]  /*75b00*/  IMAD.WIDE R2, R16, 0x2, R22 ;  /* 0x0000000210027825 */ /* 0x001fc800078e0216 */
[C---:B---3--:R-:W-:Y:S01]  /*75b10*/  IMAD.WIDE R4, R16.reuse, 0x2, R12 ;  /* 0x0000000210047825 */ /* 0x048fe200078e020c */
[----:B------:R-:W3:Y:S04]  /*75b20*/  LDL.64 R22, [R1+0x1668] ;  /* 0x0016680001167983 */ /* 0x000ee80000100a00 */
[----:B------:R-:W3:Y:S04]  /*75b30*/  LDL.64 R12, [R1+0x1660] ;  /* 0x00166000010c7983 */ /* 0x000ee80000100a00 */
[----:B------:R-:W3:Y:S04]  /*75b40*/  LDG.E.U16 R3, [R2.64] ;  /* 0x0000000402037981 */ /* 0x000ee8000c1e1500 */
[----:B------:R-:W3:Y:S01]  /*75b50*/  LDG.E.U16 R5, [R4.64] ;  /* 0x0000000404057981 */ /* 0x000ee2000c1e1500 */
[----:B------:R-:W-:-:S04]  /*75b60*/  IMAD.WIDE R8, R16, 0x2, R20 ;  /* 0x0000000210087825 */ /* 0x000fc800078e0214 */
[C---:B-1----:R-:W-:Y:S01]  /*75b70*/  IMAD.WIDE R10, R16.reuse, 0x2, R14 ;  /* 0x00000002100a7825 */ /* 0x042fe200078e020e */
[----:B--2---:R0:W-:Y:S03]  /*75b80*/  STL [R1+0x9f8], R0 ;  /* 0x0009f80001007387 */ /* 0x0041e60000100800 */
[----:B------:R-:W-:-:S05]  /*75b90*/  IMAD.WIDE R6, R16, 0x2, R6 ;  /* 0x0000000210067825 */ /* 0x000fca00078e0206 */
[----:B0-----:R0:W2:Y:S04]  /*75ba0*/  LDG.E.U16 R0, [R6.64] ;  /* 0x0000000406007981 */ /* 0x0010a8000c1e1500 */
[----:B----4-:R1:W-:Y:S01]  /*75bb0*/  STL [R1+0x9f4], R18 ;  /* 0x0009f41201007387 */ /* 0x0103e20000100800 */
[----:B------:R-:W4:Y:S03]  /*75bc0*/  LDL.64 R20, [R1+0x1658] ;  /* 0x0016580001147983 */ /* 0x000f260000100a00 */
[----:B------:R0:W-:Y:S04]  /*75bd0*/  STL [R1+0x9f0], R17 ;  /* 0x0009f01101007387 */ /* 0x0001e80000100800 */
[----:B-1----:R1:W4:Y:S01]  /*75be0*/  LDG.E.U16 R18, [R8.64] ;  /* 0x0000000408127981 */ /* 0x002322000c1e1500 */
[----:B------:R-:W4:Y:S03]  /*75bf0*/  LDL.64 R14, [R1+0x1650] ;  /* 0x00165000010e7983 */ /* 0x000f260000100a00 */
[----:B0-----:R0:W4:Y:S01]  /*75c00*/  LDG.E.U16 R17, [R10.64] ;  /* 0x000000040a117981 */ /* 0x001122000c1e1500 */
[----:B------:R-:W-:-:S03]  /*75c10*/  IMAD.WIDE R6, R16, 0x2, R24 ;  /* 0x0000000210067825 */ /* 0x000fc600078e0218 */
[----:B---3--:R3:W-:Y:S01]  /*75c20*/  STL [R1+0x9ec], R3 ;  /* 0x0009ec0301007387 */ /* 0x0087e20000100800 */
[----:B------:R0:W-:Y:S02]  /*75c30*/  STL [R1+0x9e8], R5 ;  /* 0x0009e80501007387 */ /* 0x0001e40000100800 */
[----:B-1----:R-:W-:-:S04]  /*75c40*/  IMAD.WIDE R8, R16, 0x2, R22 ;  /* 0x0000000210087825 */ /* 0x002fc800078e0216 */
[----:B---3--:R-:W-:-:S04]  /*75c50*/  IMAD.WIDE R2, R16, 0x2, R28 ;  /* 0x0000000210027825 */ /* 0x008fc800078e021c */
[C---:B0-----:R-:W-:Y:S01]  /*75c60*/  IMAD.WIDE R4, R16.reuse, 0x2, R26 ;  /* 0x0000000210047825 */ /* 0x041fe200078e021a */
[----:B------:R-:W3:Y:S04]  /*75c70*/  LDL.64 R28, [R1+0x1640] ;  /* 0x00164000011c7983 */ /* 0x000ee80000100a00 */
[----:B------:R-:W3:Y:S04]  /*75c80*/  LDL.64 R26, [R1+0x1638] ;  /* 0x00163800011a7983 */ /* 0x000ee80000100a00 */
[----:B------:R0:W3:Y:S04]  /*75c90*/  LDG.E.U16 R23, [R4.64] ;  /* 0x0000000404177981 */ /* 0x0000e8000c1e1500 */
[----:B------:R1:W3:Y:S01]  /*75ca0*/  LDG.E.U16 R22, [R2.64] ;  /* 0x0000000402167981 */ /* 0x0002e2000c1e1500 */
[----:B------:R-:W-:-:S03]  /*75cb0*/  IMAD.WIDE R10, R16, 0x2, R12 ;  /* 0x00000002100a7825 */ /* 0x000fc600078e020c */
[----:B--2---:R2:W-:Y:S01]  /*75cc0*/  STL [R1+0x9e4], R0 ;  /* 0x0009e40001007387 */ /* 0x0045e20000100800 */
[----:B------:R-:W3:Y:S03]  /*75cd0*/  LDL.64 R12, [R1+0x1630] ;  /* 0x00163000010c7983 */ /* 0x000ee60000100a00 */
[----:B--2---:R2:W3:Y:S04]  /*75ce0*/  LDG.E.U16 R0, [R6.64] ;  /* 0x0000000406007981 */ /* 0x0044e8000c1e1500 */
[----:B--2---:R-:W3:Y:S04]  /*75cf0*/  LDL.64 R6, [R1+0x1648] ;  /* 0x0016480001067983 */ /* 0x004ee80000100a00 */
[----:B----4-:R4:W-:Y:S04]  /*75d00*/  STL [R1+0x9e0], R18 ;  /* 0x0009e01201007387 */ /* 0x0109e80000100800 */
[----:B------:R0:W-:Y:S04]  /*75d10*/  STL [R1+0x9dc], R17 ;  /* 0x0009dc1101007387 */ /* 0x0001e80000100800 */
[----:B----4-:R4:W2:Y:S01]  /*75d20*/  LDG.E.U16 R18, [R8.64] ;  /* 0x0000000408127981 */ /* 0x0108a2000c1e1500 */
[----:B-1----:R-:W-:-:S04]  /*75d30*/  IMAD.WIDE R2, R16, 0x2, R20 ;  /* 0x0000000210027825 */ /* 0x002fc800078e0214 */
[----:B0-----:R-:W-:-:S04]  /*75d40*/  IMAD.WIDE R4, R16, 0x2, R14 ;  /* 0x0000000210047825 */ /* 0x001fc800078e020e */
[----:B------:R-:W2:Y:S02]  /*75d50*/  LDL.64 R24, [R1+0x1628] ;  /* 0x0016280001187983 */ /* 0x000ea40000100a00 */
[----:B------:R-:W2:Y:S04]  /*75d60*/  LDG.E.U16 R5, [R4.64] ;  /* 0x0000000404057981 */ /* 0x000ea8000c1e1500 */
[----:B------:R3:W2:Y:S02]  /*75d70*/  LDG.E.U16 R17, [R10.64] ;  /* 0x000000040a117981 */ /* 0x0006a4000c1e1500 */
[C---:B---3--:R-:W-:Y:S02]  /*75d80*/  IMAD.WIDE R10, R16.reuse, 0x2, R26 ;  /* 0x00000002100a7825 */ /* 0x048fe400078e021a */
[----:B------:R0:W3:Y:S04]  /*75d90*/  LDG.E.U16 R27, [R2.64] ;  /* 0x00000004021b7981 */ /* 0x0000e8000c1e1500 */
[----:B------:R-:W-:Y:S01]  /*75da0*/  STL [R1+0x9d4], R23 ;  /* 0x0009d41701007387 */ /* 0x000fe20000100800 */
[----:B------:R1:W-:Y:S02]  /*75db0*/  STL [R1+0x9d8], R22 ;  /* 0x0009d81601007387 */ /* 0x0003e40000100800 */
[----:B------:R-:W3:Y:S02]  /*75dc0*/  LDL.64 R20, [R1+0x1618] ;  /* 0x0016180001147983 */ /* 0x000ee40000100a00 */
[----:B------:R-:W3:Y:S02]  /*75dd0*/  LDL.64 R14, [R1+0x1610] ;  /* 0x00161000010e7983 */ /* 0x000ee40000100a00 */
[C---:B----4-:R-:W-:Y:S01]  /*75de0*/  IMAD.WIDE R8, R16.reuse, 0x2, R28 ;  /* 0x0000000210087825 */ /* 0x050fe200078e021c */
[----:B-1----:R-:W3:Y:S04]  /*75df0*/  LDL.64 R22, [R1+0x1620] ;  /* 0x0016200001167983 */ /* 0x002ee80000100a00 */
[----:B------:R1:W-:Y:S01]  /*75e00*/  STL [R1+0x9d0], R0 ;  /* 0x0009d00001007387 */ /* 0x0003e20000100800 */
[----:B------:R-:W-:-:S05]  /*75e10*/  IMAD.WIDE R6, R16, 0x2, R6 ;  /* 0x0000000210067825 */ /* 0x000fca00078e0206 */
[----:B-1----:R3:W3:Y:S04]  /*75e20*/  LDG.E.U16 R0, [R6.64] ;  /* 0x0000000406007981 */ /* 0x0026e8000c1e1500 */
[----:B--2---:R1:W-:Y:S04]  /*75e30*/  STL [R1+0x9cc], R18 ;  /* 0x0009cc1201007387 */ /* 0x0043e80000100800 */
[----:B------:R2:W-:Y:S04]  /*75e40*/  STL [R1+0x9c8], R17 ;  /* 0x0009c81101007387 */ /* 0x0005e80000100800 */
[----:B-1----:R1:W4:Y:S01]  /*75e50*/  LDG.E.U16 R18, [R8.64] ;  /* 0x0000000408127981 */ /* 0x002322000c1e1500 */
[----:B------:R-:W4:Y:S03]  /*75e60*/  LDL.64 R28, [R1+0x1600] ;  /* 0x00160000011c7983 */ /* 0x000f260000100a00 */
[----:B--2---:R2:W4:Y:S01]  /*75e70*/  LDG.E.U16 R17, [R10.64] ;  /* 0x000000040a117981 */ /* 0x004522000c1e1500 */
[----:B0-----:R-:W-:-:S03]  /*75e80*/  IMAD.WIDE R2, R16, 0x2, R12 ;  /* 0x0000000210027825 */ /* 0x001fc600078e020c */
[----:B---3--:R0:W-:Y:S01]  /*75e90*/  STL [R1+0x9c4], R27 ;  /* 0x0009c41b01007387 */ /* 0x0081e20000100800 */
[----:B------:R-:W3:Y:S02]  /*75ea0*/  LDL.64 R12, [R1+0x15f0] ;  /* 0x0015f000010c7983 */ /* 0x000ee40000100a00 */
[C---:B-1----:R-:W-:Y:S01]  /*75eb0*/  IMAD.WIDE R8, R16.reuse, 0x2, R20 ;  /* 0x0000000210087825 */ /* 0x042fe200078e0214 */
[----:B0-----:R-:W3:Y:S03]  /*75ec0*/  LDL.64 R26, [R1+0x15f8] ;  /* 0x0015f800011a7983 */ /* 0x001ee60000100a00 */
[----:B------:R0:W-:Y:S02]  /*75ed0*/  STL [R1+0x9c0], R5 ;  /* 0x0009c00501007387 */ /* 0x0001e40000100800 */
[----:B------:R-:W-:-:S04]  /*75ee0*/  IMAD.WIDE R6, R16, 0x2, R22 ;  /* 0x0000000210067825 */ /* 0x000fc800078e0216 */
[----:B--2---:R-:W-:-:S04]  /*75ef0*/  IMAD.WIDE R10, R16, 0x2, R14 ;  /* 0x00000002100a7825 */ /* 0x004fc800078e020e */
[C---:B0-----:R-:W-:Y:S02]  /*75f00*/  IMAD.WIDE R4, R16.reuse, 0x2, R24 ;  /* 0x0000000210047825 */ /* 0x041fe400078e0218 */
[----:B------:R-:W2:Y:S04]  /*75f10*/  LDL.64 R24, [R1+0x15e8] ;  /* 0x0015e80001187983 */ /* 0x000ea80000100a00 */
[----:B------:R-:W2:Y:S04]  /*75f20*/  LDG.E.U16 R5, [R4.64] ;  /* 0x0000000404057981 */ /* 0x000ea8000c1e1500 */
[----:B------:R0:W-:Y:S04]  /*75f30*/  STL [R1+0x9bc], R0 ;  /* 0x0009bc0001007387 */ /* 0x0001e80000100800 */
[----:B0-----:R0:W2:Y:S04]  /*75f40*/  LDG.E.U16 R0, [R2.64] ;  /* 0x0000000402007981 */ /* 0x0010a8000c1e1500 */
[----:B0-----:R-:W2:Y:S04]  /*75f50*/  LDL.64 R2, [R1+0x1608] ;  /* 0x0016080001027983 */ /* 0x001ea80000100a00 */
[----:B----4-:R0:W-:Y:S01]  /*75f60*/  STL [R1+0x9b8], R18 ;  /* 0x0009b81201007387 */ /* 0x0101e20000100800 */
[----:B------:R-:W4:Y:S02]  /*75f70*/  LDL.64 R22, [R1+0x15e0] ;  /* 0x0015e00001167983 */ /* 0x000f240000100a00 */
[----:B------:R-:W4:Y:S02]  /*75f80*/  LDL.64 R20, [R1+0x15d8] ;  /* 0x0015d80001147983 */ /* 0x000f240000100a00 */
[----:B------:R-:W4:Y:S01]  /*75f90*/  LDL.64 R14, [R1+0x15d0] ;  /* 0x0015d000010e7983 */ /* 0x000f220000100a00 */
[----:B------:R1:W-:Y:S04]  /*75fa0*/  STL [R1+0x9b4], R17 ;  /* 0x0009b41101007387 */ /* 0x0003e80000100800 */
[----:B0-----:R0:W4:Y:S04]  /*75fb0*/  LDG.E.U16 R18, [R6.64] ;  /* 0x0000000406127981 */ /* 0x001128000c1e1500 */
[----:B-1----:R3:W4:Y:S02]  /*75fc0*/  LDG.E.U16 R17, [R8.64] ;  /* 0x0000000408117981 */ /* 0x002724000c1e1500 */
[----:B---3--:R-:W-:-:S04]  /*75fd0*/  IMAD.WIDE R8, R16, 0x2, R12 ;  /* 0x0000000210087825 */ /* 0x008fc800078e020c */
[----:B0-----:R-:W-:-:S05]  /*75fe0*/  IMAD.WIDE R6, R16, 0x2, R26 ;  /* 0x0000000210067825 */ /* 0x001fca00078e021a */
[----:B------:R0:W2:Y:S04]  /*75ff0*/  LDG.E.U16 R27, [R6.64] ;  /* 0x00000004061b7981 */ /* 0x0000a8000c1e1500 */
[----:B--2---:R1:W-:Y:S01]  /*76000*/  STL [R1+0x9b0], R0 ;  /* 0x0009b00001007387 */ /* 0x0043e20000100800 */
[----:B------:R2:W-:Y:S02]  /*76010*/  STL [R1+0x9ac], R5 ;  /* 0x0009ac0501007387 */ /* 0x0005e40000100800 */
[----:B------:R-:W2:Y:S01]  /*76020*/  LDL.64 R12, [R1+0x15c0] ;  /* 0x0015c000010c7983 */ /* 0x000ea20000100a00 */
[----:B-1----:R1:W2:Y:S01]  /*76030*/  LDG.E.U16 R0, [R10.64] ;  /* 0x000000040a007981 */ /* 0x0022a2000c1e1500 */
[----:B------:R-:W-:-:S04]  /*76040*/  IMAD.WIDE R2, R16, 0x2, R2 ;  /* 0x0000000210027825 */ /* 0x000fc800078e0202 */
[C---:B--2---:R-:W-:Y:S01]  /*76050*/  IMAD.WIDE R4, R16.reuse, 0x2, R28 ;  /* 0x0000000210047825 */ /* 0x044fe200078e021c */
[----:B------:R2:W2:Y:S04]  /*76060*/  LDG.E.U16 R26, [R2.64] ;  /* 0x00000004021a7981 */ /* 0x0004a8000c1e1500 */
[----:B----4-:R4:W-:Y:S04]  /*76070*/  STL [R1+0x9a8], R18 ;  /* 0x0009a81201007387 */ /* 0x0109e80000100800 */
[----:B------:R0:W-:Y:S04]  /*76080*/  STL [R1+0x9a4], R17 ;  /* 0x0009a41101007387 */ /* 0x0001e80000100800 */
[----:B----4-:R4:W3:Y:S04]  /*76090*/  LDG.E.U16 R18, [R4.64] ;  /* 0x0000000404127981 */ /* 0x0108e8000c1e1500 */
[----:B0-----:R0:W3:Y:S04]  /*760a0*/  LDG.E.U16 R17, [R8.64] ;  /* 0x0000000408117981 */ /* 0x0010e8000c1e1500 */
[----:B0-----:R-:W3:Y:S01]  /*760b0*/  LDL.64 R8, [R1+0x15c8] ;  /* 0x0015c80001087983 */ /* 0x001ee20000100a00 */
[----:B-1----:R-:W-:-:S04]  /*760c0*/  IMAD.WIDE R10, R16, 0x2, R24 ;  /* 0x00000002100a7825 */ /* 0x002fc800078e0218 */
[----:B--2---:R-:W-:-:S04]  /*760d0*/  IMAD.WIDE R2, R16, 0x2, R22 ;  /* 0x0000000210027825 */ /* 0x004fc800078e0216 */
[----:B----4-:R-:W-:-:S04]  /*760e0*/  IMAD.WIDE R4, R16, 0x2, R20 ;  /* 0x0000000210047825 */ /* 0x010fc800078e0214 */
[----:B------:R-:W-:Y:S01]  /*760f0*/  IMAD.WIDE R6, R16, 0x2, R14 ;  /* 0x0000000210067825 */ /* 0x000fe200078e020e */
[----:B------:R-:W2:Y:S04]  /*76100*/  LDG.E.U16 R3, [R2.64] ;  /* 0x0000000402037981 */ /* 0x000ea8000c1e1500 */
[----:B------:R-:W4:Y:S04]  /*76110*/  LDG.E.U16 R5, [R4.64] ;  /* 0x0000000404057981 */ /* 0x000f28000c1e1500 */
[----:B------:R-:W2:Y:S01]  /*76120*/  LDG.E.U16 R7, [R6.64] ;  /* 0x0000000406077981 */ /* 0x000ea2000c1e1500 */
[----:B------:R-:W-:-:S03]  /*76130*/  LOP3.LUT R15, R19, 0x1c, RZ, 0xc0, !PT ;  /* 0x0000001c130f7812 */ /* 0x000fc600078ec0ff */
[----:B------:R0:W-:Y:S01]  /*76140*/  STL [R1+0x9a0], R0 ;  /* 0x0009a00001007387 */ /* 0x0001e20000100800 */
[----:B------:R-:W2:Y:S02]  /*76150*/  LDL.64 R28, [R1+0x15b8] ;  /* 0x0015b800011c7983 */ /* 0x000ea40000100a00 */
[----:B------:R-:W2:Y:S02]  /*76160*/  LDL.64 R24, [R1+0x15b0] ;  /* 0x0015b00001187983 */ /* 0x000ea40000100a00 */
[----:B------:R-:W2:Y:S01]  /*76170*/  LDL.64 R22, [R1+0x15a8] ;  /* 0x0015a80001167983 */ /* 0x000ea20000100a00 */
[----:B------:R-:W2:Y:S01]  /*76180*/  LDL.64 R20, [R1+0x15a0] ;  /* 0x0015a00001147983 */ /* 0x000ea20000100a00 */
[----:B------:R-:W2:Y:S03]  /*76190*/  LDL.LU R14, [R1+0x410] ;  /* 0x00041000010e7983 */ /* 0x000ea60000300800 */
[----:B0-----:R0:W2:Y:S01]  /*761a0*/  LDG.E.U16 R0, [R10.64] ;  /* 0x000000040a007981 */ /* 0x0010a2000c1e1500 */
[----:B------:R1:W-:Y:S02]  /*761b0*/  STL [R1+0x99c], R26 ;  /* 0x00099c1a01007387 */ /* 0x0003e40000100800 */
[C---:B0-----:R-:W-:Y:S01]  /*761c0*/  IMAD.WIDE R10, R16.reuse, 0x2, R12 ;  /* 0x00000002100a7825 */ /* 0x041fe200078e020c */
[----:B-1----:R-:W4:Y:S04]  /*761d0*/  LDL R26, [R1+0x10c8] ;  /* 0x0010c800011a7983 */ /* 0x002f280000100800 */
[----:B------:R-:W4:Y:S04]  /*761e0*/  LDL.64 R12, [R1+0x1598] ;  /* 0x00159800010c7983 */ /* 0x000f280000100a00 */
[----:B---3--:R-:W-:Y:S01]  /*761f0*/  STL [R1+0x998], R18 ;  /* 0x0009981201007387 */ /* 0x008fe20000100800 */
[----:B------:R0:W-:Y:S03]  /*76200*/  STL [R1+0x994], R27 ;  /* 0x0009941b01007387 */ /* 0x0001e60000100800 */
[----:B0-----:R-:W3:Y:S01]  /*76210*/  LDL.LU R27, [R1+0x414] ;  /* 0x00041400011b7983 */ /* 0x001ee20000300800 */
[----:B------:R-:W3:Y:S02]  /*76220*/  LDL R19, [R1+0x10c4] ;  /* 0x0010c40001137983 */ /* 0x000ee40000100800 */
[----:B------:R-:W-:-:S05]  /*76230*/  IMAD.WIDE R8, R16, 0x2, R8 ;  /* 0x0000000210087825 */ /* 0x000fca00078e0208 */
[----:B------:R0:W3:Y:S04]  /*76240*/  LDG.E.U16 R18, [R8.64] ;  /* 0x0000000408127981 */ /* 0x0000e8000c1e1500 */
[----:B------:R1:W-:Y:S04]  /*76250*/  STL [R1+0x990], R17 ;  /* 0x0009901101007387 */ /* 0x0003e80000100800 */
[----:B-1----:R1:W3:Y:S04]  /*76260*/  LDG.E.U16 R17, [R10.64] ;  /* 0x000000040a117981 */ /* 0x0022e8000c1e1500 */
[----:B--2---:R-:W-:Y:S01]  /*76270*/  STL [R1+0x98c], R0 ;  /* 0x00098c0001007387 */ /* 0x004fe20000100800 */
[----:B------:R2:W-:Y:S02]  /*76280*/  STL [R1+0x988], R3 ;  /* 0x0009880301007387 */ /* 0x0005e40000100800 */
[----:B----4-:R4:W-:Y:S01]  /*76290*/  STL [R1+0x984], R5 ;  /* 0x0009840501007387 */ /* 0x0109e20000100800 */
[----:B------:R1:W-:Y:S01]  /*762a0*/  STL [R1+0x980], R7 ;  /* 0x0009800701007387 */ /* 0x0003e20000100800 */
[----:B0-----:R-:W-:-:S03]  /*762b0*/  IMAD.WIDE R8, R16, 0x2, R20 ;  /* 0x0000000210087825 */ /* 0x001fc600078e0214 */
[----:B------:R-:W0:Y:S01]  /*762c0*/  LDS R0, [R15.X8+0x40000] ;  /* 0x040000000f007984 */ /* 0x000e220000008800 */
[----:B--2---:R-:W-:-:S04]  /*762d0*/  IMAD.WIDE R2, R16, 0x2, R28 ;  /* 0x0000000210027825 */ /* 0x004fc800078e021c */
[----:B----4-:R-:W-:-:S04]  /*762e0*/  IMAD.WIDE R4, R16, 0x2, R24 ;  /* 0x0000000210047825 */ /* 0x010fc800078e0218 */
[C---:B-1----:R-:W-:Y:S01]  /*762f0*/  IMAD.WIDE R6, R16.reuse, 0x2, R22 ;  /* 0x0000000210067825 */ /* 0x042fe200078e0216 */
[----:B------:R-:W2:Y:S04]  /*76300*/  LDL.64 R28, [R1+0x1578] ;  /* 0x00157800011c7983 */ /* 0x000ea80000100a00 */
[----:B------:R1:W4:Y:S01]  /*76310*/  LDG.E.U16 R23, [R2.64] ;  /* 0x0000000402177981 */ /* 0x000322000c1e1500 */
[----:B------:R-:W2:Y:S02]  /*76320*/  LDL.LU R20, [R1+0x418] ;  /* 0x0004180001147983 */ /* 0x000ea40000300800 */
[----:B------:R-:W2:Y:S01]  /*76330*/  LDL R21, [R1+0x10c0] ;  /* 0x0010c00001157983 */ /* 0x000ea20000100800 */
[----:B-1----:R-:W2:Y:S01]  /*76340*/  LDL.64 R2, [R1+0x1580] ;  /* 0x0015800001027983 */ /* 0x002ea20000100a00 */
[----:B------:R-:W-:-:S03]  /*76350*/  IMAD.WIDE R10, R16, 0x2, R12 ;  /* 0x00000002100a7825 */ /* 0x000fc600078e020c */
[----:B---3--:R1:W-:Y:S01]  /*76360*/  STL [R1+0x97c], R18 ;  /* 0x00097c1201007387 */ /* 0x0083e20000100800 */
[----:B------:R-:W3:Y:S02]  /*76370*/  LDL.64 R24, [R1+0x1570] ;  /* 0x0015700001187983 */ /* 0x000ee40000100a00 */
[----:B------:R-:W2:Y:S01]  /*76380*/  LDL.64 R12, [R1+0x1568] ;  /* 0x00156800010c7983 */ /* 0x000ea20000100a00 */
[----:B-1----:R1:W2:Y:S04]  /*76390*/  LDG.E.U16 R18, [R4.64] ;  /* 0x0000000404127981 */ /* 0x0022a8000c1e1500 */
[----:B-1----:R-:W3:Y:S01]  /*763a0*/  LDL.64 R4, [R1+0x1590] ;  /* 0x0015900001047983 */ /* 0x002ee20000100a00 */
[----:B------:R1:W-:Y:S03]  /*763b0*/  STL [R1+0x978], R17 ;  /* 0x0009781101007387 */ /* 0x0003e60000100800 */
[----:B-1----:R1:W3:Y:S04]  /*763c0*/  LDG.E.U16 R17, [R6.64] ;  /* 0x0000000406117981 */ /* 0x0022e8000c1e1500 */
[----:B-1----:R-:W3:Y:S04]  /*763d0*/  LDL.64 R6, [R1+0x1588] ;  /* 0x0015880001067983 */ /* 0x002ee80000100a00 */
[----:B----4-:R1:W-:Y:S04]  /*763e0*/  STL [R1+0x974], R23 ;  /* 0x0009741701007387 */ /* 0x0103e80000100800 */
[----:B-1----:R-:W4:Y:S04]  /*763f0*/  LDL.64 R22, [R1+0x1560] ;  /* 0x0015600001167983 */ /* 0x002f280000100a00 */
[----:B--2---:R1:W-:Y:S04]  /*76400*/  STL [R1+0x970], R18 ;  /* 0x0009701201007387 */ /* 0x0043e80000100800 */
[----:B-1----:R1:W2:Y:S04]  /*76410*/  LDG.E.U16 R18, [R8.64] ;  /* 0x0000000408127981 */ /* 0x0022a8000c1e1500 */
[----:B---3--:R3:W-:Y:S04]  /*76420*/  STL [R1+0x96c], R17 ;  /* 0x00096c1101007387 */ /* 0x0087e80000100800 */
[----:B---3--:R3:W2:Y:S01]  /*76430*/  LDG.E.U16 R17, [R10.64] ;  /* 0x000000040a117981 */ /* 0x0086a2000c1e1500 */
[----:B-1----:R-:W-:-:S04]  /*76440*/  IMAD.WIDE R8, R16, 0x2, R2 ;  /* 0x0000000210087825 */ /* 0x002fc800078e0202 */
[----:B------:R-:W-:-:S04]  /*76450*/  IMAD.WIDE R2, R16, 0x2, R28 ;  /* 0x0000000210027825 */ /* 0x000fc800078e021c */
[----:B------:R-:W-:-:S04]  /*76460*/  IMAD.WIDE R6, R16, 0x2, R6 ;  /* 0x0000000210067825 */ /* 0x000fc800078e0206 */
[----:B------:R-:W-:Y:S01]  /*76470*/  IMAD.WIDE R4, R16, 0x2, R4 ;  /* 0x0000000210047825 */ /* 0x000fe200078e0204 */
[----:B------:R4:W2:Y:S04]  /*76480*/  LDG.E.U16 R29, [R8.64] ;  /* 0x00000004081d7981 */ /* 0x0008a8000c1e1500 */
[----:B------:R1:W2:Y:S04]  /*76490*/  LDG.E.U16 R28, [R6.64] ;  /* 0x00000004061c7981 */ /* 0x0002a8000c1e1500 */
[----:B---3--:R3:W3:Y:S01]  /*764a0*/  LDG.E.U16 R11, [R4.64] ;  /* 0x00000004040b7981 */ /* 0x0086e2000c1e1500 */
[----:B------:R-:W-:-:S03]  /*764b0*/  FADD R10, -R26, R14 ;  /* 0x0000000e1a0a7221 */ /* 0x000fc60000000100 */
[----:B------:R0:W3:Y:S01]  /*764c0*/  LDG.E.U16 R26, [R2.64] ;  /* 0x00000004021a7981 */ /* 0x0000e2000c1e1500 */
[----:B-1----:R-:W-:-:S03]  /*764d0*/  IMAD.WIDE R6, R16, 0x2, R12 ;  /* 0x0000000210067825 */ /* 0x002fc600078e020c */
[----:B------:R-:W3:Y:S01]  /*764e0*/  LDL.LU R12, [R1+0x119c] ;  /* 0x00119c00010c7983 */ /* 0x000ee20000300800 */
[----:B0-----:R-:W-:-:S04]  /*764f0*/  IMAD.WIDE R2, R16, 0x2, R24 ;  /* 0x0000000210027825 */ /* 0x001fc800078e0218 */
[----:B----4-:R-:W-:-:S04]  /*76500*/  IMAD.WIDE R8, R16, 0x2, R22 ;  /* 0x0000000210087825 */ /* 0x010fc800078e0216 */
[----:B------:R-:W-:Y:S01]  /*76510*/  FMUL R10, R10, 1.4426950216293334961 ;  /* 0x3fb8aa3b0a0a7820 */ /* 0x000fe20000400000 */
[----:B------:R0:W4:Y:S04]  /*76520*/  LDG.E.U16 R22, [R2.64] ;  /* 0x0000000402167981 */ /* 0x000128000c1e1500 */
[----:B------:R1:W4:Y:S04]  /*76530*/  LDG.E.U16 R24, [R6.64] ;  /* 0x0000000406187981 */ /* 0x000328000c1e1500 */
[----:B------:R1:W4:Y:S01]  /*76540*/  LDG.E.U16 R23, [R8.64] ;  /* 0x0000000408177981 */ /* 0x000322000c1e1500 */
[----:B0-----:R-:W-:-:S03]  /*76550*/  FADD R2, -R19, R27 ;  /* 0x0000001b13027221 */ /* 0x001fc60000000100 */
[----:B------:R-:W1:Y:S04]  /*76560*/  LDL.LU R19, [R1+0x670] ;  /* 0x0006700001137983 */ /* 0x000e680000300800 */
[----:B--2---:R0:W-:Y:S04]  /*76570*/  STL [R1+0x968], R18 ;  /* 0x0009681201007387 */ /* 0x0041e80000100800 */
[----:B0-----:R-:W2:Y:S04]  /*76580*/  LDL.LU R18, [R1+0x674] ;  /* 0x0006740001127983 */ /* 0x001ea80000300800 */
[----:B------:R0:W-:Y:S04]  /*76590*/  STL [R1+0x964], R17 ;  /* 0x0009641101007387 */ /* 0x0001e80000100800 */
[----:B0-----:R-:W4:Y:S01]  /*765a0*/  LDL.LU R17, [R1+0x640] ;  /* 0x0006400001117983 */ /* 0x001f220000300800 */
[----:B------:R-:W4:Y:S02]  /*765b0*/  LDL.LU R14, [R1+0x644] ;  /* 0x00064400010e7983 */ /* 0x000f240000300800 */
[----:B------:R-:W4:Y:S01]  /*765c0*/  LDL.LU R13, [R1+0x620] ;  /* 0x00062000010d7983 */ /* 0x000f220000300800 */
[----:B---3--:R0:W3:Y:S01]  /*765d0*/  MUFU.EX2 R4, R10 ;  /* 0x0000000a00047308 */ /* 0x0080e20000000800 */
[----:B------:R-:W4:Y:S01]  /*765e0*/  LDL.LU R5, [R1+0x624] ;  /* 0x0006240001057983 */ /* 0x000f220000300800 */
[----:B------:R0:W-:Y:S03]  /*765f0*/  STL [R1+0x960], R11 ;  /* 0x0009600b01007387 */ /* 0x0001e60000100800 */
[----:B0-----:R-:W4:Y:S01]  /*76600*/  LDL.LU R11, [R1+0x580] ;  /* 0x00058000010b7983 */ /* 0x001f220000300800 */
[----:B------:R-:W4:Y:S02]  /*76610*/  LDL.LU R10, [R1+0x584] ;  /* 0x00058400010a7983 */ /* 0x000f240000300800 */
[----:B---3--:R-:W-:-:S05]  /*76620*/  FFMA R12, R4, R12, R0 ;  /* 0x0000000c040c7223 */ /* 0x008fca0000000000 */
[----:B------:R0:W-:Y:S04]  /*76630*/  STL [R1+0x119c], R12 ;  /* 0x00119c0c01007387 */ /* 0x0001e80000100800 */
[----:B0-----:R-:W3:Y:S01]  /*76640*/  LDL.LU R12, [R1+0x41c] ;  /* 0x00041c00010c7983 */ /* 0x001ee20000300800 */
[----:B------:R0:W-:Y:S03]  /*76650*/  STL [R1+0x95c], R28 ;  /* 0x00095c1c01007387 */ /* 0x0001e60000100800 */
[----:B0-----:R-:W3:Y:S01]  /*76660*/  LDL R28, [R1+0x10bc] ;  /* 0x0010bc00011c7983 */ /* 0x001ee20000100800 */
[----:B------:R-:W-:Y:S02]  /*76670*/  STL [R1+0x958], R29 ;  /* 0x0009581d01007387 */ /* 0x000fe40000100800 */
[----:B-1----:R-:W-:-:S05]  /*76680*/  FMUL R7, R4, R19 ;  /* 0x0000001304077220 */ /* 0x002fca0000400000 */
[----:B------:R-:W-:Y:S01]  /*76690*/  STL [R1+0x90], R7 ;  /* 0x0000900701007387 */ /* 0x000fe20000100800 */
[----:B------:R-:W-:Y:S02]  /*766a0*/  STL [R1+0x954], R26 ;  /* 0x0009541a01007387 */ /* 0x000fe40000100800 */
[----:B--2---:R-:W-:-:S05]  /*766b0*/  FMUL R8, R4, R18 ;  /* 0x0000001204087220 */ /* 0x004fca0000400000 */
[----:B------:R0:W-:Y:S04]  /*766c0*/  STL [R1+0x94], R8 ;  /* 0x0000940801007387 */ /* 0x0001e80000100800 */
[----:B0-----:R-:W2:Y:S01]  /*766d0*/  LDL.LU R8, [R1+0x540] ;  /* 0x0005400001087983 */ /* 0x001ea20000300800 */
[C---:B----4-:R-:W-:Y:S02]  /*766e0*/  FMUL R0, R4.reuse, R17 ;  /* 0x0000001104007220 */ /* 0x050fe40000400000 */
[----:B------:R-:W-:-:S03]  /*766f0*/  FMUL R7, R4, R14 ;  /* 0x0000000e04077220 */ /* 0x000fc60000400000 */
[----:B------:R0:W-:Y:S04]  /*76700*/  STL [R1+0x80], R0 ;  /* 0x0000800001007387 */ /* 0x0001e80000100800 */
[----:B0-----:R-:W4:Y:S01]  /*76710*/  LDL.LU R0, [R1+0x544] ;  /* 0x0005440001007983 */ /* 0x001f220000300800 */
[----:B------:R0:W-:Y:S02]  /*76720*/  STL [R1+0x84], R7 ;  /* 0x0000840701007387 */ /* 0x0001e40000100800 */
[----:B------:R-:W-:Y:S02]  /*76730*/  STL [R1+0x950], R22 ;  /* 0x0009501601007387 */ /* 0x000fe40000100800 */
[----:B------:R-:W3:Y:S02]  /*76740*/  LDL.LU R9, [R1+0x530] ;  /* 0x0005300001097983 */ /* 0x000ee40000300800 */
[----:B0-----:R-:W-:-:S05]  /*76750*/  FMUL R7, R4, R13 ;  /* 0x0000000d04077220 */ /* 0x001fca0000400000 */
[----:B------:R0:W-:Y:S04]  /*76760*/  STL [R1+0x70], R7 ;  /* 0x0000700701007387 */ /* 0x0001e80000100800 */
[----:B0-----:R-:W3:Y:S01]  /*76770*/  LDL.LU R7, [R1+0x534] ;  /* 0x0005340001077983 */ /* 0x001ee20000300800 */
[----:B------:R-:W-:-:S05]  /*76780*/  FMUL R5, R4, R5 ;  /* 0x0000000504057220 */ /* 0x000fca0000400000 */
[----:B------:R0:W-:Y:S01]  /*76790*/  STL [R1+0x74], R5 ;  /* 0x0000740501007387 */ /* 0x0001e20000100800 */
[----:B------:R-:W3:Y:S02]  /*767a0*/  LDL.LU R22, [R1+0x510] ;  /* 0x0005100001167983 */ /* 0x000ee40000300800 */
[----:B------:R1:W-:Y:S02]  /*767b0*/  STL [R1+0x94c], R24 ;  /* 0x00094c1801007387 */ /* 0x0003e40000100800 */
[----:B------:R-:W3:Y:S01]  /*767c0*/  LDL.LU R17, [R1+0x514] ;  /* 0x0005140001117983 */ /* 0x000ee20000300800 */
[----:B------:R-:W-:Y:S01]  /*767d0*/  STL [R1+0x948], R23 ;  /* 0x0009481701007387 */ /* 0x000fe20000100800 */
[----:B------:R-:W3:Y:S02]  /*767e0*/  LDL.LU R14, [R1+0x4d0] ;  /* 0x0004d000010e7983 */ /* 0x000ee40000300800 */
[----:B------:R-:W-:Y:S01]  /*767f0*/  FADD R3, -R21, R20 ;  /* 0x0000001415037221 */ /* 0x000fe20000000100 */
[----:B0-----:R-:W3:Y:S01]  /*76800*/  LDL.LU R5, [R1+0x4d4] ;  /* 0x0004d40001057983 */ /* 0x001ee20000300800 */
[----:B------:R-:W3:Y:S02]  /*76810*/  LDL.64 R18, [R1+0x1558] ;  /* 0x0015580001127983 */ /* 0x000ee40000100a00 */
[----:B-1----:R-:W-:-:S02]  /*76820*/  FMUL R24, R4, R11 ;  /* 0x0000000b04187220 */ /* 0x002fc40000400000 */
[----:B------:R-:W-:-:S03]  /*76830*/  FMUL R25, R4, R10 ;  /* 0x0000000a04197220 */ /* 0x000fc60000400000 */
[----:B------:R-:W-:Y:S01]  /*76840*/  STL [R1+0x2248], R24 ;  /* 0x0022481801007387 */ /* 0x000fe20000100800 */
[----:B------:R-:W3:Y:S02]  /*76850*/  LDL.LU R13, [R1+0x678] ;  /* 0x00067800010d7983 */ /* 0x000ee40000300800 */
[----:B------:R-:W3:Y:S02]  /*76860*/  LDL.LU R11, [R1+0x67c] ;  /* 0x00067c00010b7983 */ /* 0x000ee40000300800 */
[----:B------:R-:W-:Y:S02]  /*76870*/  STL [R1+0x224c], R25 ;  /* 0x00224c1901007387 */ /* 0x000fe40000100800 */
[----:B--2---:R-:W-:-:S05]  /*76880*/  FMUL R20, R4, R8 ;  /* 0x0000000804147220 */ /* 0x004fca0000400000 */
[----:B------:R-:W-:Y:S01]  /*76890*/  STL [R1+0x2250], R20 ;  /* 0x0022501401007387 */ /* 0x000fe20000100800 */
[----:B------:R-:W2:Y:S02]  /*768a0*/  LDL.LU R10, [R1+0x648] ;  /* 0x00064800010a7983 */ /* 0x000ea40000300800 */
[----:B------:R-:W2:Y:S02]  /*768b0*/  LDL.LU R8, [R1+0x64c] ;  /* 0x00064c0001087983 */ /* 0x000ea40000300800 */
[----:B----4-:R-:W-:Y:S02]  /*768c0*/  FMUL R21, R4, R0 ;  /* 0x0000000004157220 */ /* 0x010fe40000400000 */
[----:B------:R-:W-:Y:S01]  /*768d0*/  FMUL R6, R2, 1.4426950216293334961 ;  /* 0x3fb8aa3b02067820 */ /* 0x000fe20000400000 */
[----:B------:R-:W-:Y:S04]  /*768e0*/  LDS R0, [R15.X8+0x40200] ;  /* 0x040200000f007984 */ /* 0x000fe80000008800 */
[----:B------:R3:W-:Y:S04]  /*768f0*/  STL [R1+0x2254], R21 ;  /* 0x0022541501007387 */ /* 0x0007e80000100800 */
[----:B------:R-:W0:Y:S01]  /*76900*/  LDS R2, [R15.X8+0x40100] ;  /* 0x040100000f027984 */ /* 0x000e220000008800 */
[----:B---3--:R-:W-:-:S03]  /*76910*/  FMUL R21, R4, R9 ;  /* 0x0000000904157220 */ /* 0x008fc60000400000 */
[----:B------:R-:W3:Y:S02]  /*76920*/  LDL.LU R9, [R1+0x628] ;  /* 0x0006280001097983 */ /* 0x000ee40000300800 */
[----:B------:R1:W-:Y:S02]  /*76930*/  STL [R1+0x560], R21 ;  /* 0x0005601501007387 */ /* 0x0003e40000100800 */
[C---:B------:R-:W-:Y:S02]  /*76940*/  FMUL R20, R4.reuse, R7 ;  /* 0x0000000704147220 */ /* 0x040fe40000400000 */
[----:B------:R-:W4:Y:S01]  /*76950*/  LDL.LU R7, [R1+0x62c] ;  /* 0x00062c0001077983 */ /* 0x000f220000300800 */
[----:B------:R-:W0:Y:S02]  /*76960*/  MUFU.EX2 R6, R6 ;  /* 0x0000000600067308 */ /* 0x000e240000000800 */
[----:B------:R0:W-:Y:S02]  /*76970*/  STL [R1+0x564], R20 ;  /* 0x0005641401007387 */ /* 0x0001e40000100800 */
[----:B-1----:R-:W-:-:S02]  /*76980*/  FMUL R21, R4, R22 ;  /* 0x0000001604157220 */ /* 0x002fc40000400000 */
[C---:B0-----:R-:W-:Y:S02]  /*76990*/  FMUL R20, R4.reuse, R17 ;  /* 0x0000001104147220 */ /* 0x041fe40000400000 */
[C---:B------:R-:W-:Y:S02]  /*769a0*/  FMUL R17, R4.reuse, R14 ;  /* 0x0000000e04117220 */ /* 0x040fe40000400000 */
[----:B------:R-:W-:Y:S01]  /*769b0*/  FMUL R14, R4, R5 ;  /* 0x00000005040e7220 */ /* 0x000fe20000400000 */
[----:B------:R-:W-:Y:S01]  /*769c0*/  STL [R1+0x550], R21 ;  /* 0x0005501501007387 */ /* 0x000fe20000100800 */
[----:B------:R-:W-:Y:S02]  /*769d0*/  STL [R1+0x554], R20 ;  /* 0x0005541401007387 */ /* 0x000fe40000100800 */
[----:B------:R-:W-:Y:S02]  /*769e0*/  STL [R1+0x540], R17 ;  /* 0x0005401101007387 */ /* 0x000fe40000100800 */
[----:B------:R-:W4:Y:S02]  /*769f0*/  LDL.LU R29, [R1+0x420] ;  /* 0x00042000011d7983 */ /* 0x000f240000300800 */
[----:B------:R-:W-:-:S04]  /*76a00*/  IMAD.WIDE R4, R16, 0x2, R18 ;  /* 0x0000000210047825 */ /* 0x000fc800078e0212 */
[C---:B------:R-:W-:Y:S01]  /*76a10*/  FMUL R13, R6.reuse, R13 ;  /* 0x0000000d060d7220 */ /* 0x040fe20000400000 */
[----:B------:R-:W-:Y:S01]  /*76a20*/  STL [R1+0x544], R14 ;  /* 0x0005440e01007387 */ /* 0x000fe20000100800 */
[----:B------:R-:W4:Y:S02]  /*76a30*/  LDL R19, [R1+0x10b8] ;  /* 0x0010b80001137983 */ /* 0x000f240000100800 */
[C---:B------:R-:W-:Y:S02]  /*76a40*/  FMUL R11, R6.reuse, R11 ;  /* 0x0000000b060b7220 */ /* 0x040fe40000400000 */
[----:B------:R-:W4:Y:S01]  /*76a50*/  LDL.LU R25, [R1+0x588] ;  /* 0x0005880001197983 */ /* 0x000f220000300800 */
[----:B------:R-:W-:Y:S01]  /*76a60*/  STL [R1+0x98], R13 ;  /* 0x0000980d01007387 */ /* 0x000fe20000100800 */
[----:B------:R-:W4:Y:S02]  /*76a70*/  LDL.LU R23, [R1+0x58c] ;  /* 0x00058c0001177983 */ /* 0x000f240000300800 */
[----:B------:R2:W-:Y:S02]  /*76a80*/  STL [R1+0x9c], R11 ;  /* 0x00009c0b01007387 */ /* 0x0005e40000100800 */
[----:B------:R-:W4:Y:S02]  /*76a90*/  LDL.LU R22, [R1+0x548] ;  /* 0x0005480001167983 */ /* 0x000f240000300800 */
[----:B--2---:R-:W-:-:S02]  /*76aa0*/  FMUL R11, R6, R10 ;  /* 0x0000000a060b7220 */ /* 0x004fc40000400000 */
[----:B------:R-:W-:-:S03]  /*76ab0*/  FMUL R10, R6, R8 ;  /* 0x00000008060a7220 */ /* 0x000fc60000400000 */
[----:B------:R-:W-:Y:S01]  /*76ac0*/  STL [R1+0x88], R11 ;  /* 0x0000880b01007387 */ /* 0x000fe20000100800 */
[----:B------:R-:W2:Y:S02]  /*76ad0*/  LDL.LU R8, [R1+0x54c] ;  /* 0x00054c0001087983 */ /* 0x000ea40000300800 */
[----:B------:R-:W-:Y:S02]  /*76ae0*/  STL [R1+0x8c], R10 ;  /* 0x00008c0a01007387 */ /* 0x000fe40000100800 */
[----:B------:R-:W2:Y:S02]  /*76af0*/  LDL.LU R24, [R1+0x538] ;  /* 0x0005380001187983 */ /* 0x000ea40000300800 */
[----:B---3--:R-:W-:-:S05]  /*76b00*/  FMUL R9, R6, R9 ;  /* 0x0000000906097220 */ /* 0x008fca0000400000 */
[----:B------:R0:W-:Y:S01]  /*76b10*/  STL [R1+0x78], R9 ;  /* 0x0000780901007387 */ /* 0x0001e20000100800 */
[----:B------:R-:W3:Y:S02]  /*76b20*/  LDL.LU R18, [R1+0x53c] ;  /* 0x00053c0001127983 */ /* 0x000ee40000300800 */
[----:B----4-:R-:W-:-:S05]  /*76b30*/  FMUL R7, R6, R7 ;  /* 0x0000000706077220 */ /* 0x010fca0000400000 */
[----:B------:R1:W-:Y:S01]  /*76b40*/  STL [R1+0x7c], R7 ;  /* 0x00007c0701007387 */ /* 0x0003e20000100800 */
[----:B------:R-:W4:Y:S02]  /*76b50*/  LDL.LU R17, [R1+0x518] ;  /* 0x0005180001117983 */ /* 0x000f240000300800 */
[----:B------:R-:W4:Y:S02]  /*76b60*/  LDL.LU R14, [R1+0x51c] ;  /* 0x00051c00010e7983 */ /* 0x000f240000300800 */
[----:B------:R-:W4:Y:S01]  /*76b70*/  LDL.LU R13, [R1+0x4d8] ;  /* 0x0004d800010d7983 */ /* 0x000f220000300800 */
[----:B0-----:R-:W4:Y:S04]  /*76b80*/  LDL.LU R9, [R1+0x4dc] ;  /* 0x0004dc0001097983 */ /* 0x001f280000300800 */
[----:B-1----:R-:W4:Y:S01]  /*76b90*/  LDL.LU R7, [R1+0x11a0] ;  /* 0x0011a00001077983 */ /* 0x002f220000300800 */
[----:B------:R-:W4:Y:S02]  /*76ba0*/  LDL.64 R20, [R1+0x1550] ;  /* 0x0015500001147983 */ /* 0x000f240000100a00 */
[----:B------:R-:W4:Y:S02]  /*76bb0*/  LDL.64 R10, [R1+0x1548] ;  /* 0x00154800010a7983 */ /* 0x000f240000100a00 */
[----:B------:R-:W-:-:S02]  /*76bc0*/  FMUL R26, R6, R25 ;  /* 0x00000019061a7220 */ /* 0x000fc40000400000 */
[C---:B------:R-:W-:Y:S01]  /*76bd0*/  FMUL R27, R6.reuse, R23 ;  /* 0x00000017061b7220 */ /* 0x040fe20000400000 */
[----:B------:R0:W4:Y:S01]  /*76be0*/  LDG.E.U16 R25, [R4.64] ;  /* 0x0000000404197981 */ /* 0x000122000c1e1500 */
[----:B------:R-:W-:-:S03]  /*76bf0*/  FMUL R22, R6, R22 ;  /* 0x0000001606167220 */ /* 0x000fc60000400000 */
[----:B------:R-:W-:Y:S01]  /*76c00*/  STL [R1+0x2258], R26 ;  /* 0x0022581a01007387 */ /* 0x000fe20000100800 */
[----:B------:R-:W-:Y:S03]  /*76c10*/  STL [R1+0x225c], R27 ;  /* 0x00225c1b01007387 */ /* 0x000fe60000100800 */
[----:B------:R1:W-:Y:S01]  /*76c20*/  STL [R1+0x2260], R22 ;  /* 0x0022601601007387 */ /* 0x0003e20000100800 */
[----:B--2---:R-:W-:-:S03]  /*76c30*/  FMUL R23, R6, R8 ;  /* 0x0000000806177220 */ /* 0x004fc60000400000 */
[----:B------:R-:W2:Y:S01]  /*76c40*/  LDL.LU R8, [R1+0x11a4] ;  /* 0x0011a40001087983 */ /* 0x000ea20000300800 */
[C---:B-1----:R-:W-:Y:S02]  /*76c50*/  FMUL R22, R6.reuse, R24 ;  /* 0x0000001806167220 */ /* 0x042fe40000400000 */
[----:B------:R-:W-:Y:S03]  /*76c60*/  STL [R1+0x2264], R23 ;  /* 0x0022641701007387 */ /* 0x000fe60000100800 */
[----:B------:R-:W-:Y:S01]  /*76c70*/  STL [R1+0x568], R22 ;  /* 0x0005681601007387 */ /* 0x000fe20000100800 */
[----:B---3--:R-:W-:-:S05]  /*76c80*/  FMUL R18, R6, R18 ;  /* 0x0000001206127220 */ /* 0x008fca0000400000 */
[----:B------:R-:W-:Y:S01]  /*76c90*/  STL [R1+0x56c], R18 ;  /* 0x00056c1201007387 */ /* 0x000fe20000100800 */
[C---:B----4-:R-:W-:Y:S02]  /*76ca0*/  FMUL R17, R6.reuse, R17 ;  /* 0x0000001106117220 */ /* 0x050fe40000400000 */
[C---:B------:R-:W-:Y:S02]  /*76cb0*/  FMUL R14, R6.reuse, R14 ;  /* 0x0000000e060e7220 */ /* 0x040fe40000400000 */
[C---:B------:R-:W-:Y:S01]  /*76cc0*/  FMUL R13, R6.reuse, R13 ;  /* 0x0000000d060d7220 */ /* 0x040fe20000400000 */
[----:B------:R-:W-:Y:S02]  /*76cd0*/  STL [R1+0x558], R17 ;  /* 0x0005581101007387 */ /* 0x000fe40000100800 */
[----:B------:R-:W-:Y:S02]  /*76ce0*/  STL [R1+0x55c], R14 ;  /* 0x00055c0e01007387 */ /* 0x000fe40000100800 */
[C---:B------:R-:W-:Y:S01]  /*76cf0*/  FFMA R7, R6.reuse, R7, R2 ;  /* 0x0000000706077223 */ /* 0x040fe20000000002 */
[----:B------:R-:W-:Y:S01]  /*76d00*/  STL [R1+0x548], R13 ;  /* 0x0005480d01007387 */ /* 0x000fe20000100800 */
[----:B------:R-:W-:-:S03]  /*76d10*/  FMUL R9, R6, R9 ;  /* 0x0000000906097220 */ /* 0x000fc60000400000 */
[----:B------:R1:W-:Y:S02]  /*76d20*/  STL [R1+0x11a0], R7 ;  /* 0x0011a00701007387 */ /* 0x0003e40000100800 */
[----:B------:R3:W-:Y:S02]  /*76d30*/  STL [R1+0x54c], R9 ;  /* 0x00054c0901007387 */ /* 0x0007e40000100800 */
[C---:B0-----:R-:W-:Y:S02]  /*76d40*/  IMAD.WIDE R4, R16.reuse, 0x2, R10 ;  /* 0x0000000210047825 */ /* 0x041fe400078e020a */
[----:B------:R-:W4:Y:S02]  /*76d50*/  LDL.LU R10, [R1+0x7b0] ;  /* 0x0007b000010a7983 */ /* 0x000f240000300800 */
[----:B------:R-:W-:Y:S02]  /*76d60*/  FMUL R3, R3, 1.4426950216293334961 ;  /* 0x3fb8aa3b03037820 */ /* 0x000fe40000400000 */
[----:B------:R0:W4:Y:S01]  /*76d70*/  LDG.E.U16 R24, [R4.64] ;  /* 0x0000000404187981 */ /* 0x000122000c1e1500 */
[----:B-1----:R-:W-:-:S05]  /*76d80*/  IMAD.WIDE R6, R16, 0x2, R20 ;  /* 0x0000000210067825 */ /* 0x002fca00078e0214 */
[----:B------:R1:W4:Y:S01]  /*76d90*/  LDG.E.U16 R11, [R6.64] ;  /* 0x00000004060b7981 */ /* 0x000322000c1e1500 */
[----:B------:R-:W2:Y:S01]  /*76da0*/  MUFU.EX2 R3, R3 ;  /* 0x0000000300037308 */ /* 0x000ea20000000800 */
[----:B------:R-:W-:Y:S02]  /*76db0*/  FADD R2, -R28, R12 ;  /* 0x0000000c1c027221 */ /* 0x000fe40000000100 */
[----:B0-----:R-:W0:Y:S04]  /*76dc0*/  LDS R5, [R15.X8+0x40300] ;  /* 0x040300000f057984 */ /* 0x001e280000008800 */
[----:B-1----:R-:W4:Y:S01]  /*76dd0*/  LDL.LU R6, [R1+0x7b4] ;  /* 0x0007b40001067983 */ /* 0x002f220000300800 */
[----:B---3--:R-:W3:Y:S02]  /*76de0*/  LDL.LU R9, [R1+0x790] ;  /* 0x0007900001097983 */ /* 0x008ee40000300800 */
[----:B------:R-:W-:-:S02]  /*76df0*/  FMUL R4, R2, 1.4426950216293334961 ;  /* 0x3fb8aa3b02047820 */ /* 0x000fc40000400000 */
[----:B------:R-:W-:Y:S02]  /*76e00*/  FADD R2, -R19, R29 ;  /* 0x0000001d13027221 */ /* 0x000fe40000000100 */
[----:B--2---:R-:W-:-:S05]  /*76e10*/  FFMA R8, R3, R8, R0 ;  /* 0x0000000803087223 */ /* 0x004fca0000000000 */
[----:B------:R1:W-:Y:S01]  /*76e20*/  STL [R1+0x11a4], R8 ;  /* 0x0011a40801007387 */ /* 0x0003e20000100800 */
        /* <DEDUP_REMOVED lines=8> */
[----:B-1----:R-:W2:Y:S02]  /*76eb0*/  LDL.LU R8, [R1+0x704] ;  /* 0x0007040001087983 */ /* 0x002ea40000300800 */
[----:B------:R-:W2:Y:S01]  /*76ec0*/  LDL.LU R14, [R1+0x424] ;  /* 0x00042400010e7983 */ /* 0x000ea20000300800 */
[----:B------:R-:W2:Y:S01]  /*76ed0*/  LDL R13, [R1+0x10b4] ;  /* 0x0010b400010d7983 */ /* 0x000ea20000100800 */
[----:B------:R4:W1:Y:S03]  /*76ee0*/  MUFU.EX2 R0, R4 ;  /* 0x0000000400007308 */ /* 0x0008660000000800 */
[----:B------:R-:W2:Y:S01]  /*76ef0*/  LDL.LU R29, [R1+0x428] ;  /* 0x00042800011d7983 */ /* 0x000ea20000300800 */
[----:B------:R-:W2:Y:S02]  /*76f00*/  LDL R19, [R1+0x10b0] ;  /* 0x0010b00001137983 */ /* 0x000ea40000100800 */
[----:B----4-:R-:W-:-:S02]  /*76f10*/  FMUL R4, R3, R10 ;  /* 0x0000000a03047220 */ /* 0x010fc40000400000 */
[C---:B------:R-:W-:Y:S02]  /*76f20*/  FMUL R10, R3.reuse, R6 ;  /* 0x00000006030a7220 */ /* 0x040fe40000400000 */
[----:B------:R-:W4:Y:S01]  /*76f30*/  LDL.LU R6, [R1+0x6b0] ;  /* 0x0006b00001067983 */ /* 0x000f220000300800 */
[----:B------:R0:W-:Y:S02]  /*76f40*/  STL [R1+0x500], R4 ;  /* 0x0005000401007387 */ /* 0x0001e40000100800 */
[----:B------:R-:W-:Y:S01]  /*76f50*/  STL [R1+0x944], R25 ;  /* 0x0009441901007387 */ /* 0x000fe20000100800 */
[----:B0-----:R-:W4:Y:S01]  /*76f60*/  LDL.LU R4, [R1+0x6b4] ;  /* 0x0006b40001047983 */ /* 0x001f220000300800 */
[C---:B---3--:R-:W-:Y:S02]  /*76f70*/  FMUL R9, R3.reuse, R9 ;  /* 0x0000000903097220 */ /* 0x048fe40000400000 */
[----:B------:R-:W-:Y:S02]  /*76f80*/  STL [R1+0x504], R10 ;  /* 0x0005040a01007387 */ /* 0x000fe40000100800 */
[----:B------:R0:W-:Y:S02]  /*76f90*/  STL [R1+0x940], R11 ;  /* 0x0009400b01007387 */ /* 0x0001e40000100800 */
[----:B0-----:R-:W3:Y:S01]  /*76fa0*/  LDL.LU R11, [R1+0x690] ;  /* 0x00069000010b7983 */ /* 0x001ee20000300800 */
[----:B------:R-:W-:Y:S02]  /*76fb0*/  STL [R1+0x93c], R24 ;  /* 0x00093c1801007387 */ /* 0x000fe40000100800 */
[----:B------:R0:W-:Y:S02]  /*76fc0*/  STL [R1+0x4f0], R9 ;  /* 0x0004f00901007387 */ /* 0x0001e40000100800 */
[----:B------:R-:W3:Y:S02]  /*76fd0*/  LDL.LU R10, [R1+0x694] ;  /* 0x00069400010a7983 */ /* 0x000ee40000300800 */
[----:B--2---:R-:W-:-:S05]  /*76fe0*/  FMUL R7, R3, R7 ;  /* 0x0000000703077220 */ /* 0x004fca0000400000 */
[----:B------:R2:W-:Y:S01]  /*76ff0*/  STL [R1+0x4f4], R7 ;  /* 0x0004f40701007387 */ /* 0x0005e20000100800 */
[----:B0-----:R-:W1:Y:S02]  /*77000*/  LDL.LU R9, [R1+0x7b8] ;  /* 0x0007b80001097983 */ /* 0x001e640000300800 */
[C---:B------:R-:W-:Y:S02]  /*77010*/  FMUL R24, R3.reuse, R23 ;  /* 0x0000001703187220 */ /* 0x040fe40000400000 */
[C---:B------:R-:W-:Y:S01]  /*77020*/  FMUL R23, R3.reuse, R22 ;  /* 0x0000001603177220 */ /* 0x040fe20000400000 */
[----:B--2---:R-:W2:Y:S01]  /*77030*/  LDL.LU R7, [R1+0x7bc] ;  /* 0x0007bc0001077983 */ /* 0x004ea20000300800 */
[C---:B------:R-:W-:Y:S02]  /*77040*/  FMUL R22, R3.reuse, R21 ;  /* 0x0000001503167220 */ /* 0x040fe40000400000 */
[C---:B------:R-:W-:Y:S02]  /*77050*/  FMUL R21, R3.reuse, R20 ;  /* 0x0000001403157220 */ /* 0x040fe40000400000 */
[C---:B------:R-:W-:Y:S01]  /*77060*/  FMUL R20, R3.reuse, R18 ;  /* 0x0000001203147220 */ /* 0x040fe20000400000 */
[----:B------:R-:W-:Y:S01]  /*77070*/  STL [R1+0x4e0], R24 ;  /* 0x0004e01801007387 */ /* 0x000fe20000100800 */
[----:B------:R-:W-:-:S02]  /*77080*/  FMUL R18, R3, R17 ;  /* 0x0000001103127220 */ /* 0x000fc40000400000 */
[----:B------:R-:W-:Y:S02]  /*77090*/  STL [R1+0x4e4], R23 ;  /* 0x0004e41701007387 */ /* 0x000fe40000100800 */
[C---:B------:R-:W-:Y:S01]  /*770a0*/  FMUL R17, R3.reuse, R12 ;  /* 0x0000000c03117220 */ /* 0x040fe20000400000 */
[----:B------:R-:W-:Y:S01]  /*770b0*/  STL [R1+0x4d0], R22 ;  /* 0x0004d01601007387 */ /* 0x000fe20000100800 */
[----:B------:R-:W-:Y:S02]  /*770c0*/  STL [R1+0x4d4], R21 ;  /* 0x0004d41501007387 */ /* 0x000fe40000100800 */
[----:B------:R-:W-:Y:S02]  /*770d0*/  STL [R1+0x4c0], R20 ;  /* 0x0004c01401007387 */ /* 0x000fe40000100800 */
[C---:B------:R-:W-:Y:S01]  /*770e0*/  FMUL R12, R3.reuse, R8 ;  /* 0x00000008030c7220 */ /* 0x040fe20000400000 */
[----:B------:R-:W-:Y:S01]  /*770f0*/  STL [R1+0x4c4], R18 ;  /* 0x0004c41201007387 */ /* 0x000fe20000100800 */
[----:B------:R4:W-:Y:S02]  /*77100*/  STL [R1+0x410], R17 ;  /* 0x0004101101007387 */ /* 0x0009e40000100800 */
[----:B------:R-:W-:Y:S01]  /*77110*/  FMUL R2, R2, 1.4426950216293334961 ;  /* 0x3fb8aa3b02027820 */ /* 0x000fe20000400000 */
[----:B------:R-:W0:Y:S04]  /*77120*/  LDS R8, [R15.X8+0x40400] ;  /* 0x040400000f087984 */ /* 0x000e280000008800 */
[----:B------:R0:W-:Y:S01]  /*77130*/  STL [R1+0x414], R12 ;  /* 0x0004140c01007387 */ /* 0x0001e20000100800 */
[----:B----4-:R-:W-:-:S03]  /*77140*/  FMUL R17, R3, R6 ;  /* 0x0000000603117220 */ /* 0x010fc60000400000 */
[----:B------:R-:W4:Y:S02]  /*77150*/  LDL.LU R6, [R1+0x798] ;  /* 0x0007980001067983 */ /* 0x000f240000300800 */
[----:B------:R-:W-:Y:S02]  /*77160*/  STL [R1+0x380], R17 ;  /* 0x0003801101007387 */ /* 0x000fe40000100800 */
[C---:B0-----:R-:W-:Y:S02]  /*77170*/  FMUL R12, R3.reuse, R4 ;  /* 0x00000004030c7220 */ /* 0x041fe40000400000 */
[----:B------:R-:W4:Y:S03]  /*77180*/  LDL.LU R4, [R1+0x79c] ;  /* 0x00079c0001047983 */ /* 0x000f260000300800 */
[----:B------:R-:W-:Y:S02]  /*77190*/  STL [R1+0x384], R12 ;  /* 0x0003840c01007387 */ /* 0x000fe40000100800 */
[----:B---3--:R-:W-:-:S02]  /*771a0*/  FMUL R11, R3, R11 ;  /* 0x0000000b030b7220 */ /* 0x008fc40000400000 */
[----:B------:R-:W-:-:S03]  /*771b0*/  FMUL R3, R3, R10 ;  /* 0x0000000a03037220 */ /* 0x000fc60000400000 */
[----:B------:R-:W-:Y:S02]  /*771c0*/  STL [R1+0x370], R11 ;  /* 0x0003700b01007387 */ /* 0x000fe40000100800 */
[----:B------:R2:W-:Y:S02]  /*771d0*/  STL [R1+0x374], R3 ;  /* 0x0003740301007387 */ /* 0x0005e40000100800 */
[----:B------:R-:W4:Y:S02]  /*771e0*/  LDL.LU R28, [R1+0x768] ;  /* 0x00076800011c7983 */ /* 0x000f240000300800 */
[----:B-1----:R-:W-:-:S05]  /*771f0*/  FMUL R9, R0, R9 ;  /* 0x0000000900097220 */ /* 0x002fca0000400000 */
[----:B------:R0:W-:Y:S01]  /*77200*/  STL [R1+0x508], R9 ;  /* 0x0005080901007387 */ /* 0x0001e20000100800 */
[----:B------:R-:W3:Y:S02]  /*77210*/  LDL.LU R27, [R1+0x76c] ;  /* 0x00076c00011b7983 */ /* 0x000ee40000300800 */
[----:B--2---:R-:W-:-:S05]  /*77220*/  FMUL R3, R0, R7 ;  /* 0x0000000700037220 */ /* 0x004fca0000400000 */
        /* <DEDUP_REMOVED lines=8> */
[----:B0-----:R-:W2:Y:S01]  /*772b0*/  LDL.LU R9, [R1+0x6bc] ;  /* 0x0006bc0001097983 */ /* 0x001ea20000300800 */
[----:B------:R-:W2:Y:S02]  /*772c0*/  LDL.LU R12, [R1+0x698] ;  /* 0x00069800010c7983 */ /* 0x000ea40000300800 */
[----:B----4-:R-:W-:-:S05]  /*772d0*/  FMUL R6, R0, R6 ;  /* 0x0000000600067220 */ /* 0x010fca0000400000 */
[----:B------:R-:W-:Y:S01]  /*772e0*/  STL [R1+0x4f8], R6 ;  /* 0x0004f80601007387 */ /* 0x000fe20000100800 */
[----:B-1----:R-:W-:-:S03]  /*772f0*/  FMUL R3, R0, R4 ;  /* 0x0000000400037220 */ /* 0x002fc60000400000 */
[----:B------:R-:W4:Y:S04]  /*77300*/  LDL.LU R4, [R1+0x69c] ;  /* 0x00069c0001047983 */ /* 0x000f280000300800 */
[----:B------:R0:W-:Y:S04]  /*77310*/  STL [R1+0x4fc], R3 ;  /* 0x0004fc0301007387 */ /* 0x0001e80000100800 */
[----:B0-----:R-:W4:Y:S01]  /*77320*/  LDL.LU R3, [R1+0x11a8] ;  /* 0x0011a80001037983 */ /* 0x001f220000300800 */
[----:B------:R-:W4:Y:S02]  /*77330*/  LDL.64 R20, [R1+0x1540] ;  /* 0x0015400001147983 */ /* 0x000f240000100a00 */
[----:B------:R-:W4:Y:S02]  /*77340*/  LDL.64 R10, [R1+0x1538] ;  /* 0x00153800010a7983 */ /* 0x000f240000100a00 */
[----:B------:R-:W4:Y:S02]  /*77350*/  LDL.64 R6, [R1+0x1530] ;  /* 0x0015300001067983 */ /* 0x000f240000100a00 */
[----:B------:R-:W-:-:S05]  /*77360*/  FMUL R28, R0, R28 ;  /* 0x0000001c001c7220 */ /* 0x000fca0000400000 */
[----:B------:R3:W-:Y:S02]  /*77370*/  STL [R1+0x4e8], R28 ;  /* 0x0004e81c01007387 */ /* 0x0007e40000100800 */
[----:B---3--:R-:W-:-:S05]  /*77380*/  FMUL R28, R0, R27 ;  /* 0x0000001b001c7220 */ /* 0x008fca0000400000 */
[----:B------:R-:W-:Y:S01]  /*77390*/  STL [R1+0x4ec], R28 ;  /* 0x0004ec1c01007387 */ /* 0x000fe20000100800 */
[C---:B--2---:R-:W-:Y:S02]  /*773a0*/  FMUL R27, R0.reuse, R26 ;  /* 0x0000001a001b7220 */ /* 0x044fe40000400000 */
[C---:B------:R-:W-:Y:S02]  /*773b0*/  FMUL R26, R0.reuse, R25 ;  /* 0x00000019001a7220 */ /* 0x040fe40000400000 */
[C---:B------:R-:W-:Y:S02]  /*773c0*/  FMUL R25, R0.reuse, R24 ;  /* 0x0000001800197220 */ /* 0x040fe40000400000 */
[C---:B------:R-:W-:Y:S02]  /*773d0*/  FMUL R24, R0.reuse, R23 ;  /* 0x0000001700187220 */ /* 0x040fe40000400000 */
[C---:B------:R-:W-:Y:S01]  /*773e0*/  FMUL R23, R0.reuse, R22 ;  /* 0x0000001600177220 */ /* 0x040fe20000400000 */
[----:B------:R-:W-:Y:S01]  /*773f0*/  STL [R1+0x4d8], R27 ;  /* 0x0004d81b01007387 */ /* 0x000fe20000100800 */
[----:B------:R-:W-:-:S02]  /*77400*/  FMUL R22, R0, R18 ;  /* 0x0000001200167220 */ /* 0x000fc40000400000 */
[----:B------:R-:W-:Y:S02]  /*77410*/  STL [R1+0x4dc], R26 ;  /* 0x0004dc1a01007387 */ /* 0x000fe40000100800 */
[----:B------:R-:W-:Y:S01]  /*77420*/  STL [R1+0x4c8], R25 ;  /* 0x0004c81901007387 */ /* 0x000fe20000100800 */
[----:B------:R-:W-:Y:S01]  /*77430*/  STL [R1+0x4cc], R24 ;  /* 0x0004cc1801007387 */ /* 0x000fe20000100800 */
[C---:B------:R-:W-:Y:S02]  /*77440*/  FMUL R18, R0.reuse, R17 ;  /* 0x0000001100127220 */ /* 0x040fe40000400000 */
[----:B------:R-:W-:Y:S02]  /*77450*/  STL [R1+0x418], R23 ;  /* 0x0004181701007387 */ /* 0x000fe40000100800 */
[C---:B------:R-:W-:Y:S01]  /*77460*/  FMUL R17, R0.reuse, R9 ;  /* 0x0000000900117220 */ /* 0x040fe20000400000 */
[----:B------:R-:W-:Y:S01]  /*77470*/  STL [R1+0x41c], R22 ;  /* 0x00041c1601007387 */ /* 0x000fe20000100800 */
[----:B------:R-:W2:Y:S02]  /*77480*/  LDL.LU R9, [R1+0x11ac] ;  /* 0x0011ac0001097983 */ /* 0x000ea40000300800 */
[----:B------:R-:W-:-:S02]  /*77490*/  FMUL R12, R0, R12 ;  /* 0x0000000c000c7220 */ /* 0x000fc40000400000 */
[----:B------:R-:W-:Y:S01]  /*774a0*/  STL [R1+0x388], R18 ;  /* 0x0003881201007387 */ /* 0x000fe20000100800 */
[----:B------:R-:W-:Y:S02]  /*774b0*/  STL [R1+0x38c], R17 ;  /* 0x00038c1101007387 */ /* 0x000fe40000100800 */
[----:B------:R-:W-:Y:S02]  /*774c0*/  STL [R1+0x378], R12 ;  /* 0x0003780c01007387 */ /* 0x000fe40000100800 */
[----:B----4-:R-:W-:-:S05]  /*774d0*/  FMUL R4, R0, R4 ;  /* 0x0000000400047220 */ /* 0x010fca0000400000 */
[----:B------:R0:W-:Y:S01]  /*774e0*/  STL [R1+0x37c], R4 ;  /* 0x00037c0401007387 */ /* 0x0001e20000100800 */
[----:B------:R-:W-:Y:S02]  /*774f0*/  FFMA R3, R0, R3, R5 ;  /* 0x0000000300037223 */ /* 0x000fe40000000005 */
[----:B------:R1:W2:Y:S03]  /*77500*/  MUFU.EX2 R0, R2 ;  /* 0x0000000200007308 */ /* 0x0002a60000000800 */
[----:B------:R1:W-:Y:S01]  /*77510*/  STL [R1+0x11a8], R3 ;  /* 0x0011a80301007387 */ /* 0x0003e20000100800 */
[----:B0-----:R-:W-:-:S03]  /*77520*/  IMAD.WIDE R4, R16, 0x2, R10 ;  /* 0x0000000210047825 */ /* 0x001fc600078e020a */
[----:B------:R-:W3:Y:S01]  /*77530*/  LDL.LU R12, [R1+0x42c] ;  /* 0x00042c00010c7983 */ /* 0x000ee20000300800 */
[----:B------:R-:W-:-:S03]  /*77540*/  IMAD.WIDE R6, R16, 0x2, R6 ;  /* 0x0000000210067825 */ /* 0x000fc600078e0206 */
[----:B------:R-:W3:Y:S04]  /*77550*/  LDL R28, [R1+0x10ac] ;  /* 0x0010ac00011c7983 */ /* 0x000ee80000100800 */
[----:B------:R0:W4:Y:S01]  /*77560*/  LDG.E.U16 R11, [R4.64] ;  /* 0x00000004040b7981 */ /* 0x000122000c1e1500 */
[----:B------:R-:W3:Y:S02]  /*77570*/  LDL.LU R27, [R1+0xbc0] ;  /* 0x000bc000011b7983 */ /* 0x000ee40000300800 */
[----:B------:R-:W3:Y:S02]  /*77580*/  LDL.LU R26, [R1+0xbc4] ;  /* 0x000bc400011a7983 */ /* 0x000ee40000300800 */
[----:B------:R-:W3:Y:S02]  /*77590*/  LDL.LU R25, [R1+0xbb0] ;  /* 0x000bb00001197983 */ /* 0x000ee40000300800 */
[----:B-1----:R-:W-:-:S05]  /*775a0*/  IMAD.WIDE R2, R16, 0x2, R20 ;  /* 0x0000000210027825 */ /* 0x002fca00078e0214 */
[----:B------:R1:W3:Y:S04]  /*775b0*/  LDG.E.U16 R10, [R2.64] ;  /* 0x00000004020a7981 */ /* 0x0002e8000c1e1500 */
[----:B0-----:R0:W4:Y:S04]  /*775c0*/  LDG.E.U16 R4, [R6.64] ;  /* 0x0000000406047981 */ /* 0x001128000c1e1500 */
[----:B------:R-:W0:Y:S01]  /*775d0*/  LDS R5, [R15.X8+0x40500] ;  /* 0x040500000f057984 */ /* 0x000e220000008800 */
[----:B-1----:R-:W-:Y:S02]  /*775e0*/  FADD R3, -R13, R14 ;  /* 0x0000000e0d037221 */ /* 0x002fe40000000100 */
[----:B--2---:R-:W-:-:S05]  /*775f0*/  FFMA R9, R0, R9, R8 ;  /* 0x0000000900097223 */ /* 0x004fca0000000008 */
[----:B------:R-:W-:Y:S01]  /*77600*/  STL [R1+0x11ac], R9 ;  /* 0x0011ac0901007387 */ /* 0x000fe20000100800 */
        /* <DEDUP_REMOVED lines=8> */
[----:B------:R-:W2:Y:S03]  /*77690*/  LDL.LU R13, [R1+0xb74] ;  /* 0x000b7400010d7983 */ /* 0x000ea60000300800 */
[----:B---3--:R1:W-:Y:S04]  /*776a0*/  STL [R1+0x938], R10 ;  /* 0x0009380a01007387 */ /* 0x0083e80000100800 */
[----:B-1----:R-:W3:Y:S01]  /*776b0*/  LDL.LU R10, [R1+0x810] ;  /* 0x00081000010a7983 */ /* 0x002ee20000300800 */
[----:B------:R-:W3:Y:S02]  /*776c0*/  LDL.LU R9, [R1+0x814] ;  /* 0x0008140001097983 */ /* 0x000ee40000300800 */
[----:B----4-:R1:W-:Y:S02]  /*776d0*/  STL [R1+0x934], R11 ;  /* 0x0009340b01007387 */ /* 0x0103e40000100800 */
[----:B-1----:R-:W4:Y:S01]  /*776e0*/  LDL.LU R11, [R1+0x7f0] ;  /* 0x0007f000010b7983 */ /* 0x002f220000300800 */
[----:B0-----:R-:W4:Y:S02]  /*776f0*/  LDL.LU R7, [R1+0x7f4] ;  /* 0x0007f40001077983 */ /* 0x001f240000300800 */
[----:B------:R-:W-:-:S02]  /*77700*/  FADD R2, -R19, R29 ;  /* 0x0000001d13027221 */ /* 0x000fc40000000100 */
[----:B------:R-:W-:Y:S02]  /*77710*/  FMUL R3, R3, 1.4426950216293334961 ;  /* 0x3fb8aa3b03037820 */ /* 0x000fe40000400000 */
[----:B------:R-:W-:Y:S01]  /*77720*/  FMUL R8, R0, R27 ;  /* 0x0000001b00087220 */ /* 0x000fe20000400000 */
[----:B------:R-:W4:Y:S01]  /*77730*/  LDL.LU R29, [R1+0x430] ;  /* 0x00043000011d7983 */ /* 0x000f220000300800 */
[----:B------:R-:W-:Y:S02]  /*77740*/  FMUL R6, R2, 1.4426950216293334961 ;  /* 0x3fb8aa3b02067820 */ /* 0x000fe40000400000 */
[----:B------:R-:W4:Y:S01]  /*77750*/  LDL R19, [R1+0x10a4] ;  /* 0x0010a40001137983 */ /* 0x000f220000100800 */
[----:B------:R0:W1:Y:S01]  /*77760*/  MUFU.EX2 R2, R3 ;  /* 0x0000000300027308 */ /* 0x0000620000000800 */
[----:B------:R-:W-:Y:S01]  /*77770*/  STL [R1+0x930], R4 ;  /* 0x0009300401007387 */ /* 0x000fe20000100800 */
[C---:B------:R-:W-:Y:S02]  /*77780*/  FMUL R25, R0.reuse, R25 ;  /* 0x0000001900197220 */ /* 0x040fe40000400000 */
[----:B------:R2:W-:Y:S02]  /*77790*/  STL [R1+0xd0], R8 ;  /* 0x0000d00801007387 */ /* 0x0005e40000100800 */
[----:B------:R-:W1:Y:S04]  /*777a0*/  LDS R4, [R15.X8+0x40600] ;  /* 0x040600000f047984 */ /* 0x000e680000008800 */
[----:B0-----:R-:W-:-:S05]  /*777b0*/  FMUL R3, R0, R26 ;  /* 0x0000001a00037220 */ /* 0x001fca0000400000 */
[----:B------:R0:W-:Y:S01]  /*777c0*/  STL [R1+0xd4], R3 ;  /* 0x0000d40301007387 */ /* 0x0001e20000100800 */
[----:B------:R-:W-:Y:S02]  /*777d0*/  STL [R1+0xc0], R25 ;  /* 0x0000c01901007387 */ /* 0x000fe40000100800 */
[C---:B--2---:R-:W-:Y:S02]  /*777e0*/  FMUL R8, R0.reuse, R24 ;  /* 0x0000001800087220 */ /* 0x044fe40000400000 */
[C---:B0-----:R-:W-:Y:S02]  /*777f0*/  FMUL R3, R0.reuse, R23 ;  /* 0x0000001700037220 */ /* 0x041fe40000400000 */
[C---:B------:R-:W-:Y:S01]  /*77800*/  FMUL R22, R0.reuse, R22 ;  /* 0x0000001600167220 */ /* 0x040fe20000400000 */
[----:B------:R0:W-:Y:S02]  /*77810*/  STL [R1+0xc4], R8 ;  /* 0x0000c40801007387 */ /* 0x0001e40000100800 */
[----:B------:R2:W-:Y:S02]  /*77820*/  STL [R1+0xb0], R3 ;  /* 0x0000b00301007387 */ /* 0x0005e40000100800 */
[----:B------:R-:W-:Y:S02]  /*77830*/  STL [R1+0xb4], R22 ;  /* 0x0000b41601007387 */ /* 0x000fe40000100800 */
[----:B------:R-:W-:-:S02]  /*77840*/  FMUL R18, R0, R18 ;  /* 0x0000001200127220 */ /* 0x000fc40000400000 */
[C---:B0-----:R-:W-:Y:S02]  /*77850*/  FMUL R8, R0.reuse, R21 ;  /* 0x0000001500087220 */ /* 0x041fe40000400000 */
[C---:B--2---:R-:W-:Y:S02]  /*77860*/  FMUL R3, R0.reuse, R20 ;  /* 0x0000001400037220 */ /* 0x044fe40000400000 */
[C---:B------:R-:W-:Y:S01]  /*77870*/  FMUL R13, R0.reuse, R13 ;  /* 0x0000000d000d7220 */ /* 0x040fe20000400000 */
[----:B------:R0:W-:Y:S02]  /*77880*/  STL [R1+0xa0], R8 ;  /* 0x0000a00801007387 */ /* 0x0001e40000100800 */
[----:B------:R2:W-:Y:S02]  /*77890*/  STL [R1+0xa4], R3 ;  /* 0x0000a40301007387 */ /* 0x0005e40000100800 */
[----:B------:R-:W-:Y:S02]  /*778a0*/  STL [R1+0x130], R18 ;  /* 0x0001301201007387 */ /* 0x000fe40000100800 */
[----:B0-----:R-:W-:-:S02]  /*778b0*/  FMUL R8, R0, R17 ;  /* 0x0000001100087220 */ /* 0x001fc40000400000 */
[----:B--2---:R-:W-:-:S03]  /*778c0*/  FMUL R3, R0, R14 ;  /* 0x0000000e00037220 */ /* 0x004fc60000400000 */
[----:B------:R3:W-:Y:S02]  /*778d0*/  STL [R1+0x134], R8 ;  /* 0x0001340801007387 */ /* 0x0007e40000100800 */
[----:B------:R0:W-:Y:S02]  /*778e0*/  STL [R1+0x350], R3 ;  /* 0x0003500301007387 */ /* 0x0001e40000100800 */
[----:B------:R-:W-:Y:S02]  /*778f0*/  STL [R1+0x354], R13 ;  /* 0x0003540d01007387 */ /* 0x000fe40000100800 */
[C---:B---3--:R-:W-:Y:S02]  /*77900*/  FMUL R8, R0.reuse, R10 ;  /* 0x0000000a00087220 */ /* 0x048fe40000400000 */
[----:B------:R-:W1:Y:S01]  /*77910*/  LDL.LU R10, [R1+0xbc8] ;  /* 0x000bc800010a7983 */ /* 0x000e620000300800 */
[C---:B0-----:R-:W-:Y:S02]  /*77920*/  FMUL R3, R0.reuse, R9 ;  /* 0x0000000900037220 */ /* 0x041fe40000400000 */
[----:B------:R4:W-:Y:S02]  /*77930*/  STL [R1+0x340], R8 ;  /* 0x0003400801007387 */ /* 0x0009e40000100800 */
[----:B------:R-:W2:Y:S01]  /*77940*/  LDL.LU R9, [R1+0xbcc] ;  /* 0x000bcc0001097983 */ /* 0x000ea20000300800 */
[----:B------:R-:W-:Y:S01]  /*77950*/  STL [R1+0x344], R3 ;  /* 0x0003440301007387 */ /* 0x000fe20000100800 */
[----:B----4-:R-:W-:-:S02]  /*77960*/  FMUL R8, R0, R11 ;  /* 0x0000000b00087220 */ /* 0x010fc40000400000 */
[----:B------:R-:W-:-:S03]  /*77970*/  FMUL R0, R0, R7 ;  /* 0x0000000700007220 */ /* 0x000fc60000400000 */
[----:B------:R0:W-:Y:S01]  /*77980*/  STL [R1+0x330], R8 ;  /* 0x0003300801007387 */ /* 0x0001e20000100800 */
[----:B------:R-:W3:Y:S02]  /*77990*/  LDL.LU R23, [R1+0xbb8] ;  /* 0x000bb80001177983 */ /* 0x000ee40000300800 */
[----:B------:R4:W-:Y:S02]  /*779a0*/  STL [R1+0x334], R0 ;  /* 0x0003340001007387 */ /* 0x0009e40000100800 */
[----:B------:R-:W3:Y:S01]  /*779b0*/  LDL.LU R22, [R1+0xbbc] ;  /* 0x000bbc0001167983 */ /* 0x000ee20000300800 */
[----:B------:R-:W3:Y:S04]  /*779c0*/  LDL.LU R21, [R1+0xba8] ;  /* 0x000ba80001157983 */ /* 0x000ee80000300800 */
[----:B0-----:R-:W3:Y:S01]  /*779d0*/  LDL.LU R8, [R1+0xbac] ;  /* 0x000bac0001087983 */ /* 0x001ee20000300800 */
[----:B------:R-:W3:Y:S02]  /*779e0*/  LDL.LU R20, [R1+0xb98] ;  /* 0x000b980001147983 */ /* 0x000ee40000300800 */
[----:B------:R-:W3:Y:S02]  /*779f0*/  LDL.LU R18, [R1+0xb9c] ;  /* 0x000b9c0001127983 */ /* 0x000ee40000300800 */
[----:B------:R-:W3:Y:S01]  /*77a00*/  LDL.LU R17, [R1+0xb88] ;  /* 0x000b880001117983 */ /* 0x000ee20000300800 */
[----:B------:R-:W3:Y:S01]  /*77a10*/  LDL.LU R14, [R1+0xb8c] ;  /* 0x000b8c00010e7983 */ /* 0x000ee20000300800 */
[----:B------:R-:W-:-:S02]  /*77a20*/  FADD R3, -R28, R12 ;  /* 0x0000000c1c037221 */ /* 0x000fc40000000100 */
[----:B------:R-:W3:Y:S02]  /*77a30*/  LDL.LU R13, [R1+0xb78] ;  /* 0x000b7800010d7983 */ /* 0x000ee40000300800 */
[----:B------:R-:W3:Y:S01]  /*77a40*/  LDL.LU R12, [R1+0xb7c] ;  /* 0x000b7c00010c7983 */ /* 0x000ee20000300800 */
[----:B------:R-:W3:Y:S01]  /*77a50*/  LDL.LU R11, [R1+0x818] ;  /* 0x00081800010b7983 */ /* 0x000ee20000300800 */
[----:B----4-:R1:W0:Y:S01]  /*77a60*/  MUFU.EX2 R0, R6 ;  /* 0x0000000600007308 */ /* 0x0102220000000800 */
[----:B------:R-:W3:Y:S02]  /*77a70*/  LDL.LU R7, [R1+0x81c] ;  /* 0x00081c0001077983 */ /* 0x000ee40000300800 */
[C---:B-1----:R-:W-:Y:S02]  /*77a80*/  FMUL R6, R2.reuse, R10 ;  /* 0x0000000a02067220 */ /* 0x042fe40000400000 */
[----:B------:R-:W4:Y:S03]  /*77a90*/  LDL.LU R10, [R1+0x7f8] ;  /* 0x0007f800010a7983 */ /* 0x000f260000300800 */
[----:B------:R1:W-:Y:S02]  /*77aa0*/  STL [R1+0xd8], R6 ;  /* 0x0000d80601007387 */ /* 0x0003e40000100800 */
[C---:B--2---:R-:W-:Y:S01]  /*77ab0*/  FMUL R9, R2.reuse, R9 ;  /* 0x0000000902097220 */ /* 0x044fe20000400000 */
[----:B-1----:R-:W2:Y:S04]  /*77ac0*/  LDL.LU R6, [R1+0x7fc] ;  /* 0x0007fc0001067983 */ /* 0x002ea80000300800 */
[----:B------:R1:W-:Y:S02]  /*77ad0*/  STL [R1+0xdc], R9 ;  /* 0x0000dc0901007387 */ /* 0x0003e40000100800 */
[----:B---3--:R-:W-:-:S02]  /*77ae0*/  FMUL R24, R2, R23 ;  /* 0x0000001702187220 */ /* 0x008fc40000400000 */
[C---:B------:R-:W-:Y:S01]  /*77af0*/  FMUL R23, R2.reuse, R22 ;  /* 0x0000001602177220 */ /* 0x040fe20000400000 */
[----:B-1----:R-:W3:Y:S02]  /*77b00*/  LDL.LU R9, [R1+0x11b0] ;  /* 0x0011b00001097983 */ /* 0x002ee40000300800 */
[----:B------:R-:W-:Y:S02]  /*77b10*/  STL [R1+0xc8], R24 ;  /* 0x0000c81801007387 */ /* 0x000fe40000100800 */
[----:B------:R-:W-:Y:S01]  /*77b20*/  STL [R1+0xcc], R23 ;  /* 0x0000cc1701007387 */ /* 0x000fe20000100800 */
[----:B------:R-:W-:-:S03]  /*77b30*/  FMUL R22, R2, R8 ;  /* 0x0000000802167220 */ /* 0x000fc60000400000 */
[----:B------:R-:W0:Y:S01]  /*77b40*/  LDL.LU R8, [R1+0x11b4] ;  /* 0x0011b40001087983 */ /* 0x000e220000300800 */
[----:B------:R-:W-:-:S05]  /*77b50*/  FMUL R21, R2, R21 ;  /* 0x0000001502157220 */ /* 0x000fca0000400000 */
[----:B------:R1:W-:Y:S01]  /*77b60*/  STL [R1+0xb8], R21 ;  /* 0x0000b81501007387 */ /* 0x0003e20000100800 */
[----:B------:R-:W-:Y:S02]  /*77b70*/  STL [R1+0xbc], R22 ;  /* 0x0000bc1601007387 */ /* 0x000fe40000100800 */
[C---:B------:R-:W-:Y:S02]  /*77b80*/  FMUL R11, R2.reuse, R11 ;  /* 0x0000000b020b7220 */ /* 0x040fe40000400000 */
[C---:B-1----:R-:W-:Y:S02]  /*77b90*/  FMUL R21, R2.reuse, R20 ;  /* 0x0000001402157220 */ /* 0x042fe40000400000 */
[C---:B------:R-:W-:Y:S02]  /*77ba0*/  FMUL R20, R2.reuse, R18 ;  /* 0x0000001202147220 */ /* 0x040fe40000400000 */
[C---:B------:R-:W-:Y:S02]  /*77bb0*/  FMUL R18, R2.reuse, R17 ;  /* 0x0000001102127220 */ /* 0x040fe40000400000 */
[----:B------:R-:W-:-:S02]  /*77bc0*/  FMUL R17, R2, R14 ;  /* 0x0000000e02117220 */ /* 0x000fc40000400000 */
[C---:B------:R-:W-:Y:S01]  /*77bd0*/  FMUL R14, R2.reuse, R13 ;  /* 0x0000000d020e7220 */ /* 0x040fe20000400000 */
[----:B------:R-:W-:Y:S01]  /*77be0*/  STL [R1+0xa8], R21 ;  /* 0x0000a81501007387 */ /* 0x000fe20000100800 */
[C---:B------:R-:W-:Y:S02]  /*77bf0*/  FMUL R13, R2.reuse, R12 ;  /* 0x0000000c020d7220 */ /* 0x040fe40000400000 */
[----:B------:R-:W-:Y:S02]  /*77c00*/  STL [R1+0xac], R20 ;  /* 0x0000ac1401007387 */ /* 0x000fe40000100800 */
[----:B------:R-:W-:Y:S01]  /*77c10*/  STL [R1+0x138], R18 ;  /* 0x0001381201007387 */ /* 0x000fe20000100800 */
[----:B------:R-:W-:Y:S01]  /*77c20*/  STL [R1+0x13c], R17 ;  /* 0x00013c1101007387 */ /* 0x000fe20000100800 */
[----:B------:R-:W-:Y:S02]  /*77c30*/  STL [R1+0x358], R14 ;  /* 0x0003580e01007387 */ /* 0x000fe40000100800 */
[----:B------:R-:W-:-:S02]  /*77c40*/  FMUL R12, R2, R7 ;  /* 0x00000007020c7220 */ /* 0x000fc40000400000 */
[----:B------:R-:W-:Y:S01]  /*77c50*/  STL [R1+0x35c], R13 ;  /* 0x00035c0d01007387 */ /* 0x000fe20000100800 */
[----:B------:R-:W3:Y:S01]  /*77c60*/  LDL.LU R7, [R1+0x800] ;  /* 0x0008000001077983 */ /* 0x000ee20000300800 */
[----:B------:R4:W-:Y:S02]  /*77c70*/  STL [R1+0x348], R11 ;  /* 0x0003480b01007387 */ /* 0x0009e40000100800 */
[----:B------:R-:W-:Y:S02]  /*77c80*/  STL [R1+0x34c], R12 ;  /* 0x00034c0c01007387 */ /* 0x000fe40000100800 */
[C---:B----4-:R-:W-:Y:S02]  /*77c90*/  FMUL R11, R2.reuse, R10 ;  /* 0x0000000a020b7220 */ /* 0x050fe40000400000 */
[C---:B--2---:R-:W-:Y:S02]  /*77ca0*/  FMUL R10, R2.reuse, R6 ;  /* 0x00000006020a7220 */ /* 0x044fe40000400000 */
[----:B------:R-:W2:Y:S01]  /*77cb0*/  LDL.LU R6, [R1+0x804] ;  /* 0x0008040001067983 */ /* 0x000ea20000300800 */
[----:B------:R-:W-:Y:S02]  /*77cc0*/  STL [R1+0x338], R11 ;  /* 0x0003380b01007387 */ /* 0x000fe40000100800 */
[----:B------:R-:W-:Y:S02]  /*77cd0*/  STL [R1+0x33c], R10 ;  /* 0x00033c0a01007387 */ /* 0x000fe40000100800 */
[----:B---3--:R-:W-:-:S05]  /*77ce0*/  FFMA R9, R2, R9, R5 ;  /* 0x0000000902097223 */ /* 0x008fca0000000005 */
[----:B------:R1:W-:Y:S01]  /*77cf0*/  STL [R1+0x11b0], R9 ;  /* 0x0011b00901007387 */ /* 0x0003e20000100800 */
[----:B0-----:R-:W-:Y:S02]  /*77d00*/  FFMA R8, R0, R8, R4 ;  /* 0x0000000800087223 */ /* 0x001fe40000000004 */
[----:B------:R-:W3:Y:S02]  /*77d10*/  LDL.LU R25, [R1+0x7e0] ;  /* 0x0007e00001197983 */ /* 0x000ee40000300800 */
[----:B------:R-:W2:Y:S01]  /*77d20*/  LDL.LU R24, [R1+0x7e4] ;  /* 0x0007e40001187983 */ /* 0x000ea20000300800 */
[----:B------:R-:W2:Y:S01]  /*77d30*/  LDL.LU R23, [R1+0x7d0] ;  /* 0x0007d00001177983 */ /* 0x000ea20000300800 */
[----:B------:R0:W-:Y:S03]  /*77d40*/  STL [R1+0x11b4], R8 ;  /* 0x0011b40801007387 */ /* 0x0001e60000100800 */
[----:B-1----:R-:W2:Y:S01]  /*77d50*/  LDL.LU R9, [R1+0x7d4] ;  /* 0x0007d40001097983 */ /* 0x002ea20000300800 */
[----:B------:R-:W-:-:S02]  /*77d60*/  FADD R2, -R19, R29 ;  /* 0x0000001d13027221 */ /* 0x000fc40000000100 */
[----:B------:R-:W-:Y:S02]  /*77d70*/  FMUL R5, R3, 1.4426950216293334961 ;  /* 0x3fb8aa3b03057820 */ /* 0x000fe40000400000 */
[----:B------:R-:W2:Y:S01]  /*77d80*/  LDL.LU R12, [R1+0x434] ;  /* 0x00043400010c7983 */ /* 0x000ea20000300800 */
[----:B------:R-:W2:Y:S01]  /*77d90*/  LDL R28, [R1+0x109c] ;  /* 0x00109c00011c7983 */ /* 0x000ea20000100800 */
[----:B------:R-:W-:Y:S02]  /*77da0*/  FMUL R4, R2, 1.4426950216293334961 ;  /* 0x3fb8aa3b02047820 */ /* 0x000fe40000400000 */
[----:B------:R-:W2:Y:S01]  /*77db0*/  LDL.LU R29, [R1+0x438] ;  /* 0x00043800011d7983 */ /* 0x000ea20000300800 */
[----:B------:R2:W1:Y:S01]  /*77dc0*/  MUFU.EX2 R2, R5 ;  /* 0x0000000500027308 */ /* 0x0004620000000800 */
[----:B------:R-:W2:Y:S01]  /*77dd0*/  LDL R19, [R1+0x1094] ;  /* 0x0010940001137983 */ /* 0x000ea20000100800 */
[----:B------:R-:W2:Y:S03]  /*77de0*/  LDL.LU R22, [R1+0x7c0] ;  /* 0x0007c00001167983 */ /* 0x000ea60000300800 */
[----:B------:R-:W0:Y:S01]  /*77df0*/  LDS R3, [R15.X8+0x40700] ;  /* 0x040700000f037984 */ /* 0x000e220000008800 */
[----:B------:R-:W-:-:S05]  /*77e00*/  FMUL R7, R0, R7 ;  /* 0x0000000700077220 */ /* 0x000fca0000400000 */
[----:B------:R0:W-:Y:S01]  /*77e10*/  STL [R1+0x120], R7 ;  /* 0x0001200701007387 */ /* 0x0001e20000100800 */
[----:B------:R-:W2:Y:S02]  /*77e20*/  LDL.LU R21, [R1+0x7c4] ;  /* 0x0007c40001157983 */ /* 0x000ea40000300800 */
[----:B--2---:R-:W-:-:S05]  /*77e30*/  FMUL R5, R0, R6 ;  /* 0x0000000600057220 */ /* 0x004fca0000400000 */
[----:B------:R2:W-:Y:S01]  /*77e40*/  STL [R1+0x124], R5 ;  /* 0x0001240501007387 */ /* 0x0005e20000100800 */
[----:B------:R-:W4:Y:S02]  /*77e50*/  LDL.LU R20, [R1+0x7a0] ;  /* 0x0007a00001147983 */ /* 0x000f240000300800 */
[----:B0-----:R-:W4:Y:S02]  /*77e60*/  LDL.LU R8, [R1+0x7a4] ;  /* 0x0007a40001087983 */ /* 0x001f240000300800 */
[----:B------:R-:W4:Y:S01]  /*77e70*/  LDL.LU R18, [R1+0x780] ;  /* 0x0007800001127983 */ /* 0x000f220000300800 */
[----:B------:R-:W4:Y:S01]  /*77e80*/  LDL.LU R17, [R1+0x784] ;  /* 0x0007840001117983 */ /* 0x000f220000300800 */
[----:B------:R-:W4:Y:S02]  /*77e90*/  LDL.LU R14, [R1+0x770] ;  /* 0x00077000010e7983 */ /* 0x000f240000300800 */
[----:B------:R-:W4:Y:S02]  /*77ea0*/  LDL.LU R13, [R1+0x774] ;  /* 0x00077400010d7983 */ /* 0x000f240000300800 */
[----:B------:R-:W4:Y:S01]  /*77eb0*/  LDL.LU R11, [R1+0x750] ;  /* 0x00075000010b7983 */ /* 0x000f220000300800 */
[----:B------:R-:W4:Y:S01]  /*77ec0*/  LDL.LU R10, [R1+0x754] ;  /* 0x00075400010a7983 */ /* 0x000f220000300800 */
[----:B------:R-:W4:Y:S02]  /*77ed0*/  LDL.64 R6, [R1+0x1528] ;  /* 0x0015280001067983 */ /* 0x000f240000100a00 */
[----:B---3--:R-:W-:-:S02]  /*77ee0*/  FMUL R25, R0, R25 ;  /* 0x0000001900197220 */ /* 0x008fc40000400000 */
[C---:B--2---:R-:W-:Y:S02]  /*77ef0*/  FMUL R24, R0.reuse, R24 ;  /* 0x0000001800187220 */ /* 0x044fe40000400000 */
[C---:B------:R-:W-:Y:S01]  /*77f00*/  FMUL R5, R0.reuse, R23 ;  /* 0x0000001700057220 */ /* 0x040fe20000400000 */
[----:B------:R-:W-:Y:S02]  /*77f10*/  STL [R1+0x110], R25 ;  /* 0x0001101901007387 */ /* 0x000fe40000100800 */
[----:B------:R-:W-:Y:S02]  /*77f20*/  STL [R1+0x114], R24 ;  /* 0x0001141801007387 */ /* 0x000fe40000100800 */
[C---:B------:R-:W-:Y:S02]  /*77f30*/  FMUL R23, R0.reuse, R9 ;  /* 0x0000000900177220 */ /* 0x040fe40000400000 */
[----:B------:R-:W1:Y:S01]  /*77f40*/  LDL.LU R9, [R1+0x808] ;  /* 0x0008080001097983 */ /* 0x000e620000300800 */
[----:B------:R0:W-:Y:S03]  /*77f50*/  STL [R1+0x100], R5 ;  /* 0x0001000501007387 */ /* 0x0001e60000100800 */
[----:B0-----:R-:W2:Y:S01]  /*77f60*/  LDL.LU R5, [R1+0x80c] ;  /* 0x00080c0001057983 */ /* 0x001ea20000300800 */
[----:B------:R0:W-:Y:S02]  /*77f70*/  STL [R1+0x104], R23 ;  /* 0x0001041701007387 */ /* 0x0001e40000100800 */
[----:B0-----:R-:W-:-:S02]  /*77f80*/  FMUL R23, R0, R22 ;  /* 0x0000001600177220 */ /* 0x001fc40000400000 */
[----:B------:R-:W-:-:S03]  /*77f90*/  FMUL R22, R0, R21 ;  /* 0x0000001500167220 */ /* 0x000fc60000400000 */
[----:B------:R-:W-:Y:S02]  /*77fa0*/  STL [R1+0xf0], R23 ;  /* 0x0000f01701007387 */ /* 0x000fe40000100800 */
[----:B------:R-:W-:Y:S02]  /*77fb0*/  STL [R1+0xf4], R22 ;  /* 0x0000f41601007387 */ /* 0x000fe40000100800 */
[C---:B----4-:R-:W-:Y:S02]  /*77fc0*/  FMUL R21, R0.reuse, R20 ;  /* 0x0000001400157220 */ /* 0x050fe40000400000 */
[C---:B------:R-:W-:Y:S02]  /*77fd0*/  FMUL R20, R0.reuse, R8 ;  /* 0x0000000800147220 */ /* 0x040fe40000400000 */
[C---:B------:R-:W-:Y:S02]  /*77fe0*/  FMUL R18, R0.reuse, R18 ;  /* 0x0000001200127220 */ /* 0x040fe40000400000 */
[----:B------:R-:W-:-:S02]  /*77ff0*/  FMUL R17, R0, R17 ;  /* 0x0000001100117220 */ /* 0x000fc40000400000 */
[C---:B------:R-:W-:Y:S01]  /*78000*/  FMUL R14, R0.reuse, R14 ;  /* 0x0000000e000e7220 */ /* 0x040fe20000400000 */
[----:B------:R-:W-:Y:S01]  /*78010*/  STL [R1+0xe0], R21 ;  /* 0x0000e01501007387 */ /* 0x000fe20000100800 */
[C---:B------:R-:W-:Y:S02]  /*78020*/  FMUL R13, R0.reuse, R13 ;  /* 0x0000000d000d7220 */ /* 0x040fe40000400000 */
[----:B------:R-:W-:Y:S02]  /*78030*/  STL [R1+0xe4], R20 ;  /* 0x0000e41401007387 */ /* 0x000fe40000100800 */
[C---:B------:R-:W-:Y:S01]  /*78040*/  FMUL R11, R0.reuse, R11 ;  /* 0x0000000b000b7220 */ /* 0x040fe20000400000 */
[----:B------:R-:W-:Y:S01]  /*78050*/  STL [R1+0x140], R18 ;  /* 0x0001401201007387 */ /* 0x000fe20000100800 */
[----:B------:R-:W-:Y:S02]  /*78060*/  STL [R1+0x144], R17 ;  /* 0x0001441101007387 */ /* 0x000fe40000100800 */
[----:B------:R-:W-:Y:S02]  /*78070*/  STL [R1+0x320], R14 ;  /* 0x0003200e01007387 */ /* 0x000fe40000100800 */
[----:B------:R-:W-:Y:S01]  /*78080*/  STL [R1+0x324], R13 ;  /* 0x0003240d01007387 */ /* 0x000fe20000100800 */
[----:B------:R0:W-:Y:S01]  /*78090*/  STL [R1+0x310], R11 ;  /* 0x0003100b01007387 */ /* 0x0001e20000100800 */
[----:B------:R-:W-:-:S03]  /*780a0*/  FMUL R0, R0, R10 ;  /* 0x0000000a00007220 */ /* 0x000fc60000400000 */
[----:B------:R-:W3:Y:S04]  /*780b0*/  LDS R8, [R15.X8+0x40800] ;  /* 0x040800000f087984 */ /* 0x000ee80000008800 */
[----:B0-----:R-:W4:Y:S01]  /*780c0*/  LDL.LU R11, [R1+0x7e8] ;  /* 0x0007e800010b7983 */ /* 0x001f220000300800 */
[----:B------:R0:W-:Y:S02]  /*780d0*/  STL [R1+0x314], R0 ;  /* 0x0003140001007387 */ /* 0x0001e40000100800 */
[----:B------:R-:W3:Y:S02]  /*780e0*/  LDL.LU R10, [R1+0x7ec] ;  /* 0x0007ec00010a7983 */ /* 0x000ee40000300800 */
[C---:B-1----:R-:W-:Y:S01]  /*780f0*/  FMUL R9, R2.reuse, R9 ;  /* 0x0000000902097220 */ /* 0x042fe20000400000 */
[----:B------:R-:W3:Y:S01]  /*78100*/  LDL.LU R27, [R1+0x7d8] ;  /* 0x0007d800011b7983 */ /* 0x000ee20000300800 */
[----:B0-----:R2:W0:Y:S03]  /*78110*/  MUFU.EX2 R0, R4 ;  /* 0x0000000400007308 */ /* 0x0014260000000800 */
[----:B------:R1:W-:Y:S01]  /*78120*/  STL [R1+0x128], R9 ;  /* 0x0001280901007387 */ /* 0x0003e20000100800 */
[----:B------:R-:W3:Y:S02]  /*78130*/  LDL.LU R26, [R1+0x7dc] ;  /* 0x0007dc00011a7983 */ /* 0x000ee40000300800 */
[----:B--2---:R-:W-:-:S05]  /*78140*/  FMUL R4, R2, R5 ;  /* 0x0000000502047220 */ /* 0x004fca0000400000 */
[----:B------:R2:W-:Y:S01]  /*78150*/  STL [R1+0x12c], R4 ;  /* 0x00012c0401007387 */ /* 0x0005e20000100800 */
[----:B------:R-:W3:Y:S02]  /*78160*/  LDL.LU R25, [R1+0x7c8] ;  /* 0x0007c80001197983 */ /* 0x000ee40000300800 */
[----:B------:R-:W3:Y:S02]  /*78170*/  LDL.LU R24, [R1+0x7cc] ;  /* 0x0007cc0001187983 */ /* 0x000ee40000300800 */
[----:B------:R-:W3:Y:S01]  /*78180*/  LDL.LU R23, [R1+0x7a8] ;  /* 0x0007a80001177983 */ /* 0x000ee20000300800 */
[----:B-1----:R-:W3:Y:S01]  /*78190*/  LDL.LU R9, [R1+0x7ac] ;  /* 0x0007ac0001097983 */ /* 0x002ee20000300800 */
[----:B------:R-:W3:Y:S02]  /*781a0*/  LDL.LU R22, [R1+0x788] ;  /* 0x0007880001167983 */ /* 0x000ee40000300800 */
[----:B------:R-:W3:Y:S02]  /*781b0*/  LDL.LU R21, [R1+0x78c] ;  /* 0x00078c0001157983 */ /* 0x000ee40000300800 */
[----:B------:R-:W3:Y:S01]  /*781c0*/  LDL.LU R20, [R1+0x778] ;  /* 0x0007780001147983 */ /* 0x000ee20000300800 */
[----:B------:R-:W3:Y:S01]  /*781d0*/  LDL.LU R18, [R1+0x77c] ;  /* 0x00077c0001127983 */ /* 0x000ee20000300800 */
[----:B------:R-:W3:Y:S02]  /*781e0*/  LDL.LU R17, [R1+0x758] ;  /* 0x0007580001117983 */ /* 0x000ee40000300800 */
[----:B------:R-:W3:Y:S02]  /*781f0*/  LDL.LU R14, [R1+0x75c] ;  /* 0x00075c00010e7983 */ /* 0x000ee40000300800 */
[----:B------:R-:W3:Y:S01]  /*78200*/  LDL.LU R13, [R1+0x11b8] ;  /* 0x0011b800010d7983 */ /* 0x000ee20000300800 */
[----:B--2---:R-:W2:Y:S01]  /*78210*/  LDL.64 R4, [R1+0x1520] ;  /* 0x0015200001047983 */ /* 0x004ea20000100a00 */
[----:B----4-:R-:W-:-:S05]  /*78220*/  FMUL R11, R2, R11 ;  /* 0x0000000b020b7220 */ /* 0x010fca0000400000 */
[----:B------:R1:W-:Y:S01]  /*78230*/  STL [R1+0x118], R11 ;  /* 0x0001180b01007387 */ /* 0x0003e20000100800 */
[C---:B---3--:R-:W-:Y:S02]  /*78240*/  FMUL R27, R2.reuse, R27 ;  /* 0x0000001b021b7220 */ /* 0x048fe40000400000 */
[----:B-1----:R-:W-:-:S05]  /*78250*/  FMUL R11, R2, R10 ;  /* 0x0000000a020b7220 */ /* 0x002fca0000400000 */
[----:B------:R1:W-:Y:S04]  /*78260*/  STL [R1+0x11c], R11 ;  /* 0x00011c0b01007387 */ /* 0x0003e80000100800 */
[----:B-1----:R-:W3:Y:S01]  /*78270*/  LDL.64 R10, [R1+0x1518] ;  /* 0x00151800010a7983 */ /* 0x002ee20000100a00 */
[----:B------:R1:W-:Y:S02]  /*78280*/  STL [R1+0x108], R27 ;  /* 0x0001081b01007387 */ /* 0x0003e40000100800 */
[C---:B-1----:R-:W-:Y:S02]  /*78290*/  FMUL R27, R2.reuse, R26 ;  /* 0x0000001a021b7220 */ /* 0x042fe40000400000 */
[C---:B------:R-:W-:Y:S02]  /*782a0*/  FMUL R26, R2.reuse, R25 ;  /* 0x00000019021a7220 */ /* 0x040fe40000400000 */
[----:B------:R-:W-:-:S02]  /*782b0*/  FMUL R25, R2, R24 ;  /* 0x0000001802197220 */ /* 0x000fc40000400000 */
[C---:B------:R-:W-:Y:S01]  /*782c0*/  FMUL R24, R2.reuse, R23 ;  /* 0x0000001702187220 */ /* 0x040fe20000400000 */
[----:B------:R-:W-:Y:S01]  /*782d0*/  STL [R1+0x10c], R27 ;  /* 0x00010c1b01007387 */ /* 0x000fe20000100800 */
[----:B------:R-:W-:Y:S02]  /*782e0*/  STL [R1+0xf8], R26 ;  /* 0x0000f81a01007387 */ /* 0x000fe40000100800 */
[C---:B------:R-:W-:Y:S02]  /*782f0*/  FMUL R23, R2.reuse, R9 ;  /* 0x0000000902177220 */ /* 0x040fe40000400000 */
[----:B------:R1:W-:Y:S01]  /*78300*/  STL [R1+0xfc], R25 ;  /* 0x0000fc1901007387 */ /* 0x0003e20000100800 */
[----:B------:R-:W0:Y:S01]  /*78310*/  LDL.LU R9, [R1+0x11bc] ;  /* 0x0011bc0001097983 */ /* 0x000e220000300800 */
[C---:B------:R-:W-:Y:S02]  /*78320*/  FMUL R22, R2.reuse, R22 ;  /* 0x0000001602167220 */ /* 0x040fe40000400000 */
[----:B------:R-:W-:-:S02]  /*78330*/  FMUL R21, R2, R21 ;  /* 0x0000001502157220 */ /* 0x000fc40000400000 */
[C---:B------:R-:W-:Y:S01]  /*78340*/  FMUL R20, R2.reuse, R20 ;  /* 0x0000001402147220 */ /* 0x040fe20000400000 */
[----:B------:R4:W-:Y:S01]  /*78350*/  STL [R1+0xe8], R24 ;  /* 0x0000e81801007387 */ /* 0x0009e20000100800 */
[C---:B------:R-:W-:Y:S02]  /*78360*/  FMUL R18, R2.reuse, R18 ;  /* 0x0000001202127220 */ /* 0x040fe40000400000 */
[----:B------:R-:W-:Y:S02]  /*78370*/  STL [R1+0xec], R23 ;  /* 0x0000ec1701007387 */ /* 0x000fe40000100800 */
[C---:B------:R-:W-:Y:S01]  /*78380*/  FMUL R17, R2.reuse, R17 ;  /* 0x0000001102117220 */ /* 0x040fe20000400000 */
[----:B------:R-:W-:Y:S01]  /*78390*/  STL [R1+0x148], R22 ;  /* 0x0001481601007387 */ /* 0x000fe20000100800 */
[C---:B------:R-:W-:Y:S02]  /*783a0*/  FMUL R14, R2.reuse, R14 ;  /* 0x0000000e020e7220 */ /* 0x040fe40000400000 */
[----:B------:R-:W-:Y:S02]  /*783b0*/  STL [R1+0x14c], R21 ;  /* 0x00014c1501007387 */ /* 0x000fe40000100800 */
[----:B------:R-:W-:-:S02]  /*783c0*/  FFMA R13, R2, R13, R3 ;  /* 0x0000000d020d7223 */ /* 0x000fc40000000003 */
[C---:B------:R-:W-:Y:S01]  /*783d0*/  IMAD.WIDE R6, R16.reuse, 0x2, R6 ;  /* 0x0000000210067825 */ /* 0x040fe200078e0206 */
[----:B------:R-:W-:Y:S03]  /*783e0*/  STL [R1+0x328], R20 ;  /* 0x0003281401007387 */ /* 0x000fe60000100800 */
[----:B------:R-:W-:Y:S02]  /*783f0*/  STL [R1+0x32c], R18 ;  /* 0x00032c1201007387 */ /* 0x000fe40000100800 */
[----:B------:R-:W-:Y:S02]  /*78400*/  STL [R1+0x318], R17 ;  /* 0x0003181101007387 */ /* 0x000fe40000100800 */
[----:B------:R-:W-:Y:S01]  /*78410*/  STL [R1+0x31c], R14 ;  /* 0x00031c0e01007387 */ /* 0x000fe20000100800 */
[----:B------:R-:W-:Y:S04]  /*78420*/  STL [R1+0x11b8], R13 ;  /* 0x0011b80d01007387 */ /* 0x000fe80000100800 */
[----:B-1----:R1:W4:Y:S01]  /*78430*/  LDG.E.U16 R25, [R6.64] ;  /* 0x0000000406197981 */ /* 0x002322000c1e1500 */
[----:B--2---:R-:W-:-:S04]  /*78440*/  IMAD.WIDE R4, R16, 0x2, R4 ;  /* 0x0000000210047825 */ /* 0x004fc800078e0204 */
[----:B---3--:R-:W-:Y:S02]  /*78450*/  IMAD.WIDE R2, R16, 0x2, R10 ;  /* 0x0000000210027825 */ /* 0x008fe400078e020a */
[----:B------:R-:W2:Y:S02]  /*78460*/  LDL.LU R10, [R1+0x740] ;  /* 0x00074000010a7983 */ /* 0x000ea40000300800 */
[----:B-1----:R-:W3:Y:S02]  /*78470*/  LDL.LU R6, [R1+0x744] ;  /* 0x0007440001067983 */ /* 0x002ee40000300800 */
[----:B------:R1:W3:Y:S04]  /*78480*/  LDG.E.U16 R11, [R4.64] ;  /* 0x00000004040b7981 */ /* 0x0002e8000c1e1500 */
[----:B----4-:R4:W3:Y:S01]  /*78490*/  LDG.E.U16 R24, [R2.64] ;  /* 0x0000000402187981 */ /* 0x0108e2000c1e1500 */
[----:B0-----:R-:W-:-:S03]  /*784a0*/  FFMA R9, R0, R9, R8 ;  /* 0x0000000900097223 */ /* 0x001fc60000000008 */
[----:B-1----:R-:W0:Y:S04]  /*784b0*/  LDS R5, [R15.X8+0x40900] ;  /* 0x040900000f057984 */ /* 0x002e280000008800 */
[----:B------:R1:W-:Y:S04]  /*784c0*/  STL [R1+0x11bc], R9 ;  /* 0x0011bc0901007387 */ /* 0x0003e80000100800 */
[----:B-1----:R-:W3:Y:S01]  /*784d0*/  LDL.LU R9, [R1+0x720] ;  /* 0x0007200001097983 */ /* 0x002ee20000300800 */
[----:B------:R-:W3:Y:S02]  /*784e0*/  LDL.LU R7, [R1+0x724] ;  /* 0x0007240001077983 */ /* 0x000ee40000300800 */
[----:B------:R-:W3:Y:S02]  /*784f0*/  LDL.LU R23, [R1+0x6f0] ;  /* 0x0006f00001177983 */ /* 0x000ee40000300800 */
[----:B------:R-:W3:Y:S01]  /*78500*/  LDL.LU R22, [R1+0x6f4] ;  /* 0x0006f40001167983 */ /* 0x000ee20000300800 */
[----:B------:R-:W3:Y:S01]  /*78510*/  LDL.LU R21, [R1+0x6e0] ;  /* 0x0006e00001157983 */ /* 0x000ee20000300800 */
[----:B------:R-:W3:Y:S02]  /*78520*/  LDL.LU R20, [R1+0x6e4] ;  /* 0x0006e40001147983 */ /* 0x000ee40000300800 */
[----:B------:R-:W3:Y:S02]  /*78530*/  LDL.LU R18, [R1+0x6d0] ;  /* 0x0006d00001127983 */ /* 0x000ee40000300800 */
[----:B------:R-:W-:Y:S01]  /*78540*/  FADD R4, -R28, R12 ;  /* 0x0000000c1c047221 */ /* 0x000fe20000000100 */
[----:B------:R-:W3:Y:S01]  /*78550*/  LDL.LU R17, [R1+0x6d4] ;  /* 0x0006d40001117983 */ /* 0x000ee20000300800 */
[----:B------:R-:W3:Y:S02]  /*78560*/  LDL.LU R12, [R1+0x6c0] ;  /* 0x0006c000010c7983 */ /* 0x000ee40000300800 */
[----:B------:R-:W3:Y:S02]  /*78570*/  LDL.LU R8, [R1+0x6c4] ;  /* 0x0006c40001087983 */ /* 0x000ee40000300800 */
[----:B------:R-:W3:Y:S02]  /*78580*/  LDL.LU R14, [R1+0x43c] ;  /* 0x00043c00010e7983 */ /* 0x000ee40000300800 */
[----:B----4-:R-:W-:-:S02]  /*78590*/  FMUL R2, R4, 1.4426950216293334961 ;  /* 0x3fb8aa3b04027820 */ /* 0x010fc40000400000 */
[----:B------:R-:W-:Y:S01]  /*785a0*/  FADD R3, -R19, R29 ;  /* 0x0000001d13037221 */ /* 0x000fe20000000100 */
[----:B------:R-:W4:Y:S01]  /*785b0*/  LDL R13, [R1+0x1090] ;  /* 0x00109000010d7983 */ /* 0x000f220000100800 */
[----:B------:R-:W4:Y:S02]  /*785c0*/  LDL.LU R29, [R1+0x440] ;  /* 0x00044000011d7983 */ /* 0x000f240000300800 */
[----:B------:R-:W4:Y:S02]  /*785d0*/  LDL R19, [R1+0x1084] ;  /* 0x0010840001137983 */ /* 0x000f240000100800 */
[C---:B--2---:R-:W-:Y:S02]  /*785e0*/  FMUL R4, R0.reuse, R10 ;  /* 0x0000000a00047220 */ /* 0x044fe40000400000 */
[C---:B---3--:R-:W-:Y:S02]  /*785f0*/  FMUL R10, R0.reuse, R6 ;  /* 0x00000006000a7220 */ /* 0x048fe40000400000 */
[----:B------:R-:W2:Y:S01]  /*78600*/  LDL.LU R6, [R1+0x6a0] ;  /* 0x0006a00001067983 */ /* 0x000ea20000300800 */
[----:B------:R1:W-:Y:S02]  /*78610*/  STL [R1+0x210], R4 ;  /* 0x0002100401007387 */ /* 0x0003e40000100800 */
[----:B------:R-:W-:Y:S01]  /*78620*/  STL [R1+0x8ec], R25 ;  /* 0x0008ec1901007387 */ /* 0x000fe20000100800 */
[----:B-1----:R-:W3:Y:S01]  /*78630*/  LDL.LU R4, [R1+0x6a4] ;  /* 0x0006a40001047983 */ /* 0x002ee20000300800 */
[----:B------:R-:W-:Y:S02]  /*78640*/  STL [R1+0x214], R10 ;  /* 0x0002140a01007387 */ /* 0x000fe40000100800 */
[----:B------:R1:W-:Y:S02]  /*78650*/  STL [R1+0x8dc], R11 ;  /* 0x0008dc0b01007387 */ /* 0x0003e40000100800 */
[----:B-1----:R-:W4:Y:S01]  /*78660*/  LDL.LU R11, [R1+0x680] ;  /* 0x00068000010b7983 */ /* 0x002f220000300800 */
[----:B------:R-:W-:-:S02]  /*78670*/  FMUL R9, R0, R9 ;  /* 0x0000000900097220 */ /* 0x000fc40000400000 */
[----:B------:R-:W-:-:S03]  /*78680*/  FMUL R7, R0, R7 ;  /* 0x0000000700077220 */ /* 0x000fc60000400000 */
[----:B------:R1:W-:Y:S01]  /*78690*/  STL [R1+0x200], R9 ;  /* 0x0002000901007387 */ /* 0x0003e20000100800 */
[----:B------:R-:W-:Y:S02]  /*786a0*/  STL [R1+0x8d0], R24 ;  /* 0x0008d01801007387 */ /* 0x000fe40000100800 */
[----:B------:R-:W4:Y:S02]  /*786b0*/  LDL.LU R10, [R1+0x684] ;  /* 0x00068400010a7983 */ /* 0x000f240000300800 */
[----:B------:R0:W-:Y:S01]  /*786c0*/  STL [R1+0x204], R7 ;  /* 0x0002040701007387 */ /* 0x0001e20000100800 */
[----:B-1----:R-:W4:Y:S01]  /*786d0*/  LDL.LU R9, [R1+0x748] ;  /* 0x0007480001097983 */ /* 0x002f220000300800 */
[----:B0-----:R-:W4:Y:S02]  /*786e0*/  LDL.LU R7, [R1+0x74c] ;  /* 0x00074c0001077983 */ /* 0x001f240000300800 */
[C---:B------:R-:W-:Y:S02]  /*786f0*/  FMUL R24, R0.reuse, R23 ;  /* 0x0000001700187220 */ /* 0x040fe40000400000 */
[----:B------:R-:W-:-:S02]  /*78700*/  FMUL R23, R0, R22 ;  /* 0x0000001600177220 */ /* 0x000fc40000400000 */
[C---:B------:R-:W-:Y:S02]  /*78710*/  FMUL R22, R0.reuse, R21 ;  /* 0x0000001500167220 */ /* 0x040fe40000400000 */
[C---:B------:R-:W-:Y:S02]  /*78720*/  FMUL R21, R0.reuse, R20 ;  /* 0x0000001400157220 */ /* 0x040fe40000400000 */
        /* <DEDUP_REMOVED lines=8> */
[C---:B------:R-:W-:Y:S01]  /*787b0*/  FMUL R12, R0.reuse, R8 ;  /* 0x00000008000c7220 */ /* 0x040fe20000400000 */
[----:B------:R-:W-:Y:S01]  /*787c0*/  STL [R1+0x1d4], R18 ;  /* 0x0001d41201007387 */ /* 0x000fe20000100800 */
[----:B------:R2:W-:Y:S01]  /*787d0*/  STL [R1+0x1c0], R17 ;  /* 0x0001c01101007387 */ /* 0x0005e20000100800 */
[----:B------:R-:W0:Y:S02]  /*787e0*/  MUFU.EX2 R2, R2 ;  /* 0x0000000200027308 */ /* 0x000e240000000800 */
[----:B------:R-:W1:Y:S04]  /*787f0*/  LDS R8, [R15.X8+0x40a00] ;  /* 0x040a00000f087984 */ /* 0x000e680000008800 */
[----:B------:R3:W-:Y:S01]  /*78800*/  STL [R1+0x1c4], R12 ;  /* 0x0001c40c01007387 */ /* 0x0007e20000100800 */
[----:B--2---:R-:W-:-:S03]  /*78810*/  FMUL R17, R0, R6 ;  /* 0x0000000600117220 */ /* 0x004fc60000400000 */
[----:B------:R-:W2:Y:S02]  /*78820*/  LDL.LU R6, [R1+0x728] ;  /* 0x0007280001067983 */ /* 0x000ea40000300800 */
[----:B------:R0:W-:Y:S02]  /*78830*/  STL [R1+0x1b0], R17 ;  /* 0x0001b01101007387 */ /* 0x0001e40000100800 */
[C---:B---3--:R-:W-:Y:S02]  /*78840*/  FMUL R12, R0.reuse, R4 ;  /* 0x00000004000c7220 */ /* 0x048fe40000400000 */
[----:B------:R-:W3:Y:S03]  /*78850*/  LDL.LU R4, [R1+0x72c] ;  /* 0x00072c0001047983 */ /* 0x000ee60000300800 */
[----:B------:R-:W-:Y:S02]  /*78860*/  STL [R1+0x1b4], R12 ;  /* 0x0001b40c01007387 */ /* 0x000fe40000100800 */
[----:B----4-:R-:W-:-:S05]  /*78870*/  FMUL R11, R0, R11 ;  /* 0x0000000b000b7220 */ /* 0x010fca0000400000 */
[----:B------:R-:W-:Y:S01]  /*78880*/  STL [R1+0x1a0], R11 ;  /* 0x0001a00b01007387 */ /* 0x000fe20000100800 */
[----:B------:R-:W-:Y:S02]  /*78890*/  FMUL R10, R0, R10 ;  /* 0x0000000a000a7220 */ /* 0x000fe40000400000 */
[----:B------:R-:W-:-:S03]  /*788a0*/  FMUL R0, R3, 1.4426950216293334961 ;  /* 0x3fb8aa3b03007820 */ /* 0x000fc60000400000 */
[----:B------:R-:W-:Y:S01]  /*788b0*/  STL [R1+0x1a4], R10 ;  /* 0x0001a40a01007387 */ /* 0x000fe20000100800 */
[----:B------:R-:W4:Y:S02]  /*788c0*/  LDL.LU R28, [R1+0x6f8] ;  /* 0x0006f800011c7983 */ /* 0x000f240000300800 */
[C---:B0-----:R-:W-:Y:S02]  /*788d0*/  FMUL R9, R2.reuse, R9 ;  /* 0x0000000902097220 */ /* 0x041fe40000400000 */
[----:B------:R-:W-:-:S03]  /*788e0*/  FMUL R3, R2, R7 ;  /* 0x0000000702037220 */ /* 0x000fc60000400000 */
[----:B------:R0:W-:Y:S01]  /*788f0*/  STL [R1+0x218], R9 ;  /* 0x0002180901007387 */ /* 0x0001e20000100800 */
[----:B------:R-:W4:Y:S02]  /*78900*/  LDL.LU R27, [R1+0x6fc] ;  /* 0x0006fc00011b7983 */ /* 0x000f240000300800 */
[----:B------:R3:W-:Y:S02]  /*78910*/  STL [R1+0x21c], R3 ;  /* 0x00021c0301007387 */ /* 0x0007e40000100800 */
[----:B------:R-:W4:Y:S01]  /*78920*/  LDL.LU R26, [R1+0x6e8] ;  /* 0x0006e800011a7983 */ /* 0x000f220000300800 */
[----:B------:R-:W4:Y:S01]  /*78930*/  LDL.LU R25, [R1+0x6ec] ;  /* 0x0006ec0001197983 */ /* 0x000f220000300800 */
[----:B------:R-:W4:Y:S02]  /*78940*/  LDL.LU R24, [R1+0x6d8] ;  /* 0x0006d80001187983 */ /* 0x000f240000300800 */
[----:B------:R-:W4:Y:S02]  /*78950*/  LDL.LU R23, [R1+0x6dc] ;  /* 0x0006dc0001177983 */ /* 0x000f240000300800 */
[----:B------:R-:W4:Y:S01]  /*78960*/  LDL.LU R22, [R1+0x6c8] ;  /* 0x0006c80001167983 */ /* 0x000f220000300800 */
[----:B------:R-:W4:Y:S01]  /*78970*/  LDL.LU R18, [R1+0x6cc] ;  /* 0x0006cc0001127983 */ /* 0x000f220000300800 */
[----:B------:R-:W4:Y:S02]  /*78980*/  LDL.LU R17, [R1+0x6a8] ;  /* 0x0006a80001117983 */ /* 0x000f240000300800 */
[----:B0-----:R-:W4:Y:S02]  /*78990*/  LDL.LU R9, [R1+0x6ac] ;  /* 0x0006ac0001097983 */ /* 0x001f240000300800 */
[----:B------:R-:W4:Y:S02]  /*789a0*/  LDL.LU R12, [R1+0x688] ;  /* 0x00068800010c7983 */ /* 0x000f240000300800 */
[----:B--2---:R-:W-:-:S05]  /*789b0*/  FMUL R6, R2, R6 ;  /* 0x0000000602067220 */ /* 0x004fca0000400000 */
[----:B------:R-:W-:Y:S01]  /*789c0*/  STL [R1+0x208], R6 ;  /* 0x0002080601007387 */ /* 0x000fe20000100800 */
[----:B---3--:R-:W-:-:S03]  /*789d0*/  FMUL R3, R2, R4 ;  /* 0x0000000402037220 */ /* 0x008fc60000400000 */
[----:B------:R-:W2:Y:S02]  /*789e0*/  LDL.LU R4, [R1+0x68c] ;  /* 0x00068c0001047983 */ /* 0x000ea40000300800 */
[----:B------:R0:W-:Y:S02]  /*789f0*/  STL [R1+0x20c], R3 ;  /* 0x00020c0301007387 */ /* 0x0001e40000100800 */
[----:B0-----:R-:W3:Y:S01]  /*78a00*/  LDL.LU R3, [R1+0x11c0] ;  /* 0x0011c00001037983 */ /* 0x001ee20000300800 */
[----:B------:R-:W2:Y:S02]  /*78a10*/  LDL.64 R6, [R1+0x1510] ;  /* 0x0015100001067983 */ /* 0x000ea40000100a00 */
[----:B------:R-:W3:Y:S02]  /*78a20*/  LDL.64 R20, [R1+0x1508] ;  /* 0x0015080001147983 */ /* 0x000ee40000100a00 */
[----:B------:R-:W3:Y:S02]  /*78a30*/  LDL.64 R10, [R1+0x1500] ;  /* 0x00150000010a7983 */ /* 0x000ee40000100a00 */
[----:B----4-:R-:W-:-:S05]  /*78a40*/  FMUL R28, R2, R28 ;  /* 0x0000001c021c7220 */ /* 0x010fca0000400000 */
[----:B------:R0:W-:Y:S02]  /*78a50*/  STL [R1+0x1f8], R28 ;  /* 0x0001f81c01007387 */ /* 0x0001e40000100800 */
[C---:B0-----:R-:W-:Y:S02]  /*78a60*/  FMUL R28, R2.reuse, R27 ;  /* 0x0000001b021c7220 */ /* 0x041fe40000400000 */
[C---:B------:R-:W-:Y:S02]  /*78a70*/  FMUL R27, R2.reuse, R26 ;  /* 0x0000001a021b7220 */ /* 0x040fe40000400000 */
        /* <DEDUP_REMOVED lines=12> */
[----:B------:R-:W-:-:S02]  /*78b40*/  FMUL R17, R2, R9 ;  /* 0x0000000902117220 */ /* 0x000fc40000400000 */
[----:B------:R-:W-:Y:S02]  /*78b50*/  STL [R1+0x1cc], R22 ;  /* 0x0001cc1601007387 */ /* 0x000fe40000100800 */
[----:B------:R-:W1:Y:S01]  /*78b60*/  LDL.LU R9, [R1+0x11c4] ;  /* 0x0011c40001097983 */ /* 0x000e620000300800 */
[----:B------:R-:W1:Y:S01]  /*78b70*/  MUFU.EX2 R0, R0 ;  /* 0x0000000000007308 */ /* 0x000e620000000800 */
[----:B------:R-:W-:Y:S01]  /*78b80*/  FMUL R12, R2, R12 ;  /* 0x0000000c020c7220 */ /* 0x000fe20000400000 */
[----:B------:R-:W-:Y:S01]  /*78b90*/  STL [R1+0x1b8], R18 ;  /* 0x0001b81201007387 */ /* 0x000fe20000100800 */
[----:B------:R-:W-:Y:S03]  /*78ba0*/  STL [R1+0x1bc], R17 ;  /* 0x0001bc1101007387 */ /* 0x000fe60000100800 */
[----:B------:R0:W-:Y:S01]  /*78bb0*/  STL [R1+0x1a8], R12 ;  /* 0x0001a80c01007387 */ /* 0x0001e20000100800 */
[----:B--2---:R-:W-:-:S06]  /*78bc0*/  IMAD.WIDE R6, R16, 0x2, R6 ;  /* 0x0000000210067825 */ /* 0x004fcc00078e0206 */
[----:B------:R2:W4:Y:S01]  /*78bd0*/  LDG.E.U16 R7, [R6.64] ;  /* 0x0000000406077981 */ /* 0x000522000c1e1500 */
[C---:B------:R-:W-:Y:S02]  /*78be0*/  FMUL R4, R2.reuse, R4 ;  /* 0x0000000402047220 */ /* 0x040fe40000400000 */
[----:B---3--:R-:W-:-:S03]  /*78bf0*/  FFMA R3, R2, R3, R5 ;  /* 0x0000000302037223 */ /* 0x008fc60000000005 */
[----:B------:R3:W-:Y:S02]  /*78c00*/  STL [R1+0x1ac], R4 ;  /* 0x0001ac0401007387 */ /* 0x0007e40000100800 */
[----:B------:R2:W-:Y:S02]  /*78c10*/  STL [R1+0x11c0], R3 ;  /* 0x0011c00301007387 */ /* 0x0005e40000100800 */
[----:B0-----:R-:W4:Y:S02]  /*78c20*/  LDL.LU R12, [R1+0x444] ;  /* 0x00044400010c7983 */ /* 0x001f240000300800 */
[----:B------:R-:W4:Y:S01]  /*78c30*/  LDL R28, [R1+0x1080] ;  /* 0x00108000011c7983 */ /* 0x000f220000100800 */
[----:B------:R-:W4:Y:S01]  /*78c40*/  LDL.LU R27, [R1+0x660] ;  /* 0x00066000011b7983 */ /* 0x000f220000300800 */
[----:B------:R-:W4:Y:S02]  /*78c50*/  LDL.LU R26, [R1+0x664] ;  /* 0x00066400011a7983 */ /* 0x000f240000300800 */
[----:B------:R-:W4:Y:S02]  /*78c60*/  LDL.LU R25, [R1+0x650] ;  /* 0x0006500001197983 */ /* 0x000f240000300800 */
[----:B---3--:R-:W-:-:S04]  /*78c70*/  IMAD.WIDE R4, R16, 0x2, R20 ;  /* 0x0000000210047825 */ /* 0x008fc800078e0214 */
[----:B--2---:R-:W-:Y:S01]  /*78c80*/  IMAD.WIDE R2, R16, 0x2, R10 ;  /* 0x0000000210027825 */ /* 0x004fe200078e020a */
[----:B------:R0:W2:Y:S04]  /*78c90*/  LDG.E.U16 R6, [R4.64] ;  /* 0x0000000404067981 */ /* 0x0000a8000c1e1500 */
[----:B0-----:R0:W3:Y:S04]  /*78ca0*/  LDG.E.U16 R4, [R2.64] ;  /* 0x0000000402047981 */ /* 0x0010e8000c1e1500 */
[----:B------:R-:W2:Y:S01]  /*78cb0*/  LDS R5, [R15.X8+0x40b00] ;  /* 0x040b00000f057984 */ /* 0x000ea20000008800 */
[----:B-1----:R-:W-:-:S05]  /*78cc0*/  FFMA R9, R0, R9, R8 ;  /* 0x0000000900097223 */ /* 0x002fca0000000008 */
[----:B------:R1:W-:Y:S01]  /*78cd0*/  STL [R1+0x11c4], R9 ;  /* 0x0011c40901007387 */ /* 0x0003e20000100800 */
[----:B------:R-:W3:Y:S02]  /*78ce0*/  LDL.LU R24, [R1+0x654] ;  /* 0x0006540001187983 */ /* 0x000ee40000300800 */
[----:B------:R-:W3:Y:S02]  /*78cf0*/  LDL.LU R23, [R1+0x630] ;  /* 0x0006300001177983 */ /* 0x000ee40000300800 */
[----:B------:R-:W3:Y:S01]  /*78d00*/  LDL.LU R22, [R1+0x634] ;  /* 0x0006340001167983 */ /* 0x000ee20000300800 */
[----:B------:R-:W3:Y:S01]  /*78d10*/  LDL.LU R21, [R1+0x610] ;  /* 0x0006100001157983 */ /* 0x000ee20000300800 */
[----:B------:R-:W3:Y:S02]  /*78d20*/  LDL.LU R20, [R1+0x614] ;  /* 0x0006140001147983 */ /* 0x000ee40000300800 */
[----:B------:R-:W3:Y:S02]  /*78d30*/  LDL.LU R18, [R1+0x5f0] ;  /* 0x0005f00001127983 */ /* 0x000ee40000300800 */
[----:B0-----:R-:W-:Y:S01]  /*78d40*/  FADD R3, -R13, R14 ;  /* 0x0000000e0d037221 */ /* 0x001fe20000000100 */
[----:B------:R-:W3:Y:S01]  /*78d50*/  LDL.LU R17, [R1+0x5f4] ;  /* 0x0005f40001117983 */ /* 0x000ee20000300800 */
[----:B------:R-:W3:Y:S02]  /*78d60*/  LDL.LU R14, [R1+0x5e0] ;  /* 0x0005e000010e7983 */ /* 0x000ee40000300800 */
[----:B------:R-:W3:Y:S02]  /*78d70*/  LDL.LU R13, [R1+0x5e4] ;  /* 0x0005e400010d7983 */ /* 0x000ee40000300800 */
[----:B------:R-:W3:Y:S01]  /*78d80*/  LDL.LU R10, [R1+0x5d0] ;  /* 0x0005d000010a7983 */ /* 0x000ee20000300800 */
[----:B-1----:R-:W3:Y:S01]  /*78d90*/  LDL.LU R9, [R1+0x5d4] ;  /* 0x0005d40001097983 */ /* 0x002ee20000300800 */
[----:B------:R-:W3:Y:S02]  /*78da0*/  LDL.LU R11, [R1+0x5c0] ;  /* 0x0005c000010b7983 */ /* 0x000ee40000300800 */
[----:B------:R-:W-:-:S02]  /*78db0*/  FADD R2, -R19, R29 ;  /* 0x0000001d13027221 */ /* 0x000fc40000000100 */
[----:B------:R-:W-:Y:S01]  /*78dc0*/  FMUL R3, R3, 1.4426950216293334961 ;  /* 0x3fb8aa3b03037820 */ /* 0x000fe20000400000 */
[----:B----4-:R0:W-:Y:S04]  /*78dd0*/  STL [R1+0x8a4], R7 ;  /* 0x0008a40701007387 */ /* 0x0101e80000100800 */
[----:B0-----:R-:W4:Y:S01]  /*78de0*/  LDL.LU R7, [R1+0x5c4] ;  /* 0x0005c40001077983 */ /* 0x001f220000300800 */
[----:B------:R-:W4:Y:S02]  /*78df0*/  LDL.LU R29, [R1+0x448] ;  /* 0x00044800011d7983 */ /* 0x000f240000300800 */
[----:B------:R-:W4:Y:S02]  /*78e00*/  LDL R19, [R1+0x1078] ;  /* 0x0010780001137983 */ /* 0x000f240000100800 */
[----:B------:R-:W-:-:S02]  /*78e10*/  FMUL R8, R0, R27 ;  /* 0x0000001b00087220 */ /* 0x000fc40000400000 */
[----:B------:R-:W-:Y:S01]  /*78e20*/  FMUL R25, R0, R25 ;  /* 0x0000001900197220 */ /* 0x000fe20000400000 */
[----:B--2---:R0:W-:Y:S02]  /*78e30*/  STL [R1+0x8a0], R6 ;  /* 0x0008a00601007387 */ /* 0x0041e40000100800 */
[----:B0-----:R-:W-:Y:S02]  /*78e40*/  FMUL R6, R2, 1.4426950216293334961 ;  /* 0x3fb8aa3b02067820 */ /* 0x001fe40000400000 */
[----:B------:R0:W1:Y:S01]  /*78e50*/  MUFU.EX2 R2, R3 ;  /* 0x0000000300027308 */ /* 0x0000620000000800 */
[----:B---3--:R-:W-:Y:S01]  /*78e60*/  STL [R1+0x89c], R4 ;  /* 0x00089c0401007387 */ /* 0x008fe20000100800 */
[----:B------:R2:W-:Y:S02]  /*78e70*/  STL [R1+0x190], R8 ;  /* 0x0001900801007387 */ /* 0x0005e40000100800 */
[----:B------:R-:W3:Y:S04]  /*78e80*/  LDS R4, [R15.X8+0x40c00] ;  /* 0x040c00000f047984 */ /* 0x000ee80000008800 */
[----:B0-----:R-:W-:-:S02]  /*78e90*/  FMUL R3, R0, R26 ;  /* 0x0000001a00037220 */ /* 0x001fc40000400000 */
[----:B--2---:R-:W-:-:S03]  /*78ea0*/  FMUL R8, R0, R24 ;  /* 0x0000001800087220 */ /* 0x004fc60000400000 */
[----:B------:R0:W-:Y:S01]  /*78eb0*/  STL [R1+0x194], R3 ;  /* 0x0001940301007387 */ /* 0x0001e20000100800 */
[----:B------:R-:W-:Y:S02]  /*78ec0*/  STL [R1+0x180], R25 ;  /* 0x0001801901007387 */ /* 0x000fe40000100800 */
[C---:B------:R-:W-:Y:S01]  /*78ed0*/  FMUL R22, R0.reuse, R22 ;  /* 0x0000001600167220 */ /* 0x040fe20000400000 */
[----:B------:R2:W-:Y:S01]  /*78ee0*/  STL [R1+0x184], R8 ;  /* 0x0001840801007387 */ /* 0x0005e20000100800 */
[C---:B0-----:R-:W-:Y:S02]  /*78ef0*/  FMUL R3, R0.reuse, R23 ;  /* 0x0000001700037220 */ /* 0x041fe40000400000 */
[----:B--2---:R-:W-:-:S03]  /*78f00*/  FMUL R8, R0, R21 ;  /* 0x0000001500087220 */ /* 0x004fc60000400000 */
[----:B------:R0:W-:Y:S01]  /*78f10*/  STL [R1+0x170], R3 ;  /* 0x0001700301007387 */ /* 0x0001e20000100800 */
[----:B------:R-:W-:Y:S02]  /*78f20*/  STL [R1+0x174], R22 ;  /* 0x0001741601007387 */ /* 0x000fe40000100800 */
[C---:B------:R-:W-:Y:S01]  /*78f30*/  FMUL R18, R0.reuse, R18 ;  /* 0x0000001200127220 */ /* 0x040fe20000400000 */
[----:B------:R2:W-:Y:S01]  /*78f40*/  STL [R1+0x160], R8 ;  /* 0x0001600801007387 */ /* 0x0005e20000100800 */
[C---:B0-----:R-:W-:Y:S02]  /*78f50*/  FMUL R3, R0.reuse, R20 ;  /* 0x0000001400037220 */ /* 0x041fe40000400000 */
[C---:B------:R-:W-:Y:S02]  /*78f60*/  FMUL R13, R0.reuse, R13 ;  /* 0x0000000d000d7220 */ /* 0x040fe40000400000 */
[C---:B--2---:R-:W-:Y:S01]  /*78f70*/  FMUL R8, R0.reuse, R17 ;  /* 0x0000001100087220 */ /* 0x044fe20000400000 */
[----:B------:R0:W-:Y:S01]  /*78f80*/  STL [R1+0x164], R3 ;  /* 0x0001640301007387 */ /* 0x0001e20000100800 */
[----:B------:R-:W-:Y:S03]  /*78f90*/  STL [R1+0x150], R18 ;  /* 0x0001501201007387 */ /* 0x000fe60000100800 */
[----:B------:R2:W-:Y:S01]  /*78fa0*/  STL [R1+0x154], R8 ;  /* 0x0001540801007387 */ /* 0x0005e20000100800 */
[----:B0-----:R-:W-:-:S02]  /*78fb0*/  FMUL R3, R0, R14 ;  /* 0x0000000e00037220 */ /* 0x001fc40000400000 */
[----:B--2---:R-:W-:-:S03]  /*78fc0*/  FMUL R8, R0, R10 ;  /* 0x0000000a00087220 */ /* 0x004fc60000400000 */
[----:B------:R0:W-:Y:S01]  /*78fd0*/  STL [R1+0x300], R3 ;  /* 0x0003000301007387 */ /* 0x0001e20000100800 */
[----:B------:R-:W-:Y:S02]  /*78fe0*/  STL [R1+0x304], R13 ;  /* 0x0003040d01007387 */ /* 0x000fe40000100800 */
[----:B------:R-:W1:Y:S01]  /*78ff0*/  LDL.LU R10, [R1+0x668] ;  /* 0x00066800010a7983 */ /* 0x000e620000300800 */
[----:B------:R2:W-:Y:S01]  /*79000*/  STL [R1+0x2f0], R8 ;  /* 0x0002f00801007387 */ /* 0x0005e20000100800 */
[----:B0-----:R-:W-:-:S03]  /*79010*/  FMUL R3, R0, R9 ;  /* 0x0000000900037220 */ /* 0x001fc60000400000 */
[----:B------:R-:W3:Y:S01]  /*79020*/  LDL.LU R9, [R1+0x66c] ;  /* 0x00066c0001097983 */ /* 0x000ee20000300800 */
[----:B--2---:R-:W-:Y:S02]  /*79030*/  FMUL R8, R0, R11 ;  /* 0x0000000b00087220 */ /* 0x004fe40000400000 */
[----:B------:R0:W-:Y:S03]  /*79040*/  STL [R1+0x2f4], R3 ;  /* 0x0002f40301007387 */ /* 0x0001e60000100800 */
[----:B------:R2:W-:Y:S01]  /*79050*/  STL [R1+0x2e0], R8 ;  /* 0x0002e00801007387 */ /* 0x0005e20000100800 */
[----:B------:R-:W3:Y:S02]  /*79060*/  LDL.LU R23, [R1+0x658] ;  /* 0x0006580001177983 */ /* 0x000ee40000300800 */
[----:B0-----:R-:W-:Y:S02]  /*79070*/  FADD R3, -R28, R12 ;  /* 0x0000000c1c037221 */ /* 0x001fe40000000100 */
[----:B----4-:R-:W-:-:S05]  /*79080*/  FMUL R0, R0, R7 ;  /* 0x0000000700007220 */ /* 0x010fca0000400000 */
[----:B------:R0:W-:Y:S01]  /*79090*/  STL [R1+0x2e4], R0 ;  /* 0x0002e40001007387 */ /* 0x0001e20000100800 */
[----:B------:R-:W4:Y:S02]  /*790a0*/  LDL.LU R22, [R1+0x65c] ;  /* 0x00065c0001167983 */ /* 0x000f240000300800 */
[----:B------:R-:W4:Y:S02]  /*790b0*/  LDL.LU R21, [R1+0x638] ;  /* 0x0006380001157983 */ /* 0x000f240000300800 */
[----:B--2---:R-:W2:Y:S01]  /*790c0*/  LDL.LU R8, [R1+0x63c] ;  /* 0x00063c0001087983 */ /* 0x004ea20000300800 */
[----:B------:R-:W2:Y:S01]  /*790d0*/  LDL.LU R20, [R1+0x618] ;  /* 0x0006180001147983 */ /* 0x000ea20000300800 */
[----:B------:R-:W2:Y:S02]  /*790e0*/  LDL.LU R18, [R1+0x61c] ;  /* 0x00061c0001127983 */ /* 0x000ea40000300800 */
[----:B------:R-:W2:Y:S02]  /*790f0*/  LDL.LU R17, [R1+0x5f8] ;  /* 0x0005f80001117983 */ /* 0x000ea40000300800 */
[----:B------:R-:W2:Y:S01]  /*79100*/  LDL.LU R14, [R1+0x5fc] ;  /* 0x0005fc00010e7983 */ /* 0x000ea20000300800 */
[----:B------:R-:W2:Y:S01]  /*79110*/  LDL.LU R13, [R1+0x5e8] ;  /* 0x0005e800010d7983 */ /* 0x000ea20000300800 */
[----:B------:R-:W2:Y:S02]  /*79120*/  LDL.LU R12, [R1+0x5ec] ;  /* 0x0005ec00010c7983 */ /* 0x000ea40000300800 */
[----:B------:R-:W2:Y:S01]  /*79130*/  LDL.LU R11, [R1+0x5d8] ;  /* 0x0005d800010b7983 */ /* 0x000ea20000300800 */
[----:B0-----:R1:W0:Y:S01]  /*79140*/  MUFU.EX2 R0, R6 ;  /* 0x0000000600007308 */ /* 0x0012220000000800 */
[----:B------:R-:W2:Y:S01]  /*79150*/  LDL.LU R7, [R1+0x5dc] ;  /* 0x0005dc0001077983 */ /* 0x000ea20000300800 */
[----:B-1----:R-:W-:-:S03]  /*79160*/  FMUL R6, R2, R10 ;  /* 0x0000000a02067220 */ /* 0x002fc60000400000 */
[----:B------:R-:W2:Y:S02]  /*79170*/  LDL.LU R10, [R1+0x5c8] ;  /* 0x0005c800010a7983 */ /* 0x000ea40000300800 */
[----:B------:R1:W-:Y:S02]  /*79180*/  STL [R1+0x198], R6 ;  /* 0x0001980601007387 */ /* 0x0003e40000100800 */
[----:B-1----:R-:W2:Y:S01]  /*79190*/  LDL.LU R6, [R1+0x5cc] ;  /* 0x0005cc0001067983 */ /* 0x002ea20000300800 */
[C---:B---3--:R-:W-:Y:S02]  /*791a0*/  FMUL R9, R2.reuse, R9 ;  /* 0x0000000902097220 */ /* 0x048fe40000400000 */
[----:B------:R-:W-:-:S03]  /*791b0*/  FMUL R24, R2, R23 ;  /* 0x0000001702187220 */ /* 0x000fc60000400000 */
[----:B------:R1:W-:Y:S04]  /*791c0*/  STL [R1+0x19c], R9 ;  /* 0x00019c0901007387 */ /* 0x0003e80000100800 */
[----:B-1----:R-:W3:Y:S01]  /*791d0*/  LDL.LU R9, [R1+0x11c8] ;  /* 0x0011c80001097983 */ /* 0x002ee20000300800 */
[----:B------:R-:W-:Y:S02]  /*791e0*/  STL [R1+0x188], R24 ;  /* 0x0001881801007387 */ /* 0x000fe40000100800 */
[C---:B----4-:R-:W-:Y:S02]  /*791f0*/  FMUL R23, R2.reuse, R22 ;  /* 0x0000001602177220 */ /* 0x050fe40000400000 */
[----:B--2---:R-:W-:-:S03]  /*79200*/  FMUL R22, R2, R8 ;  /* 0x0000000802167220 */ /* 0x004fc60000400000 */
[----:B------:R-:W-:Y:S01]  /*79210*/  STL [R1+0x18c], R23 ;  /* 0x00018c1701007387 */ /* 0x000fe20000100800 */
[----:B------:R-:W0:Y:S02]  /*79220*/  LDL.LU R8, [R1+0x11cc] ;  /* 0x0011cc0001087983 */ /* 0x000e240000300800 */
        /* <DEDUP_REMOVED lines=17> */
[----:B------:R-:W2:Y:S01]  /*79340*/  LDL.LU R7, [R1+0xbd0] ;  /* 0x000bd00001077983 */ /* 0x000ea20000300800 */
[----:B------:R1:W-:Y:S02]  /*79350*/  STL [R1+0x2f8], R11 ;  /* 0x0002f80b01007387 */ /* 0x0003e40000100800 */
[----:B------:R-:W-:Y:S02]  /*79360*/  STL [R1+0x2fc], R12 ;  /* 0x0002fc0c01007387 */ /* 0x000fe40000100800 */
[C---:B-1----:R-:W-:Y:S02]  /*79370*/  FMUL R11, R2.reuse, R10 ;  /* 0x0000000a020b7220 */ /* 0x042fe40000400000 */
[C---:B------:R-:W-:Y:S02]  /*79380*/  FMUL R10, R2.reuse, R6 ;  /* 0x00000006020a7220 */ /* 0x040fe40000400000 */
[----:B------:R-:W4:Y:S01]  /*79390*/  LDL.LU R6, [R1+0xbd4] ;  /* 0x000bd40001067983 */ /* 0x000f220000300800 */
[----:B------:R-:W-:Y:S02]  /*793a0*/  STL [R1+0x2e8], R11 ;  /* 0x0002e80b01007387 */ /* 0x000fe40000100800 */
[----:B------:R-:W-:Y:S02]  /*793b0*/  STL [R1+0x2ec], R10 ;  /* 0x0002ec0a01007387 */ /* 0x000fe40000100800 */
[----:B---3--:R-:W-:-:S05]  /*793c0*/  FFMA R9, R2, R9, R5 ;  /* 0x0000000902097223 */ /* 0x008fca0000000005 */
[----:B------:R1:W-:Y:S01]  /*793d0*/  STL [R1+0x11c8], R9 ;  /* 0x0011c80901007387 */ /* 0x0003e20000100800 */
[----:B------:R-:W4:Y:S02]  /*793e0*/  LDL.LU R25, [R1+0x830] ;  /* 0x0008300001197983 */ /* 0x000f240000300800 */
[----:B------:R-:W4:Y:S02]  /*793f0*/  LDL.LU R24, [R1+0x834] ;  /* 0x0008340001187983 */ /* 0x000f240000300800 */
[----:B------:R-:W4:Y:S02]  /*79400*/  LDL.LU R23, [R1+0x820] ;  /* 0x0008200001177983 */ /* 0x000f240000300800 */
[----:B------:R-:W-:Y:S02]  /*79410*/  FADD R2, -R19, R29 ;  /* 0x0000001d13027221 */ /* 0x000fe40000000100 */
[----:B------:R-:W-:Y:S02]  /*79420*/  FMUL R5, R3, 1.4426950216293334961 ;  /* 0x3fb8aa3b03057820 */ /* 0x000fe40000400000 */
[----:B------:R-:W0:Y:S02]  /*79430*/  LDS R3, [R15.X8+0x40d00] ;  /* 0x040d00000f037984 */ /* 0x000e240000008800 */
[----:B0-----:R-:W-:-:S05]  /*79440*/  FFMA R8, R0, R8, R4 ;  /* 0x0000000800087223 */ /* 0x001fca0000000004 */
[----:B------:R0:W-:Y:S01]  /*79450*/  STL [R1+0x11cc], R8 ;  /* 0x0011cc0801007387 */ /* 0x0001e20000100800 */
[----:B-1----:R-:W3:Y:S02]  /*79460*/  LDL.LU R9, [R1+0x824] ;  /* 0x0008240001097983 */ /* 0x002ee40000300800 */
[----:B------:R-:W3:Y:S02]  /*79470*/  LDL.LU R12, [R1+0x44c] ;  /* 0x00044c00010c7983 */ /* 0x000ee40000300800 */
[----:B------:R-:W-:Y:S01]  /*79480*/  FMUL R4, R2, 1.4426950216293334961 ;  /* 0x3fb8aa3b02047820 */ /* 0x000fe20000400000 */
[----:B------:R-:W3:Y:S01]  /*79490*/  LDL R28, [R1+0x1074] ;  /* 0x00107400011c7983 */ /* 0x000ee20000100800 */
[----:B------:R4:W1:Y:S01]  /*794a0*/  MUFU.EX2 R2, R5 ;  /* 0x0000000500027308 */ /* 0x0008620000000800 */
[----:B------:R-:W3:Y:S02]  /*794b0*/  LDL.LU R29, [R1+0x840] ;  /* 0x00084000011d7983 */ /* 0x000ee40000300800 */
[----:B------:R-:W3:Y:S01]  /*794c0*/  LDL R19, [R1+0x1070] ;  /* 0x0010700001137983 */ /* 0x000ee20000100800 */
[----:B------:R-:W3:Y:S01]  /*794d0*/  LDL.LU R22, [R1+0x5b0] ;  /* 0x0005b00001167983 */ /* 0x000ee20000300800 */
[----:B--2---:R-:W-:-:S05]  /*794e0*/  FMUL R7, R0, R7 ;  /* 0x0000000700077220 */ /* 0x004fca0000400000 */
[----:B------:R2:W-:Y:S01]  /*794f0*/  STL [R1+0x2d0], R7 ;  /* 0x0002d00701007387 */ /* 0x0005e20000100800 */
[----:B------:R-:W3:Y:S02]  /*79500*/  LDL.LU R21, [R1+0x5b4] ;  /* 0x0005b40001157983 */ /* 0x000ee40000300800 */
[----:B----4-:R-:W-:-:S05]  /*79510*/  FMUL R5, R0, R6 ;  /* 0x0000000600057220 */ /* 0x010fca0000400000 */
[----:B------:R4:W-:Y:S01]  /*79520*/  STL [R1+0x2d4], R5 ;  /* 0x0002d40501007387 */ /* 0x0009e20000100800 */
[----:B------:R-:W3:Y:S02]  /*79530*/  LDL.LU R20, [R1+0x5a0] ;  /* 0x0005a00001147983 */ /* 0x000ee40000300800 */
[----:B0-----:R-:W3:Y:S02]  /*79540*/  LDL.LU R8, [R1+0x5a4] ;  /* 0x0005a40001087983 */ /* 0x001ee40000300800 */
[----:B------:R-:W3:Y:S01]  /*79550*/  LDL.LU R18, [R1+0x590] ;  /* 0x0005900001127983 */ /* 0x000ee20000300800 */
[----:B------:R-:W3:Y:S01]  /*79560*/  LDL.LU R17, [R1+0x594] ;  /* 0x0005940001117983 */ /* 0x000ee20000300800 */
[----:B------:R-:W3:Y:S02]  /*79570*/  LDL.LU R14, [R1+0x570] ;  /* 0x00057000010e7983 */ /* 0x000ee40000300800 */
[----:B------:R-:W3:Y:S02]  /*79580*/  LDL.LU R13, [R1+0x574] ;  /* 0x00057400010d7983 */ /* 0x000ee40000300800 */
[----:B------:R-:W3:Y:S01]  /*79590*/  LDL.LU R11, [R1+0x520] ;  /* 0x00052000010b7983 */ /* 0x000ee20000300800 */
[----:B------:R-:W3:Y:S01]  /*795a0*/  LDL.LU R10, [R1+0x524] ;  /* 0x00052400010a7983 */ /* 0x000ee20000300800 */
[----:B--2---:R-:W2:Y:S02]  /*795b0*/  LDL.64 R6, [R1+0x14f8] ;  /* 0x0014f80001067983 */ /* 0x004ea40000100a00 */
[----:B------:R-:W-:-:S02]  /*795c0*/  FMUL R25, R0, R25 ;  /* 0x0000001900197220 */ /* 0x000fc40000400000 */
[C---:B------:R-:W-:Y:S02]  /*795d0*/  FMUL R24, R0.reuse, R24 ;  /* 0x0000001800187220 */ /* 0x040fe40000400000 */
[C---:B----4-:R-:W-:Y:S01]  /*795e0*/  FMUL R5, R0.reuse, R23 ;  /* 0x0000001700057220 */ /* 0x050fe20000400000 */
[----:B------:R-:W-:Y:S02]  /*795f0*/  STL [R1+0x2c0], R25 ;  /* 0x0002c01901007387 */ /* 0x000fe40000100800 */
[----:B------:R-:W-:Y:S02]  /*79600*/  STL [R1+0x2c4], R24 ;  /* 0x0002c41801007387 */ /* 0x000fe40000100800 */
[C---:B---3--:R-:W-:Y:S02]  /*79610*/  FMUL R23, R0.reuse, R9 ;  /* 0x0000000900177220 */ /* 0x048fe40000400000 */
[----:B------:R-:W1:Y:S01]  /*79620*/  LDL.LU R9, [R1+0xbd8] ;  /* 0x000bd80001097983 */ /* 0x000e620000300800 */
[----:B------:R0:W-:Y:S03]  /*79630*/  STL [R1+0x2b0], R5 ;  /* 0x0002b00501007387 */ /* 0x0001e60000100800 */
[----:B0-----:R-:W3:Y:S01]  /*79640*/  LDL.LU R5, [R1+0xbdc] ;  /* 0x000bdc0001057983 */ /* 0x001ee20000300800 */
[----:B------:R0:W-:Y:S02]  /*79650*/  STL [R1+0x2b4], R23 ;  /* 0x0002b41701007387 */ /* 0x0001e40000100800 */
[----:B0-----:R-:W-:-:S02]  /*79660*/  FMUL R23, R0, R22 ;  /* 0x0000001600177220 */ /* 0x001fc40000400000 */
[----:B------:R-:W-:-:S03]  /*79670*/  FMUL R22, R0, R21 ;  /* 0x0000001500167220 */ /* 0x000fc60000400000 */
[----:B------:R-:W-:Y:S04]  /*79680*/  STL [R1+0x2a0], R23 ;  /* 0x0002a01701007387 */ /* 0x000fe80000100800 */
[----:B------:R-:W-:Y:S01]  /*79690*/  STL [R1+0x2a4], R22 ;  /* 0x0002a41601007387 */ /* 0x000fe20000100800 */
[C---:B------:R-:W-:Y:S02]  /*796a0*/  FMUL R21, R0.reuse, R20 ;  /* 0x0000001400157220 */ /* 0x040fe40000400000 */
        /* <DEDUP_REMOVED lines=13> */
[----:B------:R-:W-:-:S02]  /*79780*/  FMUL R0, R0, R10 ;  /* 0x0000000a00007220 */ /* 0x000fc40000400000 */
[----:B--2---:R-:W-:Y:S01]  /*79790*/  IMAD.WIDE R6, R16, 0x2, R6 ;  /* 0x0000000210067825 */ /* 0x004fe200078e0206 */
[----:B------:R-:W4:Y:S04]  /*797a0*/  LDS R8, [R15.X8+0x40e00] ;  /* 0x040e00000f087984 */ /* 0x000f280000008800 */
[----:B0-----:R-:W4:Y:S01]  /*797b0*/  LDL.LU R11, [R1+0x838] ;  /* 0x00083800010b7983 */ /* 0x001f220000300800 */
[----:B------:R0:W-:Y:S02]  /*797c0*/  STL [R1+0x264], R0 ;  /* 0x0002640001007387 */ /* 0x0001e40000100800 */
[----:B------:R-:W4:Y:S02]  /*797d0*/  LDL.LU R10, [R1+0x83c] ;  /* 0x00083c00010a7983 */ /* 0x000f240000300800 */
[----:B------:R-:W4:Y:S01]  /*797e0*/  LDL.LU R27, [R1+0x828] ;  /* 0x00082800011b7983 */ /* 0x000f220000300800 */
[----:B0-----:R3:W0:Y:S01]  /*797f0*/  MUFU.EX2 R0, R4 ;  /* 0x0000000400007308 */ /* 0x0016220000000800 */
[----:B-1----:R-:W-:-:S05]  /*79800*/  FMUL R9, R2, R9 ;  /* 0x0000000902097220 */ /* 0x002fca0000400000 */
[----:B------:R1:W-:Y:S01]  /*79810*/  STL [R1+0x2d8], R9 ;  /* 0x0002d80901007387 */ /* 0x0003e20000100800 */
[----:B------:R-:W2:Y:S02]  /*79820*/  LDL.LU R26, [R1+0x82c] ;  /* 0x00082c00011a7983 */ /* 0x000ea40000300800 */
[----:B---3--:R-:W-:-:S05]  /*79830*/  FMUL R4, R2, R5 ;  /* 0x0000000502047220 */ /* 0x008fca0000400000 */
[----:B------:R3:W-:Y:S01]  /*79840*/  STL [R1+0x2dc], R4 ;  /* 0x0002dc0401007387 */ /* 0x0007e20000100800 */
[----:B------:R-:W2:Y:S02]  /*79850*/  LDL.LU R25, [R1+0x5b8] ;  /* 0x0005b80001197983 */ /* 0x000ea40000300800 */
[----:B------:R-:W2:Y:S02]  /*79860*/  LDL.LU R24, [R1+0x5bc] ;  /* 0x0005bc0001187983 */ /* 0x000ea40000300800 */
[----:B------:R-:W2:Y:S01]  /*79870*/  LDL.LU R23, [R1+0x5a8] ;  /* 0x0005a80001177983 */ /* 0x000ea20000300800 */
        /* <DEDUP_REMOVED lines=8> */
[----:B---3--:R-:W3:Y:S01]  /*79900*/  LDL.64 R4, [R1+0x14f0] ;  /* 0x0014f00001047983 */ /* 0x008ee20000100a00 */
[----:B----4-:R-:W-:-:S05]  /*79910*/  FMUL R11, R2, R11 ;  /* 0x0000000b020b7220 */ /* 0x010fca0000400000 */
[----:B------:R1:W-:Y:S02]  /*79920*/  STL [R1+0x2c8], R11 ;  /* 0x0002c80b01007387 */ /* 0x0003e40000100800 */
[----:B-1----:R-:W-:-:S05]  /*79930*/  FMUL R11, R2, R10 ;  /* 0x0000000a020b7220 */ /* 0x002fca0000400000 */
[----:B------:R1:W-:Y:S04]  /*79940*/  STL [R1+0x2cc], R11 ;  /* 0x0002cc0b01007387 */ /* 0x0003e80000100800 */
[----:B-1----:R-:W4:Y:S01]  /*79950*/  LDL.64 R10, [R1+0x14e8] ;  /* 0x0014e800010a7983 */ /* 0x002f220000100a00 */
[----:B------:R-:W-:-:S05]  /*79960*/  FMUL R27, R2, R27 ;  /* 0x0000001b021b7220 */ /* 0x000fca0000400000 */
[----:B------:R2:W-:Y:S02]  /*79970*/  STL [R1+0x2b8], R27 ;  /* 0x0002b81b01007387 */ /* 0x0005e40000100800 */
[----:B--2---:R-:W-:-:S05]  /*79980*/  FMUL R27, R2, R26 ;  /* 0x0000001a021b7220 */ /* 0x004fca0000400000 */
[----:B------:R-:W-:Y:S01]  /*79990*/  STL [R1+0x2bc], R27 ;  /* 0x0002bc1b01007387 */ /* 0x000fe20000100800 */
[C---:B------:R-:W-:Y:S02]  /*799a0*/  FMUL R26, R2.reuse, R25 ;  /* 0x00000019021a7220 */ /* 0x040fe40000400000 */
[C---:B------:R-:W-:Y:S02]  /*799b0*/  FMUL R25, R2.reuse, R24 ;  /* 0x0000001802197220 */ /* 0x040fe40000400000 */
[C---:B------:R-:W-:Y:S02]  /*799c0*/  FMUL R24, R2.reuse, R23 ;  /* 0x0000001702187220 */ /* 0x040fe40000400000 */
[C---:B------:R-:W-:Y:S01]  /*799d0*/  FMUL R23, R2.reuse, R9 ;  /* 0x0000000902177220 */ /* 0x040fe20000400000 */
[----:B------:R-:W-:Y:S01]  /*799e0*/  STL [R1+0x2a8], R26 ;  /* 0x0002a81a01007387 */ /* 0x000fe20000100800 */
[----:B------:R1:W-:Y:S02]  /*799f0*/  STL [R1+0x2ac], R25 ;  /* 0x0002ac1901007387 */ /* 0x0003e40000100800 */
[----:B------:R-:W0:Y:S02]  /*79a00*/  LDL.LU R9, [R1+0x11d4] ;  /* 0x0011d40001097983 */ /* 0x000e240000300800 */
[----:B------:R-:W-:-:S02]  /*79a10*/  FMUL R22, R2, R22 ;  /* 0x0000001602167220 */ /* 0x000fc40000400000 */
[C---:B------:R-:W-:Y:S02]  /*79a20*/  FMUL R21, R2.reuse, R21 ;  /* 0x0000001502157220 */ /* 0x040fe40000400000 */
[C---:B------:R-:W-:Y:S01]  /*79a30*/  FMUL R20, R2.reuse, R20 ;  /* 0x0000001402147220 */ /* 0x040fe20000400000 */
[----:B------:R3:W-:Y:S01]  /*79a40*/  STL [R1+0x298], R24 ;  /* 0x0002981801007387 */ /* 0x0007e20000100800 */
[C---:B------:R-:W-:Y:S02]  /*79a50*/  FMUL R18, R2.reuse, R18 ;  /* 0x0000001202127220 */ /* 0x040fe40000400000 */
[----:B------:R-:W-:Y:S02]  /*79a60*/  STL [R1+0x29c], R23 ;  /* 0x00029c1701007387 */ /* 0x000fe40000100800 */
[C---:B------:R-:W-:Y:S01]  /*79a70*/  FMUL R17, R2.reuse, R17 ;  /* 0x0000001102117220 */ /* 0x040fe20000400000 */
[----:B------:R-:W-:Y:S01]  /*79a80*/  STL [R1+0x288], R22 ;  /* 0x0002881601007387 */ /* 0x000fe20000100800 */
[----:B------:R-:W-:-:S02]  /*79a90*/  FMUL R14, R2, R14 ;  /* 0x0000000e020e7220 */ /* 0x000fc40000400000 */
[----:B------:R-:W-:Y:S02]  /*79aa0*/  STL [R1+0x28c], R21 ;  /* 0x00028c1501007387 */ /* 0x000fe40000100800 */
[----:B------:R-:W-:Y:S01]  /*79ab0*/  FFMA R13, R2, R13, R3 ;  /* 0x0000000d020d7223 */ /* 0x000fe20000000003 */
[----:B------:R-:W-:Y:S01]  /*79ac0*/  STL [R1+0x278], R20 ;  /* 0x0002781401007387 */ /* 0x000fe20000100800 */
[----:B------:R-:W-:Y:S02]  /*79ad0*/  STL [R1+0x27c], R18 ;  /* 0x00027c1201007387 */ /* 0x000fe40000100800 */
[----:B------:R-:W-:Y:S02]  /*79ae0*/  STL [R1+0x268], R17 ;  /* 0x0002681101007387 */ /* 0x000fe40000100800 */
[----:B------:R-:W-:Y:S01]  /*79af0*/  STL [R1+0x26c], R14 ;  /* 0x00026c0e01007387 */ /* 0x000fe20000100800 */
[----:B------:R-:W-:Y:S04]  /*79b00*/  STL [R1+0x11d0], R13 ;  /* 0x0011d00d01007387 */ /* 0x000fe80000100800 */
[----:B-1----:R1:W2:Y:S01]  /*79b10*/  LDG.E.U16 R25, [R6.64] ;  /* 0x0000000406197981 */ /* 0x0022a2000c1e1500 */
[----:B----4-:R-:W-:-:S03]  /*79b20*/  IMAD.WIDE R2, R16, 0x2, R10 ;  /* 0x0000000210027825 */ /* 0x010fc600078e020a */
[----:B------:R-:W4:Y:S01]  /*79b30*/  LDL.LU R10, [R1+0xc00] ;  /* 0x000c0000010a7983 */ /* 0x000f220000300800 */
[----:B-1----:R-:W2:Y:S02]  /*79b40*/  LDL.LU R6, [R1+0xc04] ;  /* 0x000c040001067983 */ /* 0x002ea40000300800 */
[----:B---3--:R-:W-:Y:S01]  /*79b50*/  IMAD.WIDE R4, R16, 0x2, R4 ;  /* 0x0000000210047825 */ /* 0x008fe200078e0204 */
[----:B------:R1:W2:Y:S04]  /*79b60*/  LDG.E.U16 R24, [R2.64] ;  /* 0x0000000402187981 */ /* 0x0002a8000c1e1500 */
[----:B------:R1:W2:Y:S02]  /*79b70*/  LDG.E.U16 R11, [R4.64] ;  /* 0x00000004040b7981 */ /* 0x0002a4000c1e1500 */
[----:B-1----:R-:W-:-:S02]  /*79b80*/  FADD R3, -R19, R29 ;  /* 0x0000001d13037221 */ /* 0x002fc40000000100 */
[----:B------:R-:W-:Y:S01]  /*79b90*/  FADD R4, -R28, R12 ;  /* 0x0000000c1c047221 */ /* 0x000fe20000000100 */
[----:B------:R-:W1:Y:S03]  /*79ba0*/  LDS R5, [R15.X8+0x40f00] ;  /* 0x040f00000f057984 */ /* 0x000e660000008800 */
[----:B------:R-:W-:Y:S02]  /*79bb0*/  FMUL R2, R4, 1.4426950216293334961 ;  /* 0x3fb8aa3b04027820 */ /* 0x000fe40000400000 */
[----:B0-----:R-:W-:-:S05]  /*79bc0*/  FFMA R9, R0, R9, R8 ;  /* 0x0000000900097223 */ /* 0x001fca0000000008 */
[----:B------:R0:W-:Y:S04]  /*79bd0*/  STL [R1+0x11d4], R9 ;  /* 0x0011d40901007387 */ /* 0x0001e80000100800 */
        /* <DEDUP_REMOVED lines=11> */
[----:B------:R-:W3:Y:S01]  /*79c90*/  LDL R13, [R1+0x106c] ;  /* 0x00106c00010d7983 */ /* 0x000ee20000100800 */
[----:B------:R-:W3:Y:S01]  /*79ca0*/  LDL.LU R29, [R1+0x1144] ;  /* 0x00114400011d7983 */ /* 0x000ee20000300800 */
[----:B------:R-:W3:Y:S02]  /*79cb0*/  LDL R19, [R1+0x1064] ;  /* 0x0010640001137983 */ /* 0x000ee40000100800 */
[----:B----4-:R-:W-:-:S02]  /*79cc0*/  FMUL R4, R0, R10 ;  /* 0x0000000a00047220 */ /* 0x010fc40000400000 */
[C---:B--2---:R-:W-:Y:S02]  /*79cd0*/  FMUL R10, R0.reuse, R6 ;  /* 0x00000006000a7220 */ /* 0x044fe40000400000 */
[----:B------:R-:W2:Y:S01]  /*79ce0*/  LDL.LU R6, [R1+0x480] ;  /* 0x0004800001067983 */ /* 0x000ea20000300800 */
[----:B------:R0:W-:Y:S02]  /*79cf0*/  STL [R1+0x250], R4 ;  /* 0x0002500401007387 */ /* 0x0001e40000100800 */
[----:B------:R-:W-:Y:S01]  /*79d00*/  STL [R1+0x86c], R25 ;  /* 0x00086c1901007387 */ /* 0x000fe20000100800 */
[----:B0-----:R-:W4:Y:S01]  /*79d10*/  LDL.LU R4, [R1+0x484] ;  /* 0x0004840001047983 */ /* 0x001f220000300800 */
[----:B------:R-:W-:Y:S02]  /*79d20*/  STL [R1+0x254], R10 ;  /* 0x0002540a01007387 */ /* 0x000fe40000100800 */
[----:B------:R0:W-:Y:S02]  /*79d30*/  STL [R1+0x864], R11 ;  /* 0x0008640b01007387 */ /* 0x0001e40000100800 */
[----:B0-----:R-:W4:Y:S01]  /*79d40*/  LDL.LU R11, [R1+0x470] ;  /* 0x00047000010b7983 */ /* 0x001f220000300800 */
[----:B---3--:R-:W-:-:S02]  /*79d50*/  FMUL R9, R0, R9 ;  /* 0x0000000900097220 */ /* 0x008fc40000400000 */
[----:B------:R-:W-:-:S03]  /*79d60*/  FMUL R7, R0, R7 ;  /* 0x0000000700077220 */ /* 0x000fc60000400000 */
[----:B------:R0:W-:Y:S01]  /*79d70*/  STL [R1+0x240], R9 ;  /* 0x0002400901007387 */ /* 0x0001e20000100800 */
[----:B------:R-:W-:Y:S02]  /*79d80*/  STL [R1+0x854], R24 ;  /* 0x0008541801007387 */ /* 0x000fe40000100800 */
[----:B------:R-:W3:Y:S02]  /*79d90*/  LDL.LU R10, [R1+0x474] ;  /* 0x00047400010a7983 */ /* 0x000ee40000300800 */
[----:B------:R1:W-:Y:S01]  /*79da0*/  STL [R1+0x244], R7 ;  /* 0x0002440701007387 */ /* 0x0003e20000100800 */
[----:B0-----:R-:W3:Y:S01]  /*79db0*/  LDL.LU R9, [R1+0xc08] ;  /* 0x000c080001097983 */ /* 0x001ee20000300800 */
[----:B-1----:R-:W3:Y:S02]  /*79dc0*/  LDL.LU R7, [R1+0xc0c] ;  /* 0x000c0c0001077983 */ /* 0x002ee40000300800 */
        /* <DEDUP_REMOVED lines=21> */
[C---:B----4-:R-:W-:Y:S02]  /*79f20*/  FMUL R12, R0.reuse, R4 ;  /* 0x00000004000c7220 */ /* 0x050fe40000400000 */
[----:B------:R-:W4:Y:S03]  /*79f30*/  LDL.LU R4, [R1+0xbfc] ;  /* 0x000bfc0001047983 */ /* 0x000f260000300800 */
[----:B------:R-:W-:Y:S02]  /*79f40*/  STL [R1+0x3f4], R12 ;  /* 0x0003f40c01007387 */ /* 0x000fe40000100800 */
[----:B------:R-:W-:-:S05]  /*79f50*/  FMUL R11, R0, R11 ;  /* 0x0000000b000b7220 */ /* 0x000fca0000400000 */
[----:B------:R-:W-:Y:S01]  /*79f60*/  STL [R1+0x3e0], R11 ;  /* 0x0003e00b01007387 */ /* 0x000fe20000100800 */
[----:B---3--:R-:W-:Y:S02]  /*79f70*/  FMUL R10, R0, R10 ;  /* 0x0000000a000a7220 */ /* 0x008fe40000400000 */
[----:B------:R-:W-:-:S03]  /*79f80*/  FMUL R0, R3, 1.4426950216293334961 ;  /* 0x3fb8aa3b03007820 */ /* 0x000fc60000400000 */
[----:B------:R-:W-:Y:S01]  /*79f90*/  STL [R1+0x3e4], R10 ;  /* 0x0003e40a01007387 */ /* 0x000fe20000100800 */
[----:B------:R-:W3:Y:S02]  /*79fa0*/  LDL.LU R28, [R1+0xbe8] ;  /* 0x000be800011c7983 */ /* 0x000ee40000300800 */
[C---:B0-----:R-:W-:Y:S02]  /*79fb0*/  FMUL R9, R2.reuse, R9 ;  /* 0x0000000902097220 */ /* 0x041fe40000400000 */
[----:B------:R-:W-:-:S03]  /*79fc0*/  FMUL R3, R2, R7 ;  /* 0x0000000702037220 */ /* 0x000fc60000400000 */
[----:B------:R0:W-:Y:S01]  /*79fd0*/  STL [R1+0x258], R9 ;  /* 0x0002580901007387 */ /* 0x0001e20000100800 */
[----:B------:R-:W3:Y:S02]  /*79fe0*/  LDL.LU R27, [R1+0xbec] ;  /* 0x000bec00011b7983 */ /* 0x000ee40000300800 */
[----:B------:R4:W-:Y:S02]  /*79ff0*/  STL [R1+0x25c], R3 ;  /* 0x00025c0301007387 */ /* 0x0009e40000100800 */
[----:B------:R-:W3:Y:S01]  /*7a000*/  LDL.LU R26, [R1+0x4b8] ;  /* 0x0004b800011a7983 */ /* 0x000ee20000300800 */
[----:B------:R-:W3:Y:S01]  /*7a010*/  LDL.LU R25, [R1+0x4bc] ;  /* 0x0004bc0001197983 */ /* 0x000ee20000300800 */
[----:B------:R-:W3:Y:S02]  /*7a020*/  LDL.LU R24, [R1+0x4a8] ;  /* 0x0004a80001187983 */ /* 0x000ee40000300800 */
[----:B------:R-:W3:Y:S02]  /*7a030*/  LDL.LU R23, [R1+0x4ac] ;  /* 0x0004ac0001177983 */ /* 0x000ee40000300800 */
[----:B------:R-:W3:Y:S01]  /*7a040*/  LDL.LU R22, [R1+0x498] ;  /* 0x0004980001167983 */ /* 0x000ee20000300800 */
[----:B------:R-:W3:Y:S01]  /*7a050*/  LDL.LU R18, [R1+0x49c] ;  /* 0x00049c0001127983 */ /* 0x000ee20000300800 */
[----:B------:R-:W3:Y:S02]  /*7a060*/  LDL.LU R17, [R1+0x488] ;  /* 0x0004880001117983 */ /* 0x000ee40000300800 */
[----:B0-----:R-:W3:Y:S02]  /*7a070*/  LDL.LU R9, [R1+0x48c] ;  /* 0x00048c0001097983 */ /* 0x001ee40000300800 */
[----:B------:R-:W3:Y:S02]  /*7a080*/  LDL.LU R12, [R1+0x478] ;  /* 0x00047800010c7983 */ /* 0x000ee40000300800 */
[----:B--2---:R-:W-:-:S05]  /*7a090*/  FMUL R6, R2, R6 ;  /* 0x0000000602067220 */ /* 0x004fca0000400000 */
[----:B------:R-:W-:Y:S01]  /*7a0a0*/  STL [R1+0x248], R6 ;  /* 0x0002480601007387 */ /* 0x000fe20000100800 */
[----:B----4-:R-:W-:-:S03]  /*7a0b0*/  FMUL R3, R2, R4 ;  /* 0x0000000402037220 */ /* 0x010fc60000400000 */
[----:B------:R-:W2:Y:S02]  /*7a0c0*/  LDL.LU R4, [R1+0x47c] ;  /* 0x00047c0001047983 */ /* 0x000ea40000300800 */
[----:B------:R0:W-:Y:S02]  /*7a0d0*/  STL [R1+0x24c], R3 ;  /* 0x00024c0301007387 */ /* 0x0001e40000100800 */
[----:B0-----:R-:W4:Y:S01]  /*7a0e0*/  LDL.LU R3, [R1+0x11d8] ;  /* 0x0011d80001037983 */ /* 0x001f220000300800 */
[----:B------:R-:W2:Y:S02]  /*7a0f0*/  LDL.64 R6, [R1+0x14e0] ;  /* 0x0014e00001067983 */ /* 0x000ea40000100a00 */
[----:B------:R-:W4:Y:S02]  /*7a100*/  LDL.64 R20, [R1+0x14d8] ;  /* 0x0014d80001147983 */ /* 0x000f240000100a00 */
[----:B------:R-:W4:Y:S02]  /*7a110*/  LDL.64 R10, [R1+0x14d0] ;  /* 0x0014d000010a7983 */ /* 0x000f240000100a00 */
[----:B---3--:R-:W-:-:S05]  /*7a120*/  FMUL R28, R2, R28 ;  /* 0x0000001c021c7220 */ /* 0x008fca0000400000 */
        /* <DEDUP_REMOVED lines=17> */
[----:B------:R-:W1:Y:S02]  /*7a240*/  LDL.LU R9, [R1+0x11dc] ;  /* 0x0011dc0001097983 */ /* 0x000e640000300800 */
[----:B--2---:R-:W-:-:S06]  /*7a250*/  IMAD.WIDE R6, R16, 0x2, R6 ;  /* 0x0000000210067825 */ /* 0x004fcc00078e0206 */
[----:B------:R0:W2:Y:S01]  /*7a260*/  LDG.E.U16 R7, [R6.64] ;  /* 0x0000000406077981 */ /* 0x0000a2000c1e1500 */
[----:B------:R-:W1:Y:S01]  /*7a270*/  MUFU.EX2 R0, R0 ;  /* 0x0000000000007308 */ /* 0x000e620000000800 */
[C---:B------:R-:W-:Y:S02]  /*7a280*/  FMUL R12, R2.reuse, R12 ;  /* 0x0000000c020c7220 */ /* 0x040fe40000400000 */
[C---:B------:R-:W-:Y:S01]  /*7a290*/  FMUL R4, R2.reuse, R4 ;  /* 0x0000000402047220 */ /* 0x040fe20000400000 */
[----:B------:R-:W-:Y:S01]  /*7a2a0*/  STL [R1+0x3f8], R18 ;  /* 0x0003f81201007387 */ /* 0x000fe20000100800 */
[----:B------:R-:W-:Y:S02]  /*7a2b0*/  STL [R1+0x3fc], R17 ;  /* 0x0003fc1101007387 */ /* 0x000fe40000100800 */
[----:B------:R3:W-:Y:S02]  /*7a2c0*/  STL [R1+0x3e8], R12 ;  /* 0x0003e80c01007387 */ /* 0x0007e40000100800 */
[----:B----4-:R-:W-:Y:S01]  /*7a2d0*/  FFMA R3, R2, R3, R5 ;  /* 0x0000000302037223 */ /* 0x010fe20000000005 */
[----:B------:R4:W-:Y:S04]  /*7a2e0*/  STL [R1+0x3ec], R4 ;  /* 0x0003ec0401007387 */ /* 0x0009e80000100800 */
[----:B------:R0:W-:Y:S04]  /*7a2f0*/  STL [R1+0x11d8], R3 ;  /* 0x0011d80301007387 */ /* 0x0001e80000100800 */
[----:B---3--:R-:W4:Y:S01]  /*7a300*/  LDL.LU R12, [R1+0x1148] ;  /* 0x00114800010c7983 */ /* 0x008f220000300800 */
[----:B------:R-:W4:Y:S02]  /*7a310*/  LDL R28, [R1+0x1060] ;  /* 0x00106000011c7983 */ /* 0x000f240000100800 */
[C---:B----4-:R-:W-:Y:S01]  /*7a320*/  IMAD.WIDE R4, R16.reuse, 0x2, R20 ;  /* 0x0000000210047825 */ /* 0x050fe200078e0214 */
[----:B------:R-:W4:Y:S04]  /*7a330*/  LDL.LU R27, [R1+0xc60] ;  /* 0x000c6000011b7983 */ /* 0x000f280000300800 */
[----:B------:R-:W4:Y:S04]  /*7a340*/  LDL.LU R26, [R1+0xc64] ;  /* 0x000c6400011a7983 */ /* 0x000f280000300800 */
[----:B0-----:R0:W4:Y:S01]  /*7a350*/  LDG.E.U16 R6, [R4.64] ;  /* 0x0000000404067981 */ /* 0x001122000c1e1500 */
[----:B------:R-:W-:-:S04]  /*7a360*/  IMAD.WIDE R2, R16, 0x2, R10 ;  /* 0x0000000210027825 */ /* 0x000fc800078e020a */
[----:B------:R-:W4:Y:S01]  /*7a370*/  LDL.LU R25, [R1+0xc50] ;  /* 0x000c500001197983 */ /* 0x000f220000300800 */
[----:B0-----:R0:W4:Y:S04]  /*7a380*/  LDG.E.U16 R4, [R2.64] ;  /* 0x0000000402047981 */ /* 0x001128000c1e1500 */
[----:B------:R-:W1:Y:S01]  /*7a390*/  LDS R5, [R15.X8+0x41100] ;  /* 0x041100000f057984 */ /* 0x000e620000008800 */
[----:B0-----:R-:W-:Y:S02]  /*7a3a0*/  FADD R3, -R13, R14 ;  /* 0x0000000e0d037221 */ /* 0x001fe40000000100 */
        /* <DEDUP_REMOVED lines=12> */
[----:B0-----:R-:W3:Y:S01]  /*7a470*/  LDL.LU R9, [R1+0x464] ;  /* 0x0004640001097983 */ /* 0x001ee20000300800 */
[----:B------:R-:W3:Y:S04]  /*7a480*/  LDL.LU R11, [R1+0x450] ;  /* 0x00045000010b7983 */ /* 0x000ee80000300800 */
[----:B--2---:R0:W-:Y:S04]  /*7a490*/  STL [R1+0x840], R7 ;  /* 0x0008400701007387 */ /* 0x0041e80000100800 */
[----:B0-----:R-:W2:Y:S01]  /*7a4a0*/  LDL.LU R7, [R1+0x454] ;  /* 0x0004540001077983 */ /* 0x001ea20000300800 */
[----:B------:R-:W-:-:S02]  /*7a4b0*/  FADD R2, -R19, R29 ;  /* 0x0000001d13027221 */ /* 0x000fc40000000100 */
[----:B------:R-:W-:Y:S02]  /*7a4c0*/  FMUL R3, R3, 1.4426950216293334961 ;  /* 0x3fb8aa3b03037820 */ /* 0x000fe40000400000 */
[----:B------:R-:W2:Y:S01]  /*7a4d0*/  LDL.LU R29, [R1+0x114c] ;  /* 0x00114c00011d7983 */ /* 0x000ea20000300800 */
[----:B------:R-:W2:Y:S01]  /*7a4e0*/  LDL R19, [R1+0x105c] ;  /* 0x00105c0001137983 */ /* 0x000ea20000100800 */
[----:B----4-:R-:W-:-:S03]  /*7a4f0*/  FMUL R8, R0, R27 ;  /* 0x0000001b00087220 */ /* 0x010fc60000400000 */
[----:B------:R0:W-:Y:S01]  /*7a500*/  STL [R1+0x83c], R6 ;  /* 0x00083c0601007387 */ /* 0x0001e20000100800 */
[----:B------:R-:W-:Y:S02]  /*7a510*/  FMUL R25, R0, R25 ;  /* 0x0000001900197220 */ /* 0x000fe40000400000 */
[----:B0-----:R-:W-:Y:S02]  /*7a520*/  FMUL R6, R2, 1.4426950216293334961 ;  /* 0x3fb8aa3b02067820 */ /* 0x001fe40000400000 */
[----:B------:R0:W1:Y:S01]  /*7a530*/  MUFU.EX2 R2, R3 ;  /* 0x0000000300027308 */ /* 0x0000620000000800 */
[----:B------:R-:W-:Y:S01]  /*7a540*/  STL [R1+0x838], R4 ;  /* 0x0008380401007387 */ /* 0x000fe20000100800 */
[----:B------:R3:W-:Y:S02]  /*7a550*/  STL [R1+0x3d0], R8 ;  /* 0x0003d00801007387 */ /* 0x0007e40000100800 */
[----:B------:R-:W4:Y:S04]  /*7a560*/  LDS R4, [R15.X8+0x41200] ;  /* 0x041200000f047984 */ /* 0x000f280000008800 */
[----:B0-----:R-:W-:-:S05]  /*7a570*/  FMUL R3, R0, R26 ;  /* 0x0000001a00037220 */ /* 0x001fca0000400000 */
[----:B------:R0:W-:Y:S01]  /*7a580*/  STL [R1+0x3d4], R3 ;  /* 0x0003d40301007387 */ /* 0x0001e20000100800 */
[----:B------:R-:W-:Y:S02]  /*7a590*/  STL [R1+0x3c0], R25 ;  /* 0x0003c01901007387 */ /* 0x000fe40000100800 */
[C---:B---3--:R-:W-:Y:S02]  /*7a5a0*/  FMUL R8, R0.reuse, R24 ;  /* 0x0000001800087220 */ /* 0x048fe40000400000 */
[C---:B0-----:R-:W-:Y:S02]  /*7a5b0*/  FMUL R3, R0.reuse, R23 ;  /* 0x0000001700037220 */ /* 0x041fe40000400000 */
[C---:B------:R-:W-:Y:S01]  /*7a5c0*/  FMUL R22, R0.reuse, R22 ;  /* 0x0000001600167220 */ /* 0x040fe20000400000 */
[----:B------:R0:W-:Y:S02]  /*7a5d0*/  STL [R1+0x3c4], R8 ;  /* 0x0003c40801007387 */ /* 0x0001e40000100800 */
[----:B------:R3:W-:Y:S02]  /*7a5e0*/  STL [R1+0x3b0], R3 ;  /* 0x0003b00301007387 */ /* 0x0007e40000100800 */
[----:B------:R-:W-:Y:S01]  /*7a5f0*/  STL [R1+0x3b4], R22 ;  /* 0x0003b41601007387 */ /* 0x000fe20000100800 */
[----:B------:R-:W-:-:S02]  /*7a600*/  FMUL R18, R0, R18 ;  /* 0x0000001200127220 */ /* 0x000fc40000400000 */
[C---:B0-----:R-:W-:Y:S02]  /*7a610*/  FMUL R8, R0.reuse, R21 ;  /* 0x0000001500087220 */ /* 0x041fe40000400000 */
[C---:B---3--:R-:W-:Y:S02]  /*7a620*/  FMUL R3, R0.reuse, R20 ;  /* 0x0000001400037220 */ /* 0x048fe40000400000 */
[C---:B------:R-:W-:Y:S01]  /*7a630*/  FMUL R13, R0.reuse, R13 ;  /* 0x0000000d000d7220 */ /* 0x040fe20000400000 */
[----:B------:R0:W-:Y:S02]  /*7a640*/  STL [R1+0x3a0], R8 ;  /* 0x0003a00801007387 */ /* 0x0001e40000100800 */
[----:B------:R3:W-:Y:S02]  /*7a650*/  STL [R1+0x3a4], R3 ;  /* 0x0003a40301007387 */ /* 0x0007e40000100800 */
[----:B------:R-:W-:Y:S02]  /*7a660*/  STL [R1+0x390], R18 ;  /* 0x0003901201007387 */ /* 0x000fe40000100800 */
[----:B0-----:R-:W-:-:S02]  /*7a670*/  FMUL R8, R0, R17 ;  /* 0x0000001100087220 */ /* 0x001fc40000400000 */
[----:B---3--:R-:W-:-:S03]  /*7a680*/  FMUL R3, R0, R14 ;  /* 0x0000000e00037220 */ /* 0x008fc60000400000 */
[----:B------:R0:W-:Y:S02]  /*7a690*/  STL [R1+0x394], R8 ;  /* 0x0003940801007387 */ /* 0x0001e40000100800 */
[----:B------:R3:W-:Y:S02]  /*7a6a0*/  STL [R1+0x420], R3 ;  /* 0x0004200301007387 */ /* 0x0007e40000100800 */
[----:B------:R-:W-:Y:S02]  /*7a6b0*/  STL [R1+0x424], R13 ;  /* 0x0004240d01007387 */ /* 0x000fe40000100800 */
[C---:B0-----:R-:W-:Y:S02]  /*7a6c0*/  FMUL R8, R0.reuse, R10 ;  /* 0x0000000a00087220 */ /* 0x041fe40000400000 */
[----:B------:R-:W1:Y:S01]  /*7a6d0*/  LDL.LU R10, [R1+0xc68] ;  /* 0x000c6800010a7983 */ /* 0x000e620000300800 */
[C---:B---3--:R-:W-:Y:S02]  /*7a6e0*/  FMUL R3, R0.reuse, R9 ;  /* 0x0000000900037220 */ /* 0x048fe40000400000 */
[----:B------:R0:W-:Y:S02]  /*7a6f0*/  STL [R1+0x4b0], R8 ;  /* 0x0004b00801007387 */ /* 0x0001e40000100800 */
[----:B------:R-:W3:Y:S01]  /*7a700*/  LDL.LU R9, [R1+0xc6c] ;  /* 0x000c6c0001097983 */ /* 0x000ee20000300800 */
[----:B------:R-:W-:Y:S01]  /*7a710*/  STL [R1+0x4b4], R3 ;  /* 0x0004b40301007387 */ /* 0x000fe20000100800 */
[----:B0-----:R-:W-:-:S05]  /*7a720*/  FMUL R8, R0, R11 ;  /* 0x0000000b00087220 */ /* 0x001fca0000400000 */
[----:B------:R0:W-:Y:S01]  /*7a730*/  STL [R1+0x4a0], R8 ;  /* 0x0004a00801007387 */ /* 0x0001e20000100800 */
[----:B------:R-:W4:Y:S02]  /*7a740*/  LDL.LU R23, [R1+0xc58] ;  /* 0x000c580001177983 */ /* 0x000f240000300800 */
[----:B--2---:R-:W-:-:S05]  /*7a750*/  FMUL R0, R0, R7 ;  /* 0x0000000700007220 */ /* 0x004fca0000400000 */
[----:B------:R2:W-:Y:S01]  /*7a760*/  STL [R1+0x4a4], R0 ;  /* 0x0004a40001007387 */ /* 0x0005e20000100800 */
[----:B------:R-:W4:Y:S02]  /*7a770*/  LDL.LU R22, [R1+0xc5c] ;  /* 0x000c5c0001167983 */ /* 0x000f240000300800 */
[----:B------:R-:W4:Y:S02]  /*7a780*/  LDL.LU R21, [R1+0xc48] ;  /* 0x000c480001157983 */ /* 0x000f240000300800 */
[----:B0-----:R-:W4:Y:S01]  /*7a790*/  LDL.LU R8, [R1+0xc4c] ;  /* 0x000c4c0001087983 */ /* 0x001f220000300800 */
[----:B------:R-:W4:Y:S01]  /*7a7a0*/  LDL.LU R20, [R1+0xc38] ;  /* 0x000c380001147983 */ /* 0x000f220000300800 */
[----:B------:R-:W4:Y:S02]  /*7a7b0*/  LDL.LU R18, [R1+0xc3c] ;  /* 0x000c3c0001127983 */ /* 0x000f240000300800 */
[----:B------:R-:W4:Y:S02]  /*7a7c0*/  LDL.LU R17, [R1+0xc28] ;  /* 0x000c280001117983 */ /* 0x000f240000300800 */
[----:B------:R-:W4:Y:S02]  /*7a7d0*/  LDL.LU R14, [R1+0xc2c] ;  /* 0x000c2c00010e7983 */ /* 0x000f240000300800 */
[----:B------:R-:W-:Y:S01]  /*7a7e0*/  FADD R3, -R28, R12 ;  /* 0x0000000c1c037221 */ /* 0x000fe20000000100 */
[----:B------:R-:W4:Y:S01]  /*7a7f0*/  LDL.LU R13, [R1+0xc18] ;  /* 0x000c1800010d7983 */ /* 0x000f220000300800 */
[----:B------:R-:W4:Y:S02]  /*7a800*/  LDL.LU R12, [R1+0xc1c] ;  /* 0x000c1c00010c7983 */ /* 0x000f240000300800 */
[----:B------:R-:W4:Y:S01]  /*7a810*/  LDL.LU R11, [R1+0x468] ;  /* 0x00046800010b7983 */ /* 0x000f220000300800 */
[----:B--2---:R1:W0:Y:S01]  /*7a820*/  MUFU.EX2 R0, R6 ;  /* 0x0000000600007308 */ /* 0x0042220000000800 */
[----:B------:R-:W4:Y:S01]  /*7a830*/  LDL.LU R7, [R1+0x46c] ;  /* 0x00046c0001077983 */ /* 0x000f220000300800 */
[----:B-1----:R-:W-:-:S03]  /*7a840*/  FMUL R6, R2, R10 ;  /* 0x0000000a02067220 */ /* 0x002fc60000400000 */
[----:B------:R-:W2:Y:S02]  /*7a850*/  LDL.LU R10, [R1+0x458] ;  /* 0x00045800010a7983 */ /* 0x000ea40000300800 */
[----:B------:R1:W-:Y:S02]  /*7a860*/  STL [R1+0x3d8], R6 ;  /* 0x0003d80601007387 */ /* 0x0003e40000100800 */
[C---:B---3--:R-:W-:Y:S01]  /*7a870*/  FMUL R9, R2.reuse, R9 ;  /* 0x0000000902097220 */ /* 0x048fe20000400000 */
[----:B-1----:R-:W3:Y:S04]  /*7a880*/  LDL.LU R6, [R1+0x45c] ;  /* 0x00045c0001067983 */ /* 0x002ee80000300800 */
[----:B------:R1:W-:Y:S02]  /*7a890*/  STL [R1+0x3dc], R9 ;  /* 0x0003dc0901007387 */ /* 0x0003e40000100800 */
[C---:B----4-:R-:W-:Y:S01]  /*7a8a0*/  FMUL R24, R2.reuse, R23 ;  /* 0x0000001702187220 */ /* 0x050fe20000400000 */
[----:B-1----:R-:W4:Y:S04]  /*7a8b0*/  LDL.LU R9, [R1+0x11e0] ;  /* 0x0011e00001097983 */ /* 0x002f280000300800 */
[----:B------:R-:W-:Y:S01]  /*7a8c0*/  STL [R1+0x3c8], R24 ;  /* 0x0003c81801007387 */ /* 0x000fe20000100800 */
[----:B------:R-:W-:-:S02]  /*7a8d0*/  FMUL R23, R2, R22 ;  /* 0x0000001602177220 */ /* 0x000fc40000400000 */
[----:B------:R-:W-:-:S03]  /*7a8e0*/  FMUL R22, R2, R8 ;  /* 0x0000000802167220 */ /* 0x000fc60000400000 */
        /* <DEDUP_REMOVED lines=19> */
[----:B------:R-:W4:Y:S01]  /*7aa20*/  LDL.LU R7, [R1+0xd10] ;  /* 0x000d100001077983 */ /* 0x000f220000300800 */
[----:B------:R2:W-:Y:S02]  /*7aa30*/  STL [R1+0x4b8], R11 ;  /* 0x0004b80b01007387 */ /* 0x0005e40000100800 */
[----:B------:R-:W-:Y:S02]  /*7aa40*/  STL [R1+0x4bc], R12 ;  /* 0x0004bc0c01007387 */ /* 0x000fe40000100800 */
[C---:B--2---:R-:W-:Y:S02]  /*7aa50*/  FMUL R11, R2.reuse, R10 ;  /* 0x0000000a020b7220 */ /* 0x044fe40000400000 */
[C---:B---3--:R-:W-:Y:S02]  /*7aa60*/  FMUL R10, R2.reuse, R6 ;  /* 0x00000006020a7220 */ /* 0x048fe40000400000 */
[----:B------:R-:W2:Y:S01]  /*7aa70*/  LDL.LU R6, [R1+0xd14] ;  /* 0x000d140001067983 */ /* 0x000ea20000300800 */
[----:B------:R-:W-:Y:S02]  /*7aa80*/  STL [R1+0x4a8], R11 ;  /* 0x0004a80b01007387 */ /* 0x000fe40000100800 */
[----:B------:R-:W-:Y:S02]  /*7aa90*/  STL [R1+0x4ac], R10 ;  /* 0x0004ac0a01007387 */ /* 0x000fe40000100800 */
[----:B----4-:R-:W-:-:S05]  /*7aaa0*/  FFMA R9, R2, R9, R5 ;  /* 0x0000000902097223 */ /* 0x010fca0000000005 */
[----:B------:R1:W-:Y:S01]  /*7aab0*/  STL [R1+0x11e0], R9 ;  /* 0x0011e00901007387 */ /* 0x0003e20000100800 */
[----:B------:R-:W3:Y:S02]  /*7aac0*/  LDL.LU R25, [R1+0xd00] ;  /* 0x000d000001197983 */ /* 0x000ee40000300800 */
[----:B------:R-:W2:Y:S02]  /*7aad0*/  LDL.LU R24, [R1+0xd04] ;  /* 0x000d040001187983 */ /* 0x000ea40000300800 */
[----:B------:R-:W2:Y:S02]  /*7aae0*/  LDL.LU R23, [R1+0xcf0] ;  /* 0x000cf00001177983 */ /* 0x000ea40000300800 */
[----:B0-----:R-:W-:-:S05]  /*7aaf0*/  FFMA R8, R0, R8, R4 ;  /* 0x0000000800087223 */ /* 0x001fca0000000004 */
[----:B------:R0:W-:Y:S01]  /*7ab00*/  STL [R1+0x11e4], R8 ;  /* 0x0011e40801007387 */ /* 0x0001e20000100800 */
[----:B-1----:R-:W2:Y:S02]  /*7ab10*/  LDL.LU R9, [R1+0xcf4] ;  /* 0x000cf40001097983 */ /* 0x002ea40000300800 */
[----:B------:R-:W-:Y:S02]  /*7ab20*/  FADD R2, -R19, R29 ;  /* 0x0000001d13027221 */ /* 0x000fe40000000100 */
[----:B------:R-:W-:Y:S01]  /*7ab30*/  FMUL R5, R3, 1.4426950216293334961 ;  /* 0x3fb8aa3b03057820 */ /* 0x000fe20000400000 */
[----:B------:R-:W2:Y:S01]  /*7ab40*/  LDL.LU R12, [R1+0x1150] ;  /* 0x00115000010c7983 */ /* 0x000ea20000300800 */
[----:B------:R-:W2:Y:S02]  /*7ab50*/  LDL R28, [R1+0x1058] ;  /* 0x00105800011c7983 */ /* 0x000ea40000100800 */
        /* <DEDUP_REMOVED lines=32> */
[----:B------:R-:W-:Y:S04]  /*7ad60*/  STL [R1+0x460], R23 ;  /* 0x0004601701007387 */ /* 0x000fe80000100800 */
[----:B------:R-:W-:Y:S01]  /*7ad70*/  STL [R1+0x464], R22 ;  /* 0x0004641601007387 */ /* 0x000fe20000100800 */
[C---:B----4-:R-:W-:Y:S02]  /*7ad80*/  FMUL R21, R0.reuse, R20 ;  /* 0x0000001400157220 */ /* 0x050fe40000400000 */
[C---:B------:R-:W-:Y:S02]  /*7ad90*/  FMUL R20, R0.reuse, R8 ;  /* 0x0000000800147220 */ /* 0x040fe40000400000 */
[C---:B------:R-:W-:Y:S02]  /*7ada0*/  FMUL R18, R0.reuse, R18 ;  /* 0x0000001200127220 */ /* 0x040fe40000400000 */
[----:B------:R-:W-:-:S02]  /*7adb0*/  FMUL R17, R0, R17 ;  /* 0x0000001100117220 */ /* 0x000fc40000400000 */
[C---:B------:R-:W-:Y:S01]  /*7adc0*/  FMUL R14, R0.reuse, R14 ;  /* 0x0000000e000e7220 */ /* 0x040fe20000400000 */
[----:B------:R0:W-:Y:S01]  /*7add0*/  STL [R1+0x450], R21 ;  /* 0x0004501501007387 */ /* 0x0001e20000100800 */
[C---:B------:R-:W-:Y:S02]  /*7ade0*/  FMUL R13, R0.reuse, R13 ;  /* 0x0000000d000d7220 */ /* 0x040fe40000400000 */
[----:B------:R3:W-:Y:S02]  /*7adf0*/  STL [R1+0x454], R20 ;  /* 0x0004541401007387 */ /* 0x0007e40000100800 */
[C---:B------:R-:W-:Y:S01]  /*7ae00*/  FMUL R11, R0.reuse, R11 ;  /* 0x0000000b000b7220 */ /* 0x040fe20000400000 */
[----:B------:R-:W-:Y:S01]  /*7ae10*/  STL [R1+0x440], R18 ;  /* 0x0004401201007387 */ /* 0x000fe20000100800 */
[----:B------:R-:W-:Y:S02]  /*7ae20*/  STL [R1+0x444], R17 ;  /* 0x0004441101007387 */ /* 0x000fe40000100800 */
[----:B------:R-:W-:Y:S02]  /*7ae30*/  STL [R1+0x430], R14 ;  /* 0x0004300e01007387 */ /* 0x000fe40000100800 */
[----:B------:R-:W-:Y:S01]  /*7ae40*/  STL [R1+0x434], R13 ;  /* 0x0004340d01007387 */ /* 0x000fe20000100800 */
[----:B------:R-:W-:Y:S01]  /*7ae50*/  STL [R1+0x510], R11 ;  /* 0x0005100b01007387 */ /* 0x000fe20000100800 */
[----:B------:R-:W-:-:S02]  /*7ae60*/  FMUL R0, R0, R10 ;  /* 0x0000000a00007220 */ /* 0x000fc40000400000 */
[----:B0-----:R-:W4:Y:S02]  /*7ae70*/  LDL.LU R21, [R1+0xd08] ;  /* 0x000d080001157983 */ /* 0x001f240000300800 */
[----:B------:R-:W-:Y:S01]  /*7ae80*/  IMAD.WIDE R6, R16, 0x2, R6 ;  /* 0x0000000210067825 */ /* 0x000fe200078e0206 */
[----:B------:R-:W0:Y:S04]  /*7ae90*/  LDS R8, [R15.X8+0x41400] ;  /* 0x041400000f087984 */ /* 0x000e280000008800 */
[----:B------:R3:W-:Y:S02]  /*7aea0*/  STL [R1+0x514], R0 ;  /* 0x0005140001007387 */ /* 0x0007e40000100800 */
[----:B---3--:R-:W3:Y:S02]  /*7aeb0*/  LDL.LU R20, [R1+0xd0c] ;  /* 0x000d0c0001147983 */ /* 0x008ee40000300800 */
[----:B------:R-:W3:Y:S01]  /*7aec0*/  LDL.LU R27, [R1+0xcf8] ;  /* 0x000cf800011b7983 */ /* 0x000ee20000300800 */
[----:B------:R2:W0:Y:S01]  /*7aed0*/  MUFU.EX2 R0, R4 ;  /* 0x0000000400007308 */ /* 0x0004220000000800 */
[----:B-1----:R-:W-:-:S05]  /*7aee0*/  FMUL R9, R2, R9 ;  /* 0x0000000902097220 */ /* 0x002fca0000400000 */
[----:B------:R1:W-:Y:S01]  /*7aef0*/  STL [R1+0x498], R9 ;  /* 0x0004980901007387 */ /* 0x0003e20000100800 */
[----:B------:R-:W3:Y:S02]  /*7af00*/  LDL.LU R26, [R1+0xcfc] ;  /* 0x000cfc00011a7983 */ /* 0x000ee40000300800 */
[----:B--2---:R-:W-:-:S05]  /*7af10*/  FMUL R4, R2, R5 ;  /* 0x0000000502047220 */ /* 0x004fca0000400000 */
        /* <DEDUP_REMOVED lines=11> */
[----:B-1----:R-:W3:Y:S01]  /*7afd0*/  LDL.LU R9, [R1+0x1218] ;  /* 0x0012180001097983 */ /* 0x002ee20000300800 */
        /* <DEDUP_REMOVED lines=8> */
[----:B-1----:R-:W-:-:S05]  /*7b060*/  FMUL R27, R2, R26 ;  /* 0x0000001a021b7220 */ /* 0x002fca0000400000 */
        /* <DEDUP_REMOVED lines=11> */
[----:B------:R-:W-:Y:S01]  /*7b120*/  STL [R1+0x458], R24 ;  /* 0x0004581801007387 */ /* 0x000fe20000100800 */
        /* <DEDUP_REMOVED lines=11> */
[----:B------:R4:W-:Y:S04]  /*7b1e0*/  STL [R1+0x1218], R9 ;  /* 0x0012180901007387 */ /* 0x0009e80000100800 */
[----:B-1----:R1:W3:Y:S04]  /*7b1f0*/  LDG.E.U16 R25, [R6.64] ;  /* 0x0000000406197981 */ /* 0x0022e8000c1e1500 */
[----:B----4-:R-:W4:Y:S01]  /*7b200*/  LDL.LU R9, [R1+0xd90] ;  /* 0x000d900001097983 */ /* 0x010f220000300800 */
[----:B--2---:R-:W-:-:S04]  /*7b210*/  IMAD.WIDE R4, R16, 0x2, R4 ;  /* 0x0000000210047825 */ /* 0x004fc800078e0204 */
[----:B-1----:R-:W4:Y:S02]  /*7b220*/  LDL.LU R7, [R1+0xd94] ;  /* 0x000d940001077983 */ /* 0x002f240000300800 */
[----:B------:R-:W4:Y:S01]  /*7b230*/  LDL.LU R6, [R1+0xd80] ;  /* 0x000d800001067983 */ /* 0x000f220000300800 */
[----:B------:R1:W4:Y:S02]  /*7b240*/  LDG.E.U16 R24, [R4.64] ;  /* 0x0000000404187981 */ /* 0x000324000c1e1500 */
[----:B-1----:R-:W-:Y:S02]  /*7b250*/  FADD R4, -R28, R12 ;  /* 0x0000000c1c047221 */ /* 0x002fe40000000100 */
[----:B------:R-:W1:Y:S01]  /*7b260*/  LDS R5, [R15.X8+0x41500] ;  /* 0x041500000f057984 */ /* 0x000e620000008800 */
[----:B---3--:R-:W-:-:S05]  /*7b270*/  IMAD.WIDE R2, R16, 0x2, R20 ;  /* 0x0000000210027825 */ /* 0x008fca00078e0214 */
[----:B------:R3:W2:Y:S02]  /*7b280*/  LDG.E.U16 R23, [R2.64] ;  /* 0x0000000402177981 */ /* 0x0006a4000c1e1500 */
[----:B---3--:R-:W-:Y:S02]  /*7b290*/  FMUL R2, R4, 1.4426950216293334961 ;  /* 0x3fb8aa3b04027820 */ /* 0x008fe40000400000 */
[----:B0-----:R-:W-:-:S05]  /*7b2a0*/  FFMA R10, R0, R10, R8 ;  /* 0x0000000a000a7223 */ /* 0x001fca0000000008 */
        /* <DEDUP_REMOVED lines=11> */
[----:B------:R-:W3:Y:S02]  /*7b360*/  LDL.LU R12, [R1+0x1158] ;  /* 0x00115800010c7983 */ /* 0x000ee40000300800 */
[----:B------:R-:W-:Y:S01]  /*7b370*/  FADD R3, -R19, R29 ;  /* 0x0000001d13037221 */ /* 0x000fe20000000100 */
[----:B------:R-:W3:Y:S01]  /*7b380*/  LDL R28, [R1+0x1050] ;  /* 0x00105000011c7983 */ /* 0x000ee20000100800 */
[----:B------:R-:W3:Y:S02]  /*7b390*/  LDL.LU R29, [R1+0x115c] ;  /* 0x00115c00011d7983 */ /* 0x000ee40000300800 */
[----:B------:R-:W3:Y:S02]  /*7b3a0*/  LDL R19, [R1+0xecc] ;  /* 0x000ecc0001137983 */ /* 0x000ee40000100800 */
[----:B0-----:R-:W3:Y:S01]  /*7b3b0*/  LDL.LU R10, [R1+0xd34] ;  /* 0x000d3400010a7983 */ /* 0x001ee20000300800 */
[----:B------:R-:W-:Y:S01]  /*7b3c0*/  STL [R1+0x834], R25 ;  /* 0x0008341901007387 */ /* 0x000fe20000100800 */
[----:B----4-:R-:W-:-:S05]  /*7b3d0*/  FMUL R9, R0, R9 ;  /* 0x0000000900097220 */ /* 0x010fca0000400000 */
[----:B------:R0:W-:Y:S04]  /*7b3e0*/  STL [R1+0x520], R9 ;  /* 0x0005200901007387 */ /* 0x0001e80000100800 */
[----:B0-----:R-:W4:Y:S01]  /*7b3f0*/  LDL.LU R9, [R1+0xd20] ;  /* 0x000d200001097983 */ /* 0x001f220000300800 */
[C---:B------:R-:W-:Y:S02]  /*7b400*/  FMUL R7, R0.reuse, R7 ;  /* 0x0000000700077220 */ /* 0x040fe40000400000 */
[----:B------:R0:W-:Y:S03]  /*7b410*/  STL [R1+0x830], R24 ;  /* 0x0008301801007387 */ /* 0x0001e60000100800 */
[----:B------:R1:W-:Y:S01]  /*7b420*/  STL [R1+0x524], R7 ;  /* 0x0005240701007387 */ /* 0x0003e20000100800 */
[----:B0-----:R-:W-:-:S03]  /*7b430*/  FMUL R24, R0, R6 ;  /* 0x0000000600187220 */ /* 0x001fc60000400000 */
[----:B-1----:R-:W4:Y:S04]  /*7b440*/  LDL.LU R7, [R1+0xd24] ;  /* 0x000d240001077983 */ /* 0x002f280000300800 */
[----:B--2---:R3:W-:Y:S01]  /*7b450*/  STL [R1+0x82c], R23 ;  /* 0x00082c1701007387 */ /* 0x0047e20000100800 */
[----:B------:R-:W2:Y:S02]  /*7b460*/  LDL.LU R6, [R1+0xd98] ;  /* 0x000d980001067983 */ /* 0x000ea40000300800 */
[----:B------:R-:W-:Y:S02]  /*7b470*/  STL [R1+0x530], R24 ;  /* 0x0005301801007387 */ /* 0x000fe40000100800 */
[C---:B---3--:R-:W-:Y:S02]  /*7b480*/  FMUL R23, R0.reuse, R4 ;  /* 0x0000000400177220 */ /* 0x048fe40000400000 */
[----:B------:R-:W3:Y:S03]  /*7b490*/  LDL.LU R4, [R1+0xd9c] ;  /* 0x000d9c0001047983 */ /* 0x000ee60000300800 */
[----:B------:R0:W-:Y:S02]  /*7b4a0*/  STL [R1+0x534], R23 ;  /* 0x0005341701007387 */ /* 0x0001e40000100800 */
[----:B0-----:R-:W-:-:S02]  /*7b4b0*/  FMUL R23, R0, R22 ;  /* 0x0000001600177220 */ /* 0x001fc40000400000 */
[C---:B------:R-:W-:Y:S02]  /*7b4c0*/  FMUL R22, R0.reuse, R21 ;  /* 0x0000001500167220 */ /* 0x040fe40000400000 */
        /* <DEDUP_REMOVED lines=10> */
[C---:B------:R-:W-:Y:S01]  /*7b570*/  FMUL R11, R0.reuse, R8 ;  /* 0x00000008000b7220 */ /* 0x040fe20000400000 */
[----:B------:R-:W-:Y:S01]  /*7b580*/  STL [R1+0x590], R18 ;  /* 0x0005901201007387 */ /* 0x000fe20000100800 */
[C---:B------:R-:W-:Y:S02]  /*7b590*/  FMUL R10, R0.reuse, R10 ;  /* 0x0000000a000a7220 */ /* 0x040fe40000400000 */
[----:B------:R-:W-:Y:S02]  /*7b5a0*/  STL [R1+0x594], R17 ;  /* 0x0005941101007387 */ /* 0x000fe40000100800 */
[----:B------:R-:W-:Y:S01]  /*7b5b0*/  STL [R1+0x5a0], R14 ;  /* 0x0005a00e01007387 */ /* 0x000fe20000100800 */
[----:B------:R-:W-:Y:S01]  /*7b5c0*/  STL [R1+0x5a4], R13 ;  /* 0x0005a40d01007387 */ /* 0x000fe20000100800 */
[----:B------:R0:W-:Y:S02]  /*7b5d0*/  STL [R1+0x5b0], R11 ;  /* 0x0005b00b01007387 */ /* 0x0001e40000100800 */
[----:B------:R1:W-:Y:S01]  /*7b5e0*/  STL [R1+0x5b4], R10 ;  /* 0x0005b40a01007387 */ /* 0x0003e20000100800 */
[----:B------:R-:W2:Y:S01]  /*7b5f0*/  MUFU.EX2 R2, R2 ;  /* 0x0000000200027308 */ /* 0x000ea20000000800 */
[----:B------:R-:W2:Y:S01]  /*7b600*/  LDS R8, [R15.X8+0x41600] ;  /* 0x041600000f087984 */ /* 0x000ea20000008800 */
[----:B----4-:R-:W-:-:S03]  /*7b610*/  FMUL R9, R0, R9 ;  /* 0x0000000900097220 */ /* 0x010fc60000400000 */
[----:B0-----:R-:W4:Y:S04]  /*7b620*/  LDL.LU R11, [R1+0xd88] ;  /* 0x000d8800010b7983 */ /* 0x001f280000300800 */
[----:B------:R-:W-:Y:S01]  /*7b630*/  STL [R1+0x5c0], R9 ;  /* 0x0005c00901007387 */ /* 0x000fe20000100800 */
[----:B-1----:R-:W4:Y:S02]  /*7b640*/  LDL.LU R10, [R1+0xd8c] ;  /* 0x000d8c00010a7983 */ /* 0x002f240000300800 */
[----:B------:R-:W-:-:S05]  /*7b650*/  FMUL R0, R0, R7 ;  /* 0x0000000700007220 */ /* 0x000fca0000400000 */
[----:B------:R0:W-:Y:S01]  /*7b660*/  STL [R1+0x5c4], R0 ;  /* 0x0005c40001007387 */ /* 0x0001e20000100800 */
[----:B------:R-:W4:Y:S02]  /*7b670*/  LDL.LU R27, [R1+0xd78] ;  /* 0x000d7800011b7983 */ /* 0x000f240000300800 */
[----:B0-----:R-:W-:Y:S02]  /*7b680*/  FMUL R0, R3, 1.4426950216293334961 ;  /* 0x3fb8aa3b03007820 */ /* 0x001fe40000400000 */
[----:B--2---:R-:W-:-:S05]  /*7b690*/  FMUL R6, R2, R6 ;  /* 0x0000000602067220 */ /* 0x004fca0000400000 */
[----:B------:R-:W-:Y:S01]  /*7b6a0*/  STL [R1+0x528], R6 ;  /* 0x0005280601007387 */ /* 0x000fe20000100800 */
[----:B------:R-:W2:Y:S02]  /*7b6b0*/  LDL.LU R26, [R1+0xd7c] ;  /* 0x000d7c00011a7983 */ /* 0x000ea40000300800 */
[----:B---3--:R-:W-:-:S05]  /*7b6c0*/  FMUL R3, R2, R4 ;  /* 0x0000000402037220 */ /* 0x008fca0000400000 */
        /* <DEDUP_REMOVED lines=12> */
[----:B------:R-:W3:Y:S01]  /*7b790*/  LDL.64 R6, [R1+0x14b0] ;  /* 0x0014b00001067983 */ /* 0x000ee20000100a00 */
[----:B----4-:R-:W-:-:S02]  /*7b7a0*/  FMUL R21, R2, R11 ;  /* 0x0000000b02157220 */ /* 0x010fc40000400000 */
[----:B------:R-:W-:-:S03]  /*7b7b0*/  FMUL R11, R2, R10 ;  /* 0x0000000a020b7220 */ /* 0x000fc60000400000 */
[----:B------:R0:W-:Y:S04]  /*7b7c0*/  STL [R1+0x538], R21 ;  /* 0x0005381501007387 */ /* 0x0001e80000100800 */
[----:B0-----:R-:W4:Y:S01]  /*7b7d0*/  LDL.64 R20, [R1+0x14a8] ;  /* 0x0014a80001147983 */ /* 0x001f220000100a00 */
[----:B------:R0:W-:Y:S03]  /*7b7e0*/  STL [R1+0x53c], R11 ;  /* 0x00053c0b01007387 */ /* 0x0001e60000100800 */
[----:B0-----:R-:W4:Y:S01]  /*7b7f0*/  LDL.64 R10, [R1+0x14a0] ;  /* 0x0014a000010a7983 */ /* 0x001f220000100a00 */
[----:B------:R-:W-:-:S05]  /*7b800*/  FMUL R27, R2, R27 ;  /* 0x0000001b021b7220 */ /* 0x000fca0000400000 */
[----:B------:R0:W-:Y:S01]  /*7b810*/  STL [R1+0x578], R27 ;  /* 0x0005781b01007387 */ /* 0x0001e20000100800 */
[----:B--2---:R-:W-:-:S05]  /*7b820*/  FMUL R26, R2, R26 ;  /* 0x0000001a021a7220 */ /* 0x004fca0000400000 */
[----:B------:R-:W-:Y:S01]  /*7b830*/  STL [R1+0x57c], R26 ;  /* 0x00057c1a01007387 */ /* 0x000fe20000100800 */
[C---:B---3--:R-:W-:Y:S02]  /*7b840*/  FMUL R25, R2.reuse, R25 ;  /* 0x0000001902197220 */ /* 0x048fe40000400000 */
[C---:B------:R-:W-:Y:S02]  /*7b850*/  FMUL R24, R2.reuse, R24 ;  /* 0x0000001802187220 */ /* 0x040fe40000400000 */
[C---:B------:R-:W-:Y:S02]  /*7b860*/  FMUL R23, R2.reuse, R23 ;  /* 0x0000001702177220 */ /* 0x040fe40000400000 */
[C---:B------:R-:W-:Y:S02]  /*7b870*/  FMUL R22, R2.reuse, R22 ;  /* 0x0000001602167220 */ /* 0x040fe40000400000 */
[C---:B------:R-:W-:Y:S01]  /*7b880*/  FMUL R18, R2.reuse, R18 ;  /* 0x0000001202127220 */ /* 0x040fe20000400000 */
[----:B------:R-:W-:Y:S01]  /*7b890*/  STL [R1+0x588], R25 ;  /* 0x0005881901007387 */ /* 0x000fe20000100800 */
[----:B------:R-:W-:-:S02]  /*7b8a0*/  FMUL R17, R2, R17 ;  /* 0x0000001102117220 */ /* 0x000fc40000400000 */
[----:B------:R1:W-:Y:S02]  /*7b8b0*/  STL [R1+0x58c], R24 ;  /* 0x00058c1801007387 */ /* 0x0003e40000100800 */
        /* <DEDUP_REMOVED lines=8> */
[----:B------:R-:W-:Y:S02]  /*7b940*/  FFMA R3, R2, R3, R5 ;  /* 0x0000000302037223 */ /* 0x000fe40000000005 */
[C---:B------:R-:W-:Y:S01]  /*7b950*/  IMAD.WIDE R6, R16.reuse, 0x2, R6 ;  /* 0x0000000210067825 */ /* 0x040fe200078e0206 */
[----:B------:R-:W-:Y:S03]  /*7b960*/  STL [R1+0x5b8], R14 ;  /* 0x0005b80e01007387 */ /* 0x000fe60000100800 */
[----:B------:R-:W-:Y:S02]  /*7b970*/  STL [R1+0x5bc], R13 ;  /* 0x0005bc0d01007387 */ /* 0x000fe40000100800 */
[----:B------:R-:W-:Y:S02]  /*7b980*/  STL [R1+0x5c8], R9 ;  /* 0x0005c80901007387 */ /* 0x000fe40000100800 */
[----:B------:R4:W-:Y:S01]  /*7b990*/  STL [R1+0x5cc], R4 ;  /* 0x0005cc0401007387 */ /* 0x0009e20000100800 */
[----:B------:R2:W-:Y:S04]  /*7b9a0*/  STL [R1+0x1258], R3 ;  /* 0x0012580301007387 */ /* 0x0005e80000100800 */
[----:B0-----:R0:W3:Y:S04]  /*7b9b0*/  LDG.E.U16 R27, [R6.64] ;  /* 0x00000004061b7981 */ /* 0x0010e8000c1e1500 */
[----:B0-----:R-:W3:Y:S01]  /*7b9c0*/  LDL.LU R6, [R1+0x125c] ;  /* 0x00125c0001067983 */ /* 0x001ee20000300800 */
[----:B-1----:R-:W3:Y:S02]  /*7b9d0*/  LDL.LU R24, [R1+0xe10] ;  /* 0x000e100001187983 */ /* 0x002ee40000300800 */
[----:B--2---:R-:W2:Y:S02]  /*7b9e0*/  LDL.LU R23, [R1+0xe14] ;  /* 0x000e140001177983 */ /* 0x004ea40000300800 */
[----:B----4-:R-:W-:-:S05]  /*7b9f0*/  IMAD.WIDE R4, R16, 0x2, R20 ;  /* 0x0000000210047825 */ /* 0x010fca00078e0214 */
[----:B------:R0:W4:Y:S01]  /*7ba00*/  LDG.E.U16 R26, [R4.64] ;  /* 0x00000004041a7981 */ /* 0x000122000c1e1500 */
[----:B------:R-:W-:-:S03]  /*7ba10*/  IMAD.WIDE R2, R16, 0x2, R10 ;  /* 0x0000000210027825 */ /* 0x000fc600078e020a */
[----:B------:R-:W4:Y:S04]  /*7ba20*/  LDL.LU R10, [R1+0xe00] ;  /* 0x000e0000010a7983 */ /* 0x000f280000300800 */
[----:B------:R1:W4:Y:S04]  /*7ba30*/  LDG.E.U16 R25, [R2.64] ;  /* 0x0000000402197981 */ /* 0x000328000c1e1500 */
[----:B0-----:R-:W4:Y:S01]  /*7ba40*/  LDL.LU R5, [R1+0xe04] ;  /* 0x000e040001057983 */ /* 0x001f220000300800 */
[----:B------:R-:W3:Y:S01]  /*7ba50*/  MUFU.EX2 R0, R0 ;  /* 0x0000000000007308 */ /* 0x000ee20000000800 */
[----:B------:R-:W4:Y:S02]  /*7ba60*/  LDL.LU R22, [R1+0xdf0] ;  /* 0x000df00001167983 */ /* 0x000f240000300800 */
[----:B------:R-:W4:Y:S01]  /*7ba70*/  LDL.LU R21, [R1+0xdf4] ;  /* 0x000df40001157983 */ /* 0x000f220000300800 */
[----:B------:R-:W4:Y:S02]  /*7ba80*/  LDL.LU R20, [R1+0xde0] ;  /* 0x000de00001147983 */ /* 0x000f240000300800 */
[----:B------:R-:W4:Y:S02]  /*7ba90*/  LDL.LU R18, [R1+0xde4] ;  /* 0x000de40001127983 */ /* 0x000f240000300800 */
[----:B------:R-:W4:Y:S01]  /*7baa0*/  LDL.LU R17, [R1+0xdd0] ;  /* 0x000dd00001117983 */ /* 0x000f220000300800 */
[----:B------:R-:W4:Y:S01]  /*7bab0*/  LDL.LU R14, [R1+0xdd4] ;  /* 0x000dd400010e7983 */ /* 0x000f220000300800 */
[----:B------:R-:W4:Y:S02]  /*7bac0*/  LDL.LU R13, [R1+0xdc0] ;  /* 0x000dc000010d7983 */ /* 0x000f240000300800 */
[----:B-1----:R-:W-:Y:S01]  /*7bad0*/  FADD R3, -R28, R12 ;  /* 0x0000000c1c037221 */ /* 0x002fe20000000100 */
[----:B------:R-:W0:Y:S04]  /*7bae0*/  LDS R4, [R15.X8+0x41700] ;  /* 0x041700000f047984 */ /* 0x000e280000008800 */
[----:B------:R-:W4:Y:S01]  /*7baf0*/  LDL.LU R12, [R1+0xdc4] ;  /* 0x000dc400010c7983 */ /* 0x000f220000300800 */
[----:B------:R-:W4:Y:S02]  /*7bb00*/  LDL.LU R11, [R1+0xdb0] ;  /* 0x000db000010b7983 */ /* 0x000f240000300800 */
[----:B------:R-:W-:-:S02]  /*7bb10*/  FADD R2, -R19, R29 ;  /* 0x0000001d13027221 */ /* 0x000fc40000000100 */
[----:B------:R-:W4:Y:S01]  /*7bb20*/  LDL.LU R7, [R1+0xdb4] ;  /* 0x000db40001077983 */ /* 0x000f220000300800 */
[----:B------:R-:W4:Y:S01]  /*7bb30*/  LDL.LU R9, [R1+0xdac] ;  /* 0x000dac0001097983 */ /* 0x000f220000300800 */
[----:B------:R-:W-:Y:S02]  /*7bb40*/  FMUL R3, R3, 1.4426950216293334961 ;  /* 0x3fb8aa3b03037820 */ /* 0x000fe40000400000 */
[----:B------:R-:W4:Y:S02]  /*7bb50*/  LDL.LU R29, [R1+0x1160] ;  /* 0x00116000011d7983 */ /* 0x000f240000300800 */
[----:B------:R-:W4:Y:S02]  /*7bb60*/  LDL R19, [R1+0x10a8] ;  /* 0x0010a80001137983 */ /* 0x000f240000100800 */
[----:B---3--:R-:W-:-:S05]  /*7bb70*/  FFMA R6, R0, R6, R8 ;  /* 0x0000000600067223 */ /* 0x008fca0000000008 */
[----:B------:R1:W-:Y:S01]  /*7bb80*/  STL [R1+0x125c], R6 ;  /* 0x00125c0601007387 */ /* 0x0003e20000100800 */
[----:B--2---:R-:W-:Y:S02]  /*7bb90*/  FMUL R23, R0, R23 ;  /* 0x0000001700177220 */ /* 0x004fe40000400000 */
[----:B------:R-:W-:Y:S02]  /*7bba0*/  STL [R1+0x828], R27 ;  /* 0x0008281b01007387 */ /* 0x000fe40000100800 */
[----:B-1----:R-:W-:Y:S02]  /*7bbb0*/  FMUL R6, R2, 1.4426950216293334961 ;  /* 0x3fb8aa3b02067820 */ /* 0x002fe40000400000 */
[----:B------:R1:W2:Y:S01]  /*7bbc0*/  MUFU.EX2 R2, R3 ;  /* 0x0000000300027308 */ /* 0x0002a20000000800 */
[----:B----4-:R-:W-:Y:S01]  /*7bbd0*/  STL [R1+0x824], R26 ;  /* 0x0008241a01007387 */ /* 0x010fe20000100800 */
[C---:B-1----:R-:W-:Y:S02]  /*7bbe0*/  FMUL R3, R0.reuse, R24 ;  /* 0x0000001800037220 */ /* 0x042fe40000400000 */
[----:B------:R-:W-:-:S03]  /*7bbf0*/  FMUL R8, R0, R10 ;  /* 0x0000000a00087220 */ /* 0x000fc60000400000 */
[----:B------:R-:W-:Y:S01]  /*7bc00*/  STL [R1+0x5d0], R3 ;  /* 0x0005d00301007387 */ /* 0x000fe20000100800 */
[----:B------:R-:W-:Y:S02]  /*7bc10*/  STL [R1+0x820], R25 ;  /* 0x0008201901007387 */ /* 0x000fe40000100800 */
[----:B------:R-:W-:Y:S02]  /*7bc20*/  STL [R1+0x5d4], R23 ;  /* 0x0005d41701007387 */ /* 0x000fe40000100800 */
[----:B------:R-:W3:Y:S01]  /*7bc30*/  LDL.LU R10, [R1+0xda0] ;  /* 0x000da000010a7983 */ /* 0x000ee20000300800 */
[----:B------:R1:W-:Y:S04]  /*7bc40*/  STL [R1+0x5e0], R8 ;  /* 0x0005e00801007387 */ /* 0x0003e80000100800 */
[----:B-1----:R-:W4:Y:S01]  /*7bc50*/  LDL.LU R8, [R1+0xda4] ;  /* 0x000da40001087983 */ /* 0x002f220000300800 */
[----:B------:R-:W-:-:S02]  /*7bc60*/  FMUL R3, R0, R5 ;  /* 0x0000000500037220 */ /* 0x000fc40000400000 */
[C---:B------:R-:W-:Y:S02]  /*7bc70*/  FMUL R21, R0.reuse, R21 ;  /* 0x0000001500157220 */ /* 0x040fe40000400000 */
[C---:B------:R-:W-:Y:S02]  /*7bc80*/  FMUL R20, R0.reuse, R20 ;  /* 0x0000001400147220 */ /* 0x040fe40000400000 */
[C---:B------:R-:W-:Y:S02]  /*7bc90*/  FMUL R17, R0.reuse, R17 ;  /* 0x0000001100117220 */ /* 0x040fe40000400000 */
[C---:B------:R-:W-:Y:S01]  /*7bca0*/  FMUL R14, R0.reuse, R14 ;  /* 0x0000000e000e7220 */ /* 0x040fe20000400000 */
[----:B------:R1:W-:Y:S01]  /*7bcb0*/  STL [R1+0x5e4], R3 ;  /* 0x0005e40301007387 */ /* 0x0003e20000100800 */
[C---:B------:R-:W-:Y:S02]  /*7bcc0*/  FMUL R12, R0.reuse, R12 ;  /* 0x0000000c000c7220 */ /* 0x040fe40000400000 */
[C---:B------:R-:W-:Y:S01]  /*7bcd0*/  FMUL R11, R0.reuse, R11 ;  /* 0x0000000b000b7220 */ /* 0x040fe20000400000 */
[----:B------:R-:W0:Y:S01]  /*7bce0*/  LDS R5, [R15.X8+0x41800] ;  /* 0x041800000f057984 */ /* 0x000e220000008800 */
[----:B-1----:R-:W-:-:S05]  /*7bcf0*/  FMUL R3, R0, R22 ;  /* 0x0000001600037220 */ /* 0x002fca0000400000 */
[----:B------:R1:W-:Y:S01]  /*7bd00*/  STL [R1+0x5f0], R3 ;  /* 0x0005f00301007387 */ /* 0x0003e20000100800 */
[----:B------:R-:W-:Y:S02]  /*7bd10*/  STL [R1+0x5f4], R21 ;  /* 0x0005f41501007387 */ /* 0x000fe40000100800 */
[----:B------:R-:W-:Y:S02]  /*7bd20*/  STL [R1+0x610], R20 ;  /* 0x0006101401007387 */ /* 0x000fe40000100800 */
[----:B-1----:R-:W-:-:S05]  /*7bd30*/  FMUL R3, R0, R18 ;  /* 0x0000001200037220 */ /* 0x002fca0000400000 */
[----:B------:R1:W-:Y:S01]  /*7bd40*/  STL [R1+0x614], R3 ;  /* 0x0006140301007387 */ /* 0x0003e20000100800 */
[----:B------:R-:W-:Y:S02]  /*7bd50*/  STL [R1+0x620], R17 ;  /* 0x0006201101007387 */ /* 0x000fe40000100800 */
[----:B------:R-:W-:Y:S02]  /*7bd60*/  STL [R1+0x624], R14 ;  /* 0x0006240e01007387 */ /* 0x000fe40000100800 */
[----:B-1----:R-:W-:-:S05]  /*7bd70*/  FMUL R3, R0, R13 ;  /* 0x0000000d00037220 */ /* 0x002fca0000400000 */
[----:B------:R1:W-:Y:S01]  /*7bd80*/  STL [R1+0x630], R3 ;  /* 0x0006300301007387 */ /* 0x0003e20000100800 */
[----:B------:R-:W-:Y:S02]  /*7bd90*/  STL [R1+0x634], R12 ;  /* 0x0006340c01007387 */ /* 0x000fe40000100800 */
[----:B------:R-:W2:Y:S02]  /*7bda0*/  LDL.LU R24, [R1+0xe18] ;  /* 0x000e180001187983 */ /* 0x000ea40000300800 */
[----:B------:R-:W-:Y:S01]  /*7bdb0*/  STL [R1+0x640], R11 ;  /* 0x0006400b01007387 */ /* 0x000fe20000100800 */
[----:B------:R-:W2:Y:S01]  /*7bdc0*/  LDL.LU R23, [R1+0xe1c] ;  /* 0x000e1c0001177983 */ /* 0x000ea20000300800 */
[----:B-1----:R-:W-:-:S05]  /*7bdd0*/  FMUL R3, R0, R7 ;  /* 0x0000000700037220 */ /* 0x002fca0000400000 */
[----:B------:R1:W-:Y:S01]  /*7bde0*/  STL [R1+0x644], R3 ;  /* 0x0006440301007387 */ /* 0x0003e20000100800 */
[----:B------:R-:W2:Y:S03]  /*7bdf0*/  LDL.LU R7, [R1+0xe08] ;  /* 0x000e080001077983 */ /* 0x000ea60000300800 */
[----:B-1----:R-:W2:Y:S01]  /*7be00*/  LDL.LU R3, [R1+0xe0c] ;  /* 0x000e0c0001037983 */ /* 0x002ea20000300800 */
[----:B------:R-:W2:Y:S02]  /*7be10*/  LDL.LU R22, [R1+0xdf8] ;  /* 0x000df80001167983 */ /* 0x000ea40000300800 */
[----:B---3--:R-:W-:-:S05]  /*7be20*/  FMUL R10, R0, R10 ;  /* 0x0000000a000a7220 */ /* 0x008fca0000400000 */
[----:B------:R1:W-:Y:S01]  /*7be30*/  STL [R1+0x650], R10 ;  /* 0x0006500a01007387 */ /* 0x0003e20000100800 */
[----:B------:R-:W3:Y:S02]  /*7be40*/  LDL.LU R21, [R1+0xdfc] ;  /* 0x000dfc0001157983 */ /* 0x000ee40000300800 */
[----:B----4-:R-:W-:-:S05]  /*7be50*/  FMUL R0, R0, R8 ;  /* 0x0000000800007220 */ /* 0x010fca0000400000 */
        /* <DEDUP_REMOVED lines=8> */
[----:B-1----:R-:W3:Y:S01]  /*7bee0*/  LDL.LU R10, [R1+0xdbc] ;  /* 0x000dbc00010a7983 */ /* 0x002ee20000300800 */
[----:B------:R-:W3:Y:S01]  /*7bef0*/  LDL.LU R8, [R1+0xda8] ;  /* 0x000da80001087983 */ /* 0x000ee20000300800 */
[----:B----4-:R1:W4:Y:S01]  /*7bf00*/  MUFU.EX2 R0, R6 ;  /* 0x0000000600007308 */ /* 0x0103220000000800 */
[----:B--2---:R-:W-:-:S02]  /*7bf10*/  FMUL R25, R2, R24 ;  /* 0x0000001802197220 */ /* 0x004fc40000400000 */
[----:B------:R-:W-:-:S03]  /*7bf20*/  FMUL R24, R2, R23 ;  /* 0x0000001702187220 */ /* 0x000fc60000400000 */
[----:B------:R-:W-:Y:S02]  /*7bf30*/  STL [R1+0x5d8], R25 ;  /* 0x0005d81901007387 */ /* 0x000fe40000100800 */
[----:B------:R-:W-:Y:S02]  /*7bf40*/  STL [R1+0x5dc], R24 ;  /* 0x0005dc1801007387 */ /* 0x000fe40000100800 */
[C---:B-1----:R-:W-:Y:S02]  /*7bf50*/  FMUL R6, R2.reuse, R7 ;  /* 0x0000000702067220 */ /* 0x042fe40000400000 */
[C---:B------:R-:W-:Y:S02]  /*7bf60*/  FMUL R23, R2.reuse, R3 ;  /* 0x0000000302177220 */ /* 0x040fe40000400000 */
[----:B------:R-:W0:Y:S01]  /*7bf70*/  LDL.LU R3, [R1+0x1278] ;  /* 0x0012780001037983 */ /* 0x000e220000300800 */
[----:B------:R1:W-:Y:S03]  /*7bf80*/  STL [R1+0x5e8], R6 ;  /* 0x0005e80601007387 */ /* 0x0003e60000100800 */
[----:B-1----:R-:W2:Y:S01]  /*7bf90*/  LDL.64 R6, [R1+0x1498] ;  /* 0x0014980001067983 */ /* 0x002ea20000100a00 */
[----:B------:R1:W-:Y:S02]  /*7bfa0*/  STL [R1+0x5ec], R23 ;  /* 0x0005ec1701007387 */ /* 0x0003e40000100800 */
[----:B-1----:R-:W-:-:S05]  /*7bfb0*/  FMUL R23, R2, R22 ;  /* 0x0000001602177220 */ /* 0x002fca0000400000 */
[----:B------:R-:W-:Y:S01]  /*7bfc0*/  STL [R1+0x5f8], R23 ;  /* 0x0005f81701007387 */ /* 0x000fe20000100800 */
[----:B---3--:R-:W-:-:S05]  /*7bfd0*/  FMUL R22, R2, R21 ;  /* 0x0000001502167220 */ /* 0x008fca0000400000 */
[----:B------:R-:W-:Y:S01]  /*7bfe0*/  STL [R1+0x5fc], R22 ;  /* 0x0005fc1601007387 */ /* 0x000fe20000100800 */
[C---:B------:R-:W-:Y:S02]  /*7bff0*/  FMUL R21, R2.reuse, R20 ;  /* 0x0000001402157220 */ /* 0x040fe40000400000 */
        /* <DEDUP_REMOVED lines=14> */
[----:B------:R-:W-:-:S02]  /*7c0e0*/  FMUL R10, R2, R8 ;  /* 0x00000008020a7220 */ /* 0x000fc40000400000 */
[----:B------:R3:W-:Y:S01]  /*7c0f0*/  STL [R1+0x64c], R11 ;  /* 0x00064c0b01007387 */ /* 0x0007e20000100800 */
[----:B-1----:R-:W4:Y:S02]  /*7c100*/  LDL.LU R12, [R1+0x127c] ;  /* 0x00127c00010c7983 */ /* 0x002f240000300800 */
[----:B------:R1:W-:Y:S02]  /*7c110*/  STL [R1+0x658], R10 ;  /* 0x0006580a01007387 */ /* 0x0003e40000100800 */
[----:B---3--:R-:W3:Y:S02]  /*7c120*/  LDL.LU R11, [R1+0xe90] ;  /* 0x000e9000010b7983 */ /* 0x008ee40000300800 */
[----:B------:R-:W-:-:S05]  /*7c130*/  FMUL R8, R2, R9 ;  /* 0x0000000902087220 */ /* 0x000fca0000400000 */
[----:B------:R0:W-:Y:S01]  /*7c140*/  STL [R1+0x65c], R8 ;  /* 0x00065c0801007387 */ /* 0x0001e20000100800 */
[----:B-1----:R-:W3:Y:S02]  /*7c150*/  LDL.LU R10, [R1+0xe94] ;  /* 0x000e9400010a7983 */ /* 0x002ee40000300800 */
[----:B------:R-:W3:Y:S02]  /*7c160*/  LDL.LU R9, [R1+0xe80] ;  /* 0x000e800001097983 */ /* 0x000ee40000300800 */
[----:B0-----:R-:W-:-:S05]  /*7c170*/  FFMA R3, R2, R3, R4 ;  /* 0x0000000302037223 */ /* 0x001fca0000000004 */
[----:B------:R2:W-:Y:S01]  /*7c180*/  STL [R1+0x1278], R3 ;  /* 0x0012780301007387 */ /* 0x0005e20000100800 */
[----:B------:R-:W3:Y:S02]  /*7c190*/  LDL.LU R8, [R1+0xe84] ;  /* 0x000e840001087983 */ /* 0x000ee40000300800 */
[----:B------:R-:W-:Y:S02]  /*7c1a0*/  FADD R4, -R19, R29 ;  /* 0x0000001d13047221 */ /* 0x000fe40000000100 */
[----:B------:R-:W3:Y:S01]  /*7c1b0*/  LDL.LU R20, [R1+0xe70] ;  /* 0x000e700001147983 */ /* 0x000ee20000300800 */
[----:B------:R-:W3:Y:S01]  /*7c1c0*/  LDL.LU R19, [R1+0xe74] ;  /* 0x000e740001137983 */ /* 0x000ee20000300800 */
[----:B------:R-:W3:Y:S02]  /*7c1d0*/  LDL.LU R18, [R1+0xe60] ;  /* 0x000e600001127983 */ /* 0x000ee40000300800 */
[----:B------:R-:W3:Y:S02]  /*7c1e0*/  LDL.LU R17, [R1+0xe64] ;  /* 0x000e640001117983 */ /* 0x000ee40000300800 */
[----:B------:R-:W3:Y:S02]  /*7c1f0*/  LDL.LU R14, [R1+0xe50] ;  /* 0x000e5000010e7983 */ /* 0x000ee40000300800 */
[----:B------:R-:W-:-:S02]  /*7c200*/  FMUL R4, R4, 1.4426950216293334961 ;  /* 0x3fb8aa3b04047820 */ /* 0x000fc40000400000 */
[----:B--2---:R-:W-:Y:S02]  /*7c210*/  IMAD.WIDE R2, R16, 0x2, R6 ;  /* 0x0000000210027825 */ /* 0x004fe400078e0206 */
[----:B------:R-:W2:Y:S04]  /*7c220*/  LDL.LU R7, [R1+0xe54] ;  /* 0x000e540001077983 */ /* 0x000ea80000300800 */
[----:B------:R0:W2:Y:S04]  /*7c230*/  LDG.E.U16 R21, [R2.64] ;  /* 0x0000000402157981 */ /* 0x0000a8000c1e1500 */
[----:B------:R-:W1:Y:S01]  /*7c240*/  LDS R6, [R15.X8+0x41900] ;  /* 0x041900000f067984 */ /* 0x000e620000008800 */
[----:B0-----:R0:W0:Y:S01]  /*7c250*/  MUFU.EX2 R2, R4 ;  /* 0x0000000400027308 */ /* 0x0010220000000800 */
[----:B----4-:R-:W-:-:S02]  /*7c260*/  FFMA R12, R0, R12, R5 ;  /* 0x0000000c000c7223 */ /* 0x010fc40000000005 */
[----:B---3--:R-:W-:-:S03]  /*7c270*/  FMUL R3, R0, R11 ;  /* 0x0000000b00037220 */ /* 0x008fc60000400000 */
[----:B------:R-:W-:Y:S01]  /*7c280*/  STL [R1+0x127c], R12 ;  /* 0x00127c0c01007387 */ /* 0x000fe20000100800 */
[----:B0-----:R-:W3:Y:S03]  /*7c290*/  LDL.LU R4, [R1+0xe40] ;  /* 0x000e400001047983 */ /* 0x001ee60000300800 */
[----:B------:R0:W-:Y:S04]  /*7c2a0*/  STL [R1+0x660], R3 ;  /* 0x0006600301007387 */ /* 0x0001e80000100800 */
[----:B0-----:R-:W4:Y:S01]  /*7c2b0*/  LDL.LU R3, [R1+0xe44] ;  /* 0x000e440001037983 */ /* 0x001f220000300800 */
[C---:B------:R-:W-:Y:S02]  /*7c2c0*/  FMUL R5, R0.reuse, R10 ;  /* 0x0000000a00057220 */ /* 0x040fe40000400000 */
[----:B------:R-:W-:-:S03]  /*7c2d0*/  FMUL R9, R0, R9 ;  /* 0x0000000900097220 */ /* 0x000fc60000400000 */
[----:B------:R0:W-:Y:S01]  /*7c2e0*/  STL [R1+0x664], R5 ;  /* 0x0006640501007387 */ /* 0x0001e20000100800 */
[----:B------:R-:W4:Y:S02]  /*7c2f0*/  LDL.LU R13, [R1+0xe30] ;  /* 0x000e3000010d7983 */ /* 0x000f240000300800 */
[----:B------:R0:W-:Y:S02]  /*7c300*/  STL [R1+0x670], R9 ;  /* 0x0006700901007387 */ /* 0x0001e40000100800 */
[----:B------:R-:W4:Y:S02]  /*7c310*/  LDL.LU R12, [R1+0xe34] ;  /* 0x000e3400010c7983 */ /* 0x000f240000300800 */
[C---:B0-----:R-:W-:Y:S02]  /*7c320*/  FMUL R5, R0.reuse, R8 ;  /* 0x0000000800057220 */ /* 0x041fe40000400000 */
[----:B------:R-:W-:-:S03]  /*7c330*/  FMUL R20, R0, R20 ;  /* 0x0000001400147220 */ /* 0x000fc60000400000 */
[----:B------:R0:W-:Y:S01]  /*7c340*/  STL [R1+0x674], R5 ;  /* 0x0006740501007387 */ /* 0x0001e20000100800 */
[----:B------:R-:W4:Y:S02]  /*7c350*/  LDL.LU R11, [R1+0xe20] ;  /* 0x000e2000010b7983 */ /* 0x000f240000300800 */
[----:B------:R-:W4:Y:S02]  /*7c360*/  LDL.LU R10, [R1+0xe24] ;  /* 0x000e2400010a7983 */ /* 0x000f240000300800 */
[----:B------:R-:W4:Y:S02]  /*7c370*/  LDL.LU R9, [R1+0xe98] ;  /* 0x000e980001097983 */ /* 0x000f240000300800 */
[C---:B------:R-:W-:Y:S01]  /*7c380*/  FMUL R18, R0.reuse, R18 ;  /* 0x0000001200127220 */ /* 0x040fe20000400000 */
[----:B------:R-:W4:Y:S01]  /*7c390*/  LDL.LU R8, [R1+0xe9c] ;  /* 0x000e9c0001087983 */ /* 0x000f220000300800 */
[C---:B------:R-:W-:Y:S02]  /*7c3a0*/  FMUL R17, R0.reuse, R17 ;  /* 0x0000001100117220 */ /* 0x040fe40000400000 */
[C---:B0-----:R-:W-:Y:S01]  /*7c3b0*/  FMUL R5, R0.reuse, R19 ;  /* 0x0000001300057220 */ /* 0x041fe20000400000 */
[----:B------:R-:W-:Y:S04]  /*7c3c0*/  STL [R1+0x680], R20 ;  /* 0x0006801401007387 */ /* 0x000fe80000100800 */
[----:B------:R0:W-:Y:S01]  /*7c3d0*/  STL [R1+0x684], R5 ;  /* 0x0006840501007387 */ /* 0x0001e20000100800 */
[----:B------:R-:W-:Y:S02]  /*7c3e0*/  STL [R1+0x690], R18 ;  /* 0x0006901201007387 */ /* 0x000fe40000100800 */
[----:B------:R-:W-:Y:S02]  /*7c3f0*/  STL [R1+0x694], R17 ;  /* 0x0006941101007387 */ /* 0x000fe40000100800 */
[----:B0-----:R-:W-:-:S02]  /*7c400*/  FMUL R5, R0, R14 ;  /* 0x0000000e00057220 */ /* 0x001fc40000400000 */
[C---:B--2---:R-:W-:Y:S02]  /*7c410*/  FMUL R14, R0.reuse, R7 ;  /* 0x00000007000e7220 */ /* 0x044fe40000400000 */
[----:B------:R-:W2:Y:S01]  /*7c420*/  LDL.LU R7, [R1+0xe88] ;  /* 0x000e880001077983 */ /* 0x000ea20000300800 */
[----:B------:R-:W-:Y:S02]  /*7c430*/  STL [R1+0x81c], R21 ;  /* 0x00081c1501007387 */ /* 0x000fe40000100800 */
[----:B------:R0:W-:Y:S02]  /*7c440*/  STL [R1+0x6a0], R5 ;  /* 0x0006a00501007387 */ /* 0x0001e40000100800 */
[----:B0-----:R-:W2:Y:S01]  /*7c450*/  LDL.LU R5, [R1+0xe8c] ;  /* 0x000e8c0001057983 */ /* 0x001ea20000300800 */
[----:B------:R4:W-:Y:S02]  /*7c460*/  STL [R1+0x6a4], R14 ;  /* 0x0006a40e01007387 */ /* 0x0009e40000100800 */
[----:B---3--:R-:W-:-:S02]  /*7c470*/  FMUL R17, R0, R4 ;  /* 0x0000000400117220 */ /* 0x008fc40000400000 */
[----:B------:R-:W3:Y:S03]  /*7c480*/  LDL.LU R4, [R1+0xe78] ;  /* 0x000e780001047983 */ /* 0x000ee60000300800 */
[----:B------:R-:W-:Y:S02]  /*7c490*/  STL [R1+0x6b0], R17 ;  /* 0x0006b01101007387 */ /* 0x000fe40000100800 */
[C---:B----4-:R-:W-:Y:S02]  /*7c4a0*/  FMUL R14, R0.reuse, R3 ;  /* 0x00000003000e7220 */ /* 0x050fe40000400000 */
[----:B------:R-:W4:Y:S03]  /*7c4b0*/  LDL.LU R3, [R1+0xe7c] ;  /* 0x000e7c0001037983 */ /* 0x000f260000300800 */
[----:B------:R-:W-:Y:S02]  /*7c4c0*/  STL [R1+0x6b4], R14 ;  /* 0x0006b40e01007387 */ /* 0x000fe40000100800 */
[----:B------:R-:W-:-:S02]  /*7c4d0*/  FMUL R13, R0, R13 ;  /* 0x0000000d000d7220 */ /* 0x000fc40000400000 */
[----:B------:R-:W-:-:S03]  /*7c4e0*/  FMUL R12, R0, R12 ;  /* 0x0000000c000c7220 */ /* 0x000fc60000400000 */
[----:B------:R0:W-:Y:S02]  /*7c4f0*/  STL [R1+0x6c0], R13 ;  /* 0x0006c00d01007387 */ /* 0x0001e40000100800 */
[----:B------:R0:W-:Y:S02]  /*7c500*/  STL [R1+0x6c4], R12 ;  /* 0x0006c40c01007387 */ /* 0x0001e40000100800 */
[C---:B------:R-:W-:Y:S02]  /*7c510*/  FMUL R11, R0.reuse, R11 ;  /* 0x0000000b000b7220 */ /* 0x040fe40000400000 */
[----:B------:R-:W-:Y:S02]  /*7c520*/  FMUL R10, R0, R10 ;  /* 0x0000000a000a7220 */ /* 0x000fe40000400000 */
[C---:B------:R-:W-:Y:S01]  /*7c530*/  FMUL R9, R2.reuse, R9 ;  /* 0x0000000902097220 */ /* 0x040fe20000400000 */
[----:B------:R-:W-:Y:S02]  /*7c540*/  STL [R1+0x6d0], R11 ;  /* 0x0006d00b01007387 */ /* 0x000fe40000100800 */
[----:B------:R-:W-:Y:S02]  /*7c550*/  STL [R1+0x6d4], R10 ;  /* 0x0006d40a01007387 */ /* 0x000fe40000100800 */
[----:B------:R-:W-:-:S02]  /*7c560*/  FMUL R0, R2, R8 ;  /* 0x0000000802007220 */ /* 0x000fc40000400000 */
[----:B0-----:R-:W4:Y:S01]  /*7c570*/  LDL.LU R13, [R1+0xe68] ;  /* 0x000e6800010d7983 */ /* 0x001f220000300800 */
[----:B------:R0:W-:Y:S01]  /*7c580*/  STL [R1+0x668], R9 ;  /* 0x0006680901007387 */ /* 0x0001e20000100800 */
[----:B------:R-:W4:Y:S02]  /*7c590*/  LDL.LU R12, [R1+0xe6c] ;  /* 0x000e6c00010c7983 */ /* 0x000f240000300800 */
[----:B------:R1:W-:Y:S02]  /*7c5a0*/  STL [R1+0x66c], R0 ;  /* 0x00066c0001007387 */ /* 0x0003e40000100800 */
[----:B------:R-:W4:Y:S01]  /*7c5b0*/  LDL.LU R19, [R1+0xe58] ;  /* 0x000e580001137983 */ /* 0x000f220000300800 */
[----:B------:R-:W4:Y:S04]  /*7c5c0*/  LDL.LU R18, [R1+0xe5c] ;  /* 0x000e5c0001127983 */ /* 0x000f280000300800 */
[----:B0-----:R-:W4:Y:S01]  /*7c5d0*/  LDL.LU R9, [R1+0xe48] ;  /* 0x000e480001097983 */ /* 0x001f220000300800 */
[----:B------:R-:W4:Y:S02]  /*7c5e0*/  LDL.LU R8, [R1+0xe4c] ;  /* 0x000e4c0001087983 */ /* 0x000f240000300800 */
[----:B------:R-:W4:Y:S02]  /*7c5f0*/  LDL.LU R17, [R1+0xe38] ;  /* 0x000e380001117983 */ /* 0x000f240000300800 */
[----:B--2---:R-:W-:-:S05]  /*7c600*/  FMUL R7, R2, R7 ;  /* 0x0000000702077220 */ /* 0x004fca0000400000 */
[----:B------:R0:W-:Y:S01]  /*7c610*/  STL [R1+0x678], R7 ;  /* 0x0006780701007387 */ /* 0x0001e20000100800 */
[----:B------:R-:W2:Y:S02]  /*7c620*/  LDL.LU R14, [R1+0xe3c] ;  /* 0x000e3c00010e7983 */ /* 0x000ea40000300800 */
[----:B-1----:R-:W-:-:S05]  /*7c630*/  FMUL R0, R2, R5 ;  /* 0x0000000502007220 */ /* 0x002fca0000400000 */
[----:B------:R4:W-:Y:S01]  /*7c640*/  STL [R1+0x67c], R0 ;  /* 0x00067c0001007387 */ /* 0x0009e20000100800 */
[----:B0-----:R-:W2:Y:S02]  /*7c650*/  LDL.LU R7, [R1+0xe28] ;  /* 0x000e280001077983 */ /* 0x001ea40000300800 */
[----:B---3--:R-:W-:-:S05]  /*7c660*/  FMUL R4, R2, R4 ;  /* 0x0000000402047220 */ /* 0x008fca0000400000 */
[----:B------:R-:W-:Y:S01]  /*7c670*/  STL [R1+0x688], R4 ;  /* 0x0006880401007387 */ /* 0x000fe20000100800 */
[----:B----4-:R-:W-:-:S03]  /*7c680*/  FMUL R0, R2, R3 ;  /* 0x0000000302007220 */ /* 0x010fc60000400000 */
[----:B------:R-:W3:Y:S02]  /*7c690*/  LDL.LU R3, [R1+0xe2c] ;  /* 0x000e2c0001037983 */ /* 0x000ee40000300800 */
[----:B------:R0:W-:Y:S02]  /*7c6a0*/  STL [R1+0x68c], R0 ;  /* 0x00068c0001007387 */ /* 0x0001e40000100800 */
[----:B0-----:R-:W4:Y:S01]  /*7c6b0*/  LDL.LU R0, [R1+0x12b0] ;  /* 0x0012b00001007983 */ /* 0x001f220000300800 */
[----:B------:R-:W4:Y:S02]  /*7c6c0*/  LDL.64 R10, [R1+0x1490] ;  /* 0x00149000010a7983 */ /* 0x000f240000100a00 */
[----:B------:R-:W4:Y:S02]  /*7c6d0*/  LDL.64 R4, [R1+0x1488] ;  /* 0x0014880001047983 */ /* 0x000f240000100a00 */
[C---:B------:R-:W-:Y:S02]  /*7c6e0*/  FMUL R21, R2.reuse, R13 ;  /* 0x0000000d02157220 */ /* 0x040fe40000400000 */
[----:B------:R-:W-:-:S02]  /*7c6f0*/  FMUL R20, R2, R12 ;  /* 0x0000000c02147220 */ /* 0x000fc40000400000 */
[----:B------:R-:W4:Y:S01]  /*7c700*/  LDL.64 R12, [R1+0x1480] ;  /* 0x00148000010c7983 */ /* 0x000f220000100a00 */
[----:B------:R0:W-:Y:S02]  /*7c710*/  STL [R1+0x698], R21 ;  /* 0x0006981501007387 */ /* 0x0001e40000100800 */
[----:B------:R1:W-:Y:S02]  /*7c720*/  STL [R1+0x69c], R20 ;  /* 0x00069c1401007387 */ /* 0x0003e40000100800 */
[C---:B0-----:R-:W-:Y:S02]  /*7c730*/  FMUL R21, R2.reuse, R19 ;  /* 0x0000001302157220 */ /* 0x041fe40000400000 */
[C---:B-1----:R-:W-:Y:S02]  /*7c740*/  FMUL R20, R2.reuse, R18 ;  /* 0x0000001202147220 */ /* 0x042fe40000400000 */
[C---:B------:R-:W-:Y:S02]  /*7c750*/  FMUL R19, R2.reuse, R9 ;  /* 0x0000000902137220 */ /* 0x040fe40000400000 */
[C---:B------:R-:W-:Y:S01]  /*7c760*/  FMUL R18, R2.reuse, R8 ;  /* 0x0000000802127220 */ /* 0x040fe20000400000 */
[----:B------:R-:W-:Y:S01]  /*7c770*/  STL [R1+0x6a8], R21 ;  /* 0x0006a81501007387 */ /* 0x000fe20000100800 */
[----:B------:R0:W-:Y:S02]  /*7c780*/  STL [R1+0x6ac], R20 ;  /* 0x0006ac1401007387 */ /* 0x0001e40000100800 */
[----:B------:R-:W4:Y:S02]  /*7c790*/  LDL.64 R8, [R1+0x1478] ;  /* 0x0014780001087983 */ /* 0x000f240000100a00 */
[----:B------:R-:W-:Y:S02]  /*7c7a0*/  STL [R1+0x6b8], R19 ;  /* 0x0006b81301007387 */ /* 0x000fe40000100800 */
[----:B------:R-:W-:-:S02]  /*7c7b0*/  FMUL R17, R2, R17 ;  /* 0x0000001102117220 */ /* 0x000fc40000400000 */
[C---:B--2---:R-:W-:Y:S01]  /*7c7c0*/  FMUL R14, R2.reuse, R14 ;  /* 0x0000000e020e7220 */ /* 0x044fe20000400000 */
[----:B0-----:R-:W4:Y:S01]  /*7c7d0*/  LDL.64 R20, [R1+0x1470] ;  /* 0x0014700001147983 */ /* 0x001f220000100a00 */
[----:B------:R0:W-:Y:S02]  /*7c7e0*/  STL [R1+0x6bc], R18 ;  /* 0x0006bc1201007387 */ /* 0x0001e40000100800 */
[----:B------:R-:W4:Y:S02]  /*7c7f0*/  LDL.64 R22, [R1+0x1468] ;  /* 0x0014680001167983 */ /* 0x000f240000100a00 */
[----:B------:R-:W-:Y:S02]  /*7c800*/  STL [R1+0x6c8], R17 ;  /* 0x0006c81101007387 */ /* 0x000fe40000100800 */
[C---:B------:R-:W-:Y:S01]  /*7c810*/  FMUL R7, R2.reuse, R7 ;  /* 0x0000000702077220 */ /* 0x040fe20000400000 */
[----:B------:R-:W-:Y:S04]  /*7c820*/  STL [R1+0x6cc], R14 ;  /* 0x0006cc0e01007387 */ /* 0x000fe80000100800 */
[----:B------:R1:W-:Y:S01]  /*7c830*/  STL [R1+0x6d8], R7 ;  /* 0x0006d80701007387 */ /* 0x0003e20000100800 */
[----:B---3--:R-:W-:-:S05]  /*7c840*/  FMUL R3, R2, R3 ;  /* 0x0000000302037220 */ /* 0x008fca0000400000 */
[----:B------:R3:W-:Y:S01]  /*7c850*/  STL [R1+0x6dc], R3 ;  /* 0x0006dc0301007387 */ /* 0x0007e20000100800 */
[----:B0-----:R-:W2:Y:S02]  /*7c860*/  LDL.64 R18, [R1+0x1460] ;  /* 0x0014600001127983 */ /* 0x001ea40000100a00 */
[----:B----4-:R-:W-:Y:S02]  /*7c870*/  FFMA R0, R2, R0, R6 ;  /* 0x0000000002007223 */ /* 0x010fe40000000006 */
[----:B-1----:R-:W-:-:S03]  /*7c880*/  IMAD.WIDE R6, R16, 0x2, R10 ;  /* 0x0000000210067825 */ /* 0x002fc600078e020a */
[----:B------:R0:W-:Y:S01]  /*7c890*/  STL [R1+0x12b0], R0 ;  /* 0x0012b00001007387 */ /* 0x0001e20000100800 */
[----:B------:R-:W4:Y:S02]  /*7c8a0*/  LDL.64 R10, [R1+0x1458] ;  /* 0x00145800010a7983 */ /* 0x000f240000100a00 */
[C---:B------:R-:W-:Y:S01]  /*7c8b0*/  IMAD.WIDE R4, R16.reuse, 0x2, R4 ;  /* 0x0000000210047825 */ /* 0x040fe200078e0204 */
[----:B------:R1:W4:Y:S04]  /*7c8c0*/  LDG.E.U16 R26, [R6.64] ;  /* 0x00000004061a7981 */ /* 0x000328000c1e1500 */
[----:B------:R0:W4:Y:S01]  /*7c8d0*/  LDG.E.U16 R27, [R4.64] ;  /* 0x00000004041b7981 */ /* 0x000122000c1e1500 */
[----:B---3--:R-:W-:-:S03]  /*7c8e0*/  IMAD.WIDE R2, R16, 0x2, R12 ;  /* 0x0000000210027825 */ /* 0x008fc600078e020c */
[----:B------:R-:W3:Y:S04]  /*7c8f0*/  LDL.64 R12, [R1+0x1450] ;  /* 0x00145000010c7983 */ /* 0x000ee80000100a00 */
[----:B------:R0:W3:Y:S01]  /*7c900*/  LDG.E.U16 R29, [R2.64] ;  /* 0x00000004021d7981 */ /* 0x0000e2000c1e1500 */
[----:B-1----:R-:W-:-:S03]  /*7c910*/  IMAD.WIDE R6, R16, 0x2, R8 ;  /* 0x0000000210067825 */ /* 0x002fc600078e0208 */
[----:B------:R-:W3:Y:S04]  /*7c920*/  LDL.64 R8, [R1+0x1448] ;  /* 0x0014480001087983 */ /* 0x000ee80000100a00 */
[----:B0-----:R2:W3:Y:S01]  /*7c930*/  LDG.E.U16 R0, [R6.64] ;  /* 0x0000000406007981 */ /* 0x0014e2000c1e1500 */
[----:B------:R-:W-:-:S03]  /*7c940*/  IMAD.WIDE R4, R16, 0x2, R20 ;  /* 0x0000000210047825 */ /* 0x000fc600078e0214 */
[----:B------:R-:W3:Y:S01]  /*7c950*/  LDL.64 R20, [R1+0x1440] ;  /* 0x0014400001147983 */ /* 0x000ee20000100a00 */
[----:B------:R-:W-:-:S04]  /*7c960*/  IMAD.WIDE R2, R16, 0x2, R22 ;  /* 0x0000000210027825 */ /* 0x000fc800078e0216 */
[----:B------:R-:W3:Y:S01]  /*7c970*/  LDL.64 R22, [R1+0x1438] ;  /* 0x0014380001167983 */ /* 0x000ee20000100a00 */
[----:B------:R4:W3:Y:S04]  /*7c980*/  LDG.E.U16 R24, [R4.64] ;  /* 0x0000000404187981 */ /* 0x0008e8000c1e1500 */
[----:B------:R3:W3:Y:S01]  /*7c990*/  LDG.E.U16 R25, [R2.64] ;  /* 0x0000000402197981 */ /* 0x0006e2000c1e1500 */
[----:B--2---:R-:W-:-:S03]  /*7c9a0*/  IMAD.WIDE R6, R16, 0x2, R18 ;  /* 0x0000000210067825 */ /* 0x004fc600078e0212 */
[----:B------:R-:W2:Y:S04]  /*7c9b0*/  LDL.64 R18, [R1+0x1430] ;  /* 0x0014300001127983 */ /* 0x000ea80000100a00 */
[----:B------:R0:W2:Y:S01]  /*7c9c0*/  LDG.E.U16 R14, [R6.64] ;  /* 0x00000004060e7981 */ /* 0x0000a2000c1e1500 */
[----:B----4-:R-:W-:-:S03]  /*7c9d0*/  IMAD.WIDE R4, R16, 0x2, R10 ;  /* 0x0000000210047825 */ /* 0x010fc600078e020a */
[----:B------:R-:W4:Y:S04]  /*7c9e0*/  LDL.64 R10, [R1+0x1428] ;  /* 0x00142800010a7983 */ /* 0x000f280000100a00 */
[----:B------:R1:W4:Y:S01]  /*7c9f0*/  LDG.E.U16 R17, [R4.64] ;  /* 0x0000000404117981 */ /* 0x000322000c1e1500 */
[----:B---3--:R-:W-:-:S03]  /*7ca00*/  IMAD.WIDE R2, R16, 0x2, R12 ;  /* 0x0000000210027825 */ /* 0x008fc600078e020c */
[----:B------:R-:W3:Y:S04]  /*7ca10*/  LDL.64 R12, [R1+0x1420] ;  /* 0x00142000010c7983 */ /* 0x000ee80000100a00 */
[----:B------:R0:W3:Y:S02]  /*7ca20*/  LDG.E.U16 R28, [R2.64] ;  /* 0x00000004021c7981 */ /* 0x0000e4000c1e1500 */
[C---:B0-----:R-:W-:Y:S02]  /*7ca30*/  IMAD.WIDE R6, R16.reuse, 0x2, R8 ;  /* 0x0000000210067825 */ /* 0x041fe400078e0208 */
[----:B------:R-:W3:Y:S02]  /*7ca40*/  LDL.64 R8, [R1+0x1418] ;  /* 0x0014180001087983 */ /* 0x000ee40000100a00 */
[----:B-1----:R-:W-:-:S02]  /*7ca50*/  IMAD.WIDE R4, R16, 0x2, R20 ;  /* 0x0000000210047825 */ /* 0x002fc400078e0214 */
[----:B------:R-:W3:Y:S02]  /*7ca60*/  LDL.64 R20, [R1+0x1410] ;  /* 0x0014100001147983 */ /* 0x000ee40000100a00 */
[C---:B------:R-:W-:Y:S02]  /*7ca70*/  IMAD.WIDE R2, R16.reuse, 0x2, R22 ;  /* 0x0000000210027825 */ /* 0x040fe400078e0216 */
[----:B------:R-:W3:Y:S02]  /*7ca80*/  LDL.64 R22, [R1+0x1408] ;  /* 0x0014080001167983 */ /* 0x000ee40000100a00 */
[----:B------:R0:W-:Y:S02]  /*7ca90*/  STL [R1+0x818], R26 ;  /* 0x0008181a01007387 */ /* 0x0001e40000100800 */
[----:B------:R1:W-:Y:S01]  /*7caa0*/  STL [R1+0x814], R27 ;  /* 0x0008141b01007387 */ /* 0x0003e20000100800 */
[----:B------:R1:W-:Y:S03]  /*7cab0*/  STL [R1+0x810], R29 ;  /* 0x0008101d01007387 */ /* 0x0003e60000100800 */
[----:B0-----:R2:W3:Y:S04]  /*7cac0*/  LDG.E.U16 R26, [R6.64] ;  /* 0x00000004061a7981 */ /* 0x0014e8000c1e1500 */
[----:B-1----:R4:W3:Y:S04]  /*7cad0*/  LDG.E.U16 R27, [R4.64] ;  /* 0x00000004041b7981 */ /* 0x0028e8000c1e1500 */
[----:B------:R3:W3:Y:S01]  /*7cae0*/  LDG.E.U16 R29, [R2.64] ;  /* 0x00000004021d7981 */ /* 0x0006e2000c1e1500 */
[----:B--2---:R-:W-:-:S03]  /*7caf0*/  IMAD.WIDE R6, R16, 0x2, R18 ;  /* 0x0000000210067825 */ /* 0x004fc600078e0212 */
[----:B------:R-:W2:Y:S01]  /*7cb00*/  LDL.64 R18, [R1+0x1400] ;  /* 0x0014000001127983 */ /* 0x000ea20000100a00 */
[----:B----4-:R-:W-:-:S03]  /*7cb10*/  IMAD.WIDE R4, R16, 0x2, R10 ;  /* 0x0000000210047825 */ /* 0x010fc600078e020a */
[----:B------:R-:W4:Y:S01]  /*7cb20*/  LDL.64 R10, [R1+0x13f8] ;  /* 0x0013f800010a7983 */ /* 0x000f220000100a00 */
[----:B---3--:R-:W-:-:S03]  /*7cb30*/  IMAD.WIDE R2, R16, 0x2, R12 ;  /* 0x0000000210027825 */ /* 0x008fc600078e020c */
[----:B------:R-:W3:Y:S01]  /*7cb40*/  LDL.64 R12, [R1+0x13f0] ;  /* 0x0013f000010c7983 */ /* 0x000ee20000100a00 */
[----:B------:R0:W-:Y:S02]  /*7cb50*/  STL [R1+0x80c], R0 ;  /* 0x00080c0001007387 */ /* 0x0001e40000100800 */
[----:B------:R1:W-:Y:S02]  /*7cb60*/  STL [R1+0x808], R24 ;  /* 0x0008081801007387 */ /* 0x0003e40000100800 */
[----:B------:R1:W-:Y:S01]  /*7cb70*/  STL [R1+0x804], R25 ;  /* 0x0008041901007387 */ /* 0x0003e20000100800 */
[----:B0-----:R0:W3:Y:S04]  /*7cb80*/  LDG.E.U16 R0, [R6.64] ;  /* 0x0000000406007981 */ /* 0x0010e8000c1e1500 */
[----:B-1----:R1:W3:Y:S04]  /*7cb90*/  LDG.E.U16 R24, [R4.64] ;  /* 0x0000000404187981 */ /* 0x0022e8000c1e1500 */
[----:B------:R1:W3:Y:S01]  /*7cba0*/  LDG.E.U16 R25, [R2.64] ;  /* 0x0000000402197981 */ /* 0x0002e2000c1e1500 */
[----:B0-----:R-:W-:-:S03]  /*7cbb0*/  IMAD.WIDE R6, R16, 0x2, R8 ;  /* 0x0000000210067825 */ /* 0x001fc600078e0208 */
[----:B------:R-:W3:Y:S01]  /*7cbc0*/  LDL.64 R8, [R1+0x13e8] ;  /* 0x0013e80001087983 */ /* 0x000ee20000100a00 */
[----:B-1----:R-:W-:-:S03]  /*7cbd0*/  IMAD.WIDE R4, R16, 0x2, R20 ;  /* 0x0000000210047825 */ /* 0x002fc600078e0214 */
[----:B------:R-:W3:Y:S01]  /*7cbe0*/  LDL.64 R20, [R1+0x13e0] ;  /* 0x0013e00001147983 */ /* 0x000ee20000100a00 */
[----:B------:R-:W-:-:S04]  /*7cbf0*/  IMAD.WIDE R2, R16, 0x2, R22 ;  /* 0x0000000210027825 */ /* 0x000fc800078e0216 */
[----:B------:R-:W3:Y:S02]  /*7cc00*/  LDL.64 R22, [R1+0x13d8] ;  /* 0x0013d80001167983 */ /* 0x000ee40000100a00 */
[----:B------:R0:W-:Y:S01]  /*7cc10*/  STL [R1+0x800], R14 ;  /* 0x0008000e01007387 */ /* 0x0001e20000100800 */
        /* <DEDUP_REMOVED lines=93> */
[----:B------:R0:W-:Y:S02]  /*7d1f0*/  STL [R1+0x7a0], R0 ;  /* 0x0007a00001007387 */ /* 0x0001e40000100800 */
[----:B------:R-:W-:Y:S02]  /*7d200*/  STL [R1+0x788], R25 ;  /* 0x0007881901007387 */ /* 0x000fe40000100800 */
[----:B------:R1:W-:Y:S01]  /*7d210*/  STL [R1+0x78c], R24 ;  /* 0x00078c1801007387 */ /* 0x0003e20000100800 */
[----:B0-----:R2:W3:Y:S04]  /*7d220*/  LDG.E.U16 R0, [R6.64] ;  /* 0x0000000406007981 */ /* 0x0014e8000c1e1500 */
[----:B-1----:R-:W3:Y:S01]  /*7d230*/  LDL.64 R24, [R1+0x12f8] ;  /* 0x0012f80001187983 */ /* 0x002ee20000100a00 */
[----:B------:R0:W-:Y:S02]  /*7d240*/  STL [R1+0x784], R14 ;  /* 0x0007840e01007387 */ /* 0x0001e40000100800 */
[----:B------:R1:W-:Y:S01]  /*7d250*/  STL [R1+0x780], R17 ;  /* 0x0007801101007387 */ /* 0x0003e20000100800 */
[----:B0-----:R4:W3:Y:S01]  /*7d260*/  LDG.E.U16 R14, [R4.64] ;  /* 0x00000004040e7981 */ /* 0x0018e2000c1e1500 */
[----:B--2---:R-:W-:-:S03]  /*7d270*/  IMAD.WIDE R6, R16, 0x2, R18 ;  /* 0x0000000210067825 */ /* 0x004fc600078e0212 */
[----:B------:R-:W2:Y:S01]  /*7d280*/  LDL.64 R18, [R1+0x12d8] ;  /* 0x0012d80001127983 */ /* 0x000ea20000100a00 */
[----:B----4-:R-:W-:-:S03]  /*7d290*/  IMAD.WIDE R4, R16, 0x2, R10 ;  /* 0x0000000210047825 */ /* 0x010fc600078e020a */
[----:B------:R-:W4:Y:S01]  /*7d2a0*/  LDL.64 R10, [R1+0x12b8] ;  /* 0x0012b800010a7983 */ /* 0x000f220000100a00 */
[----:B------:R-:W-:-:S05]  /*7d2b0*/  IMAD.WIDE R2, R16, 0x2, R22 ;  /* 0x0000000210027825 */ /* 0x000fca00078e0216 */
[----:B-1----:R3:W4:Y:S02]  /*7d2c0*/  LDG.E.U16 R17, [R2.64] ;  /* 0x0000000402117981 */ /* 0x002724000c1e1500 */
[C---:B---3--:R-:W-:Y:S02]  /*7d2d0*/  IMAD.WIDE R2, R16.reuse, 0x2, R12 ;  /* 0x0000000210027825 */ /* 0x048fe400078e020c */
[----:B------:R-:W3:Y:S02]  /*7d2e0*/  LDL.64 R12, [R1+0x1290] ;  /* 0x00129000010c7983 */ /* 0x000ee40000100a00 */
[----:B------:R0:W-:Y:S02]  /*7d2f0*/  STL [R1+0x76c], R28 ;  /* 0x00076c1c01007387 */ /* 0x0001e40000100800 */
[----:B------:R1:W-:Y:S04]  /*7d300*/  STL [R1+0x768], R26 ;  /* 0x0007681a01007387 */ /* 0x0003e80000100800 */
[----:B0-----:R0:W3:Y:S01]  /*7d310*/  LDG.E.U16 R28, [R6.64] ;  /* 0x00000004061c7981 */ /* 0x0010e2000c1e1500 */
[----:B------:R0:W-:Y:S02]  /*7d320*/  STL [R1+0x764], R27 ;  /* 0x0007641b01007387 */ /* 0x0001e40000100800 */
[----:B------:R-:W3:Y:S01]  /*7d330*/  LDL.64 R22, [R1+0x1240] ;  /* 0x0012400001167983 */ /* 0x000ee20000100a00 */
[----:B-1----:R1:W3:Y:S04]  /*7d340*/  LDG.E.U16 R26, [R4.64] ;  /* 0x00000004041a7981 */ /* 0x0022e8000c1e1500 */
[----:B0-----:R0:W3:Y:S01]  /*7d350*/  LDG.E.U16 R27, [R2.64] ;  /* 0x00000004021b7981 */ /* 0x0010e2000c1e1500 */
[----:B------:R-:W-:-:S04]  /*7d360*/  IMAD.WIDE R6, R16, 0x2, R8 ;  /* 0x0000000210067825 */ /* 0x000fc800078e0208 */
[----:B------:R-:W3:Y:S02]  /*7d370*/  LDL.64 R8, [R1+0x1268] ;  /* 0x0012680001087983 */ /* 0x000ee40000100a00 */
[C---:B-1----:R-:W-:Y:S02]  /*7d380*/  IMAD.WIDE R4, R16.reuse, 0x2, R20 ;  /* 0x0000000210047825 */ /* 0x042fe400078e0214 */
[----:B------:R-:W3:Y:S02]  /*7d390*/  LDL.64 R20, [R1+0x1220] ;  /* 0x0012200001147983 */ /* 0x000ee40000100a00 */
[----:B------:R1:W-:Y:S02]  /*7d3a0*/  STL [R1+0x760], R29 ;  /* 0x0007601d01007387 */ /* 0x0003e40000100800 */
[C---:B0-----:R-:W-:Y:S02]  /*7d3b0*/  IMAD.WIDE R2, R16.reuse, 0x2, R24 ;  /* 0x0000000210027825 */ /* 0x041fe400078e0218 */
[----:B------:R2:W3:Y:S04]  /*7d3c0*/  LDG.E.U16 R25, [R6.64] ;  /* 0x0000000406197981 */ /* 0x0004e8000c1e1500 */
[----:B-1----:R4:W3:Y:S04]  /*7d3d0*/  LDG.E.U16 R29, [R4.64] ;  /* 0x00000004041d7981 */ /* 0x0028e8000c1e1500 */
[----:B------:R0:W-:Y:S04]  /*7d3e0*/  STL [R1+0x74c], R0 ;  /* 0x00074c0001007387 */ /* 0x0001e80000100800 */
[----:B0-----:R3:W3:Y:S01]  /*7d3f0*/  LDG.E.U16 R0, [R2.64] ;  /* 0x0000000402007981 */ /* 0x0016e2000c1e1500 */
[----:B--2---:R-:W-:-:S03]  /*7d400*/  IMAD.WIDE R6, R16, 0x2, R18 ;  /* 0x0000000210067825 */ /* 0x004fc600078e0212 */
[----:B------:R-:W2:Y:S01]  /*7d410*/  LDL.64 R18, [R1+0x1390] ;  /* 0x0013900001127983 */ /* 0x000ea20000100a00 */
[----:B----4-:R-:W-:-:S03]  /*7d420*/  IMAD.WIDE R4, R16, 0x2, R10 ;  /* 0x0000000210047825 */ /* 0x010fc600078e020a */
[----:B------:R-:W4:Y:S01]  /*7d430*/  LDL.64 R10, [R1+0x11f8] ;  /* 0x0011f800010a7983 */ /* 0x000f220000100a00 */
[----:B------:R0:W-:Y:S03]  /*7d440*/  STL [R1+0x748], R14 ;  /* 0x0007480e01007387 */ /* 0x0001e60000100800 */
[----:B0-----:R0:W4:Y:S01]  /*7d450*/  LDG.E.U16 R14, [R6.64] ;  /* 0x00000004060e7981 */ /* 0x001122000c1e1500 */
[----:B---3--:R-:W-:-:S03]  /*7d460*/  IMAD.WIDE R2, R16, 0x2, R12 ;  /* 0x0000000210027825 */ /* 0x008fc600078e020c */
[----:B------:R-:W3:Y:S01]  /*7d470*/  LDL.64 R12, [R1+0x1378] ;  /* 0x00137800010c7983 */ /* 0x000ee20000100a00 */
[----:B------:R1:W-:Y:S03]  /*7d480*/  STL [R1+0x744], R17 ;  /* 0x0007441101007387 */ /* 0x0003e60000100800 */
[----:B------:R0:W-:Y:S04]  /*7d490*/  STL [R1+0x740], R28 ;  /* 0x0007401c01007387 */ /* 0x0001e80000100800 */
[----:B-1----:R1:W3:Y:S04]  /*7d4a0*/  LDG.E.U16 R17, [R4.64] ;  /* 0x0000000404117981 */ /* 0x0022e8000c1e1500 */
[----:B0-----:R0:W3:Y:S01]  /*7d4b0*/  LDG.E.U16 R28, [R2.64] ;  /* 0x00000004021c7981 */ /* 0x0010e2000c1e1500 */
[----:B------:R-:W-:-:S03]  /*7d4c0*/  IMAD.WIDE R6, R16, 0x2, R8 ;  /* 0x0000000210067825 */ /* 0x000fc600078e0208 */
[----:B------:R-:W3:Y:S01]  /*7d4d0*/  LDL.64 R8, [R1+0x1370] ;  /* 0x0013700001087983 */ /* 0x000ee20000100a00 */
[----:B------:R-:W-:Y:S02]  /*7d4e0*/  STL [R1+0x718], R27 ;  /* 0x0007181b01007387 */ /* 0x000fe40000100800 */
[----:B------:R1:W-:Y:S02]  /*7d4f0*/  STL [R1+0x71c], R26 ;  /* 0x00071c1a01007387 */ /* 0x0003e40000100800 */
[C---:B0-----:R-:W-:Y:S02]  /*7d500*/  IMAD.WIDE R2, R16.reuse, 0x2, R20 ;  /* 0x0000000210027825 */ /* 0x041fe400078e0214 */
[----:B------:R2:W3:Y:S04]  /*7d510*/  LDG.E.U16 R21, [R6.64] ;  /* 0x0000000406157981 */ /* 0x0004e8000c1e1500 */
[----:B-1----:R-:W3:Y:S01]  /*7d520*/  LDL.64 R26, [R1+0x1358] ;  /* 0x00135800011a7983 */ /* 0x002ee20000100a00 */
[----:B------:R-:W-:-:S03]  /*7d530*/  IMAD.WIDE R4, R16, 0x2, R22 ;  /* 0x0000000210047825 */ /* 0x000fc600078e0216 */
[----:B------:R0:W-:Y:S04]  /*7d540*/  STL [R1+0x714], R25 ;  /* 0x0007141901007387 */ /* 0x0001e80000100800 */
[----:B0-----:R-:W3:Y:S01]  /*7d550*/  LDL.64 R24, [R1+0x1350] ;  /* 0x0013500001187983 */ /* 0x001ee20000100a00 */
[----:B------:R0:W-:Y:S02]  /*7d560*/  STL [R1+0x710], R29 ;  /* 0x0007101d01007387 */ /* 0x0001e40000100800 */
[----:B------:R1:W-:Y:S02]  /*7d570*/  STL [R1+0x6c], R0 ;  /* 0x00006c0001007387 */ /* 0x0003e40000100800 */
[----:B------:R-:W3:Y:S01]  /*7d580*/  LDL.64 R22, [R1+0x1330] ;  /* 0x0013300001167983 */ /* 0x000ee20000100a00 */
[----:B0-----:R3:W3:Y:S04]  /*7d590*/  LDG.E.U16 R29, [R4.64] ;  /* 0x00000004041d7981 */ /* 0x0016e8000c1e1500 */
[----:B-1----:R4:W3:Y:S01]  /*7d5a0*/  LDG.E.U16 R0, [R2.64] ;  /* 0x0000000402007981 */ /* 0x0028e2000c1e1500 */
[----:B--2---:R-:W-:-:S03]  /*7d5b0*/  IMAD.WIDE R6, R16, 0x2, R18 ;  /* 0x0000000210067825 */ /* 0x004fc600078e0212 */
[----:B------:R-:W2:Y:S01]  /*7d5c0*/  LDL.64 R18, [R1+0x1338] ;  /* 0x0013380001127983 */ /* 0x000ea20000100a00 */
[----:B----4-:R-:W-:-:S03]  /*7d5d0*/  IMAD.WIDE R2, R16, 0x2, R10 ;  /* 0x0000000210027825 */ /* 0x010fc600078e020a */
[----:B------:R-:W4:Y:S04]  /*7d5e0*/  LDL.64 R10, [R1+0x1318] ;  /* 0x00131800010a7983 */ /* 0x000f280000100a00 */
[----:B------:R0:W-:Y:S04]  /*7d5f0*/  STL [R1+0x68], R14 ;  /* 0x0000680e01007387 */ /* 0x0001e80000100800 */
[----:B0-----:R-:W4:Y:S01]  /*7d600*/  LDG.E.U16 R14, [R2.64] ;  /* 0x00000004020e7981 */ /* 0x001f22000c1e1500 */
[----:B---3--:R-:W-:-:S03]  /*7d610*/  IMAD.WIDE R4, R16, 0x2, R12 ;  /* 0x0000000210047825 */ /* 0x008fc600078e020c */
[----:B------:R0:W-:Y:S04]  /*7d620*/  STL [R1+0x64], R17 ;  /* 0x0000641101007387 */ /* 0x0001e80000100800 */
[----:B------:R1:W-:Y:S04]  /*7d630*/  STL [R1+0x60], R28 ;  /* 0x0000601c01007387 */ /* 0x0003e80000100800 */
[----:B0-----:R0:W3:Y:S04]  /*7d640*/  LDG.E.U16 R17, [R6.64] ;  /* 0x0000000406117981 */ /* 0x0010e8000c1e1500 */
[----:B-1----:R1:W3:Y:S04]  /*7d650*/  LDG.E.U16 R28, [R4.64] ;  /* 0x00000004041c7981 */ /* 0x0022e8000c1e1500 */
[----:B------:R1:W-:Y:S01]  /*7d660*/  STL [R1+0x5c], R21 ;  /* 0x00005c1501007387 */ /* 0x0003e20000100800 */
[----:B0-----:R-:W-:-:S03]  /*7d670*/  IMAD.WIDE R6, R16, 0x2, R8 ;  /* 0x0000000210067825 */ /* 0x001fc600078e0208 */
[----:B------:R-:W3:Y:S01]  /*7d680*/  LDL.64 R8, [R1+0x12d0] ;  /* 0x0012d00001087983 */ /* 0x000ee20000100a00 */
[----:B------:R-:W3:Y:S03]  /*7d690*/  LDL.64 R12, [R1+0x12f0] ;  /* 0x0012f000010c7983 */ /* 0x000ee60000100a00 */
[----:B-1----:R-:W3:Y:S01]  /*7d6a0*/  LDL.64 R20, [R1+0x1310] ;  /* 0x0013100001147983 */ /* 0x002ee20000100a00 */
[----:B------:R-:W-:-:S03]  /*7d6b0*/  IMAD.WIDE R4, R16, 0x2, R26 ;  /* 0x0000000210047825 */ /* 0x000fc600078e021a */
[----:B------:R0:W-:Y:S01]  /*7d6c0*/  STL [R1+0x58], R29 ;  /* 0x0000581d01007387 */ /* 0x0001e20000100800 */
[----:B------:R1:W-:Y:S03]  /*7d6d0*/  STL [R1+0x54], R0 ;  /* 0x0000540001007387 */ /* 0x0003e60000100800 */
[----:B0-----:R2:W3:Y:S04]  /*7d6e0*/  LDG.E.U16 R29, [R6.64] ;  /* 0x00000004061d7981 */ /* 0x0014e8000c1e1500 */
[----:B-1----:R0:W3:Y:S01]  /*7d6f0*/  LDG.E.U16 R0, [R4.64] ;  /* 0x0000000404007981 */ /* 0x0020e2000c1e1500 */
[----:B--2---:R-:W-:-:S03]  /*7d700*/  IMAD.WIDE R6, R16, 0x2, R18 ;  /* 0x0000000210067825 */ /* 0x004fc600078e0212 */
[----:B----4-:R1:W-:Y:S01]  /*7d710*/  STL [R1+0x50], R14 ;  /* 0x0000500e01007387 */ /* 0x0103e20000100800 */
[----:B------:R-:W2:Y:S02]  /*7d720*/  LDL.64 R18, [R1+0x12a8] ;  /* 0x0012a80001127983 */ /* 0x000ea40000100a00 */
[----:B------:R-:W-:-:S04]  /*7d730*/  IMAD.WIDE R2, R16, 0x2, R24 ;  /* 0x0000000210027825 */ /* 0x000fc800078e0218 */
[C---:B0-----:R-:W-:Y:S01]  /*7d740*/  IMAD.WIDE R4, R16.reuse, 0x2, R22 ;  /* 0x0000000210047825 */ /* 0x041fe200078e0216 */
[----:B------:R0:W4:Y:S04]  /*7d750*/  LDG.E.U16 R24, [R6.64] ;  /* 0x0000000406187981 */ /* 0x000128000c1e1500 */
[----:B------:R-:W4:Y:S04]  /*7d760*/  LDL.64 R22, [R1+0x1288] ;  /* 0x0012880001167983 */ /* 0x000f280000100a00 */
[----:B------:R0:W4:Y:S04]  /*7d770*/  LDG.E.U16 R25, [R4.64] ;  /* 0x0000000404197981 */ /* 0x000128000c1e1500 */
[----:B-1----:R1:W4:Y:S02]  /*7d780*/  LDG.E.U16 R14, [R2.64] ;  /* 0x00000004020e7981 */ /* 0x002324000c1e1500 */
[----:B-1----:R-:W-:-:S02]  /*7d790*/  IMAD.WIDE R2, R16, 0x2, R10 ;  /* 0x0000000210027825 */ /* 0x002fc400078e020a */
[----:B------:R-:W4:Y:S04]  /*7d7a0*/  LDL.64 R10, [R1+0x1260] ;  /* 0x00126000010a7983 */ /* 0x000f280000100a00 */
[----:B------:R3:W4:Y:S02]  /*7d7b0*/  LDG.E.U16 R26, [R2.64] ;  /* 0x00000004021a7981 */ /* 0x000724000c1e1500 */
[----:B---3--:R-:W-:-:S04]  /*7d7c0*/  IMAD.WIDE R2, R16, 0x2, R8 ;  /* 0x0000000210027825 */ /* 0x008fc800078e0208 */
[C---:B0-----:R-:W-:Y:S01]  /*7d7d0*/  IMAD.WIDE R4, R16.reuse, 0x2, R12 ;  /* 0x0000000210047825 */ /* 0x041fe200078e020c */
[----:B------:R-:W3:Y:S04]  /*7d7e0*/  LDL.64 R8, [R1+0x11f0] ;  /* 0x0011f00001087983 */ /* 0x000ee80000100a00 */
[----:B------:R-:W3:Y:S01]  /*7d7f0*/  LDL.64 R12, [R1+0x1210] ;  /* 0x00121000010c7983 */ /* 0x000ee20000100a00 */
[----:B------:R-:W-:-:S03]  /*7d800*/  IMAD.WIDE R6, R16, 0x2, R20 ;  /* 0x0000000210067825 */ /* 0x000fc600078e0214 */
[----:B------:R-:W3:Y:S04]  /*7d810*/  LDL.64 R20, [R1+0x1238] ;  /* 0x0012380001147983 */ /* 0x000ee80000100a00 */
[----:B------:R2:W3:Y:S01]  /*7d820*/  LDG.E.U16 R27, [R6.64] ;  /* 0x00000004061b7981 */ /* 0x0004e2000c1e1500 */
[----:B------:R0:W-:Y:S02]  /*7d830*/  STL [R1+0x4c], R17 ;  /* 0x00004c1101007387 */ /* 0x0001e40000100800 */
[----:B------:R1:W-:Y:S01]  /*7d840*/  STL [R1+0x48], R28 ;  /* 0x0000481c01007387 */ /* 0x0003e20000100800 */
[----:B0-----:R0:W3:Y:S04]  /*7d850*/  LDG.E.U16 R17, [R4.64] ;  /* 0x0000000404117981 */ /* 0x0010e8000c1e1500 */
[----:B-1----:R4:W3:Y:S01]  /*7d860*/  LDG.E.U16 R28, [R2.64] ;  /* 0x00000004021c7981 */ /* 0x0028e2000c1e1500 */
[----:B--2---:R-:W-:-:S03]  /*7d870*/  IMAD.WIDE R6, R16, 0x2, R18 ;  /* 0x0000000210067825 */ /* 0x004fc600078e0212 */
[----:B------:R-:W2:Y:S01]  /*7d880*/  LDL.LU R18, [R1+0x1164] ;  /* 0x0011640001127983 */ /* 0x000ea20000300800 */
[----:B------:R1:W-:Y:S03]  /*7d890*/  STL [R1+0x44], R29 ;  /* 0x0000441d01007387 */ /* 0x0003e60000100800 */
[----:B-1----:R-:W2:Y:S01]  /*7d8a0*/  LDL R29, [R1+0x10a0] ;  /* 0x0010a000011d7983 */ /* 0x002ea20000100800 */
[----:B------:R1:W-:Y:S03]  /*7d8b0*/  STL [R1+0x40], R0 ;  /* 0x0000400001007387 */ /* 0x0003e60000100800 */
[----:B-1----:R1:W2:Y:S01]  /*7d8c0*/  LDG.E.U16 R0, [R6.64] ;  /* 0x0000000406007981 */ /* 0x0022a2000c1e1500 */
[----:B----4-:R-:W-:-:S04]  /*7d8d0*/  IMAD.WIDE R2, R16, 0x2, R10 ;  /* 0x0000000210027825 */ /* 0x010fc800078e020a */
[----:B0-----:R-:W-:-:S04]  /*7d8e0*/  IMAD.WIDE R4, R16, 0x2, R22 ;  /* 0x0000000210047825 */ /* 0x001fc800078e0216 */
[----:B------:R0:W-:Y:S01]  /*7d8f0*/  STL [R1+0x3c], R14 ;  /* 0x00003c0e01007387 */ /* 0x0001e20000100800 */
[----:B------:R3:W4:Y:S04]  /*7d900*/  LDG.E.U16 R23, [R2.64] ;  /* 0x0000000402177981 */ /* 0x000728000c1e1500 */
[----:B------:R1:W4:Y:S04]  /*7d910*/  LDG.E.U16 R22, [R4.64] ;  /* 0x0000000404167981 */ /* 0x000328000c1e1500 */
[----:B0-----:R-:W4:Y:S01]  /*7d920*/  LDL.LU R14, [R1+0x1100] ;  /* 0x00110000010e7983 */ /* 0x001f220000300800 */
[----:B------:R-:W4:Y:S02]  /*7d930*/  LDL.LU R19, [R1+0x110c] ;  /* 0x00110c0001137983 */ /* 0x000f240000300800 */
[----:B------:R-:W-:Y:S02]  /*7d940*/  STL [R1+0x34], R25 ;  /* 0x0000341901007387 */ /* 0x000fe40000100800 */
[----:B------:R0:W-:Y:S01]  /*7d950*/  STL [R1+0x38], R24 ;  /* 0x0000381801007387 */ /* 0x0001e20000100800 */
[----:B------:R-:W4:Y:S01]  /*7d960*/  LDL.64 R10, [R1+0x12a0] ;  /* 0x0012a000010a7983 */ /* 0x000f220000100a00 */
[----:B---3--:R-:W-:-:S04]  /*7d970*/  IMAD.WIDE R2, R16, 0x2, R8 ;  /* 0x0000000210027825 */ /* 0x008fc800078e0208 */
[C---:B-1----:R-:W-:Y:S01]  /*7d980*/  IMAD.WIDE R4, R16.reuse, 0x2, R12 ;  /* 0x0000000210047825 */ /* 0x042fe200078e020c */
[----:B0-----:R-:W3:Y:S04]  /*7d990*/  LDL.64 R24, [R1+0x12c8] ;  /* 0x0012c80001187983 */ /* 0x001ee80000100a00 */
[----:B------:R3:W3:Y:S01]  /*7d9a0*/  LDG.E.U16 R9, [R4.64] ;  /* 0x0000000404097981 */ /* 0x0006e2000c1e1500 */
[----:B------:R-:W-:-:S05]  /*7d9b0*/  IMAD.WIDE R6, R16, 0x2, R20 ;  /* 0x0000000210067825 */ /* 0x000fca00078e0214 */
[----:B------:R0:W3:Y:S04]  /*7d9c0*/  LDG.E.U16 R8, [R6.64] ;  /* 0x0000000406087981 */ /* 0x0000e8000c1e1500 */
[----:B0-----:R-:W3:Y:S01]  /*7d9d0*/  LDL.64 R6, [R1+0x12e8] ;  /* 0x0012e80001067983 */ /* 0x001ee20000100a00 */
[----:B------:R-:W-:Y:S02]  /*7d9e0*/  STL [R1+0x2c], R27 ;  /* 0x00002c1b01007387 */ /* 0x000fe40000100800 */
[----:B------:R0:W-:Y:S02]  /*7d9f0*/  STL [R1+0x30], R26 ;  /* 0x0000301a01007387 */ /* 0x0001e40000100800 */
[----:B0-----:R-:W3:Y:S01]  /*7da00*/  LDL.64 R26, [R1+0x1280] ;  /* 0x00128000011a7983 */ /* 0x001ee20000100a00 */
[----:B------:R0:W-:Y:S03]  /*7da10*/  STL [R1+0x28], R17 ;  /* 0x0000281101007387 */ /* 0x0001e60000100800 */
[----:B0-----:R-:W3:Y:S01]  /*7da20*/  LDL.LU R17, [R1+0x10fc] ;  /* 0x0010fc0001117983 */ /* 0x001ee20000300800 */
[----:B------:R-:W3:Y:S02]  /*7da30*/  LDL.LU R13, [R1+0x1104] ;  /* 0x00110400010d7983 */ /* 0x000ee40000300800 */
[----:B------:R-:W3:Y:S02]  /*7da40*/  LDL.LU R12, [R1+0x10f4] ;  /* 0x0010f400010c7983 */ /* 0x000ee40000300800 */
[----:B------:R0:W-:Y:S02]  /*7da50*/  STL [R1+0x24], R28 ;  /* 0x0000241c01007387 */ /* 0x0001e40000100800 */
[----:B0-----:R-:W3:Y:S04]  /*7da60*/  LDL.LU R28, [R1+0x10f8] ;  /* 0x0010f800011c7983 */ /* 0x001ee80000300800 */
[----:B--2---:R0:W-:Y:S04]  /*7da70*/  STL [R1+0x20], R0 ;  /* 0x0000200001007387 */ /* 0x0041e80000100800 */
[----:B0-----:R0:W2:Y:S04]  /*7da80*/  LDG.E.U16 R0, [R2.64] ;  /* 0x0000000402007981 */ /* 0x0010a8000c1e1500 */
[----:B----4-:R-:W-:Y:S01]  /*7da90*/  STL [R1+0x18], R23 ;  /* 0x0000181701007387 */ /* 0x010fe20000100800 */
[----:B------:R1:W-:Y:S02]  /*7daa0*/  STL [R1+0x1c], R22 ;  /* 0x00001c1601007387 */ /* 0x0003e40000100800 */
[----:B------:R-:W4:Y:S02]  /*7dab0*/  LDL.64 R20, [R1+0x1230] ;  /* 0x0012300001147983 */ /* 0x000f240000100a00 */
[C---:B0-----:R-:W-:Y:S01]  /*7dac0*/  IMAD.WIDE R2, R16.reuse, 0x2, R10 ;  /* 0x0000000210027825 */ /* 0x041fe200078e020a */
[----:B-1----:R-:W4:Y:S03]  /*7dad0*/  LDL.64 R22, [R1+0x1250] ;  /* 0x0012500001167983 */ /* 0x002f260000100a00 */
[----:B---3--:R-:W-:Y:S01]  /*7dae0*/  IMAD.WIDE R4, R16, 0x2, R24 ;  /* 0x0000000210047825 */ /* 0x008fe200078e0218 */
[----:B------:R-:W-:Y:S03]  /*7daf0*/  STL [R1+0x14], R8 ;  /* 0x0000140801007387 */ /* 0x000fe60000100800 */
[----:B------:R-:W3:Y:S02]  /*7db00*/  LDL.LU R25, [R1+0x1168] ;  /* 0x0011680001197983 */ /* 0x000ee40000300800 */
[----:B------:R-:W3:Y:S02]  /*7db10*/  LDL R24, [R1+0x1098] ;  /* 0x0010980001187983 */ /* 0x000ee40000100800 */
[----:B------:R0:W-:Y:S01]  /*7db20*/  STL [R1+0x10], R9 ;  /* 0x0000100901007387 */ /* 0x0001e20000100800 */
[----:B------:R-:W3:Y:S01]  /*7db30*/  LDL.64 R10, [R1+0x1208] ;  /* 0x00120800010a7983 */ /* 0x000ee20000100a00 */
[----:B------:R-:W-:-:S03]  /*7db40*/  F2FP.PACK_AB R14, R14, R19 ;  /* 0x000000130e0e723e */ /* 0x000fc600000000ff */
[----:B------:R-:W1:Y:S01]  /*7db50*/  LDS R8, [R15.X8+0x41a00] ;  /* 0x041a00000f087984 */ /* 0x000e620000008800 */
[----:B------:R-:W-:-:S03]  /*7db60*/  IMAD.WIDE R6, R16, 0x2, R6 ;  /* 0x0000000210067825 */ /* 0x000fc600078e0206 */
[----:B0-----:R0:W3:Y:S04]  /*7db70*/  LDG.E.U16 R9, [R2.64] ;  /* 0x0000000402097981 */ /* 0x0010e8000c1e1500 */
[----:B------:R0:W3:Y:S02]  /*7db80*/  LDG.E.U16 R6, [R6.64] ;  /* 0x0000000406067981 */ /* 0x0000e4000c1e1500 */
[----:B0-----:R-:W-:Y:S02]  /*7db90*/  IMAD.WIDE R2, R16, 0x2, R26 ;  /* 0x0000000210027825 */ /* 0x001fe400078e021a */
[----:B------:R4:W3:Y:S04]  /*7dba0*/  LDG.E.U16 R7, [R4.64] ;  /* 0x0000000404077981 */ /* 0x0008e8000c1e1500 */
[----:B--2---:R0:W-:Y:S02]  /*7dbb0*/  STL [R1+0xc], R0 ;  /* 0x00000c0001007387 */ /* 0x0041e40000100800 */
[----:B0-----:R-:W-:-:S02]  /*7dbc0*/  FADD R0, -R29, R18 ;  /* 0x000000121d007221 */ /* 0x001fc40000000100 */
[----:B------:R0:W2:Y:S01]  /*7dbd0*/  LDG.E.U16 R29, [R2.64] ;  /* 0x00000004021d7981 */ /* 0x0000a2000c1e1500 */
[----:B----4-:R-:W-:-:S05]  /*7dbe0*/  IMAD.WIDE R4, R16, 0x2, R22 ;  /* 0x0000000210047825 */ /* 0x010fca00078e0216 */
[----:B------:R4:W3:Y:S01]  /*7dbf0*/  LDG.E.U16 R19, [R4.64] ;  /* 0x0000000404137981 */ /* 0x0008e2000c1e1500 */
[----:B0-----:R-:W-:-:S05]  /*7dc00*/  IMAD.WIDE R2, R16, 0x2, R20 ;  /* 0x0000000210027825 */ /* 0x001fca00078e0214 */
[----:B------:R0:W3:Y:S01]  /*7dc10*/  LDG.E.U16 R18, [R2.64] ;  /* 0x0000000402127981 */ /* 0x0000e2000c1e1500 */
[----:B------:R-:W-:Y:S01]  /*7dc20*/  F2FP.PACK_AB R13, R17, R13 ;  /* 0x0000000d110d723e */ /* 0x000fe200000000ff */
[----:B------:R-:W-:Y:S01]  /*7dc30*/  FMUL R0, R0, 1.4426950216293334961 ;  /* 0x3fb8aa3b00007820 */ /* 0x000fe20000400000 */
[----:B------:R-:W-:Y:S01]  /*7dc40*/  F2FP.PACK_AB R12, R12, R28 ;  /* 0x0000001c0c0c723e */ /* 0x000fe200000000ff */
[----:B----4-:R-:W-:Y:S04]  /*7dc50*/  LDS R5, [R15.X8+0x41b00] ;  /* 0x041b00000f057984 */ /* 0x010fe80000008800 */
[----:B--2---:R-:W-:Y:S01]  /*7dc60*/  STL [R1+0x2268], R29 ;  /* 0x0022681d01007387 */ /* 0x004fe20000100800 */
[----:B------:R-:W1:Y:S02]  /*7dc70*/  LDL.LU R20, [R1+0x12b4] ;  /* 0x0012b40001147983 */ /* 0x000e640000300800 */
[----:B---3--:R-:W-:Y:S01]  /*7dc80*/  STL [R1+0x4], R7 ;  /* 0x0000040701007387 */ /* 0x008fe20000100800 */
[----:B------:R2:W-:Y:S01]  /*7dc90*/  STL [R1+0x8], R6 ;  /* 0x0000080601007387 */ /* 0x0005e20000100800 */
[----:B0-----:R-:W-:Y:S01]  /*7dca0*/  IMAD.WIDE R2, R16, 0x2, R10 ;  /* 0x0000000210027825 */ /* 0x001fe200078e020a */
[----:B------:R-:W1:Y:S03]  /*7dcb0*/  MUFU.EX2 R0, R0 ;  /* 0x0000000000007308 */ /* 0x000e660000000800 */
[----:B------:R-:W-:Y:S01]  /*7dcc0*/  FADD R4, -R24, R25 ;  /* 0x0000001918047221 */ /* 0x000fe20000000100 */
[----:B------:R-:W0:Y:S04]  /*7dcd0*/  LDS R15, [R15.X8+0x41c00] ;  /* 0x041c00000f0f7984 */ /* 0x000e280000008800 */
[----:B------:R-:W3:Y:S04]  /*7dce0*/  LDG.E.U16 R17, [R2.64] ;  /* 0x0000000402117981 */ /* 0x000ee8000c1e1500 */
[----:B--2---:R-:W2:Y:S01]  /*7dcf0*/  LDL.64 R6, [R1+0x11e8] ;  /* 0x0011e80001067983 */ /* 0x004ea20000100a00 */
[----:B------:R-:W-:Y:S02]  /*7dd00*/  STL [R1+0x226c], R14 ;  /* 0x00226c0e01007387 */ /* 0x000fe40000100800 */
[----:B------:R-:W-:Y:S02]  /*7dd10*/  STL [R1+0x2270], R19 ;  /* 0x0022701301007387 */ /* 0x000fe40000100800 */
[----:B------:R-:W-:Y:S01]  /*7dd20*/  STL [R1+0x2274], R18 ;  /* 0x0022741201007387 */ /* 0x000fe20000100800 */
[----:B------:R-:W-:Y:S01]  /*7dd30*/  STL [R1+0x2278], R13 ;  /* 0x0022780d01007387 */ /* 0x000fe20000100800 */
[----:B------:R4:W-:Y:S03]  /*7dd40*/  STL [R1], R9 ;  /* 0x0000000901007387 */ /* 0x0009e60000100800 */
[----:B----4-:R-:W4:Y:S01]  /*7dd50*/  LDL.LU R9, [R1+0x116c] ;  /* 0x00116c0001097983 */ /* 0x010f220000300800 */
[----:B------:R-:W4:Y:S02]  /*7dd60*/  LDL R10, [R1+0x108c] ;  /* 0x00108c00010a7983 */ /* 0x000f240000100800 */
[----:B------:R-:W4:Y:S02]  /*7dd70*/  LDL.LU R11, [R1+0x111c] ;  /* 0x00111c00010b7983 */ /* 0x000f240000300800 */
[----:B------:R-:W4:Y:S01]  /*7dd80*/  LDL.LU R28, [R1+0x1124] ;  /* 0x00112400011c7983 */ /* 0x000f220000300800 */
[----:B------:R-:W-:Y:S01]  /*7dd90*/  STL [R1+0x227c], R12 ;  /* 0x00227c0c01007387 */ /* 0x000fe20000100800 */
[----:B-1----:R-:W-:-:S03]  /*7dda0*/  FFMA R20, R0, R20, R8 ;  /* 0x0000001400147223 */ /* 0x002fc60000000008 */
[----:B---3--:R-:W-:Y:S01]  /*7ddb0*/  STL [R1+0x2280], R17 ;  /* 0x0022801101007387 */ /* 0x008fe20000100800 */
[----:B--2---:R-:W-:-:S03]  /*7ddc0*/  IMAD.WIDE R2, R16, 0x2, R6 ;  /* 0x0000000210027825 */ /* 0x004fc600078e0206 */
[----:B------:R1:W-:Y:S01]  /*7ddd0*/  STL [R1+0x12b4], R20 ;  /* 0x0012b41401007387 */ /* 0x0003e20000100800 */
[----:B------:R-:W2:Y:S02]  /*7dde0*/  LDL.LU R26, [R1+0xf40] ;  /* 0x000f4000011a7983 */ /* 0x000ea40000300800 */
[----:B------:R-:W3:Y:S02]  /*7ddf0*/  LDL.LU R25, [R1+0xf44] ;  /* 0x000f440001197983 */ /* 0x000ee40000300800 */
[----:B------:R-:W2:Y:S01]  /*7de00*/  LDL.LU R24, [R1+0xf30] ;  /* 0x000f300001187983 */ /* 0x000ea20000300800 */
[----:B------:R0:W2:Y:S04]  /*7de10*/  LDG.E.U16 R16, [R2.64] ;  /* 0x0000000402107981 */ /* 0x0000a8000c1e1500 */
[----:B------:R-:W2:Y:S01]  /*7de20*/  LDL.LU R23, [R1+0xf34] ;  /* 0x000f340001177983 */ /* 0x000ea20000300800 */
        /* <DEDUP_REMOVED lines=12> */
[----:B------:R-:W-:-:S04]  /*7def0*/  FMUL R4, R4, 1.4426950216293334961 ;  /* 0x3fb8aa3b04047820 */ /* 0x000fc80000400000 */
[----:B0-----:R3:W0:Y:S01]  /*7df00*/  MUFU.EX2 R2, R4 ;  /* 0x0000000400027308 */ /* 0x0016220000000800 */
[----:B----4-:R-:W-:Y:S01]  /*7df10*/  F2FP.PACK_AB R11, R11, R28 ;  /* 0x0000001c0b0b723e */ /* 0x010fe200000000ff */
[C---:B---3--:R-:W-:Y:S01]  /*7df20*/  FMUL R4, R0.reuse, R25 ;  /* 0x0000001900047220 */ /* 0x048fe20000400000 */
[----:B--2---:R1:W-:Y:S01]  /*7df30*/  STL [R1+0x2284], R16 ;  /* 0x0022841001007387 */ /* 0x0043e20000100800 */
[C---:B------:R-:W-:Y:S02]  /*7df40*/  FMUL R3, R0.reuse, R24 ;  /* 0x0000001800037220 */ /* 0x040fe40000400000 */
[----:B-1----:R-:W-:-:S05]  /*7df50*/  FMUL R16, R0, R26 ;  /* 0x0000001a00107220 */ /* 0x002fca0000400000 */
[----:B------:R1:W-:Y:S01]  /*7df60*/  STL [R1+0x6e0], R16 ;  /* 0x0006e01001007387 */ /* 0x0003e20000100800 */
[----:B------:R2:W-:Y:S02]  /*7df70*/  STL [R1+0x6e4], R4 ;  /* 0x0006e40401007387 */ /* 0x0005e40000100800 */
[----:B------:R3:W-:Y:S02]  /*7df80*/  STL [R1+0x6f0], R3 ;  /* 0x0006f00301007387 */ /* 0x0007e40000100800 */
[C---:B-1----:R-:W-:Y:S02]  /*7df90*/  FMUL R16, R0.reuse, R23 ;  /* 0x0000001700107220 */ /* 0x042fe40000400000 */
[C---:B--2---:R-:W-:Y:S02]  /*7dfa0*/  FMUL R4, R0.reuse, R22 ;  /* 0x0000001600047220 */ /* 0x044fe40000400000 */
[C---:B---3--:R-:W-:Y:S01]  /*7dfb0*/  FMUL R3, R0.reuse, R21 ;  /* 0x0000001500037220 */ /* 0x048fe20000400000 */
[----:B------:R1:W-:Y:S02]  /*7dfc0*/  STL [R1+0x6f4], R16 ;  /* 0x0006f41001007387 */ /* 0x0003e40000100800 */
[----:B------:R2:W-:Y:S02]  /*7dfd0*/  STL [R1+0x700], R4 ;  /* 0x0007000401007387 */ /* 0x0005e40000100800 */
[----:B------:R3:W-:Y:S02]  /*7dfe0*/  STL [R1+0x704], R3 ;  /* 0x0007040301007387 */ /* 0x0007e40000100800 */
[----:B-1----:R-:W-:-:S02]  /*7dff0*/  FMUL R16, R0, R20 ;  /* 0x0000001400107220 */ /* 0x002fc40000400000 */
[C---:B--2---:R-:W-:Y:S02]  /*7e000*/  FMUL R4, R0.reuse, R19 ;  /* 0x0000001300047220 */ /* 0x044fe40000400000 */
[C---:B---3--:R-:W-:Y:S01]  /*7e010*/  FMUL R3, R0.reuse, R18 ;  /* 0x0000001200037220 */ /* 0x048fe20000400000 */
[----:B------:R1:W-:Y:S02]  /*7e020*/  STL [R1+0x720], R16 ;  /* 0x0007201001007387 */ /* 0x0003e40000100800 */
[----:B------:R2:W-:Y:S02]  /*7e030*/  STL [R1+0x724], R4 ;  /* 0x0007240401007387 */ /* 0x0005e40000100800 */
[----:B------:R3:W-:Y:S02]  /*7e040*/  STL [R1+0x730], R3 ;  /* 0x0007300301007387 */ /* 0x0007e40000100800 */
[C---:B------:R-:W-:Y:S02]  /*7e050*/  FMUL R12, R0.reuse, R12 ;  /* 0x0000000c000c7220 */ /* 0x040fe40000400000 */
[----:B-1----:R-:W-:-:S02]  /*7e060*/  FMUL R16, R0, R17 ;  /* 0x0000001100107220 */ /* 0x002fc40000400000 */
[C---:B--2---:R-:W-:Y:S02]  /*7e070*/  FMUL R4, R0.reuse, R14 ;  /* 0x0000000e00047220 */ /* 0x044fe40000400000 */
[C---:B---3--:R-:W-:Y:S01]  /*7e080*/  FMUL R3, R0.reuse, R13 ;  /* 0x0000000d00037220 */ /* 0x048fe20000400000 */
[----:B------:R-:W-:Y:S02]  /*7e090*/  STL [R1+0x734], R16 ;  /* 0x0007341001007387 */ /* 0x000fe40000100800 */
[----:B------:R1:W-:Y:S02]  /*7e0a0*/  STL [R1+0x750], R4 ;  /* 0x0007500401007387 */ /* 0x0003e40000100800 */
[----:B------:R2:W-:Y:S02]  /*7e0b0*/  STL [R1+0x754], R3 ;  /* 0x0007540301007387 */ /* 0x0005e40000100800 */
[----:B------:R3:W-:Y:S02]  /*7e0c0*/  STL [R1+0x770], R12 ;  /* 0x0007700c01007387 */ /* 0x0007e40000100800 */
[----:B-1----:R-:W-:-:S02]  /*7e0d0*/  FMUL R4, R0, R8 ;  /* 0x0000000800047220 */ /* 0x002fc40000400000 */
[C---:B--2---:R-:W-:Y:S02]  /*7e0e0*/  FMUL R3, R0.reuse, R7 ;  /* 0x0000000700037220 */ /* 0x044fe40000400000 */
[----:B------:R-:W-:Y:S01]  /*7e0f0*/  FMUL R0, R0, R6 ;  /* 0x0000000600007220 */ /* 0x000fe20000400000 */
[----:B------:R-:W-:Y:S02]  /*7e100*/  STL [R1+0x774], R4 ;  /* 0x0007740401007387 */ /* 0x000fe40000100800 */
[----:B------:R-:W-:Y:S02]  /*7e110*/  STL [R1+0x790], R3 ;  /* 0x0007900301007387 */ /* 0x000fe40000100800 */
[----:B------:R-:W-:Y:S02]  /*7e120*/  STL [R1+0x2288], R15 ;  /* 0x0022880f01007387 */ /* 0x000fe40000100800 */
[----:B------:R1:W-:Y:S01]  /*7e130*/  STL [R1+0x794], R0 ;  /* 0x0007940001007387 */ /* 0x0003e20000100800 */
[----:B---3--:R-:W0:Y:S01]  /*7e140*/  LDL.LU R12, [R1+0x1300] ;  /* 0x00130000010c7983 */ /* 0x008e220000300800 */
[----:B------:R-:W-:Y:S02]  /*7e150*/  STL [R1+0x228c], R11 ;  /* 0x00228c0b01007387 */ /* 0x000fe40000100800 */
[----:B------:R-:W2:Y:S02]  /*7e160*/  LDL.LU R19, [R1+0x1134] ;  /* 0x0011340001137983 */ /* 0x000ea40000300800 */
[----:B-1----:R-:W-:Y:S01]  /*7e170*/  FADD R0, -R10, R9 ;  /* 0x000000090a007221 */ /* 0x002fe20000000100 */
[----:B--2---:R-:W-:Y:S01]  /*7e180*/  STL [R1+0x2290], R19 ;  /* 0x0022901301007387 */ /* 0x004fe20000100800 */
[----:B------:R-:W2:Y:S03]  /*7e190*/  LDL.LU R10, [R1+0x1138] ;  /* 0x00113800010a7983 */ /* 0x000ea60000300800 */
        /* <DEDUP_REMOVED lines=11> */
[----:B------:R-:W2:Y:S02]  /*7e250*/  LDL.LU R6, [R1+0x1118] ;  /* 0x0011180001067983 */ /* 0x000ea40000300800 */
[----:B0-----:R-:W-:Y:S01]  /*7e260*/  FFMA R12, R2, R12, R5 ;  /* 0x0000000c020c7223 */ /* 0x001fe20000000005 */
[----:B--2---:R0:W-:Y:S01]  /*7e270*/  STL [R1+0x22ac], R6 ;  /* 0x0022ac0601007387 */ /* 0x0041e20000100800 */
[----:B------:R-:W2:Y:S02]  /*7e280*/  LDL.LU R22, [R1+0x1108] ;  /* 0x0011080001167983 */ /* 0x000ea40000300800 */
[----:B------:R-:W2:Y:S02]  /*7e290*/  LDL.LU R7, [R1+0x1110] ;  /* 0x0011100001077983 */ /* 0x000ea40000300800 */
[----:B------:R-:W3:Y:S01]  /*7e2a0*/  LDL.LU R27, [R1+0x10ec] ;  /* 0x0010ec00011b7983 */ /* 0x000ee20000300800 */
[----:B------:R-:W4:Y:S01]  /*7e2b0*/  LDL.LU R26, [R1+0x10e4] ;  /* 0x0010e400011a7983 */ /* 0x000f220000300800 */
[----:B------:R-:W4:Y:S02]  /*7e2c0*/  LDL.LU R4, [R1+0x10e8] ;  /* 0x0010e80001047983 */ /* 0x000f240000300800 */
[----:B------:R-:W2:Y:S02]  /*7e2d0*/  LDL.LU R21, [R1+0x10dc] ;  /* 0x0010dc0001157983 */ /* 0x000ea40000300800 */
[----:B------:R-:W2:Y:S01]  /*7e2e0*/  LDL.LU R20, [R1+0x10d4] ;  /* 0x0010d40001147983 */ /* 0x000ea20000300800 */
[----:B------:R-:W2:Y:S01]  /*7e2f0*/  LDL.LU R3, [R1+0x10d8] ;  /* 0x0010d80001037983 */ /* 0x000ea20000300800 */
[----:B------:R-:W2:Y:S02]  /*7e300*/  LDL.LU R25, [R1+0x10cc] ;  /* 0x0010cc0001197983 */ /* 0x000ea40000300800 */
[----:B0-----:R-:W2:Y:S02]  /*7e310*/  LDL.LU R6, [R1+0xf48] ;  /* 0x000f480001067983 */ /* 0x001ea40000300800 */
[----:B------:R-:W3:Y:S01]  /*7e320*/  LDL.LU R23, [R1+0xf4c] ;  /* 0x000f4c0001177983 */ /* 0x000ee20000300800 */
[----:B------:R-:W4:Y:S01]  /*7e330*/  LDL.LU R8, [R1+0xf38] ;  /* 0x000f380001087983 */ /* 0x000f220000300800 */
[----:B------:R0:W-:Y:S02]  /*7e340*/  STL [R1+0x1300], R12 ;  /* 0x0013000c01007387 */ /* 0x0001e40000100800 */
[----:B------:R-:W4:Y:S02]  /*7e350*/  LDL.LU R29, [R1+0xf3c] ;  /* 0x000f3c00011d7983 */ /* 0x000f240000300800 */
[----:B------:R-:W4:Y:S01]  /*7e360*/  LDL.LU R9, [R1+0xf28] ;  /* 0x000f280001097983 */ /* 0x000f220000300800 */
[----:B------:R-:W4:Y:S01]  /*7e370*/  LDL.LU R14, [R1+0xf2c] ;  /* 0x000f2c00010e7983 */ /* 0x000f220000300800 */
[----:B------:R-:W4:Y:S02]  /*7e380*/  LDL.LU R10, [R1+0xf18] ;  /* 0x000f1800010a7983 */ /* 0x000f240000300800 */
[----:B------:R-:W4:Y:S02]  /*7e390*/  LDL.LU R19, [R1+0xf1c] ;  /* 0x000f1c0001137983 */ /* 0x000f240000300800 */
[----:B------:R-:W4:Y:S01]  /*7e3a0*/  LDL.LU R11, [R1+0xf08] ;  /* 0x000f0800010b7983 */ /* 0x000f220000300800 */
[----:B------:R-:W4:Y:S01]  /*7e3b0*/  LDL.LU R24, [R1+0xf0c] ;  /* 0x000f0c0001187983 */ /* 0x000f220000300800 */
[----:B------:R-:W4:Y:S02]  /*7e3c0*/  LDL.LU R15, [R1+0xef8] ;  /* 0x000ef800010f7983 */ /* 0x000f240000300800 */
[----:B------:R-:W4:Y:S02]  /*7e3d0*/  LDL.LU R16, [R1+0xefc] ;  /* 0x000efc0001107983 */ /* 0x000f240000300800 */
[----:B------:R-:W4:Y:S01]  /*7e3e0*/  LDL.LU R17, [R1+0xee8] ;  /* 0x000ee80001117983 */ /* 0x000f220000300800 */
[----:B0-----:R-:W4:Y:S01]  /*7e3f0*/  LDL.LU R12, [R1+0xeec] ;  /* 0x000eec00010c7983 */ /* 0x001f220000300800 */
[----:B------:R-:W4:Y:S02]  /*7e400*/  LDL.LU R13, [R1+0xed8] ;  /* 0x000ed800010d7983 */ /* 0x000f240000300800 */
[----:B------:R-:W4:Y:S02]  /*7e410*/  LDL.LU R18, [R1+0xedc] ;  /* 0x000edc0001127983 */ /* 0x000f240000300800 */
[----:B------:R-:W-:Y:S01]  /*7e420*/  FMUL R0, R0, 1.4426950216293334961 ;  /* 0x3fb8aa3b00007820 */ /* 0x000fe20000400000 */
[----:B------:R-:W4:Y:S03]  /*7e430*/  LDL.LU R5, [R1+0x10f0] ;  /* 0x0010f00001057983 */ /* 0x000f260000300800 */
[----:B------:R0:W1:Y:S02]  /*7e440*/  MUFU.EX2 R28, R0 ;  /* 0x00000000001c7308 */ /* 0x0000640000000800 */
[----:B0-----:R-:W4:Y:S01]  /*7e450*/  LDL.LU R0, [R1+0x10d0] ;  /* 0x0010d00001007983 */ /* 0x001f220000300800 */
[----:B--2---:R-:W-:-:S02]  /*7e460*/  FMUL R6, R2, R6 ;  /* 0x0000000602067220 */ /* 0x004fc40000400000 */
[C---:B---3--:R-:W-:Y:S02]  /*7e470*/  FMUL R23, R2.reuse, R23 ;  /* 0x0000001702177220 */ /* 0x048fe40000400000 */
[C---:B----4-:R-:W-:Y:S02]  /*7e480*/  FMUL R8, R2.reuse, R8 ;  /* 0x0000000802087220 */ /* 0x050fe40000400000 */
[C---:B------:R-:W-:Y:S01]  /*7e490*/  FMUL R29, R2.reuse, R29 ;  /* 0x0000001d021d7220 */ /* 0x040fe20000400000 */
[----:B------:R0:W-:Y:S01]  /*7e4a0*/  STL [R1+0x6e8], R6 ;  /* 0x0006e80601007387 */ /* 0x0001e20000100800 */
[C---:B------:R-:W-:Y:S02]  /*7e4b0*/  FMUL R9, R2.reuse, R9 ;  /* 0x0000000902097220 */ /* 0x040fe40000400000 */
[C---:B------:R-:W-:Y:S02]  /*7e4c0*/  FMUL R14, R2.reuse, R14 ;  /* 0x0000000e020e7220 */ /* 0x040fe40000400000 */
[C---:B------:R-:W-:Y:S01]  /*7e4d0*/  FMUL R10, R2.reuse, R10 ;  /* 0x0000000a020a7220 */ /* 0x040fe20000400000 */
[----:B0-----:R-:W2:Y:S01]  /*7e4e0*/  LDL.LU R6, [R1+0x22ac] ;  /* 0x0022ac0001067983 */ /* 0x001ea20000300800 */
[----:B------:R0:W-:Y:S02]  /*7e4f0*/  STL [R1+0x6ec], R23 ;  /* 0x0006ec1701007387 */ /* 0x0001e40000100800 */
[----:B------:R-:W-:-:S02]  /*7e500*/  FMUL R19, R2, R19 ;  /* 0x0000001302137220 */ /* 0x000fc40000400000 */
[C---:B------:R-:W-:Y:S01]  /*7e510*/  FMUL R11, R2.reuse, R11 ;  /* 0x0000000b020b7220 */ /* 0x040fe20000400000 */
[----:B0-----:R-:W2:Y:S01]  /*7e520*/  LDL.LU R23, [R1+0x22a8] ;  /* 0x0022a80001177983 */ /* 0x001ea20000300800 */
[----:B------:R0:W-:Y:S02]  /*7e530*/  STL [R1+0x6f8], R8 ;  /* 0x0006f80801007387 */ /* 0x0001e40000100800 */
[C---:B------:R-:W-:Y:S01]  /*7e540*/  FMUL R24, R2.reuse, R24 ;  /* 0x0000001802187220 */ /* 0x040fe20000400000 */
[----:B0-----:R-:W3:Y:S01]  /*7e550*/  LDL.LU R8, [R1+0x22a4] ;  /* 0x0022a40001087983 */ /* 0x001ee20000300800 */
[----:B------:R0:W-:Y:S02]  /*7e560*/  STL [R1+0x6fc], R29 ;  /* 0x0006fc1d01007387 */ /* 0x0001e40000100800 */
[C---:B------:R-:W-:Y:S01]  /*7e570*/  FMUL R15, R2.reuse, R15 ;  /* 0x0000000f020f7220 */ /* 0x040fe20000400000 */
[----:B0-----:R-:W3:Y:S01]  /*7e580*/  LDL.LU R29, [R1+0x22a0] ;  /* 0x0022a000011d7983 */ /* 0x001ee20000300800 */
[----:B------:R0:W-:Y:S02]  /*7e590*/  STL [R1+0x708], R9 ;  /* 0x0007080901007387 */ /* 0x0001e40000100800 */
[C---:B------:R-:W-:Y:S01]  /*7e5a0*/  FMUL R16, R2.reuse, R16 ;  /* 0x0000001002107220 */ /* 0x040fe20000400000 */
[----:B0-----:R-:W4:Y:S01]  /*7e5b0*/  LDL.LU R9, [R1+0x229c] ;  /* 0x00229c0001097983 */ /* 0x001f220000300800 */
        /* <DEDUP_REMOVED lines=10> */
[----:B------:R-:W-:Y:S01]  /*7e660*/  FMUL R2, R2, R18 ;  /* 0x0000001202027220 */ /* 0x000fe20000400000 */
[----:B0-----:R0:W5:Y:S01]  /*7e670*/  LDL.LU R11, [R1+0x228c] ;  /* 0x00228c00010b7983 */ /* 0x0011620000300800 */
[----:B------:R0:W-:Y:S03]  /*7e680*/  STL [R1+0x73c], R24 ;  /* 0x00073c1801007387 */ /* 0x0001e60000100800 */
[----:B0-----:R-:W1:Y:S01]  /*7e690*/  LDL.LU R24, [R1+0x1304] ;  /* 0x0013040001187983 */ /* 0x001e620000300800 */
[----:B------:R0:W-:Y:S03]  /*7e6a0*/  STL [R1+0x758], R15 ;  /* 0x0007580f01007387 */ /* 0x0001e60000100800 */
[----:B0-----:R-:W1:Y:S01]  /*7e6b0*/  LDL.LU R15, [R1+0x2288] ;  /* 0x00228800010f7983 */ /* 0x001e620000300800 */
[----:B------:R0:W-:Y:S03]  /*7e6c0*/  STL [R1+0x75c], R16 ;  /* 0x00075c1001007387 */ /* 0x0001e60000100800 */
[----:B0-----:R0:W5:Y:S01]  /*7e6d0*/  LDL.LU R16, [R1+0x2284] ;  /* 0x0022840001107983 */ /* 0x0011620000300800 */
[----:B------:R0:W-:Y:S03]  /*7e6e0*/  STL [R1+0x778], R17 ;  /* 0x0007781101007387 */ /* 0x0001e60000100800 */
[----:B0-----:R0:W5:Y:S01]  /*7e6f0*/  LDL.LU R17, [R1+0x2280] ;  /* 0x0022800001117983 */ /* 0x0011620000300800 */
[----:B------:R0:W-:Y:S03]  /*7e700*/  STL [R1+0x77c], R12 ;  /* 0x00077c0c01007387 */ /* 0x0001e60000100800 */
[----:B0-----:R0:W5:Y:S01]  /*7e710*/  LDL.LU R12, [R1+0x227c] ;  /* 0x00227c00010c7983 */ /* 0x0011620000300800 */
[----:B------:R0:W-:Y:S03]  /*7e720*/  STL [R1+0x798], R13 ;  /* 0x0007980d01007387 */ /* 0x0001e60000100800 */
[----:B0-----:R0:W5:Y:S01]  /*7e730*/  LDL.LU R13, [R1+0x2278] ;  /* 0x00227800010d7983 */ /* 0x0011620000300800 */
[----:B------:R0:W5:Y:S02]  /*7e740*/  LDL.LU R18, [R1+0x2274] ;  /* 0x0022740001127983 */ /* 0x0001640000300800 */
[----:B------:R0:W-:Y:S02]  /*7e750*/  STL [R1+0x79c], R2 ;  /* 0x00079c0201007387 */ /* 0x0001e40000100800 */
[----:B0-----:R-:W4:Y:S01]  /*7e760*/  LDL.LU R2, [R1+0x10e0] ;  /* 0x0010e00001027983 */ /* 0x001f220000300800 */
[----:B------:R-:W-:-:S02]  /*7e770*/  F2FP.PACK_AB R7, R22, R7 ;  /* 0x000000071607723e */ /* 0x000fc400000000ff */
[----:B------:R-:W-:Y:S02]  /*7e780*/  F2FP.PACK_AB R5, R27, R5 ;  /* 0x000000051b05723e */ /* 0x000fe400000000ff */
[----:B------:R-:W-:Y:S02]  /*7e790*/  F2FP.PACK_AB R4, R26, R4 ;  /* 0x000000041a04723e */ /* 0x000fe400000000ff */
[----:B------:R-:W-:Y:S02]  /*7e7a0*/  F2FP.PACK_AB R3, R20, R3 ;  /* 0x000000031403723e */ /* 0x000fe400000000ff */
[----:B------:R-:W-:Y:S02]  /*7e7b0*/  F2FP.PACK_AB R0, R25, R0 ;  /* 0x000000001900723e */ /* 0x000fe400000000ff */
[----:B--2---:R-:W-:Y:S02]  /*7e7c0*/  F2FP.PACK_AB R6, R23, R6 ;  /* 0x000000061706723e */ /* 0x004fe400000000ff */
[----:B---3--:R-:W-:-:S02]  /*7e7d0*/  F2FP.PACK_AB R8, R29, R8 ;  /* 0x000000081d08723e */ /* 0x008fc400000000ff */
[----:B----4-:R-:W-:Y:S02]  /*7e7e0*/  F2FP.PACK_AB R9, R14, R9 ;  /* 0x000000090e09723e */ /* 0x010fe400000000ff */
[----:B------:R-:W-:Y:S02]  /*7e7f0*/  F2FP.PACK_AB R10, R19, R10 ;  /* 0x0000000a130a723e */ /* 0x000fe400000000ff */
[----:B------:R0:W5:Y:S01]  /*7e800*/  LDL.LU R19, [R1+0x2270] ;  /* 0x0022700001137983 */ /* 0x0001620000300800 */
[----:B------:R0:W5:Y:S02]  /*7e810*/  LDL.LU R14, [R1+0x226c] ;  /* 0x00226c00010e7983 */ /* 0x0001640000300800 */
[----:B------:R0:W5:Y:S02]  /*7e820*/  LDL.LU R29, [R1+0x2268] ;  /* 0x00226800011d7983 */ /* 0x0001640000300800 */
[----:B------:R0:W5:Y:S01]  /*7e830*/  LDL.LU R23, [R1+0x2264] ;  /* 0x0022640001177983 */ /* 0x0001620000300800 */
[----:B------:R0:W5:Y:S01]  /*7e840*/  LDL.LU R22, [R1+0x2260] ;  /* 0x0022600001167983 */ /* 0x0001620000300800 */
[----:B------:R0:W5:Y:S02]  /*7e850*/  LDL.LU R27, [R1+0x225c] ;  /* 0x00225c00011b7983 */ /* 0x0001640000300800 */
[----:B------:R0:W5:Y:S02]  /*7e860*/  LDL.LU R26, [R1+0x2258] ;  /* 0x00225800011a7983 */ /* 0x0001640000300800 */
[----:B-1----:R-:W-:Y:S01]  /*7e870*/  FFMA R24, R28, R24, R15 ;  /* 0x000000181c187223 */ /* 0x002fe2000000000f */
[----:B------:R-:W-:-:S02]  /*7e880*/  F2FP.PACK_AB R2, R21, R2 ;  /* 0x000000021502723e */ /* 0x000fc400000000ff */
[----:B------:R0:W5:Y:S01]  /*7e890*/  LDL.LU R21, [R1+0x2254] ;  /* 0x0022540001157983 */ /* 0x0001620000300800 */
[----:B------:R0:W5:Y:S02]  /*7e8a0*/  LDL.LU R20, [R1+0x2250] ;  /* 0x0022500001147983 */ /* 0x0001640000300800 */
[----:B------:R0:W5:Y:S02]  /*7e8b0*/  LDL.LU R25, [R1+0x224c] ;  /* 0x00224c0001197983 */ /* 0x0001640000300800 */
[----:B------:R1:W-:Y:S02]  /*7e8c0*/  STL [R1+0x1304], R24 ;  /* 0x0013041801007387 */ /* 0x0003e40000100800 */
[----:B-1----:R0:W5:Y:S02]  /*7e8d0*/  LDL.LU R24, [R1+0x2248] ;  /* 0x0022480001187983 */ /* 0x0021640000300800 */
[----:B-----5:R-:W-:Y:S04]  /*7e8e0*/  STL [R1+0x6058], R29 ;  /* 0x0060581d01007387 */ /* 0x020fe80000100800 */
[----:B------:R1:W-:Y:S04]  /*7e8f0*/  STL [R1+0x6054], R19 ;  /* 0x0060541301007387 */ /* 0x0003e80000100800 */
[----:B-1----:R-:W2:Y:S04]  /*7e900*/  LDL.LU R19, [R1+0xec8] ;  /* 0x000ec80001137983 */ /* 0x002ea80000300800 */
[----:B------:R-:W1:Y:S04]  /*7e910*/  S2R R15, SR_TID.X ;  /* 0x00000000000f7919 */ /* 0x000e680000002100 */
[----:B------:R-:W-:Y:S04]  /*7e920*/  STL [R1+0x6050], R18 ;  /* 0x0060501201007387 */ /* 0x000fe80000100800 */
[----:B------:R-:W-:Y:S04]  /*7e930*/  STL [R1+0x604c], R17 ;  /* 0x00604c1101007387 */ /* 0x000fe80000100800 */
[----:B------:R3:W-:Y:S04]  /*7e940*/  STL [R1+0x6048], R16 ;  /* 0x0060481001007387 */ /* 0x0007e80000100800 */
[----:B---3--:R-:W4:Y:S04]  /*7e950*/  LDL.LU R16, [R1+0xea8] ;  /* 0x000ea80001107983 */ /* 0x008f280000300800 */
[----:B------:R-:W-:Y:S04]  /*7e960*/  STL [R1+0x603c], R14 ;  /* 0x00603c0e01007387 */ /* 0x000fe80000100800 */
[----:B------:R4:W-:Y:S04]  /*7e970*/  STL [R1+0x6038], R13 ;  /* 0x0060380d01007387 */ /* 0x0009e80000100800 */
[----:B----4-:R-:W4:Y:S04]  /*7e980*/  LDL.LU R13, [R1+0xeb8] ;  /* 0x000eb800010d7983 */ /* 0x010f280000300800 */
        /* <DEDUP_REMOVED lines=12> */
[----:B------:R-:W-:Y:S04]  /*7ea50*/  STL.64 [R1+0x5fd8], R26 ;  /* 0x005fd81a01007387 */ /* 0x000fe80000100a00 */
[----:B------:R-:W-:Y:S04]  /*7ea60*/  STL.64 [R1+0x5fd0], R24 ;  /* 0x005fd01801007387 */ /* 0x000fe80000100a00 */
[----:B------:R-:W-:Y:S04]  /*7ea70*/  STL.64 [R1+0x5fc8], R22 ;  /* 0x005fc81601007387 */ /* 0x000fe80000100a00 */
[----:B------:R0:W-:Y:S04]  /*7ea80*/  STL.64 [R1+0x5fc0], R20 ;  /* 0x005fc01401007387 */ /* 0x0001e80000100a00 */
[----:B------:R-:W0:Y:S04]  /*7ea90*/  S2R R18, SR_TID.X ;  /* 0x0000000000127919 */ /* 0x000e280000002100 */
[----:B-1----:R-:W-:Y:S01]  /*7eaa0*/  STL [R1+0x6064], R15 ;  /* 0x0060640f01007387 */ /* 0x002fe20000100800 */
[----:B0-----:R-:W-:-:S03]  /*7eab0*/  LOP3.LUT R21, R15, 0x1c, RZ, 0xc0, !PT ;  /* 0x0000001c0f157812 */ /* 0x001fc600078ec0ff */
[----:B------:R-:W-:Y:S04]  /*7eac0*/  STL [R1+0x5ca8], R28 ;  /* 0x005ca81c01007387 */ /* 0x000fe80000100800 */
[----:B------:R-:W0:Y:S04]  /*7ead0*/  LDS R2, [R21.X8+0x41d00] ;  /* 0x041d000015027984 */ /* 0x000e280000008800 */
[----:B------:R-:W1:Y:S04]  /*7eae0*/  LDS R0, [R21.X8+0x41e00] ;  /* 0x041e000015007984 */ /* 0x000e680000008800 */
[----:B------:R-:W0:Y:S01]  /*7eaf0*/  S2R R29, SR_TID.X ;  /* 0x00000000001d7919 */ /* 0x000e220000002100 */
[C---:B------:R-:W-:Y:S01]  /*7eb00*/  LOP3.LUT P3, RZ, R18.reuse, 0x80, RZ, 0xc0, !PT ;  /* 0x0000008012ff7812 */ /* 0x040fe2000786c0ff */
[----:B------:R-:W-:-:S05]  /*7eb10*/  IMAD.SHL.U32 R18, R18, 0x8, RZ ;  /* 0x0000000812127824 */ /* 0x000fca00078e00ff */
[----:B------:R-:W-:Y:S01]  /*7eb20*/  LOP3.LUT R18, R18, 0xe0, RZ, 0xc0, !PT ;  /* 0x000000e012127812 */ /* 0x000fe200078ec0ff */
[----:B0-----:R-:W-:Y:S01]  /*7eb30*/  STL [R1+0x10d4], R2 ;  /* 0x0010d40201007387 */ /* 0x001fe20000100800 */
[----:B------:R-:W-:-:S03]  /*7eb40*/  LOP3.LUT R29, R29, 0x7f, RZ, 0xc0, !PT ;  /* 0x0000007f1d1d7812 */ /* 0x000fc600078ec0ff */
[----:B------:R-:W3:Y:S01]  /*7eb50*/  LDL.LU R17, [R1+0xce8] ;  /* 0x000ce80001117983 */ /* 0x000ee20000300800 */
[----:B------:R-:W-:-:S03]  /*7eb60*/  SHF.L.U32 R29, R29, 0x1, RZ ;  /* 0x000000011d1d7819 */ /* 0x000fc600000006ff */
[----:B-1----:R-:W-:Y:S04]  /*7eb70*/  STL [R1+0x10d0], R0 ;  /* 0x0010d00001007387 */ /* 0x002fe80000100800 */
[----:B------:R-:W0:Y:S04]  /*7eb80*/  LDS R0, [R18+0x41f00] ;  /* 0x041f000012007984 */ /* 0x000e280000000800 */
[----:B------:R-:W-:Y:S04]  /*7eb90*/  STL [R1+0x605c], R21 ;  /* 0x00605c1501007387 */ /* 0x000fe80000100800 */
[----:B------:R-:W3:Y:S04]  /*7eba0*/  LDL.LU R28, [R1+0xb60] ;  /* 0x000b6000011c7983 */ /* 0x000ee80000300800 */
[----:B------:R-:W3:Y:S01]  /*7ebb0*/  LDL.LU R15, [R1+0xb50] ;  /* 0x000b5000010f7983 */ /* 0x000ee20000300800 */
[----:B------:R-:W-:-:S04]  /*7ebc0*/  SEL R10, RZ, 0x110, !P3 ;  /* 0x00000110ff0a7807 */ /* 0x000fc80005800000 */
[----:B------:R-:W-:Y:S01]  /*7ebd0*/  LOP3.LUT R10, R10, R29, RZ, 0x3c, !PT ;  /* 0x0000001d0a0a7212 */ /* 0x000fe200078e3cff */
[----:B------:R-:W-:Y:S06]  /*7ebe0*/  BAR.SYNC.DEFER_BLOCKING 0x0 ;  /* 0x0000000000007b1d */ /* 0x000fec0000010000 */
[----:B0-----:R-:W-:Y:S04]  /*7ebf0*/  STL [R1+0x10cc], R0 ;  /* 0x0010cc0001007387 */ /* 0x001fe80000100800 */
        /* <DEDUP_REMOVED lines=20> */
[----:B----4-:R-:W-:Y:S04]  /*7ed40*/  STS.U16 [R10+0x40800], R13 ;  /* 0x0408000d0a007388 */ /* 0x010fe80000000400 */
[----:B------:R0:W-:Y:S04]  /*7ed50*/  STS.U16 [R10+0x41000], R16 ;  /* 0x041000100a007388 */ /* 0x0001e80000000400 */
[----:B------:R-:W4:Y:S04]  /*7ed60*/  LDL.LU R9, [R1+0xa10] ;  /* 0x000a100001097983 */ /* 0x000f280000300800 */
[----:B0-----:R-:W4:Y:S04]  /*7ed70*/  LDL.LU R16, [R1+0xa00] ;  /* 0x000a000001107983 */ /* 0x001f280000300800 */
[----:B------:R-:W4:Y:S04]  /*7ed80*/  LDL.LU R11, [R1+0x9f0] ;  /* 0x0009f000010b7983 */ /* 0x000f280000300800 */
[----:B------:R-:W4:Y:S04]  /*7ed90*/  LDL.LU R13, [R1+0x9e0] ;  /* 0x0009e000010d7983 */ /* 0x000f280000300800 */
[----:B---3--:R0:W-:Y:S04]  /*7eda0*/  STS.U16 [R10+0x41800], R17 ;  /* 0x041800110a007388 */ /* 0x0081e80000000400 */
[----:B0-----:R-:W3:Y:S04]  /*7edb0*/  LDL.LU R17, [R1+0x9d0] ;  /* 0x0009d00001117983 */ /* 0x001ee80000300800 */
[----:B------:R-:W-:Y:S04]  /*7edc0*/  STS.U16 [R10+0x42000], R28 ;  /* 0x0420001c0a007388 */ /* 0x000fe80000000400 */
[----:B------:R-:W-:Y:S04]  /*7edd0*/  STS.U16 [R10+0x42800], R15 ;  /* 0x0428000f0a007388 */ /* 0x000fe80000000400 */
[----:B------:R-:W-:Y:S04]  /*7ede0*/  STS.U16 [R10+0x43000], R20 ;  /* 0x043000140a007388 */ /* 0x000fe80000000400 */
[----:B------:R-:W-:Y:S04]  /*7edf0*/  STS.U16 [R10+0x43800], R22 ;  /* 0x043800160a007388 */ /* 0x000fe80000000400 */
[----:B------:R-:W-:Y:S04]  /*7ee00*/  STS.U16 [R10+0x44000], R23 ;  /* 0x044000170a007388 */ /* 0x000fe80000000400 */
[----:B------:R0:W-:Y:S04]  /*7ee10*/  STS.U16 [R10+0x44800], R14 ;  /* 0x0448000e0a007388 */ /* 0x0001e80000000400 */
[----:B------:R1:W-:Y:S04]  /*7ee20*/  STS.U16 [R10+0x45000], R18 ;  /* 0x045000120a007388 */ /* 0x0003e80000000400 */
[----:B0-----:R-:W3:Y:S04]  /*7ee30*/  LDL.LU R14, [R1+0x9c0] ;  /* 0x0009c000010e7983 */ /* 0x001ee80000300800 */
[----:B-1----:R-:W3:Y:S04]  /*7ee40*/  LDL.LU R18, [R1+0x9b0] ;  /* 0x0009b00001127983 */ /* 0x002ee80000300800 */
[----:B------:R-:W-:Y:S04]  /*7ee50*/  STS.U16 [R10+0x45800], R24 ;  /* 0x045800180a007388 */ /* 0x000fe80000000400 */
[----:B------:R-:W-:Y:S04]  /*7ee60*/  STS.U16 [R10+0x46000], R25 ;  /* 0x046000190a007388 */ /* 0x000fe80000000400 */
[----:B------:R-:W-:Y:S04]  /*7ee70*/  STS.U16 [R10+0x46800], R26 ;  /* 0x0468001a0a007388 */ /* 0x000fe80000000400 */
[----:B------:R-:W-:Y:S04]  /*7ee80*/  STS.U16 [R10+0x47000], R27 ;  /* 0x0470001b0a007388 */ /* 0x000fe80000000400 */
[----:B------:R0:W-:Y:S04]  /*7ee90*/  STS.U16 [R10+0x47800], R12 ;  /* 0x0478000c0a007388 */ /* 0x0001e80000000400 */
[----:B0-----:R-:W3:Y:S04]  /*7eea0*/  LDL.LU R12, [R1+0x9a0] ;  /* 0x0009a000010c7983 */ /* 0x001ee80000300800 */
[----:B--2---:R0:W-:Y:S04]  /*7eeb0*/  STS.U16 [R10+0x48000], R19 ;  /* 0x048000130a007388 */ /* 0x0041e80000000400 */
[----:B0-----:R-:W2:Y:S04]  /*7eec0*/  LDL.LU R19, [R1+0x990] ;  /* 0x0009900001137983 */ /* 0x001ea80000300800 */
        /* <DEDUP_REMOVED lines=8> */
[----:B----4-:R-:W-:Y:S04]  /*7ef50*/  STS.U16 [R10+0x4c800], R9 ;  /* 0x04c800090a007388 */ /* 0x010fe80000000400 */
[----:B------:R0:W-:Y:S04]  /*7ef60*/  STS.U16 [R10+0x4d000], R16 ;  /* 0x04d000100a007388 */ /* 0x0001e80000000400 */
[----:B------:R-:W-:Y:S04]  /*7ef70*/  STS.U16 [R10+0x4d800], R11 ;  /* 0x04d8000b0a007388 */ /* 0x000fe80000000400 */
[----:B0-----:R-:W4:Y:S04]  /*7ef80*/  LDL.LU R16, [R1+0x980] ;  /* 0x0009800001107983 */ /* 0x001f280000300800 */
[----:B------:R-:W4:Y:S04]  /*7ef90*/  LDL.LU R28, [R1+0x970] ;  /* 0x00097000011c7983 */ /* 0x000f280000300800 */
[----:B------:R-:W4:Y:S04]  /*7efa0*/  LDL.LU R15, [R1+0x960] ;  /* 0x00096000010f7983 */ /* 0x000f280000300800 */
[----:B------:R-:W4:Y:S04]  /*7efb0*/  LDL.LU R20, [R1+0x950] ;  /* 0x0009500001147983 */ /* 0x000f280000300800 */
[----:B------:R-:W-:Y:S04]  /*7efc0*/  STS.U16 [R10+0x4e000], R13 ;  /* 0x04e0000d0a007388 */ /* 0x000fe80000000400 */
[----:B------:R-:W4:Y:S04]  /*7efd0*/  LDL.LU R22, [R1+0x940] ;  /* 0x0009400001167983 */ /* 0x000f280000300800 */
[----:B------:R-:W4:Y:S04]  /*7efe0*/  LDL.LU R23, [R1+0x930] ;  /* 0x0009300001177983 */ /* 0x000f280000300800 */
[----:B---3--:R0:W-:Y:S04]  /*7eff0*/  STS.U16 [R10+0x4e800], R17 ;  /* 0x04e800110a007388 */ /* 0x0081e80000000400 */
[----:B0-----:R-:W3:Y:S04]  /*7f000*/  LDL.LU R17, [R1+0x8a4] ;  /* 0x0008a40001117983 */ /* 0x001ee80000300800 */
[----:B------:R-:W3:Y:S04]  /*7f010*/  LDL.LU R13, [R1+0x864] ;  /* 0x00086400010d7983 */ /* 0x000ee80000300800 */
[----:B------:R-:W3:Y:S04]  /*7f020*/  LDL.LU R24, [R1+0x838] ;  /* 0x0008380001187983 */ /* 0x000ee80000300800 */
[----:B------:R-:W3:Y:S04]  /*7f030*/  LDL.LU R25, [R1+0x828] ;  /* 0x0008280001197983 */ /* 0x000ee80000300800 */
[----:B------:R-:W3:Y:S04]  /*7f040*/  LDL.LU R26, [R1+0x818] ;  /* 0x00081800011a7983 */ /* 0x000ee80000300800 */
[----:B------:R-:W3:Y:S04]  /*7f050*/  LDL.LU R27, [R1+0x808] ;  /* 0x00080800011b7983 */ /* 0x000ee80000300800 */
[----:B------:R0:W-:Y:S04]  /*7f060*/  STS.U16 [R10+0x4f000], R14 ;  /* 0x04f0000e0a007388 */ /* 0x0001e80000000400 */
        /* <DEDUP_REMOVED lines=11> */
[----:B------:R-:W3:Y:S04]  /*7f120*/  LDL.LU R8, [R1+0x7a0] ;  /* 0x0007a00001087983 */ /* 0x000ee80000300800 */
[----:B------:R-:W3:Y:S04]  /*7f130*/  LDL.LU R9, [R1+0x78c] ;  /* 0x00078c0001097983 */ /* 0x000ee80000300800 */
[----:B--2---:R0:W-:Y:S04]  /*7f140*/  STS.U16 [R10+0x50800], R19 ;  /* 0x050800130a007388 */ /* 0x0041e80000000400 */
[----:B0-----:R-:W2:Y:S04]  /*7f150*/  LDL.LU R19, [R1+0x788] ;  /* 0x0007880001137983 */ /* 0x001ea80000300800 */
[----:B------:R-:W2:Y:S04]  /*7f160*/  LDL.LU R11, [R1+0x784] ;  /* 0x00078400010b7983 */ /* 0x000ea80000300800 */
[----:B------:R-:W2:Y:S04]  /*7f170*/  LDL.LU R12, [R1+0x780] ;  /* 0x00078000010c7983 */ /* 0x000ea80000300800 */
[----:B----4-:R0:W-:Y:S04]  /*7f180*/  STS.U16 [R10+0x51000], R16 ;  /* 0x051000100a007388 */ /* 0x0101e80000000400 */
[----:B------:R-:W-:Y:S04]  /*7f190*/  STS.U16 [R10+0x51800], R28 ;  /* 0x0518001c0a007388 */ /* 0x000fe80000000400 */
[----:B------:R-:W-:Y:S04]  /*7f1a0*/  STS.U16 [R10+0x52000], R15 ;  /* 0x0520000f0a007388 */ /* 0x000fe80000000400 */
[----:B------:R-:W-:Y:S04]  /*7f1b0*/  STS.U16 [R10+0x52800], R20 ;  /* 0x052800140a007388 */ /* 0x000fe80000000400 */
[----:B0-----:R-:W4:Y:S04]  /*7f1c0*/  LDL.LU R16, [R1+0x76c] ;  /* 0x00076c0001107983 */ /* 0x001f280000300800 */
[----:B------:R-:W-:Y:S04]  /*7f1d0*/  STS.U16 [R10+0x53000], R22 ;  /* 0x053000160a007388 */ /* 0x000fe80000000400 */
[----:B------:R-:W-:Y:S04]  /*7f1e0*/  STS.U16 [R10+0x53800], R23 ;  /* 0x053800170a007388 */ /* 0x000fe80000000400 */
[----:B---3--:R0:W-:Y:S04]  /*7f1f0*/  STS.U16 [R10+0x54000], R17 ;  /* 0x054000110a007388 */ /* 0x0081e80000000400 */
[----:B------:R1:W-:Y:S04]  /*7f200*/  STS.U16 [R10+0x54800], R13 ;  /* 0x0548000d0a007388 */ /* 0x0003e80000000400 */
[----:B------:R-:W-:Y:S04]  /*7f210*/  STS.U16 [R10+0x55000], R24 ;  /* 0x055000180a007388 */ /* 0x000fe80000000400 */
[----:B0-----:R-:W3:Y:S04]  /*7f220*/  LDL.LU R17, [R1+0x768] ;  /* 0x0007680001117983 */ /* 0x001ee80000300800 */
[----:B------:R-:W-:Y:S04]  /*7f230*/  STS.U16 [R10+0x55800], R25 ;  /* 0x055800190a007388 */ /* 0x000fe80000000400 */
[----:B------:R-:W-:Y:S04]  /*7f240*/  STS.U16 [R10+0x56000], R26 ;  /* 0x0560001a0a007388 */ /* 0x000fe80000000400 */
[----:B------:R-:W-:Y:S04]  /*7f250*/  STS.U16 [R10+0x56800], R27 ;  /* 0x0568001b0a007388 */ /* 0x000fe80000000400 */
[----:B-1----:R-:W3:Y:S04]  /*7f260*/  LDL.LU R13, [R1+0x764] ;  /* 0x00076400010d7983 */ /* 0x002ee80000300800 */
[----:B------:R0:W-:Y:S04]  /*7f270*/  STS.U16 [R10+0x57000], R14 ;  /* 0x0570000e0a007388 */ /* 0x0001e80000000400 */
        /* <DEDUP_REMOVED lines=8> */
[----:B0-----:R-:W3:Y:S04]  /*7f300*/  LDL.LU R14, [R1+0x760] ;  /* 0x00076000010e7983 */ /* 0x001ee80000300800 */
[----:B------:R-:W-:Y:S04]  /*7f310*/  STS.U16 [R10+0x5b800], R8 ;  /* 0x05b800080a007388 */ /* 0x000fe80000000400 */
[----:B------:R-:W-:Y:S04]  /*7f320*/  STS.U16 [R10+0x5c000], R9 ;  /* 0x05c000090a007388 */ /* 0x000fe80000000400 */
[----:B-1----:R-:W3:Y:S04]  /*7f330*/  LDL.LU R18, [R1+0xec4] ;  /* 0x000ec40001127983 */ /* 0x002ee80000300800 */
[----:B--2---:R0:W-:Y:S04]  /*7f340*/  STS.U16 [R10+0x5c800], R19 ;  /* 0x05c800130a007388 */ /* 0x0041e80000000400 */
[----:B0-----:R-:W0:Y:S02]  /*7f350*/  S2R R19, SR_TID.X ;  /* 0x0000000000137919 */ /* 0x001e240000002100 */
[----:B0-----:R-:W-:-:S04]  /*7f360*/  LOP3.LUT P2, RZ, R19, 0x80, RZ, 0xc0, !PT ;  /* 0x0000008013ff7812 */ /* 0x001fc8000784c0ff */
[----:B------:R-:W-:-:S04]  /*7f370*/  SEL R0, RZ, 0x110, !P2 ;  /* 0x00000110ff007807 */ /* 0x000fc80005000000 */
[----:B------:R-:W-:Y:S02]  /*7f380*/  LOP3.LUT R0, R0, R29, RZ, 0x3c, !PT ;  /* 0x0000001d00007212 */ /* 0x000fe400078e3cff */
[----:B------:R-:W2:Y:S04]  /*7f390*/  LDL.LU R29, [R1+0xeb4] ;  /* 0x000eb400011d7983 */ /* 0x000ea80000300800 */
[----:B------:R-:W-:Y:S04]  /*7f3a0*/  STS.U16 [R10+0x5d000], R11 ;  /* 0x05d0000b0a007388 */ /* 0x000fe80000000400 */
[----:B------:R-:W-:Y:S04]  /*7f3b0*/  STS.U16 [R10+0x5d800], R12 ;  /* 0x05d8000c0a007388 */ /* 0x000fe80000000400 */
[----:B----4-:R0:W-:Y:S04]  /*7f3c0*/  STS.U16 [R10+0x5e000], R16 ;  /* 0x05e000100a007388 */ /* 0x0101e80000000400 */
[----:B0-----:R-:W4:Y:S01]  /*7f3d0*/  LDL.LU R16, [R1+0xea4] ;  /* 0x000ea40001107983 */ /* 0x001f220000300800 */
[----:B------:R-:W-:-:S03]  /*7f3e0*/  LOP3.LUT R0, R0, 0x20, RZ, 0x3c, !PT ;  /* 0x0000002000007812 */ /* 0x000fc600078e3cff */
[----:B---3--:R0:W-:Y:S04]  /*7f3f0*/  STS.U16 [R10+0x5e800], R17 ;  /* 0x05e800110a007388 */ /* 0x0081e80000000400 */
[----:B0-----:R-:W3:Y:S04]  /*7f400*/  LDL.LU R17, [R1+0xb6c] ;  /* 0x000b6c0001117983 */ /* 0x001ee80000300800 */
[----:B------:R-:W3:Y:S04]  /*7f410*/  LDL.LU R28, [R1+0xb5c] ;  /* 0x000b5c00011c7983 */ /* 0x000ee80000300800 */
[----:B------:R-:W3:Y:S04]  /*7f420*/  LDL.LU R15, [R1+0xb4c] ;  /* 0x000b4c00010f7983 */ /* 0x000ee80000300800 */
[----:B------:R-:W3:Y:S04]  /*7f430*/  LDL.LU R20, [R1+0xb3c] ;  /* 0x000b3c0001147983 */ /* 0x000ee80000300800 */
[----:B------:R-:W3:Y:S04]  /*7f440*/  LDL.LU R22, [R1+0xb2c] ;  /* 0x000b2c0001167983 */ /* 0x000ee80000300800 */
[----:B------:R0:W-:Y:S04]  /*7f450*/  STS.U16 [R10+0x5f000], R13 ;  /* 0x05f0000d0a007388 */ /* 0x0001e80000000400 */
[----:B------:R-:W3:Y:S04]  /*7f460*/  LDL.LU R12, [R1+0xb1c] ;  /* 0x000b1c00010c7983 */ /* 0x000ee80000300800 */
[----:B0-----:R-:W3:Y:S04]  /*7f470*/  LDL.LU R13, [R1+0xb0c] ;  /* 0x000b0c00010d7983 */ /* 0x001ee80000300800 */
        /* <DEDUP_REMOVED lines=13> */
[----:B------:R0:W-:Y:S04]  /*7f550*/  STS.U16 [R10+0x5f800], R14 ;  /* 0x05f8000e0a007388 */ /* 0x0001e80000000400 */
[----:B------:R-:W3:Y:S04]  /*7f560*/  LDL.LU R11, [R1+0xa2c] ;  /* 0x000a2c00010b7983 */ /* 0x000ee80000300800 */
[----:B------:R1:W-:Y:S04]  /*7f570*/  STS.U16 [R0+0x40200], R18 ;  /* 0x0402001200007388 */ /* 0x0003e80000000400 */
[----:B0-----:R-:W3:Y:S04]  /*7f580*/  LDL.LU R10, [R1+0xa1c] ;  /* 0x000a1c00010a7983 */ /* 0x001ee80000300800 */
[----:B------:R-:W3:Y:S04]  /*7f590*/  LDL.LU R14, [R1+0xa0c] ;  /* 0x000a0c00010e7983 */ /* 0x000ee80000300800 */
[----:B-1----:R-:W3:Y:S04]  /*7f5a0*/  LDL.LU R18, [R1+0x9fc] ;  /* 0x0009fc0001127983 */ /* 0x002ee80000300800 */
[----:B--2---:R0:W-:Y:S04]  /*7f5b0*/  STS.U16 [R0+0x40a00], R29 ;  /* 0x040a001d00007388 */ /* 0x0041e80000000400 */
[----:B0-----:R-:W2:Y:S04]  /*7f5c0*/  LDL.LU R29, [R1+0x9ec] ;  /* 0x0009ec00011d7983 */ /* 0x001ea80000300800 */
[----:B----4-:R0:W-:Y:S04]  /*7f5d0*/  STS.U16 [R0+0x41200], R16 ;  /* 0x0412001000007388 */ /* 0x0101e80000000400 */
[----:B0-----:R-:W4:Y:S04]  /*7f5e0*/  LDL.LU R16, [R1+0x9dc] ;  /* 0x0009dc0001107983 */ /* 0x001f280000300800 */
[----:B---3--:R0:W-:Y:S04]  /*7f5f0*/  STS.U16 [R0+0x41a00], R17 ;  /* 0x041a001100007388 */ /* 0x0081e80000000400 */
[----:B------:R-:W-:Y:S04]  /*7f600*/  STS.U16 [R0+0x42200], R28 ;  /* 0x0422001c00007388 */ /* 0x000fe80000000400 */
[----:B------:R-:W-:Y:S04]  /*7f610*/  STS.U16 [R0+0x42a00], R15 ;  /* 0x042a000f00007388 */ /* 0x000fe80000000400 */
[----:B------:R-:W-:Y:S04]  /*7f620*/  STS.U16 [R0+0x43200], R20 ;  /* 0x0432001400007388 */ /* 0x000fe80000000400 */
[----:B------:R-:W-:Y:S04]  /*7f630*/  STS.U16 [R0+0x43a00], R22 ;  /* 0x043a001600007388 */ /* 0x000fe80000000400 */
[----:B0-----:R-:W3:Y:S04]  /*7f640*/  LDL.LU R17, [R1+0x9cc] ;  /* 0x0009cc0001117983 */ /* 0x001ee80000300800 */
        /* <DEDUP_REMOVED lines=20> */
[----:B------:R0:W-:Y:S04]  /*7f790*/  STS.U16 [R0+0x4d200], R18 ;  /* 0x04d2001200007388 */ /* 0x0001e80000000400 */
[----:B0-----:R-:W3:Y:S04]  /*7f7a0*/  LDL.LU R18, [R1+0x99c] ;  /* 0x00099c0001127983 */ /* 0x001ee80000300800 */
[----:B--2---:R0:W-:Y:S04]  /*7f7b0*/  STS.U16 [R0+0x4da00], R29 ;  /* 0x04da001d00007388 */ /* 0x0041e80000000400 */
[----:B0-----:R-:W2:Y:S04]  /*7f7c0*/  LDL.LU R29, [R1+0x98c] ;  /* 0x00098c00011d7983 */ /* 0x001ea80000300800 */
[----:B------:R-:W2:Y:S04]  /*7f7d0*/  LDL.LU R14, [R1+0x97c] ;  /* 0x00097c00010e7983 */ /* 0x000ea80000300800 */
[----:B------:R-:W2:Y:S04]  /*7f7e0*/  LDL.LU R28, [R1+0x96c] ;  /* 0x00096c00011c7983 */ /* 0x000ea80000300800 */
[----:B------:R-:W2:Y:S04]  /*7f7f0*/  LDL.LU R15, [R1+0x95c] ;  /* 0x00095c00010f7983 */ /* 0x000ea80000300800 */
[----:B------:R-:W2:Y:S04]  /*7f800*/  LDL.LU R20, [R1+0x94c] ;  /* 0x00094c0001147983 */ /* 0x000ea80000300800 */
[----:B----4-:R0:W-:Y:S04]  /*7f810*/  STS.U16 [R0+0x4e200], R16 ;  /* 0x04e2001000007388 */ /* 0x0101e80000000400 */
[----:B------:R-:W4:Y:S04]  /*7f820*/  LDL.LU R22, [R1+0x93c] ;  /* 0x00093c0001167983 */ /* 0x000f280000300800 */
[----:B0-----:R-:W4:Y:S04]  /*7f830*/  LDL.LU R16, [R1+0x8ec] ;  /* 0x0008ec0001107983 */ /* 0x001f280000300800 */
[----:B---3--:R0:W-:Y:S04]  /*7f840*/  STS.U16 [R0+0x4ea00], R17 ;  /* 0x04ea001100007388 */ /* 0x0081e80000000400 */
        /* <DEDUP_REMOVED lines=19> */
[----:B-1----:R-:W3:Y:S04]  /*7f980*/  LDL.LU R13, [R1+0x68] ;  /* 0x00006800010d7983 */ /* 0x002ee80000300800 */
[----:B------:R0:W-:Y:S04]  /*7f990*/  STS.U16 [R0+0x50200], R18 ;  /* 0x0502001200007388 */ /* 0x0001e80000000400 */
[----:B0-----:R-:W3:Y:S04]  /*7f9a0*/  LDL.LU R18, [R1+0x64] ;  /* 0x0000640001127983 */ /* 0x001ee80000300800 */
[----:B--2---:R0:W-:Y:S04]  /*7f9b0*/  STS.U16 [R0+0x50a00], R29 ;  /* 0x050a001d00007388 */ /* 0x0041e80000000400 */
[----:B0-----:R-:W2:Y:S04]  /*7f9c0*/  LDL.LU R29, [R1+0x60] ;  /* 0x00006000011d7983 */ /* 0x001ea80000300800 */
[----:B------:R0:W-:Y:S04]  /*7f9d0*/  STS.U16 [R0+0x51200], R14 ;  /* 0x0512000e00007388 */ /* 0x0001e80000000400 */
[----:B------:R-:W-:Y:S04]  /*7f9e0*/  STS.U16 [R0+0x51a00], R28 ;  /* 0x051a001c00007388 */ /* 0x000fe80000000400 */
[----:B------:R-:W-:Y:S04]  /*7f9f0*/  STS.U16 [R0+0x52200], R15 ;  /* 0x0522000f00007388 */ /* 0x000fe80000000400 */
[----:B------:R-:W-:Y:S04]  /*7fa00*/  STS.U16 [R0+0x52a00], R20 ;  /* 0x052a001400007388 */ /* 0x000fe80000000400 */
[----:B----4-:R-:W-:Y:S04]  /*7fa10*/  STS.U16 [R0+0x53200], R22 ;  /* 0x0532001600007388 */ /* 0x010fe80000000400 */
[----:B------:R1:W-:Y:S01]  /*7fa20*/  STS.U16 [R0+0x53a00], R16 ;  /* 0x053a001000007388 */ /* 0x0003e20000000400 */
[----:B------:R-:W-:-:S03]  /*7fa30*/  LOP3.LUT R19, R19, 0x7f, RZ, 0xc0, !PT ;  /* 0x0000007f13137812 */ /* 0x000fc600078ec0ff */
[----:B0-----:R-:W4:Y:S04]  /*7fa40*/  LDL.LU R14, [R1+0x5c] ;  /* 0x00005c00010e7983 */ /* 0x001f280000300800 */
[----:B-1----:R-:W4:Y:S04]  /*7fa50*/  LDL.LU R16, [R1+0x58] ;  /* 0x0000580001107983 */ /* 0x002f280000300800 */
[----:B---3--:R0:W-:Y:S04]  /*7fa60*/  STS.U16 [R0+0x54200], R17 ;  /* 0x0542001100007388 */ /* 0x0081e80000000400 */
        /* <DEDUP_REMOVED lines=17> */
[----:B------:R-:W-:Y:S04]  /*7fb80*/  STS.U16 [R0+0x5ca00], R13 ;  /* 0x05ca000d00007388 */ /* 0x000fe80000000400 */
[----:B------:R0:W-:Y:S04]  /*7fb90*/  STS.U16 [R0+0x5d200], R18 ;  /* 0x05d2001200007388 */ /* 0x0001e80000000400 */
[----:B0-----:R-:W0:Y:S02]  /*7fba0*/  S2R R18, SR_TID.X ;  /* 0x0000000000127919 */ /* 0x001e240000002100 */
[----:B0-----:R-:W-:-:S04]  /*7fbb0*/  LOP3.LUT P3, RZ, R18, 0x80, RZ, 0xc0, !PT ;  /* 0x0000008012ff7812 */ /* 0x001fc8000786c0ff */
[----:B------:R-:W-:Y:S01]  /*7fbc0*/  SEL R21, RZ, 0x110, !P3 ;  /* 0x00000110ff157807 */ /* 0x000fe20005800000 */
[----:B--2---:R0:W-:Y:S02]  /*7fbd0*/  STS.U16 [R0+0x5da00], R29 ;  /* 0x05da001d00007388 */ /* 0x0041e40000000400 */
[----:B0-----:R-:W-:-:S04]  /*7fbe0*/  SHF.L.U32 R29, R19, 0x1, RZ ;  /* 0x00000001131d7819 */ /* 0x001fc800000006ff */
[----:B------:R-:W-:-:S04]  /*7fbf0*/  LOP3.LUT R21, R21, R29, RZ, 0x3c, !PT ;  /* 0x0000001d15157212 */ /* 0x000fc800078e3cff */
[----:B------:R-:W-:Y:S01]  /*7fc00*/  LOP3.LUT R21, R21, 0x40, RZ, 0x3c, !PT ;  /* 0x0000004015157812 */ /* 0x000fe200078e3cff */
[----:B------:R-:W-:Y:S04]  /*7fc10*/  STL [R1+0x6068], R29 ;  /* 0x0060681d01007387 */ /* 0x000fe80000100800 */
[----:B------:R0:W-:Y:S04]  /*7fc20*/  STL [R1+0x6080], R21 ;  /* 0x0060801501007387 */ /* 0x0001e80000100800 */
[----:B0-----:R-:W2:Y:S04]  /*7fc30*/  LDL.LU R21, [R1+0x50] ;  /* 0x0000500001157983 */ /* 0x001ea80000300800 */
[----:B------:R-:W2:Y:S04]  /*7fc40*/  LDL.LU R29, [R1+0xea0] ;  /* 0x000ea000011d7983 */ /* 0x000ea80000300800 */
[----:B--2---:R0:W-:Y:S04]  /*7fc50*/  STL [R1+0x6078], R29 ;  /* 0x0060781d01007387 */ /* 0x0041e80000100800 */
[----:B0-----:R-:W2:Y:S04]  /*7fc60*/  LDL.LU R29, [R1+0xeb0] ;  /* 0x000eb000011d7983 */ /* 0x001ea80000300800 */
[----:B--2---:R0:W-:Y:S04]  /*7fc70*/  STL [R1+0x607c], R29 ;  /* 0x00607c1d01007387 */ /* 0x0041e80000100800 */
[----:B0-----:R-:W2:Y:S01]  /*7fc80*/  LDL.LU R29, [R1+0xec0] ;  /* 0x000ec000011d7983 */ /* 0x001ea20000300800 */
[----:B------:R-:W-:-:S03]  /*7fc90*/  LOP3.LUT P2, RZ, R18, 0x80, RZ, 0xc0, !PT ;  /* 0x0000008012ff7812 */ /* 0x000fc6000784c0ff */
[----:B----4-:R-:W-:Y:S04]  /*7fca0*/  STS.U16 [R0+0x5e200], R14 ;  /* 0x05e2000e00007388 */ /* 0x010fe80000000400 */
[----:B------:R-:W-:Y:S04]  /*7fcb0*/  STS.U16 [R0+0x5ea00], R16 ;  /* 0x05ea001000007388 */ /* 0x000fe80000000400 */
[----:B---3--:R0:W-:Y:S01]  /*7fcc0*/  STS.U16 [R0+0x5f200], R17 ;  /* 0x05f2001100007388 */ /* 0x0081e20000000400 */
[----:B------:R-:W-:-:S03]  /*7fcd0*/  SHF.L.U32 R19, R19, 0x1, RZ ;  /* 0x0000000113137819 */ /* 0x000fc600000006ff */
[----:B--2---:R1:W-:Y:S04]  /*7fce0*/  STL [R1+0x6084], R29 ;  /* 0x0060841d01007387 */ /* 0x0043e80000100800 */
[----:B------:R-:W2:Y:S04]  /*7fcf0*/  LDL.LU R28, [R1+0xb68] ;  /* 0x000b6800011c7983 */ /* 0x000ea80000300800 */
[----:B------:R-:W3:Y:S04]  /*7fd00*/  LDL.LU R15, [R1+0xb58] ;  /* 0x000b5800010f7983 */ /* 0x000ee80000300800 */
[----:B------:R-:W4:Y:S04]  /*7fd10*/  LDL.LU R20, [R1+0xb48] ;  /* 0x000b480001147983 */ /* 0x000f280000300800 */
[----:B------:R-:W2:Y:S04]  /*7fd20*/  LDL.LU R22, [R1+0xb38] ;  /* 0x000b380001167983 */ /* 0x000ea80000300800 */
[----:B------:R-:W2:Y:S04]  /*7fd30*/  LDL.LU R23, [R1+0xb28] ;  /* 0x000b280001177983 */ /* 0x000ea80000300800 */
[----:B------:R-:W2:Y:S04]  /*7fd40*/  LDL.LU R24, [R1+0xb18] ;  /* 0x000b180001187983 */ /* 0x000ea80000300800 */
[----:B------:R-:W2:Y:S04]  /*7fd50*/  LDL.LU R25, [R1+0xb08] ;  /* 0x000b080001197983 */ /* 0x000ea80000300800 */
[----:B------:R-:W2:Y:S04]  /*7fd60*/  LDL.LU R26, [R1+0xaf8] ;  /* 0x000af800011a7983 */ /* 0x000ea80000300800 */
[----:B------:R-:W2:Y:S04]  /*7fd70*/  LDL.LU R27, [R1+0xae8] ;  /* 0x000ae800011b7983 */ /* 0x000ea80000300800 */
[----:B0-----:R-:W2:Y:S01]  /*7fd80*/  LDL.LU R0, [R1+0xad8] ;  /* 0x000ad80001007983 */ /* 0x001ea20000300800 */
[----:B-1----:R-:W-:-:S03]  /*7fd90*/  SEL R29, RZ, 0x110, !P2 ;  /* 0x00000110ff1d7807 */ /* 0x002fc60005000000 */
[----:B------:R-:W2:Y:S04]  /*7fda0*/  LDL.LU R2, [R1+0xac8] ;  /* 0x000ac80001027983 */ /* 0x000ea80000300800 */
[----:B------:R-:W2:Y:S04]  /*7fdb0*/  LDL.LU R3, [R1+0xab8] ;  /* 0x000ab80001037983 */ /* 0x000ea80000300800 */
[----:B------:R-:W2:Y:S04]  /*7fdc0*/  LDL.LU R4, [R1+0xaa8] ;  /* 0x000aa80001047983 */ /* 0x000ea80000300800 */
[----:B------:R-:W2:Y:S01]  /*7fdd0*/  LDL.LU R5, [R1+0xa98] ;  /* 0x000a980001057983 */ /* 0x000ea20000300800 */
[----:B------:R-:W-:-:S03]  /*7fde0*/  LOP3.LUT R29, R29, R19, RZ, 0x3c, !PT ;  /* 0x000000131d1d7212 */ /* 0x000fc600078e3cff */
[----:B------:R-:W2:Y:S04]  /*7fdf0*/  LDL.LU R6, [R1+0xa88] ;  /* 0x000a880001067983 */ /* 0x000ea80000300800 */
[----:B------:R-:W2:Y:S04]  /*7fe00*/  LDL.LU R7, [R1+0xa78] ;  /* 0x000a780001077983 */ /* 0x000ea80000300800 */
[----:B------:R-:W2:Y:S04]  /*7fe10*/  LDL.LU R8, [R1+0xa68] ;  /* 0x000a680001087983 */ /* 0x000ea80000300800 */
[----:B------:R-:W2:Y:S01]  /*7fe20*/  LDL.LU R9, [R1+0xa58] ;  /* 0x000a580001097983 */ /* 0x000ea20000300800 */
[----:B------:R-:W-:-:S03]  /*7fe30*/  LOP3.LUT R29, R29, 0x20, RZ, 0x3c, !PT ;  /* 0x000000201d1d7812 */ /* 0x000fc600078e3cff */
        /* <DEDUP_REMOVED lines=14> */
[----:B--2---:R0:W-:Y:S04]  /*7ff20*/  STS.U16 [R21+0x40c00], R29 ;  /* 0x040c001d15007388 */ /* 0x0041e80000000400 */
[----:B0-----:R-:W2:Y:S04]  /*7ff30*/  LDL.LU R29, [R1+0x6078] ;  /* 0x00607800011d7983 */ /* 0x001ea80000300800 */
[----:B--2---:R0:W-:Y:S04]  /*7ff40*/  STS.U16 [R21+0x41400], R29 ;  /* 0x0414001d15007388 */ /* 0x0041e80000000400 */
[----:B0-----:R-:W2:Y:S04]  /*7ff50*/  LDL.LU R29, [R1+0x988] ;  /* 0x00098800011d7983 */ /* 0x001ea80000300800 */
[----:B--2---:R0:W-:Y:S04]  /*7ff60*/  STL [R1+0x606c], R29 ;  /* 0x00606c1d01007387 */ /* 0x0041e80000100800 */
[----:B0-----:R-:W2:Y:S04]  /*7ff70*/  LDL.LU R29, [R1+0x998] ;  /* 0x00099800011d7983 */ /* 0x001ea80000300800 */
[----:B--2---:R0:W-:Y:S04]  /*7ff80*/  STL [R1+0x6070], R29 ;  /* 0x0060701d01007387 */ /* 0x0041e80000100800 */
[----:B0-----:R-:W2:Y:S04]  /*7ff90*/  LDL.LU R29, [R1+0x9a8] ;  /* 0x0009a800011d7983 */ /* 0x001ea80000300800 */
[----:B------:R-:W-:Y:S04]  /*7ffa0*/  STS.U16 [R21+0x41c00], R28 ;  /* 0x041c001c15007388 */ /* 0x000fe80000000400 */
[----:B---3--:R-:W-:Y:S04]  /*7ffb0*/  STS.U16 [R21+0x42400], R15 ;  /* 0x0424000f15007388 */ /* 0x008fe80000000400 */
[----:B----4-:R-:W-:Y:S04]  /*7ffc0*/  STS.U16 [R21+0x42c00], R20 ;  /* 0x042c001415007388 */ /* 0x010fe80000000400 */
[----:B------:R-:W-:Y:S04]  /*7ffd0*/  STS.U16 [R21+0x43400], R22 ;  /* 0x0434001615007388 */ /* 0x000fe80000000400 */
[----:B------:R-:W-:Y:S04]  /*7ffe0*/  STS.U16 [R21+0x43c00], R23 ;  /* 0x043c001715007388 */ /* 0x000fe80000000400 */
[----:B--2---:R0:W-:Y:S04]  /*7fff0*/  STL [R1+0x6074], R29 ;  /* 0x0060741d01007387 */ /* 0x0041e80000100800 */
[----:B0-----:R-:W2:Y:S04]  /*80000*/  LDL.LU R29, [R1+0x9b8] ;  /* 0x0009b800011d7983 */ /* 0x001ea80000300800 */
[----:B------:R-:W3:Y:S04]  /*80010*/  LDL.LU R15, [R1+0x978] ;  /* 0x00097800010f7983 */ /* 0x000ee80000300800 */
[----:B------:R-:W4:Y:S04]  /*80020*/  LDL.LU R28, [R1+0x968] ;  /* 0x00096800011c7983 */ /* 0x000f280000300800 */
        /* <DEDUP_REMOVED lines=49> */
[----:B--2---:R0:W-:Y:S04]  /*80340*/  STS.U16 [R21+0x4fc00], R29 ;  /* 0x04fc001d15007388 */ /* 0x0041e80000000400 */
[----:B0-----:R-:W2:Y:S04]  /*80350*/  LDL.LU R29, [R1+0x6070] ;  /* 0x00607000011d7983 */ /* 0x001ea80000300800 */
[----:B--2---:R0:W-:Y:S04]  /*80360*/  STS.U16 [R21+0x50400], R29 ;  /* 0x0504001d15007388 */ /* 0x0041e80000000400 */
[----:B0-----:R-:W2:Y:S04]  /*80370*/  LDL.LU R29, [R1+0x606c] ;  /* 0x00606c00011d7983 */ /* 0x001ea80000300800 */
[----:B--2---:R0:W-:Y:S04]  /*80380*/  STS.U16 [R21+0x50c00], R29 ;  /* 0x050c001d15007388 */ /* 0x0041e80000000400 */
[----:B---3--:R1:W-:Y:S04]  /*80390*/  STS.U16 [R21+0x51400], R15 ;  /* 0x0514000f15007388 */ /* 0x0083e80000000400 */
[----:B----4-:R2:W-:Y:S04]  /*803a0*/  STS.U16 [R21+0x51c00], R28 ;  /* 0x051c001c15007388 */ /* 0x0105e80000000400 */
[----:B0-----:R-:W3:Y:S04]  /*803b0*/  LDL.LU R29, [R1+0x6068] ;  /* 0x00606800011d7983 */ /* 0x001ee80000300800 */
[----:B-1----:R-:W4:Y:S04]  /*803c0*/  LDL.LU R15, [R1+0x6064] ;  /* 0x00606400010f7983 */ /* 0x002f280000300800 */
[----:B--2---:R-:W2:Y:S04]  /*803d0*/  LDL.LU R28, [R1+0x10] ;  /* 0x00001000011c7983 */ /* 0x004ea80000300800 */
[----:B------:R-:W-:Y:S04]  /*803e0*/  STS.U16 [R21+0x52400], R20 ;  /* 0x0524001415007388 */ /* 0x000fe80000000400 */
[----:B------:R-:W-:Y:S04]  /*803f0*/  STS.U16 [R21+0x52c00], R22 ;  /* 0x052c001615007388 */ /* 0x000fe80000000400 */
[----:B------:R-:W-:Y:S04]  /*80400*/  STS.U16 [R21+0x53400], R23 ;  /* 0x0534001715007388 */ /* 0x000fe80000000400 */
[----:B------:R-:W-:Y:S04]  /*80410*/  STS.U16 [R21+0x53c00], R24 ;  /* 0x053c001815007388 */ /* 0x000fe80000000400 */
[----:B------:R-:W-:Y:S04]  /*80420*/  STS.U16 [R21+0x54400], R25 ;  /* 0x0544001915007388 */ /* 0x000fe80000000400 */
[----:B--2---:R0:W-:Y:S04]  /*80430*/  STL [R1+0x6060], R28 ;  /* 0x0060601c01007387 */ /* 0x0041e80000100800 */
[----:B0-----:R-:W2:Y:S04]  /*80440*/  LDL.LU R28, [R1+0x14] ;  /* 0x00001400011c7983 */ /* 0x001ea80000300800 */
[----:B------:R-:W2:Y:S04]  /*80450*/  LDL.LU R22, [R1+0xc] ;  /* 0x00000c0001167983 */ /* 0x000ea80000300800 */
[----:B------:R0:W-:Y:S04]  /*80460*/  STS.U16 [R21+0x54c00], R26 ;  /* 0x054c001a15007388 */ /* 0x0001e80000000400 */
[----:B------:R-:W2:Y:S04]  /*80470*/  LDL.LU R23, [R1+0xebc] ;  /* 0x000ebc0001177983 */ /* 0x000ea80000300800 */
[----:B------:R1:W-:Y:S04]  /*80480*/  STS.U16 [R21+0x55400], R27 ;  /* 0x0554001b15007388 */ /* 0x0003e80000000400 */
[----:B------:R-:W2:Y:S04]  /*80490*/  LDL.LU R24, [R1+0xeac] ;  /* 0x000eac0001187983 */ /* 0x000ea80000300800 */
[----:B------:R0:W-:Y:S04]  /*804a0*/  STS.U16 [R21+0x55c00], R0 ;  /* 0x055c000015007388 */ /* 0x0001e80000000400 */
[----:B------:R-:W2:Y:S04]  /*804b0*/  LDL.LU R25, [R1+0xcec] ;  /* 0x000cec0001197983 */ /* 0x000ea80000300800 */
[----:B------:R1:W-:Y:S04]  /*804c0*/  STS.U16 [R21+0x56400], R2 ;  /* 0x0564000215007388 */ /* 0x0003e80000000400 */
[----:B0-----:R-:W2:Y:S04]  /*804d0*/  LDL.LU R26, [R1+0xb64] ;  /* 0x000b6400011a7983 */ /* 0x001ea80000300800 */
[----:B------:R0:W-:Y:S04]  /*804e0*/  STS.U16 [R21+0x56c00], R3 ;  /* 0x056c000315007388 */ /* 0x0001e80000000400 */
[----:B-1----:R-:W2:Y:S04]  /*804f0*/  LDL.LU R27, [R1+0xb54] ;  /* 0x000b5400011b7983 */ /* 0x002ea80000300800 */
        /* <DEDUP_REMOVED lines=10> */
[----:B------:R-:W-:Y:S04]  /*805a0*/  STS.U16 [R21+0x59c00], R9 ;  /* 0x059c000915007388 */ /* 0x000fe80000000400 */
[----:B------:R-:W2:Y:S01]  /*805b0*/  LDL.LU R6, [R1+0xaf4] ;  /* 0x000af40001067983 */ /* 0x000ea20000300800 */
[----:B----4-:R-:W-:-:S03]  /*805c0*/  LOP3.LUT P2, RZ, R15, 0x80, RZ, 0xc0, !PT ;  /* 0x000000800fff7812 */ /* 0x010fc6000784c0ff */
[----:B------:R-:W-:Y:S04]  /*805d0*/  STS.U16 [R21+0x5a400], R11 ;  /* 0x05a4000b15007388 */ /* 0x000fe80000000400 */
[----:B0-----:R-:W4:Y:S04]  /*805e0*/  LDL.LU R7, [R1+0xae4] ;  /* 0x000ae40001077983 */ /* 0x001f280000300800 */
[----:B------:R0:W-:Y:S04]  /*805f0*/  STS.U16 [R21+0x5ac00], R10 ;  /* 0x05ac000a15007388 */ /* 0x0001e80000000400 */
[----:B-1----:R-:W4:Y:S04]  /*80600*/  LDL.LU R8, [R1+0xad4] ;  /* 0x000ad40001087983 */ /* 0x002f280000300800 */
[----:B------:R1:W-:Y:S04]  /*80610*/  STS.U16 [R21+0x5b400], R12 ;  /* 0x05b4000c15007388 */ /* 0x0003e80000000400 */
[----:B0-----:R-:W4:Y:S04]  /*80620*/  LDL.LU R10, [R1+0xac4] ;  /* 0x000ac400010a7983 */ /* 0x001f280000300800 */
[----:B------:R0:W-:Y:S04]  /*80630*/  STS.U16 [R21+0x5bc00], R13 ;  /* 0x05bc000d15007388 */ /* 0x0001e80000000400 */
[----:B-1----:R-:W4:Y:S01]  /*80640*/  LDL.LU R12, [R1+0xab4] ;  /* 0x000ab400010c7983 */ /* 0x002f220000300800 */
[----:B------:R-:W-:-:S03]  /*80650*/  SEL R20, RZ, 0x110, !P2 ;  /* 0x00000110ff147807 */ /* 0x000fc60005000000 */
[----:B------:R1:W-:Y:S04]  /*80660*/  STS.U16 [R21+0x5c400], R14 ;  /* 0x05c4000e15007388 */ /* 0x0003e80000000400 */
[----:B0-----:R-:W4:Y:S04]  /*80670*/  LDL.LU R13, [R1+0xaa4] ;  /* 0x000aa400010d7983 */ /* 0x001f280000300800 */
[----:B------:R0:W-:Y:S04]  /*80680*/  STS.U16 [R21+0x5cc00], R16 ;  /* 0x05cc001015007388 */ /* 0x0001e80000000400 */
[----:B-1----:R-:W4:Y:S04]  /*80690*/  LDL.LU R14, [R1+0xa94] ;  /* 0x000a9400010e7983 */ /* 0x002f280000300800 */
[----:B------:R-:W4:Y:S04]  /*806a0*/  LDL.LU R9, [R1+0xa84] ;  /* 0x000a840001097983 */ /* 0x000f280000300800 */
[----:B------:R-:W4:Y:S01]  /*806b0*/  LDL.LU R11, [R1+0xa74] ;  /* 0x000a7400010b7983 */ /* 0x000f220000300800 */
[----:B---3--:R-:W-:-:S03]  /*806c0*/  LOP3.LUT R20, R20, R29, RZ, 0x3c, !PT ;  /* 0x0000001d14147212 */ /* 0x008fc600078e3cff */
[----:B------:R1:W-:Y:S04]  /*806d0*/  STS.U16 [R21+0x5d400], R17 ;  /* 0x05d4001115007388 */ /* 0x0003e80000000400 */
[----:B0-----:R-:W3:Y:S04]  /*806e0*/  LDL.LU R16, [R1+0xa64] ;  /* 0x000a640001107983 */ /* 0x001ee80000300800 */
[----:B------:R0:W-:Y:S04]  /*806f0*/  STS.U16 [R21+0x5dc00], R18 ;  /* 0x05dc001215007388 */ /* 0x0001e80000000400 */
[----:B-1----:R-:W3:Y:S04]  /*80700*/  LDL.LU R17, [R1+0xa54] ;  /* 0x000a540001117983 */ /* 0x002ee80000300800 */
[----:B------:R1:W-:Y:S04]  /*80710*/  STS.U16 [R21+0x5e400], R19 ;  /* 0x05e4001315007388 */ /* 0x0003e80000000400 */
[----:B0-----:R-:W3:Y:S04]  /*80720*/  LDL.LU R18, [R1+0xa44] ;  /* 0x000a440001127983 */ /* 0x001ee80000300800 */
[----:B-1----:R-:W3:Y:S04]  /*80730*/  LDL.LU R19, [R1+0xa34] ;  /* 0x000a340001137983 */ /* 0x002ee80000300800 */
[----:B------:R-:W3:Y:S04]  /*80740*/  LDL.LU R29, [R1+0xa24] ;  /* 0x000a2400011d7983 */ /* 0x000ee80000300800 */
[----:B--2---:R0:W-:Y:S04]  /*80750*/  STS.U16 [R21+0x5ec00], R28 ;  /* 0x05ec001c15007388 */ /* 0x0041e80000000400 */
[----:B0-----:R-:W2:Y:S01]  /*80760*/  LDL.LU R28, [R1+0x6060] ;  /* 0x00606000011c7983 */ /* 0x001ea20000300800 */
[----:B------:R-:W-:-:S03]  /*80770*/  LOP3.LUT R20, R20, 0x60, RZ, 0x3c, !PT ;  /* 0x0000006014147812 */ /* 0x000fc600078e3cff */
        /* <DEDUP_REMOVED lines=14> */
[----:B------:R-:W-:Y:S04]  /*80860*/  STS.U16 [R20+0x46600], R8 ;  /* 0x0466000814007388 */ /* 0x000fe80000000400 */
[----:B------:R0:W-:Y:S04]  /*80870*/  STS.U16 [R20+0x46e00], R10 ;  /* 0x046e000a14007388 */ /* 0x0001e80000000400 */
[----:B------:R1:W-:Y:S04]  /*80880*/  STS.U16 [R20+0x47600], R12 ;  /* 0x0476000c14007388 */ /* 0x0003e80000000400 */
[----:B------:R2:W-:Y:S04]  /*80890*/  STS.U16 [R20+0x47e00], R13 ;  /* 0x047e000d14007388 */ /* 0x0005e80000000400 */
[----:B------:R2:W-:Y:S04]  /*808a0*/  STS.U16 [R20+0x48600], R14 ;  /* 0x0486000e14007388 */ /* 0x0005e80000000400 */
[----:B------:R-:W-:Y:S04]  /*808b0*/  STS.U16 [R20+0x48e00], R9 ;  /* 0x048e000914007388 */ /* 0x000fe80000000400 */
[----:B------:R-:W-:Y:S04]  /*808c0*/  STS.U16 [R20+0x49600], R11 ;  /* 0x0496000b14007388 */ /* 0x000fe80000000400 */
[----:B0-----:R-:W4:Y:S04]  /*808d0*/  LDL.LU R10, [R1+0xa14] ;  /* 0x000a1400010a7983 */ /* 0x001f280000300800 */
[----:B---3--:R-:W-:Y:S04]  /*808e0*/  STS.U16 [R20+0x49e00], R16 ;  /* 0x049e001014007388 */ /* 0x008fe80000000400 */
[----:B-1----:R-:W3:Y:S04]  /*808f0*/  LDL.LU R12, [R1+0xa04] ;  /* 0x000a0400010c7983 */ /* 0x002ee80000300800 */
[----:B------:R-:W-:Y:S04]  /*80900*/  STS.U16 [R20+0x4a600], R17 ;  /* 0x04a6001114007388 */ /* 0x000fe80000000400 */
[----:B--2---:R-:W2:Y:S04]  /*80910*/  LDL.LU R13, [R1+0x9f4] ;  /* 0x0009f400010d7983 */ /* 0x004ea80000300800 */
[----:B------:R-:W-:Y:S04]  /*80920*/  STS.U16 [R20+0x4ae00], R18 ;  /* 0x04ae001214007388 */ /* 0x000fe80000000400 */
[----:B------:R-:W2:Y:S04]  /*80930*/  LDL.LU R14, [R1+0x9e4] ;  /* 0x0009e400010e7983 */ /* 0x000ea80000300800 */
[----:B------:R-:W-:Y:S04]  /*80940*/  STS.U16 [R20+0x4b600], R19 ;  /* 0x04b6001314007388 */ /* 0x000fe80000000400 */
[----:B------:R0:W-:Y:S04]  /*80950*/  STS.U16 [R20+0x4be00], R29 ;  /* 0x04be001d14007388 */ /* 0x0001e80000000400 */
[----:B------:R-:W2:Y:S04]  /*80960*/  LDL.LU R21, [R1+0x9d4] ;  /* 0x0009d40001157983 */ /* 0x000ea80000300800 */
        /* <DEDUP_REMOVED lines=22> */
[----:B----4-:R0:W-:Y:S04]  /*80ad0*/  STS.U16 [R20+0x4c600], R10 ;  /* 0x04c6000a14007388 */ /* 0x0101e80000000400 */
[----:B---3--:R1:W-:Y:S04]  /*80ae0*/  STS.U16 [R20+0x4ce00], R12 ;  /* 0x04ce000c14007388 */ /* 0x0083e80000000400 */
[----:B0-----:R-:W3:Y:S04]  /*80af0*/  LDL.LU R10, [R1+0x4c] ;  /* 0x00004c00010a7983 */ /* 0x001ee80000300800 */
[----:B--2---:R0:W-:Y:S04]  /*80b00*/  STS.U16 [R20+0x4d600], R13 ;  /* 0x04d6000d14007388 */ /* 0x0041e80000000400 */
[----:B-1----:R-:W2:Y:S04]  /*80b10*/  LDL.LU R12, [R1+0x44] ;  /* 0x00004400010c7983 */ /* 0x002ea80000300800 */
[----:B------:R1:W-:Y:S04]  /*80b20*/  STS.U16 [R20+0x4de00], R14 ;  /* 0x04de000e14007388 */ /* 0x0003e80000000400 */
[----:B0-----:R-:W4:Y:S04]  /*80b30*/  LDL.LU R13, [R1+0x3c] ;  /* 0x00003c00010d7983 */ /* 0x001f280000300800 */
[----:B-1----:R-:W4:Y:S04]  /*80b40*/  LDL.LU R14, [R1+0x34] ;  /* 0x00003400010e7983 */ /* 0x002f280000300800 */
[----:B------:R0:W-:Y:S04]  /*80b50*/  STS.U16 [R20+0x4e600], R21 ;  /* 0x04e6001514007388 */ /* 0x0001e80000000400 */
[----:B------:R1:W-:Y:S04]  /*80b60*/  STS.U16 [R20+0x4ee00], R29 ;  /* 0x04ee001d14007388 */ /* 0x0003e80000000400 */
        /* <DEDUP_REMOVED lines=15> */
[----:B-1----:R-:W4:Y:S04]  /*80c60*/  LDL.LU R29, [R1+0x6058] ;  /* 0x00605800011d7983 */ /* 0x002f280000300800 */
[----:B------:R-:W-:Y:S04]  /*80c70*/  STS.U16 [R20+0x56600], R6 ;  /* 0x0566000614007388 */ /* 0x000fe80000000400 */
[----:B------:R-:W4:Y:S04]  /*80c80*/  LDL.LU R19, [R1+0x6054] ;  /* 0x0060540001137983 */ /* 0x000f280000300800 */
[----:B------:R-:W-:Y:S04]  /*80c90*/  STS.U16 [R20+0x56e00], R16 ;  /* 0x056e001014007388 */ /* 0x000fe80000000400 */
[----:B------:R-:W4:Y:S04]  /*80ca0*/  LDL.LU R18, [R1+0x6050] ;  /* 0x0060500001127983 */ /* 0x000f280000300800 */
[----:B------:R0:W-:Y:S04]  /*80cb0*/  STS.U16 [R20+0x57600], R17 ;  /* 0x0576001114007388 */ /* 0x0001e80000000400 */
[----:B0-----:R-:W4:Y:S04]  /*80cc0*/  LDL.LU R17, [R1+0x2c] ;  /* 0x00002c0001117983 */ /* 0x001f280000300800 */
[----:B------:R-:W4:Y:S04]  /*80cd0*/  LDL.LU R16, [R1+0x8] ;  /* 0x0000080001107983 */ /* 0x000f280000300800 */
[----:B------:R-:W4:Y:S04]  /*80ce0*/  LDL.LU R22, [R1+0x4] ;  /* 0x0000040001167983 */ /* 0x000f280000300800 */
[----:B------:R-:W4:Y:S04]  /*80cf0*/  LDL.LU R28, [R1] ;  /* 0x00000000011c7983 */ /* 0x000f280000300800 */
        /* <DEDUP_REMOVED lines=14> */
[----:B------:R0:W-:Y:S04]  /*80de0*/  STS.U16 [R20+0x58e00], R9 ;  /* 0x058e000914007388 */ /* 0x0001e80000000400 */
[----:B-1----:R-:W4:Y:S04]  /*80df0*/  LDL.LU R8, [R1+0x8fc] ;  /* 0x0008fc0001087983 */ /* 0x002f280000300800 */
[----:B------:R1:W-:Y:S04]  /*80e00*/  STS.U16 [R20+0x59600], R11 ;  /* 0x0596000b14007388 */ /* 0x0003e80000000400 */
[----:B0-----:R-:W4:Y:S04]  /*80e10*/  LDL.LU R9, [R1+0x8f4] ;  /* 0x0008f40001097983 */ /* 0x001f280000300800 */
[----:B-1----:R-:W4:Y:S04]  /*80e20*/  LDL.LU R11, [R1+0x8f8] ;  /* 0x0008f800010b7983 */ /* 0x002f280000300800 */
[----:B---3--:R0:W-:Y:S04]  /*80e30*/  STS.U16 [R20+0x59e00], R10 ;  /* 0x059e000a14007388 */ /* 0x0081e80000000400 */
[----:B--2---:R1:W-:Y:S04]  /*80e40*/  STS.U16 [R20+0x5a600], R12 ;  /* 0x05a6000c14007388 */ /* 0x0043e80000000400 */
[----:B0-----:R-:W2:Y:S04]  /*80e50*/  LDL.LU R10, [R1+0x8f0] ;  /* 0x0008f000010a7983 */ /* 0x001ea80000300800 */
[----:B----4-:R0:W-:Y:S04]  /*80e60*/  STS.U16 [R20+0x5ae00], R13 ;  /* 0x05ae000d14007388 */ /* 0x0101e80000000400 */
[----:B-1----:R-:W3:Y:S04]  /*80e70*/  LDL.LU R12, [R1+0x8e8] ;  /* 0x0008e800010c7983 */ /* 0x002ee80000300800 */
[----:B------:R1:W-:Y:S04]  /*80e80*/  STS.U16 [R20+0x5b600], R14 ;  /* 0x05b6000e14007388 */ /* 0x0003e80000000400 */
[----:B0-----:R-:W4:Y:S04]  /*80e90*/  LDL.LU R13, [R1+0x8e0] ;  /* 0x0008e000010d7983 */ /* 0x001f280000300800 */
[----:B-1----:R-:W2:Y:S04]  /*80ea0*/  LDL.LU R14, [R1+0x8e4] ;  /* 0x0008e400010e7983 */ /* 0x002ea80000300800 */
[----:B------:R0:W-:Y:S04]  /*80eb0*/  STS.U16 [R20+0x5be00], R17 ;  /* 0x05be001114007388 */ /* 0x0001e80000000400 */
[----:B------:R1:W-:Y:S04]  /*80ec0*/  STS.U16 [R20+0x5c600], R16 ;  /* 0x05c6001014007388 */ /* 0x0003e80000000400 */
[----:B0-----:R-:W2:Y:S04]  /*80ed0*/  LDL.LU R17, [R1+0x604c] ;  /* 0x00604c0001117983 */ /* 0x001ea80000300800 */
[----:B-1----:R-:W3:Y:S04]  /*80ee0*/  LDL.LU R16, [R1+0x6048] ;  /* 0x0060480001107983 */ /* 0x002ee80000300800 */
[----:B------:R0:W-:Y:S02]  /*80ef0*/  STS.U16 [R20+0x5ce00], R22 ;  /* 0x05ce001614007388 */ /* 0x0001e40000000400 */
[----:B0-----:R-:W-:-:S02]  /*80f00*/  LOP3.LUT R22, R15, 0xe0, RZ, 0xc0, !PT ;  /* 0x000000e00f167812 */ /* 0x001fc400078ec0ff */
[----:B------:R-:W-:-:S04]  /*80f10*/  SHF.L.U32 R15, R15, 0x2, RZ ;  /* 0x000000020f0f7819 */ /* 0x000fc800000006ff */
[----:B------:R-:W-:Y:S02]  /*80f20*/  LOP3.LUT R15, R15, 0x7c, RZ, 0xc0, !PT ;  /* 0x0000007c0f0f7812 */ /* 0x000fe400078ec0ff */
[----:B------:R-:W-:-:S03]  /*80f30*/  SHF.R.U32.HI R22, RZ, 0x1, R22 ;  /* 0x00000001ff167819 */ /* 0x000fc60000011616 */
[----:B------:R-:W-:Y:S01]  /*80f40*/  IMAD R15, R21, 0x40, R15 ;  /* 0x00000040150f7824 */ /* 0x000fe200078e020f */
[----:B------:R-:W-:Y:S04]  /*80f50*/  STS.U16 [R20+0x5d600], R28 ;  /* 0x05d6001c14007388 */ /* 0x000fe80000000400 */
[----:B------:R-:W-:Y:S01]  /*80f60*/  STS.U16 [R20+0x5de00], R29 ;  /* 0x05de001d14007388 */ /* 0x000fe20000000400 */
[----:B------:R-:W-:-:S03]  /*80f70*/  LOP3.LUT R15, R15, R22, RZ, 0x3c, !PT ;  /* 0x000000160f0f7212 */ /* 0x000fc600078e3cff */
[----:B------:R-:W-:Y:S04]  /*80f80*/  STS.U16 [R20+0x5e600], R19 ;  /* 0x05e6001314007388 */ /* 0x000fe80000000400 */
[----:B------:R-:W-:Y:S04]  /*80f90*/  STS.U16 [R20+0x5ee00], R18 ;  /* 0x05ee001214007388 */ /* 0x000fe80000000400 */
[----:B--2---:R-:W-:Y:S04]  /*80fa0*/  STS.U16 [R20+0x5f600], R17 ;  /* 0x05f6001114007388 */ /* 0x004fe80000000400 */
[----:B---3--:R-:W-:Y:S04]  /*80fb0*/  STS.U16 [R20+0x5fe00], R16 ;  /* 0x05fe001014007388 */ /* 0x008fe80000000400 */
[----:B------:R-:W-:Y:S04]  /*80fc0*/  STS [R15+0x60000], R23 ;  /* 0x060000170f007388 */ /* 0x000fe80000000800 */
[----:B------:R-:W-:Y:S04]  /*80fd0*/  STS [R15+0x60800], R24 ;  /* 0x060800180f007388 */ /* 0x000fe80000000800 */
[----:B------:R-:W-:Y:S04]  /*80fe0*/  STS [R15+0x60080], R25 ;  /* 0x060080190f007388 */ /* 0x000fe80000000800 */
[----:B------:R-:W-:Y:S04]  /*80ff0*/  STS [R15+0x60880], R26 ;  /* 0x0608801a0f007388 */ /* 0x000fe80000000800 */
[----:B------:R0:W-:Y:S04]  /*81000*/  STS [R15+0x61000], R27 ;  /* 0x0610001b0f007388 */ /* 0x0001e80000000800 */
[----:B------:R-:W-:Y:S04]  /*81010*/  STS [R15+0x61800], R0 ;  /* 0x061800000f007388 */ /* 0x000fe80000000800 */
        /* <DEDUP_REMOVED lines=11> */
[----:B----4-:R-:W-:Y:S04]  /*810d0*/  STS [R15+0x64800], R13 ;  /* 0x0648000d0f007388 */ /* 0x010fe80000000800 */
[----:B------:R1:W-:Y:S04]  /*810e0*/  STS [R15+0x64080], R14 ;  /* 0x0640800e0f007388 */ /* 0x0003e80000000800 */
[----:B0-----:R-:W2:Y:S04]  /*810f0*/  LDL.LU R27, [R1+0x8d8] ;  /* 0x0008d800011b7983 */ /* 0x001ea80000300800 */
[----:B-1----:R-:W3:Y:S04]  /*81100*/  LDL.LU R14, [R1+0x8cc] ;  /* 0x0008cc00010e7983 */ /* 0x002ee80000300800 */
[----:B---3--:R0:W-:Y:S04]  /*81110*/  STL [R1+0x6040], R14 ;  /* 0x0060400e01007387 */ /* 0x0081e80000100800 */
[----:B0-----:R-:W3:Y:S04]  /*81120*/  LDL.LU R14, [R1+0x8c8] ;  /* 0x0008c800010e7983 */ /* 0x001ee80000300800 */
[----:B---3--:R0:W-:Y:S04]  /*81130*/  STL [R1+0x6044], R14 ;  /* 0x0060440e01007387 */ /* 0x0081e80000100800 */
[----:B0-----:R-:W3:Y:S04]  /*81140*/  LDL.LU R14, [R1+0x8d4] ;  /* 0x0008d400010e7983 */ /* 0x001ee80000300800 */
        /* <DEDUP_REMOVED lines=26> */
[----:B--2---:R0:W-:Y:S04]  /*812f0*/  STS [R15+0x64880], R27 ;  /* 0x0648801b0f007388 */ /* 0x0041e80000000800 */
[----:B0-----:R-:W2:Y:S04]  /*81300*/  LDL.LU R27, [R1+0x844] ;  /* 0x00084400011b7983 */ /* 0x001ea80000300800 */
[----:B---3--:R0:W-:Y:S04]  /*81310*/  STS [R15+0x65000], R14 ;  /* 0x0650000e0f007388 */ /* 0x0081e80000000800 */
[----:B0-----:R-:W3:Y:S04]  /*81320*/  LDL.LU R14, [R1+0x6044] ;  /* 0x00604400010e7983 */ /* 0x001ee80000300800 */
[----:B---3--:R0:W-:Y:S04]  /*81330*/  STS [R15+0x65800], R14 ;  /* 0x0658000e0f007388 */ /* 0x0081e80000000800 */
[----:B0-----:R-:W3:Y:S04]  /*81340*/  LDL.LU R14, [R1+0x6040] ;  /* 0x00604000010e7983 */ /* 0x001ee80000300800 */
[----:B---3--:R0:W-:Y:S04]  /*81350*/  STS [R15+0x65080], R14 ;  /* 0x0650800e0f007388 */ /* 0x0081e80000000800 */
[----:B----4-:R1:W-:Y:S04]  /*81360*/  STS [R15+0x65880], R13 ;  /* 0x0658800d0f007388 */ /* 0x0103e80000000800 */
[----:B------:R3:W-:Y:S04]  /*81370*/  STS [R15+0x66000], R12 ;  /* 0x0660000c0f007388 */ /* 0x0007e80000000800 */
[----:B0-----:R-:W4:Y:S04]  /*81380*/  LDL.LU R14, [R1+0x603c] ;  /* 0x00603c00010e7983 */ /* 0x001f280000300800 */
[----:B-1----:R-:W2:Y:S04]  /*81390*/  LDL.LU R13, [R1+0x6038] ;  /* 0x00603800010d7983 */ /* 0x002ea80000300800 */
[----:B---3--:R-:W3:Y:S04]  /*813a0*/  LDL.LU R12, [R1+0x6034] ;  /* 0x00603400010c7983 */ /* 0x008ee80000300800 */
[----:B------:R0:W-:Y:S04]  /*813b0*/  STS [R15+0x66800], R10 ;  /* 0x0668000a0f007388 */ /* 0x0001e80000000800 */
[----:B0-----:R-:W3:Y:S04]  /*813c0*/  LDL.LU R10, [R1+0x6030] ;  /* 0x00603000010a7983 */ /* 0x001ee80000300800 */
[----:B------:R0:W-:Y:S04]  /*813d0*/  STS [R15+0x66080], R11 ;  /* 0x0660800b0f007388 */ /* 0x0001e80000000800 */
        /* <DEDUP_REMOVED lines=17> */
[----:B0-----:R-:W3:Y:S04]  /*814f0*/  LDL.LU R11, [R1+0x602c] ;  /* 0x00602c00010b7983 */ /* 0x001ee80000300800 */
[----:B------:R-:W-:Y:S04]  /*81500*/  STS [R15+0x6b000], R22 ;  /* 0x06b000160f007388 */ /* 0x000fe80000000800 */
[----:B-1----:R-:W3:Y:S04]  /*81510*/  LDL.LU R9, [R1+0x6028] ;  /* 0x0060280001097983 */ /* 0x002ee80000300800 */
[----:B------:R-:W-:Y:S04]  /*81520*/  STS [R15+0x6b800], R23 ;  /* 0x06b800170f007388 */ /* 0x000fe80000000800 */
[----:B------:R-:W3:Y:S04]  /*81530*/  LDL.LU R8, [R1+0x6024] ;  /* 0x0060240001087983 */ /* 0x000ee80000300800 */
[----:B------:R-:W-:Y:S04]  /*81540*/  STS [R15+0x6b080], R24 ;  /* 0x06b080180f007388 */ /* 0x000fe80000000800 */
[----:B------:R-:W3:Y:S04]  /*81550*/  LDL.LU R7, [R1+0x6020] ;  /* 0x0060200001077983 */ /* 0x000ee80000300800 */
[----:B------:R-:W-:Y:S04]  /*81560*/  STS [R15+0x6b880], R25 ;  /* 0x06b880190f007388 */ /* 0x000fe80000000800 */
[----:B------:R-:W3:Y:S04]  /*81570*/  LDL.LU R6, [R1+0x601c] ;  /* 0x00601c0001067983 */ /* 0x000ee80000300800 */
[----:B------:R-:W-:Y:S04]  /*81580*/  STS [R15+0x6c000], R26 ;  /* 0x06c0001a0f007388 */ /* 0x000fe80000000800 */
[----:B------:R-:W3:Y:S04]  /*81590*/  LDL.LU R5, [R1+0x6018] ;  /* 0x0060180001057983 */ /* 0x000ee80000300800 */
[----:B------:R-:W3:Y:S04]  /*815a0*/  LDL.LU R4, [R1+0x6014] ;  /* 0x0060140001047983 */ /* 0x000ee80000300800 */
[----:B------:R-:W3:Y:S04]  /*815b0*/  LDL.LU R3, [R1+0x6010] ;  /* 0x0060100001037983 */ /* 0x000ee80000300800 */
[----:B------:R-:W3:Y:S04]  /*815c0*/  LDL.LU R2, [R1+0x600c] ;  /* 0x00600c0001027983 */ /* 0x000ee80000300800 */
[----:B------:R-:W3:Y:S04]  /*815d0*/  LDL.LU R0, [R1+0x6008] ;  /* 0x0060080001007983 */ /* 0x000ee80000300800 */
[----:B----4-:R-:W-:Y:S04]  /*815e0*/  STS [R15+0x6c800], R14 ;  /* 0x06c8000e0f007388 */ /* 0x010fe80000000800 */
[----:B--2---:R-:W-:Y:S04]  /*815f0*/  STS [R15+0x6c080], R27 ;  /* 0x06c0801b0f007388 */ /* 0x004fe80000000800 */
[----:B------:R-:W-:Y:S04]  /*81600*/  STS [R15+0x6c880], R13 ;  /* 0x06c8800d0f007388 */ /* 0x000fe80000000800 */
[----:B---3--:R-:W-:Y:S04]  /*81610*/  STS [R15+0x6d000], R12 ;  /* 0x06d0000c0f007388 */ /* 0x008fe80000000800 */
[----:B------:R0:W-:Y:S04]  /*81620*/  STS [R15+0x6d800], R10 ;  /* 0x06d8000a0f007388 */ /* 0x0001e80000000800 */
[----:B0-----:R-:W2:Y:S04]  /*81630*/  LDL R10, [R1+0xce0] ;  /* 0x000ce000010a7983 */ /* 0x001ea80000100800 */
[----:B------:R-:W3:Y:S04]  /*81640*/  LDL.LU R20, [R1+0x70] ;  /* 0x0000700001147983 */ /* 0x000ee80000300800 */
[----:B------:R-:W3:Y:S04]  /*81650*/  LDL.LU R21, [R1+0x74] ;  /* 0x0000740001157983 */ /* 0x000ee80000300800 */
[----:B------:R-:W4:Y:S04]  /*81660*/  LDL.LU R22, [R1+0x78] ;  /* 0x0000780001167983 */ /* 0x000f280000300800 */
[----:B------:R-:W4:Y:S04]  /*81670*/  LDL.LU R23, [R1+0x7c] ;  /* 0x00007c0001177983 */ /* 0x000f280000300800 */
[----:B------:R-:W0:Y:S02]  /*81680*/  S2R R27, SR_TID.X ;  /* 0x00000000001b7919 */ /* 0x000e240000002100 */
[----:B0-----:R-:W-:-:S02]  /*81690*/  LOP3.LUT R27, R27, 0x7, RZ, 0xc0, !PT ;  /* 0x000000071b1b7812 */ /* 0x001fc400078ec0ff */
[----:B------:R-:W-:Y:S04]  /*816a0*/  STS [R15+0x6d080], R11 ;  /* 0x06d0800b0f007388 */ /* 0x000fe80000000800 */
[----:B------:R-:W-:Y:S04]  /*816b0*/  STS [R15+0x6d880], R9 ;  /* 0x06d880090f007388 */ /* 0x000fe80000000800 */
[----:B----4-:R-:W-:Y:S04]  /*816c0*/  STL.64 [R1+0x5fe8], R22 ;  /* 0x005fe81601007387 */ /* 0x010fe80000100a00 */
[----:B---3--:R0:W-:Y:S04]  /*816d0*/  STL.64 [R1+0x5fe0], R20 ;  /* 0x005fe01401007387 */ /* 0x0081e80000100a00 */
[----:B0-----:R-:W3:Y:S04]  /*816e0*/  LDL.LU R20, [R1+0x80] ;  /* 0x0000800001147983 */ /* 0x001ee80000300800 */
[----:B------:R-:W3:Y:S04]  /*816f0*/  LDL.LU R21, [R1+0x84] ;  /* 0x0000840001157983 */ /* 0x000ee80000300800 */
[----:B------:R-:W4:Y:S04]  /*81700*/  LDL.LU R22, [R1+0x88] ;  /* 0x0000880001167983 */ /* 0x000f280000300800 */
[----:B------:R-:W4:Y:S04]  /*81710*/  LDL.LU R23, [R1+0x8c] ;  /* 0x00008c0001177983 */ /* 0x000f280000300800 */
        /* <DEDUP_REMOVED lines=8> */
[----:B------:R-:W-:Y:S01]  /*817a0*/  BAR.SYNC.DEFER_BLOCKING 0x0 ;  /* 0x0000000000007b1d */ /* 0x000fe20000010000 */
[----:B------:R-:W-:-:S05]  /*817b0*/  SHF.L.U32 R29, R27, 0x4, RZ ;  /* 0x000000041b1d7819 */ /* 0x000fca00000006ff */
[----:B------:R-:W0:Y:S04]  /*817c0*/  S2R R27, SR_TID.X ;  /* 0x00000000001b7919 */ /* 0x000e280000002100 */
[----:B--2---:R-:W1:Y:S04]  /*817d0*/  LDSM.16.M88.4 R4, [R10+0x48000] ;  /* 0x048000000a04783b */ /* 0x004e680000000200 */
[----:B------:R-:W2:Y:S01]  /*817e0*/  LDSM.16.M88.4 R16, [R10+0x50000] ;  /* 0x050000000a10783b */ /* 0x000ea20000000200 */
[----:B0-----:R-:W-:-:S04]  /*817f0*/  SHF.L.U32 R27, R27, 0x8, RZ ;  /* 0x000000081b1b7819 */ /* 0x001fc800000006ff */
[----:B------:R-:W-:Y:S02]  /*81800*/  LOP3.LUT R29, R29, 0xf00, R27, 0xf8, !PT ;  /* 0x00000f001d1d7812 */ /* 0x000fe400078ef81b */
[----:B------:R-:W0:Y:S02]  /*81810*/  S2R R27, SR_TID.X ;  /* 0x00000000001b7919 */ /* 0x000e240000002100 */
[----:B0-----:R-:W-:Y:S02]  /*81820*/  LOP3.LUT R29, R29, 0x10, R27, 0x78, !PT ;  /* 0x000000101d1d7812 */ /* 0x001fe400078e781b */
[----:B------:R-:W-:Y:S01]  /*81830*/  LDSM.16.M88.4 R24, [R10+0x44000] ;  /* 0x044000000a18783b */ /* 0x000fe20000000200 */
[----:B-1----:R-:W-:Y:S01]  /*81840*/  MOV R9, R4 ;  /* 0x0000000400097202 */ /* 0x002fe20000000f00 */
[----:B------:R-:W-:Y:S02]  /*81850*/  IMAD.MOV.U32 R8, RZ, RZ, R5 ;  /* 0x000000ffff087224 */ /* 0x000fe400078e0005 */
[----:B------:R-:W-:Y:S01]  /*81860*/  LDSM.16.M88.4 R12, [R29+0x60000] ;  /* 0x060000001d0c783b */ /* 0x000fe20000000200 */
[----:B--2---:R-:W-:-:S03]  /*81870*/  MOV R3, R17 ;  /* 0x0000001100037202 */ /* 0x004fc60000000f00 */
[----:B----4-:R-:W-:Y:S04]  /*81880*/  STL.64 [R1+0x5ff8], R22 ;  /* 0x005ff81601007387 */ /* 0x010fe80000100a00 */
[----:B---3--:R-:W-:Y:S04]  /*81890*/  STL.64 [R1+0x5ff0], R20 ;  /* 0x005ff01401007387 */ /* 0x008fe80000100a00 */
[----:B------:R-:W0:Y:S04]  /*818a0*/  LDSM.16.M88.4 R20, [R10+0x40000] ;  /* 0x040000000a14783b */ /* 0x000e280000000200 */
[----:B------:R-:W-:Y:S04]  /*818b0*/  STL.64 [R1], R4 ;  /* 0x0000000401007387 */ /* 0x000fe80000100a00 */
[----:B------:R-:W-:Y:S04]  /*818c0*/  STL.64 [R1+0x8], R6 ;  /* 0x0000080601007387 */ /* 0x000fe80000100a00 */
[----:B------:R-:W1:Y:S04]  /*818d0*/  LDSM.16.M88.4 R4, [R10+0x4c000] ;  /* 0x04c000000a04783b */ /* 0x000e680000000200 */
[----:B0-----:R-:W-:Y:S04]  /*818e0*/  STL.64 [R1+0x20], R20 ;  /* 0x0000201401007387 */ /* 0x001fe80000100a00 */
[----:B------:R-:W-:Y:S04]  /*818f0*/  STL.64 [R1+0x28], R22 ;  /* 0x0000281601007387 */ /* 0x000fe80000100a00 */
[----:B-1----:R-:W-:Y:S04]  /*81900*/  STL [R1+0x591c], R6 ;  /* 0x00591c0601007387 */ /* 0x002fe80000100800 */
[----:B------:R-:W-:Y:S04]  /*81910*/  STL.64 [R1+0x10], R24 ;  /* 0x0000101801007387 */ /* 0x000fe80000100a00 */
[----:B------:R-:W-:Y:S04]  /*81920*/  STL.64 [R1+0x18], R26 ;  /* 0x0000181a01007387 */ /* 0x000fe80000100a00 */
[----:B------:R0:W-:Y:S04]  /*81930*/  STL.64 [R1+0x6000], R24 ;  /* 0x0060001801007387 */ /* 0x0001e80000100a00 */
[----:B0-----:R-:W2:Y:S04]  /*81940*/  LDL.LU R24, [R1+0x90] ;  /* 0x0000900001187983 */ /* 0x001ea80000300800 */
[----:B------:R-:W2:Y:S04]  /*81950*/  LDL.LU R25, [R1+0x94] ;  /* 0x0000940001197983 */ /* 0x000ea80000300800 */
[----:B------:R-:W2:Y:S04]  /*81960*/  LDL.LU R26, [R1+0x98] ;  /* 0x00009800011a7983 */ /* 0x000ea80000300800 */
[----:B------:R-:W2:Y:S01]  /*81970*/  LDL.LU R27, [R1+0x9c] ;  /* 0x00009c00011b7983 */ /* 0x000ea20000300800 */
[----:B------:R-:W-:-:S03]  /*81980*/  MOV R6, R16 ;  /* 0x0000001000067202 */ /* 0x000fc60000000f00 */
[----:B------:R-:W-:Y:S04]  /*81990*/  STL [R1+0x5918], R7 ;  /* 0x0059180701007387 */ /* 0x000fe80000100800 */
[----:B------:R-:W-:Y:S04]  /*819a0*/  STL.64 [R1+0x50], R16 ;  /* 0x0000501001007387 */ /* 0x000fe80000100a00 */
[----:B------:R-:W-:Y:S04]  /*819b0*/  STL.64 [R1+0x58], R18 ;  /* 0x0000581201007387 */ /* 0x000fe80000100a00 */
[----:B------:R-:W0:Y:S04]  /*819c0*/  LDSM.16.M88.4 R16, [R10+0x54000] ;  /* 0x054000000a10783b */ /* 0x000e280000000200 */
[----:B0-----:R-:W-:Y:S04]  /*819d0*/  STL.64 [R1+0x40], R16 ;  /* 0x0000401001007387 */ /* 0x001fe80000100a00 */
[----:B------:R-:W-:Y:S04]  /*819e0*/  STL.64 [R1+0x48], R18 ;  /* 0x0000481201007387 */ /* 0x000fe80000100a00 */
[----:B------:R-:W0:Y:S04]  /*819f0*/  LDSM.16.M88.4 R16, [R10+0x58000] ;  /* 0x058000000a10783b */ /* 0x000e280000000200 */
[----:B0-----:R-:W-:Y:S04]  /*81a00*/  STL.64 [R1+0x30], R16 ;  /* 0x0000301001007387 */ /* 0x001fe80000100a00 */
[----:B------:R-:W-:Y:S04]  /*81a10*/  STL.64 [R1+0x38], R18 ;  /* 0x0000381201007387 */ /* 0x000fe80000100a00 */
[----:B------:R-:W0:Y:S04]  /*81a20*/  LDSM.16.M88.4 R16, [R10+0x5c000] ;  /* 0x05c000000a10783b */ /* 0x000e280000000200 */
[----:B0-----:R-:W-:Y:S01]  /*81a30*/  STL.64 [R1+0x60], R16 ;  /* 0x0000601001007387 */ /* 0x001fe20000100a00 */
[----:B------:R-:W-:Y:S01]  /*81a40*/  MOV R2, R16 ;  /* 0x0000001000027202 */ /* 0x000fe20000000f00 */
[----:B------:R-:W-:-:S02]  /*81a50*/  IMAD.MOV.U32 R0, RZ, RZ, R17 ;  /* 0x000000ffff007224 */ /* 0x000fc400078e0011 */
[----:B------:R-:W-:Y:S04]  /*81a60*/  STL.64 [R1+0x68], R18 ;  /* 0x0000681201007387 */ /* 0x000fe80000100a00 */
[----:B------:R-:W0:Y:S04]  /*81a70*/  LDSM.16.M88.4 R16, [R29+0x61000] ;  /* 0x061000001d10783b */ /* 0x000e280000000200 */
[----:B0-----:R-:W-:Y:S04]  /*81a80*/  STL.64 [R1+0x5fb8], R18 ;  /* 0x005fb81201007387 */ /* 0x001fe80000100a00 */
[----:B------:R0:W-:Y:S02]  /*81a90*/  STL.64 [R1+0x5fb0], R16 ;  /* 0x005fb01001007387 */ /* 0x0001e40000100a00 */
[----:B0-----:R-:W-:-:S02]  /*81aa0*/  MOV R16, R9 ;  /* 0x0000000900107202 */ /* 0x001fc40000000f00 */
[----:B------:R-:W-:Y:S02]  /*81ab0*/  MOV R17, R8 ;  /* 0x0000000800117202 */ /* 0x000fe40000000f00 */
[----:B------:R-:W0:Y:S04]  /*81ac0*/  LDSM.16.M88.4 R8, [R29+0x62000] ;  /* 0x062000001d08783b */ /* 0x000e280000000200 */
[----:B0-----:R-:W-:Y:S04]  /*81ad0*/  STL.64 [R1+0x5f28], R10 ;  /* 0x005f280a01007387 */ /* 0x001fe80000100a00 */
[----:B------:R-:W-:Y:S01]  /*81ae0*/  STL.64 [R1+0x5f20], R8 ;  /* 0x005f200801007387 */ /* 0x000fe20000100a00 */
[C---:B--2---:R-:W-:Y:S03]  /*81af0*/  HMMA.16816.F32 R20, R12.reuse, R20, R24 ;  /* 0x000000140c14723c */ /* 0x044fe60000001818 */
[----:B------:R-:W2:Y:S11]  /*81b00*/  LDL.LU.64 R24, [R1+0x6000] ;  /* 0x0060000001187983 */ /* 0x000eb60000300a00 */
[----:B------:R-:W-:Y:S09]  /*81b10*/  @!UPT UIADD3 URZ, URZ, URZ, URZ ;  /* 0x0000003f3f3ff290 */ /* 0x000ff2000fffe03f */
[----:B------:R-:W-:Y:S04]  /*81b20*/  STL.64 [R1+0xae0], R20 ;  /* 0x000ae01401007387 */ /* 0x000fe80000100a00 */
[----:B------:R0:W-:Y:S04]  /*81b30*/  STL.64 [R1+0xae8], R22 ;  /* 0x000ae81601007387 */ /* 0x0001e80000100a00 */
[----:B0-----:R-:W2:Y:S04]  /*81b40*/  LDL.LU.64 R22, [R1+0x5ff8] ;  /* 0x005ff80001167983 */ /* 0x001ea80000300a00 */
[----:B------:R-:W2:Y:S02]  /*81b50*/  LDL.LU.64 R20, [R1+0x5ff0] ;  /* 0x005ff00001147983 */ /* 0x000ea40000300a00 */
[C---:B--2---:R-:W-:Y:S02]  /*81b60*/  HMMA.16816.F32 R24, R12.reuse, R24, R20 ;  /* 0x000000180c18723c */ /* 0x044fe40000001814 */
[----:B------:R-:W2:Y:S04]  /*81b70*/  LDL.LU.64 R22, [R1+0x5fe8] ;  /* 0x005fe80001167983 */ /* 0x000ea80000300a00 */
[----:B------:R-:W2:Y:S11]  /*81b80*/  LDL.LU.64 R20, [R1+0x5fe0] ;  /* 0x005fe00001147983 */ /* 0x000eb60000300a00 */
[----:B------:R-:W-:Y:S06]  /*81b90*/  @!UPT UIADD3 URZ, URZ, URZ, URZ ;  /* 0x0000003f3f3ff290 */ /* 0x000fec000fffe03f */
[----:B------:R-:W-:Y:S04]  /*81ba0*/  STL.64 [R1+0xad0], R24 ;  /* 0x000ad01801007387 */ /* 0x000fe80000100a00 */
[----:B------:R0:W-:Y:S04]  /*81bb0*/  STL.64 [R1+0xad8], R26 ;  /* 0x000ad81a01007387 */ /* 0x0001e80000100a00 */
[----:B0-----:R-:W3:Y:S04]  /*81bc0*/  LDL.LU.64 R26, [R1+0x5fd8] ;  /* 0x005fd800011a7983 */ /* 0x001ee80000300a00 */
[----:B------:R-:W3:Y:S01]  /*81bd0*/  LDL.LU.64 R24, [R1+0x5fd0] ;  /* 0x005fd00001187983 */ /* 0x000ee20000300a00 */
[C---:B--2---:R-:W-:Y:S03]  /*81be0*/  HMMA.16816.F32 R16, R12.reuse, R16, R20 ;  /* 0x000000100c10723c */ /* 0x044fe60000001814 */
[----:B------:R-:W2:Y:S04]  /*81bf0*/  LDL.LU.64 R22, [R1+0x5fc8] ;  /* 0x005fc80001167983 */ /* 0x000ea80000300a00 */
[----:B------:R-:W2:Y:S01]  /*81c00*/  LDL.LU.64 R20, [R1+0x5fc0] ;  /* 0x005fc00001147983 */ /* 0x000ea20000300a00 */
[----:B---3--:R-:W-:Y:S11]  /*81c10*/  HMMA.16816.F32 R24, R12, R4, R24 ;  /* 0x000000040c18723c */ /* 0x008ff60000001818 */
[----:B------:R-:W-:Y:S04]  /*81c20*/  @!UPT UIADD3 URZ, URZ, URZ, URZ ;  /* 0x0000003f3f3ff290 */ /* 0x000fe8000fffe03f */
[----:B------:R0:W-:Y:S04]  /*81c30*/  STL.64 [R1+0xac0], R16 ;  /* 0x000ac01001007387 */ /* 0x0001e80000100a00 */
[----:B------:R1:W-:Y:S04]  /*81c40*/  STL.64 [R1+0xac8], R18 ;  /* 0x000ac81201007387 */ /* 0x0003e80000100a00 */
[----:B0-----:R-:W3:Y:S04]  /*81c50*/  LDL.LU R16, [R1+0x550] ;  /* 0x0005500001107983 */ /* 0x001ee80000300800 */
[----:B------:R-:W-:Y:S04]  /*81c60*/  STL.64 [R1+0xab0], R24 ;  /* 0x000ab01801007387 */ /* 0x000fe80000100a00 */
[----:B------:R-:W-:Y:S04]  /*81c70*/  STL.64 [R1+0xab8], R26 ;  /* 0x000ab81a01007387 */ /* 0x000fe80000100a00 */
[----:B------:R-:W3:Y:S04]  /*81c80*/  LDL.LU R17, [R1+0x554] ;  /* 0x0005540001117983 */ /* 0x000ee80000300800 */
[----:B-1----:R-:W3:Y:S04]  /*81c90*/  LDL.LU R18, [R1+0x558] ;  /* 0x0005580001127983 */ /* 0x002ee80000300800 */
[----:B------:R-:W3:Y:S04]  /*81ca0*/  LDL.LU R19, [R1+0x55c] ;  /* 0x00055c0001137983 */ /* 0x000ee80000300800 */
[----:B------:R0:W-:Y:S04]  /*81cb0*/  STL.64 [R1+0x5f78], R4 ;  /* 0x005f780401007387 */ /* 0x0001e80000100a00 */
[----:B0-----:R-:W4:Y:S04]  /*81cc0*/  LDL.64 R4, [R1+0x40] ;  /* 0x0000400001047983 */ /* 0x001f280000100a00 */
[----:B------:R-:W3:Y:S04]  /*81cd0*/  LDL.LU R24, [R1+0xa0] ;  /* 0x0000a00001187983 */ /* 0x000ee80000300800 */
[----:B------:R-:W3:Y:S04]  /*81ce0*/  LDL.LU R25, [R1+0xa4] ;  /* 0x0000a40001197983 */ /* 0x000ee80000300800 */
[----:B------:R-:W3:Y:S04]  /*81cf0*/  LDL.LU R26, [R1+0xa8] ;  /* 0x0000a800011a7983 */ /* 0x000ee80000300800 */
[----:B------:R-:W3:Y:S01]  /*81d00*/  LDL.LU R27, [R1+0xac] ;  /* 0x0000ac00011b7983 */ /* 0x000ee20000300800 */
[----:B------:R-:W-:Y:S01]  /*81d10*/  MOV R8, R6 ;  /* 0x0000000600087202 */ /* 0x000fe20000000f00 */
[----:B------:R-:W-:-:S07]  /*81d20*/  IMAD.MOV.U32 R9, RZ, RZ, R3 ;  /* 0x000000ffff097224 */ /* 0x000fce00078e0003 */
[----:B--2---:R-:W-:Y:S01]  /*81d30*/  HMMA.16816.F32 R8, R12, R8, R20 ;  /* 0x000000080c08723c */ /* 0x004fe20000001814 */
[----:B------:R-:W0:Y:S04]  /*81d40*/  LDSM.16.M88.4 R20, [R29+0x63000] ;  /* 0x063000001d14783b */ /* 0x000e280000000200 */
[----:B---3--:R-:W-:Y:S04]  /*81d50*/  STL.64 [R1+0x5ee8], R26 ;  /* 0x005ee81a01007387 */ /* 0x008fe80000100a00 */
[----:B------:R1:W-:Y:S04]  /*81d60*/  STL.64 [R1+0x5ee0], R24 ;  /* 0x005ee01801007387 */ /* 0x0003e80000100a00 */
[----:B-1----:R-:W2:Y:S10]  /*81d70*/  LDL.LU R24, [R1+0xb0] ;  /* 0x0000b00001187983 */ /* 0x002eb40000300800 */
[----:B------:R1:W-:Y:S04]  /*81d80*/  STL.64 [R1+0xb00], R8 ;  /* 0x000b000801007387 */ /* 0x0003e80000100a00 */
[----:B------:R3:W-:Y:S04]  /*81d90*/  STL.64 [R1+0xb08], R10 ;  /* 0x000b080a01007387 */ /* 0x0007e80000100a00 */
[----:B------:R-:W2:Y:S04]  /*81da0*/  LDL.LU R25, [R1+0xb4] ;  /* 0x0000b40001197983 */ /* 0x000ea80000300800 */
[----:B------:R-:W2:Y:S04]  /*81db0*/  LDL.LU R26, [R1+0xb8] ;  /* 0x0000b800011a7983 */ /* 0x000ea80000300800 */
[----:B------:R-:W2:Y:S04]  /*81dc0*/  LDL.LU R27, [R1+0xbc] ;  /* 0x0000bc00011b7983 */ /* 0x000ea80000300800 */
[----:B-1----:R-:W2:Y:S04]  /*81dd0*/  LDL.LU R8, [R1+0x370] ;  /* 0x0003700001087983 */ /* 0x002ea80000300800 */
[----:B------:R-:W2:Y:S04]  /*81de0*/  LDL.LU R9, [R1+0x374] ;  /* 0x0003740001097983 */ /* 0x000ea80000300800 */
[----:B---3--:R-:W3:Y:S04]  /*81df0*/  LDL.LU R10, [R1+0x378] ;  /* 0x00037800010a7983 */ /* 0x008ee80000300800 */
[----:B------:R-:W3:Y:S04]  /*81e00*/  LDL.LU R11, [R1+0x37c] ;  /* 0x00037c00010b7983 */ /* 0x000ee80000300800 */
[----:B---3--:R-:W-:Y:S04]  /*81e10*/  STL.64 [R1+0x5f38], R10 ;  /* 0x005f380a01007387 */ /* 0x008fe80000100a00 */
[----:B--2---:R1:W-:Y:S04]  /*81e20*/  STL.64 [R1+0x5f30], R8 ;  /* 0x005f300801007387 */ /* 0x0043e80000100a00 */
[----:B-1----:R-:W2:Y:S04]  /*81e30*/  LDL.64 R8, [R1+0x30] ;  /* 0x0000300001087983 */ /* 0x002ea80000100a00 */
[----:B------:R-:W-:Y:S04]  /*81e40*/  STL.64 [R1+0x5ef8], R26 ;  /* 0x005ef81a01007387 */ /* 0x000fe80000100a00 */
[----:B------:R1:W-:Y:S04]  /*81e50*/  STL.64 [R1+0x5ef0], R24 ;  /* 0x005ef01801007387 */ /* 0x0003e80000100a00 */
[----:B-1----:R-:W3:Y:S04]  /*81e60*/  LDL.64 R24, [R1+0x10] ;  /* 0x0000100001187983 */ /* 0x002ee80000100a00 */
[----:B---3--:R1:W-:Y:S04]  /*81e70*/  STL.64 [R1+0x5f98], R24 ;  /* 0x005f981801007387 */ /* 0x0083e80000100a00 */
[----:B-1----:R-:W3:Y:S04]  /*81e80*/  LDL.LU R24, [R1+0x560] ;  /* 0x0005600001187983 */ /* 0x002ee80000300800 */
[----:B------:R-:W3:Y:S04]  /*81e90*/  LDL.LU R25, [R1+0x564] ;  /* 0x0005640001197983 */ /* 0x000ee80000300800 */
[----:B------:R-:W3:Y:S04]  /*81ea0*/  LDL.LU R26, [R1+0x568] ;  /* 0x00056800011a7983 */ /* 0x000ee80000300800 */
[----:B------:R-:W3:Y:S04]  /*81eb0*/  LDL.LU R27, [R1+0x56c] ;  /* 0x00056c00011b7983 */ /* 0x000ee80000300800 */
[----:B0-----:R-:W-:Y:S04]  /*81ec0*/  STL.64 [R1+0x5eb0], R22 ;  /* 0x005eb01601007387 */ /* 0x001fe80000100a00 */
[----:B------:R0:W-:Y:S02]  /*81ed0*/  STL.64 [R1+0x5ea8], R20 ;  /* 0x005ea81401007387 */ /* 0x0001e40000100a00 */
[----:B0-----:R-:W-:-:S02]  /*81ee0*/  MOV R20, R2 ;  /* 0x0000000200147202 */ /* 0x001fc40000000f00 */
[----:B------:R-:W-:Y:S01]  /*81ef0*/  MOV R21, R0 ;  /* 0x0000000000157202 */ /* 0x000fe20000000f00 */
[----:B----4-:R-:W-:Y:S01]  /*81f00*/  IMAD.MOV.U32 R0, RZ, RZ, R5 ;  /* 0x000000ffff007224 */ /* 0x010fe200078e0005 */
[----:B------:R-:W-:Y:S01]  /*81f10*/  MOV R2, R4 ;  /* 0x0000000400027202 */ /* 0x000fe20000000f00 */
[C---:B---3--:R-:W-:Y:S08]  /*81f20*/  HMMA.16816.F32 R24, R12.reuse, R4, R24 ;  /* 0x000000040c18723c */ /* 0x048ff00000001818 */
[----:B--2---:R-:W-:Y:S11]  /*81f30*/  HMMA.16816.F32 R4, R12, R8, R16 ;  /* 0x000000080c04723c */ /* 0x004ff60000001810 */
[----:B------:R-:W-:Y:S04]  /*81f40*/  @!UPT UIADD3 URZ, URZ, URZ, URZ ;  /* 0x0000003f3f3ff290 */ /* 0x000fe8000fffe03f */
[----:B------:R-:W-:Y:S04]  /*81f50*/  STL.64 [R1+0xb20], R24 ;  /* 0x000b201801007387 */ /* 0x000fe80000100a00 */
[----:B------:R-:W-:Y:S04]  /*81f60*/  STL.64 [R1+0xb28], R26 ;  /* 0x000b281a01007387 */ /* 0x000fe80000100a00 */
[----:B------:R-:W2:Y:S04]  /*81f70*/  LDL.LU R16, [R1+0x540] ;  /* 0x0005400001107983 */ /* 0x000ea80000300800 */
[----:B------:R0:W-:Y:S04]  /*81f80*/  STL.64 [R1+0xb50], R4 ;  /* 0x000b500401007387 */ /* 0x0001e80000100a00 */
[----:B------:R-:W-:Y:S04]  /*81f90*/  STL.64 [R1+0xb58], R6 ;  /* 0x000b580601007387 */ /* 0x000fe80000100a00 */
[----:B------:R-:W2:Y:S04]  /*81fa0*/  LDL.LU R17, [R1+0x544] ;  /* 0x0005440001117983 */ /* 0x000ea80000300800 */
[----:B------:R-:W2:Y:S04]  /*81fb0*/  LDL.LU R18, [R1+0x548] ;  /* 0x0005480001127983 */ /* 0x000ea80000300800 */
[----:B------:R-:W2:Y:S04]  /*81fc0*/  LDL.LU R19, [R1+0x54c] ;  /* 0x00054c0001137983 */ /* 0x000ea80000300800 */
[----:B0-----:R-:W3:Y:S04]  /*81fd0*/  LDL.64 R4, [R1] ;  /* 0x0000000001047983 */ /* 0x001ee80000100a00 */
[----:B---3--:R0:W-:Y:S04]  /*81fe0*/  STL.64 [R1+0x5f90], R4 ;  /* 0x005f900401007387 */ /* 0x0081e80000100a00 */
[----:B------:R1:W-:Y:S04]  /*81ff0*/  STL.64 [R1+0x5f48], R8 ;  /* 0x005f480801007387 */ /* 0x0003e80000100a00 */
[----:B0-----:R-:W3:Y:S04]  /*82000*/  LDL.LU R4, [R1+0x4f0] ;  /* 0x0004f00001047983 */ /* 0x001ee80000300800 */
[----:B------:R-:W3:Y:S04]  /*82010*/  LDL.LU R5, [R1+0x4f4] ;  /* 0x0004f40001057983 */ /* 0x000ee80000300800 */
[----:B------:R-:W4:Y:S04]  /*82020*/  LDL.LU R6, [R1+0x4f8] ;  /* 0x0004f80001067983 */ /* 0x000f280000300800 */
[----:B------:R-:W4:Y:S01]  /*82030*/  LDL.LU R7, [R1+0x4fc] ;  /* 0x0004fc0001077983 */ /* 0x000f220000300800 */
[----:B-1----:R-:W-:-:S02]  /*82040*/  MOV R8, R2 ;  /* 0x0000000200087202 */ /* 0x002fc40000000f00 */
[----:B------:R-:W-:Y:S01]  /*82050*/  MOV R9, R0 ;  /* 0x0000000000097202 */ /* 0x000fe20000000f00 */
[----:B----4-:R-:W-:Y:S04]  /*82060*/  STL.64 [R1+0x5fa8], R6 ;  /* 0x005fa80601007387 */ /* 0x010fe80000100a00 */
[----:B---3--:R0:W-:Y:S04]  /*82070*/  STL.64 [R1+0x5fa0], R4 ;  /* 0x005fa00401007387 */ /* 0x0081e80000100a00 */
[----:B0-----:R-:W3:Y:S04]  /*82080*/  LDL.LU R4, [R1+0x500] ;  /* 0x0005000001047983 */ /* 0x001ee80000300800 */
[----:B------:R-:W3:Y:S04]  /*82090*/  LDL.LU R5, [R1+0x504] ;  /* 0x0005040001057983 */ /* 0x000ee80000300800 */
[----:B------:R-:W3:Y:S04]  /*820a0*/  LDL.LU R6, [R1+0x508] ;  /* 0x0005080001067983 */ /* 0x000ee80000300800 */
[----:B------:R-:W3:Y:S04]  /*820b0*/  LDL.LU R7, [R1+0x50c] ;  /* 0x00050c0001077983 */ /* 0x000ee80000300800 */
[----:B------:R-:W4:Y:S04]  /*820c0*/  LDL.64 R24, [R1+0x20] ;  /* 0x0000200001187983 */ /* 0x000f280000100a00 */
        /* <DEDUP_REMOVED lines=11> */
[----:B------:R-:W-:Y:S03]  /*82180*/  HMMA.16816.F32 R12, R12, R20, R16 ;  /* 0x000000140c0c723c */ /* 0x000fe60000001810 */
[----:B--2---:R-:W-:Y:S04]  /*82190*/  STL.64 [R1+0x5f88], R10 ;  /* 0x005f880a01007387 */ /* 0x004fe80000100a00 */
[----:B------:R0:W-:Y:S04]  /*821a0*/  STL.64 [R1+0x5f80], R8 ;  /* 0x005f800801007387 */ /* 0x0001e80000100a00 */
[----:B0-----:R-:W2:Y:S04]  /*821b0*/  LDL.LU R8, [R1+0x4e0] ;  /* 0x0004e00001087983 */ /* 0x001ea80000300800 */
[----:B------:R-:W2:Y:S04]  /*821c0*/  LDL.LU R9, [R1+0x4e4] ;  /* 0x0004e40001097983 */ /* 0x000ea80000300800 */
[----:B------:R-:W2:Y:S04]  /*821d0*/  LDL.LU R10, [R1+0x4e8] ;  /* 0x0004e800010a7983 */ /* 0x000ea80000300800 */
[----:B------:R-:W2:Y:S04]  /*821e0*/  LDL.LU R11, [R1+0x4ec] ;  /* 0x0004ec00010b7983 */ /* 0x000ea80000300800 */
[----:B------:R-:W3:Y:S04]  /*821f0*/  LDL.LU.64 R18, [R1+0x5fb8] ;  /* 0x005fb80001127983 */ /* 0x000ee80000300a00 */
[----:B------:R-:W3:Y:S04]  /*82200*/  LDL.LU.64 R16, [R1+0x5fb0] ;  /* 0x005fb00001107983 */ /* 0x000ee80000300a00 */
[----:B------:R0:W-:Y:S04]  /*82210*/  STL.64 [R1+0x5f40], R20 ;  /* 0x005f401401007387 */ /* 0x0001e80000100a00 */
[----:B0-----:R-:W2:Y:S04]  /*82220*/  LDL.LU R20, [R1+0x380] ;  /* 0x0003800001147983 */ /* 0x001ea80000300800 */
[----:B------:R-:W-:Y:S04]  /*82230*/  STL.64 [R1+0xb40], R12 ;  /* 0x000b400c01007387 */ /* 0x000fe80000100a00 */
[----:B------:R-:W-:Y:S04]  /*82240*/  STL.64 [R1+0xb48], R14 ;  /* 0x000b480e01007387 */ /* 0x000fe80000100a00 */
[----:B------:R-:W2:Y:S04]  /*82250*/  LDL.LU R21, [R1+0x384] ;  /* 0x0003840001157983 */ /* 0x000ea80000300800 */
[----:B------:R-:W2:Y:S04]  /*82260*/  LDL.LU R22, [R1+0x388] ;  /* 0x0003880001167983 */ /* 0x000ea80000300800 */
[----:B------:R-:W2:Y:S01]  /*82270*/  LDL.LU R23, [R1+0x38c] ;  /* 0x00038c0001177983 */ /* 0x000ea20000300800 */
[----:B----4-:R-:W-:Y:S01]  /*82280*/  MOV R2, R24 ;  /* 0x0000001800027202 */ /* 0x010fe20000000f00 */
[----:B------:R-:W-:Y:S01]  /*82290*/  IMAD.MOV.U32 R0, RZ, RZ, R25 ;  /* 0x000000ffff007224 */ /* 0x000fe200078e0019 */
[C---:B---3--:R-:W-:Y:S01]  /*822a0*/  HMMA.16816.F32 R4, R16.reuse, R24, R4 ;  /* 0x000000181004723c */ /* 0x048fe20000001804 */
[----:B--2---:R-:W-:Y:S04]  /*822b0*/  STL.64 [R1+0x5f58], R22 ;  /* 0x005f581601007387 */ /* 0x004fe80000100a00 */
[----:B------:R0:W-:Y:S04]  /*822c0*/  STL.64 [R1+0x5f50], R20 ;  /* 0x005f501401007387 */ /* 0x0001e80000100a00 */
[----:B0-----:R-:W2:Y:S04]  /*822d0*/  LDL.LU R20, [R1+0x410] ;  /* 0x0004100001147983 */ /* 0x001ea80000300800 */
[----:B------:R-:W2:Y:S04]  /*822e0*/  LDL.LU R21, [R1+0x414] ;  /* 0x0004140001157983 */ /* 0x000ea80000300800 */
[----:B------:R-:W2:Y:S04]  /*822f0*/  LDL.LU R22, [R1+0x418] ;  /* 0x0004180001167983 */ /* 0x000ea80000300800 */
[----:B------:R-:W2:Y:S04]  /*82300*/  LDL.LU R23, [R1+0x41c] ;  /* 0x00041c0001177983 */ /* 0x000ea80000300800 */
[----:B------:R-:W3:Y:S04]  /*82310*/  LDL.64 R12, [R1+0x50] ;  /* 0x00005000010c7983 */ /* 0x000ee80000100a00 */
[----:B------:R-:W-:Y:S04]  /*82320*/  STL.64 [R1+0xb60], R4 ;  /* 0x000b600401007387 */ /* 0x000fe80000100a00 */
[----:B------:R0:W-:Y:S04]  /*82330*/  STL.64 [R1+0xb68], R6 ;  /* 0x000b680601007387 */ /* 0x0001e80000100a00 */
[----:B0-----:R-:W4:Y:S04]  /*82340*/  LDL.LU.64 R6, [R1+0x5fa8] ;  /* 0x005fa80001067983 */ /* 0x001f280000300a00 */
[----:B------:R-:W4:Y:S04]  /*82350*/  LDL.LU.64 R4, [R1+0x5fa0] ;  /* 0x005fa00001047983 */ /* 0x000f280000300a00 */
[----:B------:R-:W4:Y:S02]  /*82360*/  LDL.LU.64 R24, [R1+0x5f98] ;  /* 0x005f980001187983 */ /* 0x000f240000300a00 */
[----:B----4-:R-:W-:Y:S11]  /*82370*/  HMMA.16816.F32 R4, R16, R24, R4 ;  /* 0x000000181004723c */ /* 0x010ff60000001804 */
[----:B------:R-:W-:Y:S11]  /*82380*/  @!UPT UIADD3 URZ, URZ, URZ, URZ ;  /* 0x0000003f3f3ff290 */ /* 0x000ff6000fffe03f */
[----:B------:R-:W-:Y:S01]  /*82390*/  @!UPT UIADD3 URZ, URZ, URZ, URZ ;  /* 0x0000003f3f3ff290 */ /* 0x000fe2000fffe03f */
[----:B------:R0:W-:Y:S04]  /*823a0*/  STL.64 [R1+0xb30], R4 ;  /* 0x000b300401007387 */ /* 0x0001e80000100a00 */
[----:B------:R-:W-:Y:S04]  /*823b0*/  STL.64 [R1+0xb38], R6 ;  /* 0x000b380601007387 */ /* 0x000fe80000100a00 */
[----:B0-----:R-:W4:Y:S04]  /*823c0*/  LDL.LU.64 R4, [R1+0x5f90] ;  /* 0x005f900001047983 */ /* 0x001f280000300a00 */
[----:B------:R0:W-:Y:S02]  /*823d0*/  STL.64 [R1+0x5f08], R24 ;  /* 0x005f081801007387 */ /* 0x0001e40000100a00 */
[----:B0-----:R-:W-:-:S02]  /*823e0*/  MOV R24, R2 ;  /* 0x0000000200187202 */ /* 0x001fc40000000f00 */
[----:B------:R-:W-:Y:S01]  /*823f0*/  MOV R25, R0 ;  /* 0x0000000000197202 */ /* 0x000fe20000000f00 */
[C---:B----4-:R-:W-:Y:S01]  /*82400*/  HMMA.16816.F32 R8, R16.reuse, R4, R8 ;  /* 0x000000041008723c */ /* 0x050fe20000001808 */
[----:B------:R-:W-:Y:S01]  /*82410*/  MOV R2, R4 ;  /* 0x0000000400027202 */ /* 0x000fe20000000f00 */
[----:B------:R-:W-:Y:S11]  /*82420*/  IMAD.MOV.U32 R0, RZ, RZ, R5 ;  /* 0x000000ffff007224 */ /* 0x000ff600078e0005 */
[----:B------:R-:W-:Y:S10]  /*82430*/  @!UPT UIADD3 URZ, URZ, URZ, URZ ;  /* 0x0000003f3f3ff290 */ /* 0x000ff4000fffe03f */
[----:B------:R-:W-:Y:S04]  /*82440*/  STL.64 [R1+0xb10], R8 ;  /* 0x000b100801007387 */ /* 0x000fe80000100a00 */
[----:B------:R0:W-:Y:S04]  /*82450*/  STL.64 [R1+0xb18], R10 ;  /* 0x000b180a01007387 */ /* 0x0001e80000100a00 */
[----:B0-----:R-:W4:Y:S04]  /*82460*/  LDL.LU.64 R10, [R1+0x5f88] ;  /* 0x005f8800010a7983 */ /* 0x001f280000300a00 */
[----:B------:R-:W4:Y:S04]  /*82470*/  LDL.LU.64 R8, [R1+0x5f80] ;  /* 0x005f800001087983 */ /* 0x000f280000300a00 */
[----:B------:R-:W4:Y:S02]  /*82480*/  LDL.LU.64 R4, [R1+0x5f78] ;  /* 0x005f780001047983 */ /* 0x000f240000300a00 */
[C---:B----4-:R-:W-:Y:S11]  /*82490*/  HMMA.16816.F32 R8, R16.reuse, R4, R8 ;  /* 0x000000041008723c */ /* 0x050ff60000001808 */
[----:B------:R-:W-:Y:S11]  /*824a0*/  @!UPT UIADD3 URZ, URZ, URZ, URZ ;  /* 0x0000003f3f3ff290 */ /* 0x000ff6000fffe03f */
[----:B------:R-:W-:Y:S01]  /*824b0*/  @!UPT UIADD3 URZ, URZ, URZ, URZ ;  /* 0x0000003f3f3ff290 */ /* 0x000fe2000fffe03f */
[----:B------:R-:W-:Y:S04]  /*824c0*/  STL.64 [R1+0xaf0], R8 ;  /* 0x000af00801007387 */ /* 0x000fe80000100a00 */
[----:B------:R0:W-:Y:S04]  /*824d0*/  STL.64 [R1+0xaf8], R10 ;  /* 0x000af80a01007387 */ /* 0x0001e80000100a00 */
[----:B0-----:R-:W3:Y:S04]  /*824e0*/  LDL.LU.64 R10, [R1+0x5f70] ;  /* 0x005f7000010a7983 */ /* 0x001ee80000300a00 */
[----:B------:R-:W3:Y:S02]  /*824f0*/  LDL.LU.64 R8, [R1+0x5f68] ;  /* 0x005f680001087983 */ /* 0x000ee40000300a00 */
[C---:B---3--:R-:W-:Y:S11]  /*82500*/  HMMA.16816.F32 R8, R16.reuse, R12, R8 ;  /* 0x0000000c1008723c */ /* 0x048ff60000001808 */
[----:B------:R-:W-:Y:S11]  /*82510*/  @!UPT UIADD3 URZ, URZ, URZ, URZ ;  /* 0x0000003f3f3ff290 */ /* 0x000ff6000fffe03f */
[----:B------:R-:W-:Y:S01]  /*82520*/  @!UPT UIADD3 URZ, URZ, URZ, URZ ;  /* 0x0000003f3f3ff290 */ /* 0x000fe2000fffe03f */
[----:B------:R0:W-:Y:S04]  /*82530*/  STL.64 [R1+0xaa0], R8 ;  /* 0x000aa00801007387 */ /* 0x0001e80000100a00 */
[----:B------:R-:W-:Y:S04]  /*82540*/  STL.64 [R1+0xaa8], R10 ;  /* 0x000aa80a01007387 */ /* 0x000fe80000100a00 */
[----:B0-----:R-:W2:Y:S04]  /*82550*/  LDL.LU.64 R8, [R1+0x5f60] ;  /* 0x005f600001087983 */ /* 0x001ea80000300a00 */
[----:B------:R0:W-:Y:S04]  /*82560*/  STL.64 [R1+0x5f00], R12 ;  /* 0x005f000c01007387 */ /* 0x0001e80000100a00 */
[----:B0-----:R-:W3:Y:S04]  /*82570*/  LDL.LU R12, [R1+0xc0] ;  /* 0x0000c000010c7983 */ /* 0x001ee80000300800 */
[----:B------:R-:W3:Y:S04]  /*82580*/  LDL.LU R13, [R1+0xc4] ;  /* 0x0000c400010d7983 */ /* 0x000ee80000300800 */
[----:B------:R-:W4:Y:S04]  /*82590*/  LDL.LU R14, [R1+0xc8] ;  /* 0x0000c800010e7983 */ /* 0x000f280000300800 */
[----:B------:R-:W4:Y:S01]  /*825a0*/  LDL.LU R15, [R1+0xcc] ;  /* 0x0000cc00010f7983 */ /* 0x000f220000300800 */
[C---:B--2---:R-:W-:Y:S03]  /*825b0*/  HMMA.16816.F32 R8, R16.reuse, R8, R20 ;  /* 0x000000081008723c */ /* 0x044fe60000001814 */
[----:B----4-:R-:W-:Y:S04]  /*825c0*/  STL.64 [R1+0x5f18], R14 ;  /* 0x005f180e01007387 */ /* 0x010fe80000100a00 */
[----:B---3--:R0:W-:Y:S04]  /*825d0*/  STL.64 [R1+0x5f10], R12 ;  /* 0x005f100c01007387 */ /* 0x0081e80000100a00 */
[----:B0-----:R-:W2:Y:S04]  /*825e0*/  LDL.LU R12, [R1+0xd0] ;  /* 0x0000d000010c7983 */ /* 0x001ea80000300800 */
[----:B------:R-:W2:Y:S04]  /*825f0*/  LDL.LU R13, [R1+0xd4] ;  /* 0x0000d400010d7983 */ /* 0x000ea80000300800 */
[----:B------:R-:W2:Y:S04]  /*82600*/  LDL.LU R14, [R1+0xd8] ;  /* 0x0000d800010e7983 */ /* 0x000ea80000300800 */
[----:B------:R-:W2:Y:S04]  /*82610*/  LDL.LU R15, [R1+0xdc] ;  /* 0x0000dc00010f7983 */ /* 0x000ea80000300800 */
[----:B------:R-:W3:Y:S04]  /*82620*/  LDL.LU.64 R22, [R1+0x5f58] ;  /* 0x005f580001167983 */ /* 0x000ee80000300a00 */
[----:B------:R-:W3:Y:S04]  /*82630*/  LDL.LU.64 R20, [R1+0x5f50] ;  /* 0x005f500001147983 */ /* 0x000ee80000300a00 */
[----:B------:R0:W-:Y:S04]  /*82640*/  STL.64 [R1+0xa90], R8 ;  /* 0x000a900801007387 */ /* 0x0001e80000100a00 */
[----:B------:R-:W-:Y:S04]  /*82650*/  STL.64 [R1+0xa98], R10 ;  /* 0x000a980a01007387 */ /* 0x000fe80000100a00 */
[----:B0-----:R-:W3:Y:S02]  /*82660*/  LDL.LU.64 R8, [R1+0x5f48] ;  /* 0x005f480001087983 */ /* 0x001ee40000300a00 */
[----:B---3--:R-:W-:Y:S01]  /*82670*/  HMMA.16816.F32 R20, R16, R8, R20 ;  /* 0x000000081014723c */ /* 0x008fe20000001814 */
[----:B------:R-:W-:-:S02]  /*82680*/  MOV R6, R8 ;  /* 0x0000000800067202 */ /* 0x000fc40000000f00 */
[----:B------:R-:W-:Y:S11]  /*82690*/  MOV R3, R9 ;  /* 0x0000000900037202 */ /* 0x000ff60000000f00 */
[----:B------:R-:W-:Y:S09]  /*826a0*/  @!UPT UIADD3 URZ, URZ, URZ, URZ ;  /* 0x0000003f3f3ff290 */ /* 0x000ff2000fffe03f */
[----:B------:R0:W-:Y:S04]  /*826b0*/  STL.64 [R1+0xa80], R20 ;  /* 0x000a801401007387 */ /* 0x0001e80000100a00 */
[----:B------:R-:W-:Y:S04]  /*826c0*/  STL.64 [R1+0xa88], R22 ;  /* 0x000a881601007387 */ /* 0x000fe80000100a00 */
[----:B0-----:R-:W3:Y:S04]  /*826d0*/  LDL.LU.64 R20, [R1+0x5f40] ;  /* 0x005f400001147983 */ /* 0x001ee80000300a00 */
[----:B------:R-:W3:Y:S04]  /*826e0*/  LDL.LU.64 R10, [R1+0x5f38] ;  /* 0x005f3800010a7983 */ /* 0x000ee80000300a00 */
        /* <DEDUP_REMOVED lines=9> */
[----:B-1----:R-:W3:Y:S04]  /*82780*/  LDL.LU R18, [R1+0x138] ;  /* 0x0001380001127983 */ /* 0x002ee80000300800 */
[----:B------:R-:W3:Y:S04]  /*82790*/  LDL.LU R19, [R1+0x13c] ;  /* 0x00013c0001137983 */ /* 0x000ee80000300800 */
[----:B------:R-:W-:Y:S01]  /*827a0*/  STL.64 [R1+0x5ec0], R20 ;  /* 0x005ec01401007387 */ /* 0x000fe20000100a00 */
[C---:B--2---:R-:W-:Y:S03]  /*827b0*/  HMMA.16816.F32 R24, R8.reuse, R24, R12 ;  /* 0x000000180818723c */ /* 0x044fe6000000180c */
[----:B------:R-:W2:Y:S04]  /*827c0*/  LDL.LU.64 R14, [R1+0x5f18] ;  /* 0x005f1800010e7983 */ /* 0x000ea80000300a00 */
[----:B------:R-:W2:Y:S11]  /*827d0*/  LDL.LU.64 R12, [R1+0x5f10] ;  /* 0x005f1000010c7983 */ /* 0x000eb60000300a00 */
[----:B------:R-:W-:Y:S05]  /*827e0*/  @!UPT UIADD3 URZ, URZ, URZ, URZ ;  /* 0x0000003f3f3ff290 */ /* 0x000fea000fffe03f */
[----:B------:R0:W-:Y:S04]  /*827f0*/  STL.64 [R1+0xa60], R24 ;  /* 0x000a601801007387 */ /* 0x0001e80000100a00 */
[----:B------:R-:W-:Y:S04]  /*82800*/  STL.64 [R1+0xa68], R26 ;  /* 0x000a681a01007387 */ /* 0x000fe80000100a00 */
[----:B0-----:R-:W2:Y:S01]  /*82810*/  LDL.LU.64 R24, [R1+0x5f08] ;  /* 0x005f080001187983 */ /* 0x001ea20000300a00 */
[----:B------:R-:W-:Y:S01]  /*82820*/  MOV R20, R2 ;  /* 0x0000000200147202 */ /* 0x000fe20000000f00 */
[----:B------:R-:W-:Y:S01]  /*82830*/  IMAD.MOV.U32 R21, RZ, RZ, R0 ;  /* 0x000000ffff157224 */ /* 0x000fe200078e0000 */
[----:B--2---:R-:W-:Y:S01]  /*82840*/  HMMA.16816.F32 R12, R8, R24, R12 ;  /* 0x00000018080c723c */ /* 0x004fe2000000180c */
[----:B------:R-:W-:-:S02]  /*82850*/  MOV R2, R24 ;  /* 0x0000001800027202 */ /* 0x000fc40000000f00 */
[----:B------:R-:W-:Y:S11]  /*82860*/  MOV R0, R25 ;  /* 0x0000001900007202 */ /* 0x000ff60000000f00 */
[----:B------:R-:W-:Y:S09]  /*82870*/  @!UPT UIADD3 URZ, URZ, URZ, URZ ;  /* 0x0000003f3f3ff290 */ /* 0x000ff2000fffe03f */
[----:B------:R0:W-:Y:S04]  /*82880*/  STL.64 [R1+0xa50], R12 ;  /* 0x000a500c01007387 */ /* 0x0001e80000100a00 */
[----:B------:R-:W-:Y:S04]  /*82890*/  STL.64 [R1+0xa58], R14 ;  /* 0x000a580e01007387 */ /* 0x000fe80000100a00 */
[----:B0-----:R-:W3:Y:S04]  /*828a0*/  LDL.LU.64 R12, [R1+0x5f00] ;  /* 0x005f0000010c7983 */ /* 0x001ee80000300a00 */
[----:B------:R-:W2:Y:S04]  /*828b0*/  LDL.LU.64 R26, [R1+0x5ef8] ;  /* 0x005ef800011a7983 */ /* 0x000ea80000300a00 */
[----:B------:R-:W2:Y:S02]  /*828c0*/  LDL.LU.64 R24, [R1+0x5ef0] ;  /* 0x005ef00001187983 */ /* 0x000ea40000300a00 */
[C---:B--2---:R-:W-:Y:S02]  /*828d0*/  HMMA.16816.F32 R20, R8.reuse, R20, R24 ;  /* 0x000000140814723c */ /* 0x044fe40000001818 */
[----:B------:R-:W2:Y:S04]  /*828e0*/  LDL.LU.64 R26, [R1+0x5ee8] ;  /* 0x005ee800011a7983 */ /* 0x000ea80000300a00 */
[----:B------:R-:W2:Y:S11]  /*828f0*/  LDL.LU.64 R24, [R1+0x5ee0] ;  /* 0x005ee00001187983 */ /* 0x000eb60000300a00 */
[----:B------:R-:W-:Y:S06]  /*82900*/  @!UPT UIADD3 URZ, URZ, URZ, URZ ;  /* 0x0000003f3f3ff290 */ /* 0x000fec000fffe03f */
[----:B------:R-:W-:Y:S04]  /*82910*/  STL.64 [R1+0xa40], R20 ;  /* 0x000a401401007387 */ /* 0x000fe80000100a00 */
[----:B------:R2:W-:Y:S01]  /*82920*/  STL.64 [R1+0xa48], R22 ;  /* 0x000a481601007387 */ /* 0x0005e20000100a00 */
[C---:B---3--:R-:W-:Y:S03]  /*82930*/  HMMA.16816.F32 R16, R8.reuse, R12, R16 ;  /* 0x0000000c0810723c */ /* 0x048fe60000001810 */
[----:B------:R-:W-:Y:S05]  /*82940*/  STL.64 [R1+0x5e68], R4 ;  /* 0x005e680401007387 */ /* 0x000fea0000100a00 */
[----:B--2---:R-:W-:Y:S01]  /*82950*/  HMMA.16816.F32 R20, R8, R4, R24 ;  /* 0x000000040814723c */ /* 0x004fe20000001818 */
[----:B------:R-:W0:Y:S11]  /*82960*/  LDSM.16.M88.4 R24, [R29+0x64000] ;  /* 0x064000001d18783b */ /* 0x000e360000000200 */
[----:B------:R-:W-:Y:S11]  /*82970*/  @!UPT UIADD3 URZ, URZ, URZ, URZ ;  /* 0x0000003f3f3ff290 */ /* 0x000ff6000fffe03f */
[----:B------:R-:W-:Y:S04]  /*82980*/  STL.64 [R1+0xa30], R20 ;  /* 0x000a301401007387 */ /* 0x000fe80000100a00 */
[----:B------:R-:W-:Y:S04]  /*82990*/  STL.64 [R1+0xa38], R22 ;  /* 0x000a381601007387 */ /* 0x000fe80000100a00 */
[----:B0-----:R-:W-:Y:S04]  /*829a0*/  STL.64 [R1+0x5e20], R26 ;  /* 0x005e201a01007387 */ /* 0x001fe80000100a00 */
[----:B------:R0:W-:Y:S04]  /*829b0*/  STL.64 [R1+0x5e18], R24 ;  /* 0x005e181801007387 */ /* 0x0001e80000100a00 */
[----:B------:R-:W-:Y:S04]  /*829c0*/  STL.64 [R1+0x5e60], R12 ;  /* 0x005e600c01007387 */ /* 0x000fe80000100a00 */
[----:B0-----:R-:W2:Y:S04]  /*829d0*/  LDL.LU R24, [R1+0x310] ;  /* 0x0003100001187983 */ /* 0x001ea80000300800 */
[----:B------:R-:W-:Y:S04]  /*829e0*/  STL.64 [R1+0xa20], R16 ;  /* 0x000a201001007387 */ /* 0x000fe80000100a00 */
[----:B------:R-:W-:Y:S04]  /*829f0*/  STL.64 [R1+0xa28], R18 ;  /* 0x000a281201007387 */ /* 0x000fe80000100a00 */
[----:B------:R-:W2:Y:S04]  /*82a00*/  LDL.LU R25, [R1+0x314] ;  /* 0x0003140001197983 */ /* 0x000ea80000300800 */
[----:B------:R-:W3:Y:S04]  /*82a10*/  LDL.LU R26, [R1+0x318] ;  /* 0x00031800011a7983 */ /* 0x000ee80000300800 */
[----:B------:R-:W3:Y:S04]  /*82a20*/  LDL.LU R27, [R1+0x31c] ;  /* 0x00031c00011b7983 */ /* 0x000ee80000300800 */
[----:B------:R-:W4:Y:S04]  /*82a30*/  LDL.64 R4, [R1] ;  /* 0x0000000001047983 */ /* 0x000f280000100a00 */
[----:B------:R-:W0:Y:S04]  /*82a40*/  LDSM.16.M88.4 R16, [R29+0x65000] ;  /* 0x065000001d10783b */ /* 0x000e280000000200 */
[----:B----4-:R-:W-:Y:S04]  /*82a50*/  STL.64 [R1+0x5e80], R4 ;  /* 0x005e800401007387 */ /* 0x010fe80000100a00 */
[----:B---3--:R-:W-:Y:S04]  /*82a60*/  STL.64 [R1+0x5e30], R26 ;  /* 0x005e301a01007387 */ /* 0x008fe80000100a00 */
[----:B--2---:R1:W-:Y:S02]  /*82a70*/  STL.64 [R1+0x5e28], R24 ;  /* 0x005e281801007387 */ /* 0x0043e40000100a00 */
[----:B-1----:R-:W-:Y:S01]  /*82a80*/  MOV R24, R6 ;  /* 0x0000000600187202 */ /* 0x002fe20000000f00 */
[----:B------:R-:W-:-:S05]  /*82a90*/  IMAD.MOV.U32 R25, RZ, RZ, R3 ;  /* 0x000000ffff197224 */ /* 0x000fca00078e0003 */
[----:B------:R1:W-:Y:S04]  /*82aa0*/  STL.64 [R1+0x5ec8], R24 ;  /* 0x005ec81801007387 */ /* 0x0003e80000100a00 */
[----:B------:R-:W2:Y:S04]  /*82ab0*/  LDL.LU R12, [R1+0xf0] ;  /* 0x0000f000010c7983 */ /* 0x000ea80000300800 */
[----:B------:R-:W2:Y:S04]  /*82ac0*/  LDL.LU R13, [R1+0xf4] ;  /* 0x0000f400010d7983 */ /* 0x000ea80000300800 */
[----:B------:R-:W3:Y:S04]  /*82ad0*/  LDL.LU R14, [R1+0xf8] ;  /* 0x0000f800010e7983 */ /* 0x000ee80000300800 */
[----:B------:R-:W3:Y:S04]  /*82ae0*/  LDL.LU R15, [R1+0xfc] ;  /* 0x0000fc00010f7983 */ /* 0x000ee80000300800 */
[----:B-1----:R-:W4:Y:S04]  /*82af0*/  LDL.64 R24, [R1+0x40] ;  /* 0x0000400001187983 */ /* 0x002f280000100a00 */
[----:B------:R-:W2:Y:S04]  /*82b00*/  LDL.LU R20, [R1+0x340] ;  /* 0x0003400001147983 */ /* 0x000ea80000300800 */
[----:B------:R-:W2:Y:S04]  /*82b10*/  LDL.LU R21, [R1+0x344] ;  /* 0x0003440001157983 */ /* 0x000ea80000300800 */
[----:B------:R-:W2:Y:S04]  /*82b20*/  LDL.LU R22, [R1+0x348] ;  /* 0x0003480001167983 */ /* 0x000ea80000300800 */
[----:B------:R-:W2:Y:S04]  /*82b30*/  LDL.LU R23, [R1+0x34c] ;  /* 0x00034c0001177983 */ /* 0x000ea80000300800 */
[----:B--2---:R-:W-:Y:S04]  /*82b40*/  STL.64 [R1+0x5ed8], R22 ;  /* 0x005ed81601007387 */ /* 0x004fe80000100a00 */
[----:B------:R1:W-:Y:S04]  /*82b50*/  STL.64 [R1+0x5ed0], R20 ;  /* 0x005ed01401007387 */ /* 0x0003e80000100a00 */
[----:B-1----:R-:W4:Y:S04]  /*82b60*/  LDL.LU R20, [R1+0x350] ;  /* 0x0003500001147983 */ /* 0x002f280000300800 */
[----:B------:R-:W4:Y:S04]  /*82b70*/  LDL.LU R21, [R1+0x354] ;  /* 0x0003540001157983 */ /* 0x000f280000300800 */
[----:B------:R-:W4:Y:S04]  /*82b80*/  LDL.LU R22, [R1+0x358] ;  /* 0x0003580001167983 */ /* 0x000f280000300800 */
[----:B------:R-:W4:Y:S04]  /*82b90*/  LDL.LU R23, [R1+0x35c] ;  /* 0x00035c0001177983 */ /* 0x000f280000300800 */
[----:B------:R-:W2:Y:S04]  /*82ba0*/  LDL.LU R4, [R1+0x110] ;  /* 0x0001100001047983 */ /* 0x000ea80000300800 */
[----:B------:R-:W2:Y:S04]  /*82bb0*/  LDL.LU R5, [R1+0x114] ;  /* 0x0001140001057983 */ /* 0x000ea80000300800 */
[----:B------:R-:W2:Y:S04]  /*82bc0*/  LDL.LU R6, [R1+0x118] ;  /* 0x0001180001067983 */ /* 0x000ea80000300800 */
[----:B------:R-:W2:Y:S04]  /*82bd0*/  LDL.LU R7, [R1+0x11c] ;  /* 0x00011c0001077983 */ /* 0x000ea80000300800 */
[----:B--2---:R-:W-:Y:S04]  /*82be0*/  STL.64 [R1+0x5e90], R6 ;  /* 0x005e900601007387 */ /* 0x004fe80000100a00 */
[----:B------:R1:W-:Y:S04]  /*82bf0*/  STL.64 [R1+0x5e88], R4 ;  /* 0x005e880401007387 */ /* 0x0003e80000100a00 */
[----:B-1----:R-:W2:Y:S01]  /*82c00*/  LDL.64 R4, [R1+0x20] ;  /* 0x0000200001047983 */ /* 0x002ea20000100a00 */
[----:B----4-:R-:W-:Y:S03]  /*82c10*/  HMMA.16816.F32 R20, R8, R24, R20 ;  /* 0x000000180814723c */ /* 0x010fe60000001814 */
[----:B--2---:R1:W-:Y:S04]  /*82c20*/  STL.64 [R1+0x5eb8], R4 ;  /* 0x005eb80401007387 */ /* 0x0043e80000100a00 */
[----:B-1----:R-:W2:Y:S04]  /*82c30*/  LDL.LU R4, [R1+0x330] ;  /* 0x0003300001047983 */ /* 0x002ea80000300800 */
[----:B------:R-:W2:Y:S04]  /*82c40*/  LDL.LU R5, [R1+0x334] ;  /* 0x0003340001057983 */ /* 0x000ea80000300800 */
[----:B------:R-:W2:Y:S04]  /*82c50*/  LDL.LU R6, [R1+0x338] ;  /* 0x0003380001067983 */ /* 0x000ea80000300800 */
[----:B------:R-:W2:Y:S04]  /*82c60*/  LDL.LU R7, [R1+0x33c] ;  /* 0x00033c0001077983 */ /* 0x000ea80000300800 */
[----:B---3--:R-:W-:Y:S04]  /*82c70*/  STL.64 [R1+0x5e78], R14 ;  /* 0x005e780e01007387 */ /* 0x008fe80000100a00 */
[----:B------:R1:W-:Y:S04]  /*82c80*/  STL.64 [R1+0x5e70], R12 ;  /* 0x005e700c01007387 */ /* 0x0003e80000100a00 */
[----:B-1----:R-:W3:Y:S04]  /*82c90*/  LDL.LU R12, [R1+0x100] ;  /* 0x00010000010c7983 */ /* 0x002ee80000300800 */
[----:B------:R-:W3:Y:S04]  /*82ca0*/  LDL.LU R13, [R1+0x104] ;  /* 0x00010400010d7983 */ /* 0x000ee80000300800 */
[----:B------:R-:W4:Y:S04]  /*82cb0*/  LDL.LU R14, [R1+0x108] ;  /* 0x00010800010e7983 */ /* 0x000f280000300800 */
[----:B------:R-:W4:Y:S04]  /*82cc0*/  LDL.LU R15, [R1+0x10c] ;  /* 0x00010c00010f7983 */ /* 0x000f280000300800 */
[----:B----4-:R-:W-:Y:S04]  /*82cd0*/  STL.64 [R1+0x5ea0], R14 ;  /* 0x005ea00e01007387 */ /* 0x010fe80000100a00 */
[----:B---3--:R1:W-:Y:S04]  /*82ce0*/  STL.64 [R1+0x5e98], R12 ;  /* 0x005e980c01007387 */ /* 0x0083e80000100a00 */
[----:B-1----:R-:W3:Y:S04]  /*82cf0*/  LDL.LU R12, [R1+0x120] ;  /* 0x00012000010c7983 */ /* 0x002ee80000300800 */
[----:B------:R-:W3:Y:S04]  /*82d00*/  LDL.LU R13, [R1+0x124] ;  /* 0x00012400010d7983 */ /* 0x000ee80000300800 */
[----:B------:R-:W3:Y:S04]  /*82d10*/  LDL.LU R14, [R1+0x128] ;  /* 0x00012800010e7983 */ /* 0x000ee80000300800 */
[----:B------:R-:W3:Y:S04]  /*82d20*/  LDL.LU R15, [R1+0x12c] ;  /* 0x00012c00010f7983 */ /* 0x000ee80000300800 */
[----:B0-----:R-:W-:Y:S04]  /*82d30*/  STL.64 [R1+0x5dc0], R18 ;  /* 0x005dc01201007387 */ /* 0x001fe80000100a00 */
[----:B------:R0:W-:Y:S04]  /*82d40*/  STL.64 [R1+0x5db8], R16 ;  /* 0x005db81001007387 */ /* 0x0001e80000100a00 */
[----:B------:R-:W-:Y:S04]  /*82d50*/  STL.64 [R1+0xa10], R20 ;  /* 0x000a101401007387 */ /* 0x000fe80000100a00 */
[----:B------:R1:W-:Y:S01]  /*82d60*/  STL.64 [R1+0xa18], R22 ;  /* 0x000a181601007387 */ /* 0x0003e20000100a00 */
[----:B0-----:R-:W-:-:S02]  /*82d70*/  MOV R16, R2 ;  /* 0x0000000200107202 */ /* 0x001fc40000000f00 */
[----:B------:R-:W-:Y:S01]  /*82d80*/  MOV R17, R0 ;  /* 0x0000000000117202 */ /* 0x000fe20000000f00 */
[----:B------:R-:W-:Y:S01]  /*82d90*/  IMAD.MOV.U32 R0, RZ, RZ, R25 ;  /* 0x000000ffff007224 */ /* 0x000fe200078e0019 */
[----:B------:R-:W-:Y:S01]  /*82da0*/  MOV R2, R24 ;  /* 0x0000001800027202 */ /* 0x000fe20000000f00 */
[----:B-1----:R-:W4:Y:S04]  /*82db0*/  LDL.LU.64 R22, [R1+0x5ed8] ;  /* 0x005ed80001167983 */ /* 0x002f280000300a00 */
[----:B------:R-:W4:Y:S04]  /*82dc0*/  LDL.LU.64 R20, [R1+0x5ed0] ;  /* 0x005ed00001147983 */ /* 0x000f280000300a00 */
[----:B------:R-:W4:Y:S02]  /*82dd0*/  LDL.LU.64 R24, [R1+0x5ec8] ;  /* 0x005ec80001187983 */ /* 0x000f240000300a00 */
[C---:B----4-:R-:W-:Y:S11]  /*82de0*/  HMMA.16816.F32 R20, R8.reuse, R24, R20 ;  /* 0x000000180814723c */ /* 0x050ff60000001814 */
[----:B------:R-:W-:Y:S11]  /*82df0*/  @!UPT UIADD3 URZ, URZ, URZ, URZ ;  /* 0x0000003f3f3ff290 */ /* 0x000ff6000fffe03f */
[----:B------:R-:W-:Y:S01]  /*82e00*/  @!UPT UIADD3 URZ, URZ, URZ, URZ ;  /* 0x0000003f3f3ff290 */ /* 0x000fe2000fffe03f */
[----:B------:R0:W-:Y:S04]  /*82e10*/  STL.64 [R1+0xa00], R20 ;  /* 0x000a001401007387 */ /* 0x0001e80000100a00 */
[----:B------:R-:W-:Y:S04]  /*82e20*/  STL.64 [R1+0xa08], R22 ;  /* 0x000a081601007387 */ /* 0x000fe80000100a00 */
[----:B0-----:R-:W2:Y:S04]  /*82e30*/  LDL.LU.64 R20, [R1+0x5ec0] ;  /* 0x005ec00001147983 */ /* 0x001ea80000300a00 */
[----:B------:R0:W-:Y:S04]  /*82e40*/  STL.64 [R1+0x5e48], R24 ;  /* 0x005e481801007387 */ /* 0x0001e80000100a00 */
[----:B0-----:R-:W4:Y:S04]  /*82e50*/  LDL.LU R24, [R1+0x140] ;  /* 0x0001400001187983 */ /* 0x001f280000300800 */
[----:B------:R-:W4:Y:S04]  /*82e60*/  LDL.LU R25, [R1+0x144] ;  /* 0x0001440001197983 */ /* 0x000f280000300800 */
[----:B------:R-:W3:Y:S04]  /*82e70*/  LDL.LU R26, [R1+0x148] ;  /* 0x00014800011a7983 */ /* 0x000ee80000300800 */
[----:B------:R-:W3:Y:S01]  /*82e80*/  LDL.LU R27, [R1+0x14c] ;  /* 0x00014c00011b7983 */ /* 0x000ee20000300800 */
[----:B--2---:R-:W-:Y:S03]  /*82e90*/  HMMA.16816.F32 R8, R8, R20, R4 ;  /* 0x000000140808723c */ /* 0x004fe60000001804 */
[----:B---3--:R-:W-:Y:S04]  /*82ea0*/  STL.64 [R1+0x5e58], R26 ;  /* 0x005e581a01007387 */ /* 0x008fe80000100a00 */
[----:B----4-:R0:W-:Y:S04]  /*82eb0*/  STL.64 [R1+0x5e50], R24 ;  /* 0x005e501801007387 */ /* 0x0101e80000100a00 */
[----:B0-----:R-:W2:Y:S04]  /*82ec0*/  LDL.LU R24, [R1+0xe0] ;  /* 0x0000e00001187983 */ /* 0x001ea80000300800 */
[----:B------:R-:W2:Y:S04]  /*82ed0*/  LDL.LU R25, [R1+0xe4] ;  /* 0x0000e40001197983 */ /* 0x000ea80000300800 */
[----:B------:R-:W2:Y:S04]  /*82ee0*/  LDL.LU R26, [R1+0xe8] ;  /* 0x0000e800011a7983 */ /* 0x000ea80000300800 */
[----:B------:R-:W2:Y:S04]  /*82ef0*/  LDL.LU R27, [R1+0xec] ;  /* 0x0000ec00011b7983 */ /* 0x000ea80000300800 */
[----:B------:R-:W3:Y:S04]  /*82f00*/  LDL.LU.64 R4, [R1+0x5eb8] ;  /* 0x005eb80001047983 */ /* 0x000ee80000300a00 */
[----:B------:R-:W3:Y:S04]  /*82f10*/  LDL.LU.64 R22, [R1+0x5eb0] ;  /* 0x005eb00001167983 */ /* 0x000ee80000300a00 */
[----:B------:R-:W3:Y:S04]  /*82f20*/  LDL.LU.64 R20, [R1+0x5ea8] ;  /* 0x005ea80001147983 */ /* 0x000ee80000300a00 */
[----:B------:R-:W-:Y:S04]  /*82f30*/  STL.64 [R1+0x9e0], R8 ;  /* 0x0009e00801007387 */ /* 0x000fe80000100a00 */
[----:B------:R0:W-:Y:S01]  /*82f40*/  STL.64 [R1+0x9e8], R10 ;  /* 0x0009e80a01007387 */ /* 0x0001e20000100a00 */
[C---:B---3--:R-:W-:Y:S01]  /*82f50*/  HMMA.16816.F32 R12, R20.reuse, R4, R12 ;  /* 0x00000004140c723c */ /* 0x048fe2000000180c */
[----:B0-----:R-:W-:Y:S01]  /*82f60*/  MOV R11, R4 ;  /* 0x00000004000b7202 */ /* 0x001fe20000000f00 */
[----:B------:R-:W-:Y:S11]  /*82f70*/  IMAD.MOV.U32 R10, RZ, RZ, R5 ;  /* 0x000000ffff0a7224 */ /* 0x000ff600078e0005 */
[----:B------:R-:W-:Y:S10]  /*82f80*/  @!UPT UIADD3 URZ, URZ, URZ, URZ ;  /* 0x0000003f3f3ff290 */ /* 0x000ff4000fffe03f */
[----:B------:R-:W-:Y:S04]  /*82f90*/  STL.64 [R1+0x9d0], R12 ;  /* 0x0009d00c01007387 */ /* 0x000fe80000100a00 */
[----:B------:R0:W-:Y:S04]  /*82fa0*/  STL.64 [R1+0x9d8], R14 ;  /* 0x0009d80e01007387 */ /* 0x0001e80000100a00 */
[----:B0-----:R-:W3:Y:S04]  /*82fb0*/  LDL.LU.64 R14, [R1+0x5ea0] ;  /* 0x005ea000010e7983 */ /* 0x001ee80000300a00 */
[----:B------:R-:W3:Y:S04]  /*82fc0*/  LDL.LU.64 R12, [R1+0x5e98] ;  /* 0x005e9800010c7983 */ /* 0x000ee80000300a00 */
[----:B------:R-:W4:Y:S04]  /*82fd0*/  LDL.LU.64 R6, [R1+0x5e90] ;  /* 0x005e900001067983 */ /* 0x000f280000300a00 */
[----:B------:R-:W4:Y:S02]  /*82fe0*/  LDL.LU.64 R4, [R1+0x5e88] ;  /* 0x005e880001047983 */ /* 0x000f240000300a00 */
[C---:B----4-:R-:W-:Y:S11]  /*82ff0*/  HMMA.16816.F32 R4, R20.reuse, R16, R4 ;  /* 0x000000101404723c */ /* 0x050ff60000001804 */
[----:B------:R-:W-:Y:S11]  /*83000*/  @!UPT UIADD3 URZ, URZ, URZ, URZ ;  /* 0x0000003f3f3ff290 */ /* 0x000ff6000fffe03f */
[----:B------:R-:W-:Y:S01]  /*83010*/  @!UPT UIADD3 URZ, URZ, URZ, URZ ;  /* 0x0000003f3f3ff290 */ /* 0x000fe2000fffe03f */
[----:B------:R0:W-:Y:S04]  /*83020*/  STL.64 [R1+0x9c0], R4 ;  /* 0x0009c00401007387 */ /* 0x0001e80000100a00 */
[----:B------:R-:W-:Y:S04]  /*83030*/  STL.64 [R1+0x9c8], R6 ;  /* 0x0009c80601007387 */ /* 0x000fe80000100a00 */
[----:B0-----:R-:W3:Y:S02]  /*83040*/  LDL.LU.64 R4, [R1+0x5e80] ;  /* 0x005e800001047983 */ /* 0x001ee40000300a00 */
[----:B---3--:R-:W-:Y:S01]  /*83050*/  HMMA.16816.F32 R12, R20, R4, R12 ;  /* 0x00000004140c723c */ /* 0x008fe2000000180c */
[----:B------:R-:W-:-:S02]  /*83060*/  MOV R18, R4 ;  /* 0x0000000400127202 */ /* 0x000fc40000000f00 */
[----:B------:R-:W-:Y:S11]  /*83070*/  MOV R3, R5 ;  /* 0x0000000500037202 */ /* 0x000ff60000000f00 */
[----:B------:R-:W-:Y:S09]  /*83080*/  @!UPT UIADD3 URZ, URZ, URZ, URZ ;  /* 0x0000003f3f3ff290 */ /* 0x000ff2000fffe03f */
[----:B------:R-:W-:Y:S04]  /*83090*/  STL.64 [R1+0x4c0], R12 ;  /* 0x0004c00c01007387 */ /* 0x000fe80000100a00 */
[----:B------:R0:W-:Y:S04]  /*830a0*/  STL.64 [R1+0x4c8], R14 ;  /* 0x0004c80e01007387 */ /* 0x0001e80000100a00 */
[----:B0-----:R-:W3:Y:S04]  /*830b0*/  LDL.LU.64 R14, [R1+0x5e78] ;  /* 0x005e7800010e7983 */ /* 0x001ee80000300a00 */
[----:B------:R-:W3:Y:S04]  /*830c0*/  LDL.LU.64 R12, [R1+0x5e70] ;  /* 0x005e7000010c7983 */ /* 0x000ee80000300a00 */
[----:B------:R-:W3:Y:S04]  /*830d0*/  LDL.LU.64 R4, [R1+0x5e68] ;  /* 0x005e680001047983 */ /* 0x000ee80000300a00 */
[----:B------:R-:W-:Y:S04]  /*830e0*/  STL [R1+0x5e40], R18 ;  /* 0x005e401201007387 */ /* 0x000fe80000100800 */
        /* <DEDUP_REMOVED lines=14> */
[----:B------:R-:W3:Y:S04]  /*831d0*/  LDL.LU R6, [R1+0x208] ;  /* 0x0002080001067983 */ /* 0x000ee80000300800 */
[----:B------:R-:W3:Y:S01]  /*831e0*/  LDL.LU R7, [R1+0x20c] ;  /* 0x00020c0001077983 */ /* 0x000ee20000300800 */
[----:B--2---:R-:W-:Y:S11]  /*831f0*/  HMMA.16816.F32 R24, R20, R12, R24 ;  /* 0x0000000c1418723c */ /* 0x004ff60000001818 */
[----:B------:R-:W-:Y:S11]  /*83200*/  @!UPT UIADD3 URZ, URZ, URZ, URZ ;  /* 0x0000003f3f3ff290 */ /* 0x000ff6000fffe03f */
[----:B------:R-:W-:Y:S01]  /*83210*/  @!UPT UIADD3 URZ, URZ, URZ, URZ ;  /* 0x0000003f3f3ff290 */ /* 0x000fe2000fffe03f */
[----:B------:R-:W-:Y:S04]  /*83220*/  STL.64 [R1+0x4e0], R24 ;  /* 0x0004e01801007387 */ /* 0x000fe80000100a00 */
[----:B------:R0:W-:Y:S04]  /*83230*/  STL.64 [R1+0x4e8], R26 ;  /* 0x0004e81a01007387 */ /* 0x0001e80000100a00 */
[----:B0-----:R-:W2:Y:S04]  /*83240*/  LDL.LU.64 R26, [R1+0x5e58] ;  /* 0x005e5800011a7983 */ /* 0x001ea80000300a00 */
[----:B------:R-:W2:Y:S01]  /*83250*/  LDL.LU.64 R24, [R1+0x5e50] ;  /* 0x005e500001187983 */ /* 0x000ea20000300a00 */
[----:B------:R-:W-:-:S02]  /*83260*/  MOV R8, R2 ;  /* 0x0000000200087202 */ /* 0x000fc40000000f00 */
[----:B------:R-:W-:Y:S01]  /*83270*/  MOV R9, R0 ;  /* 0x0000000000097202 */ /* 0x000fe20000000f00 */
[----:B------:R-:W-:Y:S01]  /*83280*/  IMAD.MOV.U32 R0, RZ, RZ, R13 ;  /* 0x000000ffff007224 */ /* 0x000fe200078e000d */
[----:B------:R-:W-:Y:S02]  /*83290*/  MOV R2, R12 ;  /* 0x0000000c00027202 */ /* 0x000fe40000000f00 */
[----:B------:R-:W0:Y:S04]  /*832a0*/  LDSM.16.M88.4 R12, [R29+0x66000] ;  /* 0x066000001d0c783b */ /* 0x000e280000000200 */
[----:B0-----:R-:W-:Y:S04]  /*832b0*/  STL.64 [R1+0x5d28], R14 ;  /* 0x005d280e01007387 */ /* 0x001fe80000100a00 */
[----:B------:R0:W-:Y:S02]  /*832c0*/  STL.64 [R1+0x5d20], R12 ;  /* 0x005d200c01007387 */ /* 0x0001e40000100a00 */
[----:B0-----:R-:W-:-:S02]  /*832d0*/  MOV R12, R11 ;  /* 0x0000000b000c7202 */ /* 0x001fc40000000f00 */
[----:B------:R-:W-:Y:S02]  /*832e0*/  MOV R13, R10 ;  /* 0x0000000a000d7202 */ /* 0x000fe40000000f00 */
[C---:B--2---:R-:W-:Y:S01]  /*832f0*/  HMMA.16816.F32 R8, R20.reuse, R8, R24 ;  /* 0x000000081408723c */ /* 0x044fe20000001818 */
[----:B------:R-:W4:Y:S11]  /*83300*/  LDL.LU.64 R24, [R1+0x5e48] ;  /* 0x005e480001187983 */ /* 0x000f360000300a00 */
[----:B------:R-:W-:Y:S11]  /*83310*/  @!UPT UIADD3 URZ, URZ, URZ, URZ ;  /* 0x0000003f3f3ff290 */ /* 0x000ff6000fffe03f */
[----:B------:R-:W-:Y:S04]  /*83320*/  STL.64 [R1+0x4f0], R8 ;  /* 0x0004f00801007387 */ /* 0x000fe80000100a00 */
[----:B------:R-:W-:Y:S04]  /*83330*/  STL.64 [R1+0x4f8], R10 ;  /* 0x0004f80a01007387 */ /* 0x000fe80000100a00 */
[----:B------:R-:W0:Y:S04]  /*83340*/  LDSM.16.M88.4 R8, [R29+0x67000] ;  /* 0x067000001d08783b */ /* 0x000e280000000200 */
[----:B0-----:R-:W-:Y:S04]  /*83350*/  STL.64 [R1+0x5cb8], R10 ;  /* 0x005cb80a01007387 */ /* 0x001fe80000100a00 */
[----:B------:R0:W-:Y:S04]  /*83360*/  STL.64 [R1+0x5cb0], R8 ;  /* 0x005cb00801007387 */ /* 0x0001e80000100a00 */
[----:B0-----:R-:W2:Y:S01]  /*83370*/  LDL.64 R8, [R1+0x60] ;  /* 0x0000600001087983 */ /* 0x001ea20000100a00 */
[C---:B----4-:R-:W-:Y:S03]  /*83380*/  HMMA.16816.F32 R24, R20.reuse, R24, R16 ;  /* 0x000000181418723c */ /* 0x050fe60000001810 */
[----:B------:R-:W4:Y:S04]  /*83390*/  LDL.LU R18, [R1+0x5e40] ;  /* 0x005e400001127983 */ /* 0x000f280000300800 */
[----:B------:R-:W3:Y:S11]  /*833a0*/  LDL.LU.64 R16, [R1+0x5e38] ;  /* 0x005e380001107983 */ /* 0x000ef60000300a00 */
[----:B------:R-:W-:Y:S05]  /*833b0*/  @!UPT UIADD3 URZ, URZ, URZ, URZ ;  /* 0x0000003f3f3ff290 */ /* 0x000fea000fffe03f */
[----:B------:R-:W-:Y:S04]  /*833c0*/  STL.64 [R1+0x9b0], R24 ;  /* 0x0009b01801007387 */ /* 0x000fe80000100a00 */
[----:B------:R0:W-:Y:S04]  /*833d0*/  STL.64 [R1+0x9b8], R26 ;  /* 0x0009b81a01007387 */ /* 0x0001e80000100a00 */
[----:B0-----:R-:W2:Y:S04]  /*833e0*/  LDL.LU.64 R26, [R1+0x5e30] ;  /* 0x005e3000011a7983 */ /* 0x001ea80000300a00 */
[----:B------:R-:W2:Y:S02]  /*833f0*/  LDL.LU.64 R24, [R1+0x5e28] ;  /* 0x005e280001187983 */ /* 0x000ea40000300a00 */
[----:B--2---:R-:W-:Y:S02]  /*83400*/  HMMA.16816.F32 R20, R20, R8, R24 ;  /* 0x000000081414723c */ /* 0x004fe40000001818 */
[----:B------:R-:W2:Y:S04]  /*83410*/  LDL.LU.64 R26, [R1+0x5e20] ;  /* 0x005e2000011a7983 */ /* 0x000ea80000300a00 */
[----:B------:R-:W2:Y:S04]  /*83420*/  LDL.LU.64 R24, [R1+0x5e18] ;  /* 0x005e180001187983 */ /* 0x000ea80000300a00 */
[----:B------:R0:W-:Y:S04]  /*83430*/  STL.64 [R1+0x5de8], R8 ;  /* 0x005de80801007387 */ /* 0x0001e80000100a00 */
[----:B0-----:R-:W2:Y:S09]  /*83440*/  LDL.LU R8, [R1+0x210] ;  /* 0x0002100001087983 */ /* 0x001eb20000300800 */
[----:B------:R0:W-:Y:S04]  /*83450*/  STL.64 [R1+0x500], R20 ;  /* 0x0005001401007387 */ /* 0x0001e80000100a00 */
[----:B------:R1:W-:Y:S04]  /*83460*/  STL.64 [R1+0x508], R22 ;  /* 0x0005081601007387 */ /* 0x0003e80000100a00 */
[----:B------:R-:W2:Y:S04]  /*83470*/  LDL.LU R9, [R1+0x214] ;  /* 0x0002140001097983 */ /* 0x000ea80000300800 */
[----:B------:R-:W2:Y:S04]  /*83480*/  LDL.LU R10, [R1+0x218] ;  /* 0x00021800010a7983 */ /* 0x000ea80000300800 */
[----:B------:R-:W2:Y:S04]  /*83490*/  LDL.LU R11, [R1+0x21c] ;  /* 0x00021c00010b7983 */ /* 0x000ea80000300800 */
[----:B0-----:R-:W2:Y:S04]  /*834a0*/  LDL.LU R20, [R1+0x150] ;  /* 0x0001500001147983 */ /* 0x001ea80000300800 */
[----:B------:R-:W2:Y:S04]  /*834b0*/  LDL.LU R21, [R1+0x154] ;  /* 0x0001540001157983 */ /* 0x000ea80000300800 */
[----:B-1----:R-:W2:Y:S04]  /*834c0*/  LDL.LU R22, [R1+0x158] ;  /* 0x0001580001167983 */ /* 0x002ea80000300800 */
[----:B------:R-:W2:Y:S04]  /*834d0*/  LDL.LU R23, [R1+0x15c] ;  /* 0x00015c0001177983 */ /* 0x000ea80000300800 */
[----:B--2---:R-:W-:Y:S04]  /*834e0*/  STL.64 [R1+0x5d68], R22 ;  /* 0x005d681601007387 */ /* 0x004fe80000100a00 */
[----:B------:R0:W-:Y:S04]  /*834f0*/  STL.64 [R1+0x5d60], R20 ;  /* 0x005d601401007387 */ /* 0x0001e80000100a00 */
[----:B0-----:R-:W2:Y:S04]  /*83500*/  LDL.LU R20, [R1+0x160] ;  /* 0x0001600001147983 */ /* 0x001ea80000300800 */
[----:B------:R-:W2:Y:S04]  /*83510*/  LDL.LU R21, [R1+0x164] ;  /* 0x0001640001157983 */ /* 0x000ea80000300800 */
[----:B------:R-:W2:Y:S04]  /*83520*/  LDL.LU R22, [R1+0x168] ;  /* 0x0001680001167983 */ /* 0x000ea80000300800 */
[----:B------:R-:W2:Y:S01]  /*83530*/  LDL.LU R23, [R1+0x16c] ;  /* 0x00016c0001177983 */ /* 0x000ea20000300800 */
[C---:B------:R-:W-:Y:S08]  /*83540*/  HMMA.16816.F32 R12, R24.reuse, R12, R8 ;  /* 0x0000000c180c723c */ /* 0x040ff00000001808 */
[----:B---3--:R-:W-:Y:S01]  /*83550*/  HMMA.16816.F32 R8, R24, R16, R4 ;  /* 0x000000101808723c */ /* 0x008fe20000001804 */
[----:B--2---:R-:W-:Y:S04]  /*83560*/  STL.64 [R1+0x5d78], R22 ;  /* 0x005d781601007387 */ /* 0x004fe80000100a00 */
[----:B------:R4:W-:Y:S04]  /*83570*/  STL.64 [R1+0x5d70], R20 ;  /* 0x005d701401007387 */ /* 0x0009e80000100a00 */
[----:B------:R-:W2:Y:S06]  /*83580*/  LDL.LU R4, [R1+0x1f0] ;  /* 0x0001f00001047983 */ /* 0x000eac0000300800 */
[----:B------:R0:W-:Y:S04]  /*83590*/  STL.64 [R1+0x560], R12 ;  /* 0x0005600c01007387 */ /* 0x0001e80000100a00 */
[----:B------:R1:W-:Y:S04]  /*835a0*/  STL.64 [R1+0x568], R14 ;  /* 0x0005680e01007387 */ /* 0x0003e80000100a00 */
[----:B------:R3:W-:Y:S04]  /*835b0*/  STL.64 [R1+0x970], R8 ;  /* 0x0009700801007387 */ /* 0x0007e80000100a00 */
[----:B------:R0:W-:Y:S04]  /*835c0*/  STL.64 [R1+0x978], R10 ;  /* 0x0009780a01007387 */ /* 0x0001e80000100a00 */
[----:B------:R-:W2:Y:S01]  /*835d0*/  LDL.LU R5, [R1+0x1f4] ;  /* 0x0001f40001057983 */ /* 0x000ea20000300800 */
[----:B----4-:R-:W-:-:S03]  /*835e0*/  MOV R20, R18 ;  /* 0x0000001200147202 */ /* 0x010fc60000000f00 */
[----:B------:R-:W2:Y:S04]  /*835f0*/  LDL.LU R6, [R1+0x1f8] ;  /* 0x0001f80001067983 */ /* 0x000ea80000300800 */
[----:B------:R-:W2:Y:S04]  /*83600*/  LDL.LU R7, [R1+0x1fc] ;  /* 0x0001fc0001077983 */ /* 0x000ea80000300800 */
        /* <DEDUP_REMOVED lines=8> */
[----:B---3--:R-:W3:Y:S04]  /*83690*/  LDL.LU R8, [R1+0x1c0] ;  /* 0x0001c00001087983 */ /* 0x008ee80000300800 */
[----:B------:R-:W3:Y:S04]  /*836a0*/  LDL.LU R9, [R1+0x1c4] ;  /* 0x0001c40001097983 */ /* 0x000ee80000300800 */
[----:B------:R-:W2:Y:S04]  /*836b0*/  LDL.LU R10, [R1+0x1c8] ;  /* 0x0001c800010a7983 */ /* 0x000ea80000300800 */
[----:B------:R-:W2:Y:S01]  /*836c0*/  LDL.LU R11, [R1+0x1cc] ;  /* 0x0001cc00010b7983 */ /* 0x000ea20000300800 */
[----:B------:R-:W-:-:S03]  /*836d0*/  IMAD.MOV.U32 R21, RZ, RZ, R3 ;  /* 0x000000ffff157224 */ /* 0x000fc600078e0003 */
[----:B--2---:R-:W-:Y:S04]  /*836e0*/  STL.64 [R1+0x5df8], R10 ;  /* 0x005df80a01007387 */ /* 0x004fe80000100a00 */
[----:B---3--:R0:W-:Y:S02]  /*836f0*/  STL.64 [R1+0x5df0], R8 ;  /* 0x005df00801007387 */ /* 0x0081e40000100a00 */
[----:B0-----:R-:W-:Y:S02]  /*83700*/  MOV R8, R2 ;  /* 0x0000000200087202 */ /* 0x001fe40000000f00 */
[----:B------:R-:W-:-:S05]  /*83710*/  MOV R9, R0 ;  /* 0x0000000000097202 */ /* 0x000fca0000000f00 */
[----:B------:R0:W-:Y:S04]  /*83720*/  STL.64 [R1+0x5e08], R8 ;  /* 0x005e080801007387 */ /* 0x0001e80000100a00 */
[----:B0-----:R-:W2:Y:S04]  /*83730*/  LDL.LU R8, [R1+0x1e0] ;  /* 0x0001e00001087983 */ /* 0x001ea80000300800 */
[----:B------:R-:W2:Y:S04]  /*83740*/  LDL.LU R9, [R1+0x1e4] ;  /* 0x0001e40001097983 */ /* 0x000ea80000300800 */
[----:B------:R-:W2:Y:S04]  /*83750*/  LDL.LU R10, [R1+0x1e8] ;  /* 0x0001e800010a7983 */ /* 0x000ea80000300800 */
[----:B------:R-:W2:Y:S04]  /*83760*/  LDL.LU R11, [R1+0x1ec] ;  /* 0x0001ec00010b7983 */ /* 0x000ea80000300800 */
[----:B------:R-:W-:Y:S04]  /*83770*/  STL.64 [R1+0x5de0], R14 ;  /* 0x005de00e01007387 */ /* 0x000fe80000100a00 */
[----:B------:R0:W-:Y:S04]  /*83780*/  STL.64 [R1+0x5dd8], R12 ;  /* 0x005dd80c01007387 */ /* 0x0001e80000100a00 */
[----:B0-----:R-:W3:Y:S01]  /*83790*/  LDL.64 R12, [R1+0x40] ;  /* 0x00004000010c7983 */ /* 0x001ee20000100a00 */
[C---:B------:R-:W-:Y:S03]  /*837a0*/  HMMA.16816.F32 R4, R24.reuse, R20, R4 ;  /* 0x000000141804723c */ /* 0x040fe60000001804 */
[----:B---3--:R0:W-:Y:S04]  /*837b0*/  STL.64 [R1+0x5e00], R12 ;  /* 0x005e000c01007387 */ /* 0x0081e80000100a00 */
[----:B0-----:R-:W3:Y:S04]  /*837c0*/  LDL.LU R12, [R1+0x1d0] ;  /* 0x0001d000010c7983 */ /* 0x001ee80000300800 */
[----:B------:R-:W3:Y:S04]  /*837d0*/  LDL.LU R13, [R1+0x1d4] ;  /* 0x0001d400010d7983 */ /* 0x000ee80000300800 */
[----:B------:R-:W3:Y:S04]  /*837e0*/  LDL.LU R14, [R1+0x1d8] ;  /* 0x0001d800010e7983 */ /* 0x000ee80000300800 */
[----:B------:R-:W3:Y:S04]  /*837f0*/  LDL.LU R15, [R1+0x1dc] ;  /* 0x0001dc00010f7983 */ /* 0x000ee80000300800 */
[----:B------:R-:W-:Y:S04]  /*83800*/  STL.64 [R1+0x5dd0], R18 ;  /* 0x005dd01201007387 */ /* 0x000fe80000100a00 */
[----:B----4-:R0:W-:Y:S04]  /*83810*/  STL.64 [R1+0x5dc8], R16 ;  /* 0x005dc81001007387 */ /* 0x0101e80000100a00 */
[----:B0-----:R-:W4:Y:S04]  /*83820*/  LDL.64 R16, [R1+0x30] ;  /* 0x0000300001107983 */ /* 0x001f280000100a00 */
[----:B------:R0:W-:Y:S04]  /*83830*/  STL.64 [R1+0x960], R4 ;  /* 0x0009600401007387 */ /* 0x0001e80000100a00 */
[----:B------:R-:W-:Y:S04]  /*83840*/  STL.64 [R1+0x968], R6 ;  /* 0x0009680601007387 */ /* 0x000fe80000100a00 */
[----:B0-----:R-:W2:Y:S04]  /*83850*/  LDL.LU.64 R4, [R1+0x5e10] ;  /* 0x005e100001047983 */ /* 0x001ea80000300a00 */
[----:B------:R0:W-:Y:S04]  /*83860*/  STL.64 [R1+0x5d88], R20 ;  /* 0x005d881401007387 */ /* 0x0001e80000100a00 */
[----:B0-----:R-:W3:Y:S01]  /*83870*/  LDL.64 R20, [R1+0x10] ;  /* 0x0000100001147983 */ /* 0x001ee20000100a00 */
[C---:B--2---:R-:W-:Y:S03]  /*83880*/  HMMA.16816.F32 R8, R24.reuse, R4, R8 ;  /* 0x000000041808723c */ /* 0x044fe60000001808 */
[----:B---3--:R0:W-:Y:S04]  /*83890*/  STL.64 [R1+0x5da0], R20 ;  /* 0x005da01401007387 */ /* 0x0081e80000100a00 */
[----:B0-----:R-:W2:Y:S11]  /*838a0*/  LDL.64 R20, [R1+0x20] ;  /* 0x0000200001147983 */ /* 0x001eb60000100a00 */
[----:B------:R-:W-:Y:S05]  /*838b0*/  @!UPT UIADD3 URZ, URZ, URZ, URZ ;  /* 0x0000003f3f3ff290 */ /* 0x000fea000fffe03f */
[----:B------:R0:W-:Y:S04]  /*838c0*/  STL.64 [R1+0x950], R8 ;  /* 0x0009500801007387 */ /* 0x0001e80000100a00 */
[----:B------:R-:W-:Y:S04]  /*838d0*/  STL.64 [R1+0x958], R10 ;  /* 0x0009580a01007387 */ /* 0x000fe80000100a00 */
[----:B0-----:R-:W3:Y:S04]  /*838e0*/  LDL.LU.64 R8, [R1+0x5e08] ;  /* 0x005e080001087983 */ /* 0x001ee80000300a00 */
        /* <DEDUP_REMOVED lines=11> */
[C---:B---3--:R-:W-:Y:S03]  /*839a0*/  HMMA.16816.F32 R8, R24.reuse, R8, R12 ;  /* 0x000000081808723c */ /* 0x048fe6000000180c */
[----:B--2---:R-:W-:Y:S04]  /*839b0*/  STL.64 [R1+0x5db0], R6 ;  /* 0x005db00601007387 */ /* 0x004fe80000100a00 */
[----:B------:R0:W-:Y:S04]  /*839c0*/  STL.64 [R1+0x5da8], R4 ;  /* 0x005da80401007387 */ /* 0x0001e80000100a00 */
[----:B0-----:R-:W2:Y:S04]  /*839d0*/  LDL.LU R4, [R1+0x190] ;  /* 0x0001900001047983 */ /* 0x001ea80000300800 */
[----:B------:R-:W2:Y:S04]  /*839e0*/  LDL.LU R5, [R1+0x194] ;  /* 0x0001940001057983 */ /* 0x000ea80000300800 */
[----:B------:R-:W2:Y:S04]  /*839f0*/  LDL.LU R6, [R1+0x198] ;  /* 0x0001980001067983 */ /* 0x000ea80000300800 */
[----:B------:R-:W2:Y:S04]  /*83a00*/  LDL.LU R7, [R1+0x19c] ;  /* 0x00019c0001077983 */ /* 0x000ea80000300800 */
[----:B------:R-:W3:Y:S04]  /*83a10*/  LDL.LU.64 R12, [R1+0x5e00] ;  /* 0x005e0000010c7983 */ /* 0x000ee80000300a00 */
[----:B------:R-:W-:Y:S04]  /*83a20*/  STL.64 [R1+0x940], R8 ;  /* 0x0009400801007387 */ /* 0x000fe80000100a00 */
[----:B------:R0:W-:Y:S04]  /*83a30*/  STL.64 [R1+0x948], R10 ;  /* 0x0009480a01007387 */ /* 0x0001e80000100a00 */
[----:B0-----:R-:W3:Y:S04]  /*83a40*/  LDL.LU.64 R10, [R1+0x5df8] ;  /* 0x005df800010a7983 */ /* 0x001ee80000300a00 */
[----:B------:R-:W3:Y:S02]  /*83a50*/  LDL.LU.64 R8, [R1+0x5df0] ;  /* 0x005df00001087983 */ /* 0x000ee40000300a00 */
[----:B---3--:R-:W-:Y:S01]  /*83a60*/  HMMA.16816.F32 R8, R24, R12, R8 ;  /* 0x0000000c1808723c */ /* 0x008fe20000001808 */
[----:B------:R-:W-:Y:S11]  /*83a70*/  IMAD.MOV.U32 R3, RZ, RZ, R13 ;  /* 0x000000ffff037224 */ /* 0x000ff600078e000d */
[----:B------:R-:W-:Y:S11]  /*83a80*/  @!UPT UIADD3 URZ, URZ, URZ, URZ ;  /* 0x0000003f3f3ff290 */ /* 0x000ff6000fffe03f */
[----:B------:R0:W-:Y:S04]  /*83a90*/  STL.64 [R1+0x930], R8 ;  /* 0x0009300801007387 */ /* 0x0001e80000100a00 */
[----:B------:R1:W-:Y:S04]  /*83aa0*/  STL.64 [R1+0x938], R10 ;  /* 0x0009380a01007387 */ /* 0x0003e80000100a00 */
[----:B0-----:R-:W3:Y:S01]  /*83ab0*/  LDL.LU.64 R8, [R1+0x5de8] ;  /* 0x005de80001087983 */ /* 0x001ee20000300a00 */
[----:B-1----:R-:W-:-:S03]  /*83ac0*/  MOV R10, R12 ;  /* 0x0000000c000a7202 */ /* 0x002fc60000000f00 */
[----:B------:R-:W2:Y:S04]  /*83ad0*/  LDL.LU.64 R14, [R1+0x5de0] ;  /* 0x005de000010e7983 */ /* 0x000ea80000300a00 */
[----:B------:R-:W2:Y:S01]  /*83ae0*/  LDL.LU.64 R12, [R1+0x5dd8] ;  /* 0x005dd800010c7983 */ /* 0x000ea20000300a00 */
[----:B----4-:R-:W-:Y:S01]  /*83af0*/  MOV R11, R17 ;  /* 0x00000011000b7202 */ /* 0x010fe20000000f00 */
[----:B--2---:R-:W-:Y:S11]  /*83b00*/  HMMA.16816.F32 R12, R24, R16, R12 ;  /* 0x00000010180c723c */ /* 0x004ff6000000180c */
[----:B------:R-:W-:Y:S11]  /*83b10*/  @!UPT UIADD3 URZ, URZ, URZ, URZ ;  /* 0x0000003f3f3ff290 */ /* 0x000ff6000fffe03f */
[----:B------:R-:W-:Y:S01]  /*83b20*/  @!UPT UIADD3 URZ, URZ, URZ, URZ ;  /* 0x0000003f3f3ff290 */ /* 0x000fe2000fffe03f */
[----:B------:R0:W-:Y:S04]  /*83b30*/  STL.64 [R1+0x920], R12 ;  /* 0x0009200c01007387 */ /* 0x0001e80000100a00 */
[----:B------:R-:W-:Y:S04]  /*83b40*/  STL.64 [R1+0x928], R14 ;  /* 0x0009280e01007387 */ /* 0x000fe80000100a00 */
[----:B------:R-:W3:Y:S01]  /*83b50*/  LDL.LU.64 R18, [R1+0x5dd0] ;  /* 0x005dd00001127983 */ /* 0x000ee20000300a00 */
[----:B0-----:R-:W-:-:S03]  /*83b60*/  MOV R12, R16 ;  /* 0x00000010000c7202 */ /* 0x001fc60000000f00 */
[----:B------:R-:W3:Y:S02]  /*83b70*/  LDL.LU.64 R16, [R1+0x5dc8] ;  /* 0x005dc80001107983 */ /* 0x000ee40000300a00 */
[----:B---3--:R-:W-:Y:S02]  /*83b80*/  HMMA.16816.F32 R24, R24, R8, R16 ;  /* 0x000000081818723c */ /* 0x008fe40000001810 */
[----:B------:R-:W2:Y:S04]  /*83b90*/  LDL.LU.64 R18, [R1+0x5dc0] ;  /* 0x005dc00001127983 */ /* 0x000ea80000300a00 */
[----:B------:R-:W2:Y:S04]  /*83ba0*/  LDL.LU.64 R16, [R1+0x5db8] ;  /* 0x005db80001107983 */ /* 0x000ea80000300a00 */
[----:B------:R-:W-:Y:S01]  /*83bb0*/  STL.64 [R1+0x5d30], R8 ;  /* 0x005d300801007387 */ /* 0x000fe20000100a00 */
[----:B------:R-:W-:Y:S01]  /*83bc0*/  MOV R2, R20 ;  /* 0x0000001400027202 */ /* 0x000fe20000000f00 */
[----:B------:R-:W-:-:S11]  /*83bd0*/  IMAD.MOV.U32 R0, RZ, RZ, R21 ;  /* 0x000000ffff007224 */ /* 0x000fd600078e0015 */
[----:B------:R0:W-:Y:S04]  /*83be0*/  STL.64 [R1+0x8f0], R24 ;  /* 0x0008f01801007387 */ /* 0x0001e80000100a00 */
[----:B------:R-:W-:Y:S04]  /*83bf0*/  STL.64 [R1+0x8f8], R26 ;  /* 0x0008f81a01007387 */ /* 0x000fe80000100a00 */
[----:B0-----:R-:W3:Y:S01]  /*83c00*/  LDL.64 R24, [R1+0x50] ;  /* 0x0000500001187983 */ /* 0x001ee20000100a00 */
[C---:B--2---:R-:W-:Y:S11]  /*83c10*/  HMMA.16816.F32 R4, R16.reuse, R20, R4 ;  /* 0x000000141004723c */ /* 0x044ff60000001804 */
[----:B------:R-:W-:Y:S11]  /*83c20*/  @!UPT UIADD3 URZ, URZ, URZ, URZ ;  /* 0x0000003f3f3ff290 */ /* 0x000ff6000fffe03f */
[----:B------:R-:W-:Y:S01]  /*83c30*/  @!UPT UIADD3 URZ, URZ, URZ, URZ ;  /* 0x0000003f3f3ff290 */ /* 0x000fe2000fffe03f */
[----:B------:R-:W-:Y:S04]  /*83c40*/  STL.64 [R1+0x8e0], R4 ;  /* 0x0008e00401007387 */ /* 0x000fe80000100a00 */
[----:B------:R0:W-:Y:S04]  /*83c50*/  STL.64 [R1+0x8e8], R6 ;  /* 0x0008e80601007387 */ /* 0x0001e80000100a00 */
[----:B0-----:R-:W2:Y:S04]  /*83c60*/  LDL.LU.64 R6, [R1+0x5db0] ;  /* 0x005db00001067983 */ /* 0x001ea80000300a00 */
[----:B------:R-:W2:Y:S04]  /*83c70*/  LDL.LU.64 R4, [R1+0x5da8] ;  /* 0x005da80001047983 */ /* 0x000ea80000300a00 */
[----:B------:R-:W2:Y:S02]  /*83c80*/  LDL.LU.64 R20, [R1+0x5da0] ;  /* 0x005da00001147983 */ /* 0x000ea40000300a00 */
[----:B--2---:R-:W-:Y:S01]  /*83c90*/  HMMA.16816.F32 R4, R16, R20, R4 ;  /* 0x000000141004723c */ /* 0x004fe20000001804 */
[----:B------:R-:W-:-:S02]  /*83ca0*/  MOV R9, R20 ;  /* 0x0000001400097202 */ /* 0x000fc40000000f00 */
[----:B------:R-:W-:Y:S11]  /*83cb0*/  MOV R8, R21 ;  /* 0x0000001500087202 */ /* 0x000ff60000000f00 */
[----:B------:R-:W-:Y:S09]  /*83cc0*/  @!UPT UIADD3 URZ, URZ, URZ, URZ ;  /* 0x0000003f3f3ff290 */ /* 0x000ff2000fffe03f */
[----:B------:R-:W-:Y:S04]  /*83cd0*/  STL.64 [R1+0x8d0], R4 ;  /* 0x0008d00401007387 */ /* 0x000fe80000100a00 */
[----:B------:R0:W-:Y:S04]  /*83ce0*/  STL.64 [R1+0x8d8], R6 ;  /* 0x0008d80601007387 */ /* 0x0001e80000100a00 */
[----:B0-----:R-:W2:Y:S04]  /*83cf0*/  LDL.LU.64 R6, [R1+0x5d98] ;  /* 0x005d980001067983 */ /* 0x001ea80000300a00 */
[----:B------:R-:W2:Y:S04]  /*83d00*/  LDL.LU.64 R4, [R1+0x5d90] ;  /* 0x005d900001047983 */ /* 0x000ea80000300a00 */
[----:B------:R-:W2:Y:S02]  /*83d10*/  LDL.LU.64 R20, [R1+0x5d88] ;  /* 0x005d880001147983 */ /* 0x000ea40000300a00 */
[C---:B--2---:R-:W-:Y:S02]  /*83d20*/  HMMA.16816.F32 R20, R16.reuse, R20, R4 ;  /* 0x000000141014723c */ /* 0x044fe40000001804 */
[----:B------:R-:W2:Y:S11]  /*83d30*/  LDL.LU.64 R4, [R1+0x5d80] ;  /* 0x005d800001047983 */ /* 0x000eb60000300a00 */
[----:B------:R-:W-:Y:S10]  /*83d40*/  @!UPT UIADD3 URZ, URZ, URZ, URZ ;  /* 0x0000003f3f3ff290 */ /* 0x000ff4000fffe03f */
        /* <DEDUP_REMOVED lines=8> */
[----:B------:R0:W-:Y:S04]  /*83dd0*/  STL.64 [R1+0x8b8], R22 ;  /* 0x0008b81601007387 */ /* 0x0001e80000100a00 */
[----:B0-----:R-:W3:Y:S04]  /*83de0*/  LDL.LU.64 R22, [R1+0x5d68] ;  /* 0x005d680001167983 */ /* 0x001ee80000300a00 */
[----:B------:R-:W3:Y:S04]  /*83df0*/  LDL.LU.64 R20, [R1+0x5d60] ;  /* 0x005d600001147983 */ /* 0x000ee80000300a00 */
[----:B------:R0:W-:Y:S04]  /*83e00*/  STL.64 [R1+0x5ce8], R4 ;  /* 0x005ce80401007387 */ /* 0x0001e80000100a00 */
[----:B0-----:R-:W2:Y:S04]  /*83e10*/  LDL.LU R4, [R1+0x2b0] ;  /* 0x0002b00001047983 */ /* 0x001ea80000300800 */
[----:B------:R-:W2:Y:S04]  /*83e20*/  LDL.LU R5, [R1+0x2b4] ;  /* 0x0002b40001057983 */ /* 0x000ea80000300800 */
[----:B------:R-:W4:Y:S04]  /*83e30*/  LDL.LU R6, [R1+0x2b8] ;  /* 0x0002b80001067983 */ /* 0x000f280000300800 */
[----:B------:R-:W4:Y:S04]  /*83e40*/  LDL.LU R7, [R1+0x2bc] ;  /* 0x0002bc0001077983 */ /* 0x000f280000300800 */
[----:B----4-:R-:W-:Y:S04]  /*83e50*/  STL.64 [R1+0x5cf8], R6 ;  /* 0x005cf80601007387 */ /* 0x010fe80000100a00 */
[----:B--2---:R0:W-:Y:S02]  /*83e60*/  STL.64 [R1+0x5cf0], R4 ;  /* 0x005cf00401007387 */ /* 0x0041e40000100a00 */
[----:B0-----:R-:W-:Y:S01]  /*83e70*/  MOV R4, R9 ;  /* 0x0000000900047202 */ /* 0x001fe20000000f00 */
[----:B------:R-:W-:-:S05]  /*83e80*/  IMAD.MOV.U32 R5, RZ, RZ, R8 ;  /* 0x000000ffff057224 */ /* 0x000fca00078e0008 */
[----:B------:R3:W-:Y:S02]  /*83e90*/  STL.64 [R1+0x5d08], R4 ;  /* 0x005d080401007387 */ /* 0x0007e40000100a00 */
[----:B---3--:R-:W-:Y:S01]  /*83ea0*/  HMMA.16816.F32 R4, R16, R24, R20 ;  /* 0x000000181004723c */ /* 0x008fe20000001814 */
[----:B------:R-:W-:Y:S01]  /*83eb0*/  MOV R8, R12 ;  /* 0x0000000c00087202 */ /* 0x000fe20000000f00 */
[----:B------:R-:W0:Y:S01]  /*83ec0*/  LDSM.16.M88.4 R20, [R29+0x68000] ;  /* 0x068000001d14783b */ /* 0x000e220000000200 */
[----:B------:R-:W-:Y:S11]  /*83ed0*/  MOV R9, R11 ;  /* 0x0000000b00097202 */ /* 0x000ff60000000f00 */
[----:B------:R-:W-:Y:S09]  /*83ee0*/  @!UPT UIADD3 URZ, URZ, URZ, URZ ;  /* 0x0000003f3f3ff290 */ /* 0x000ff2000fffe03f */
[----:B------:R-:W-:Y:S04]  /*83ef0*/  STL.64 [R1+0x910], R4 ;  /* 0x0009100401007387 */ /* 0x000fe80000100a00 */
[----:B------:R-:W-:Y:S04]  /*83f00*/  STL.64 [R1+0x918], R6 ;  /* 0x0009180601007387 */ /* 0x000fe80000100a00 */
[----:B------:R-:W-:Y:S04]  /*83f10*/  STL.64 [R1+0x5d48], R8 ;  /* 0x005d480801007387 */ /* 0x000fe80000100a00 */
[----:B------:R-:W2:Y:S04]  /*83f20*/  LDL.LU R12, [R1+0x2e0] ;  /* 0x0002e000010c7983 */ /* 0x000ea80000300800 */
[----:B------:R-:W2:Y:S04]  /*83f30*/  LDL.LU R13, [R1+0x2e4] ;  /* 0x0002e400010d7983 */ /* 0x000ea80000300800 */
[----:B------:R-:W3:Y:S04]  /*83f40*/  LDL.LU R14, [R1+0x2e8] ;  /* 0x0002e800010e7983 */ /* 0x000ee80000300800 */
[----:B------:R-:W3:Y:S04]  /*83f50*/  LDL.LU R15, [R1+0x2ec] ;  /* 0x0002ec00010f7983 */ /* 0x000ee80000300800 */
[----:B---3--:R-:W-:Y:S04]  /*83f60*/  STL.64 [R1+0x5d40], R14 ;  /* 0x005d400e01007387 */ /* 0x008fe80000100a00 */
[----:B--2---:R1:W-:Y:S04]  /*83f70*/  STL.64 [R1+0x5d38], R12 ;  /* 0x005d380c01007387 */ /* 0x0043e80000100a00 */
[----:B-1----:R-:W2:Y:S04]  /*83f80*/  LDL.LU R12, [R1+0x2f0] ;  /* 0x0002f000010c7983 */ /* 0x002ea80000300800 */
[----:B------:R-:W2:Y:S04]  /*83f90*/  LDL.LU R13, [R1+0x2f4] ;  /* 0x0002f400010d7983 */ /* 0x000ea80000300800 */
[----:B------:R-:W3:Y:S04]  /*83fa0*/  LDL.LU R14, [R1+0x2f8] ;  /* 0x0002f800010e7983 */ /* 0x000ee80000300800 */
[----:B------:R-:W3:Y:S04]  /*83fb0*/  LDL.LU R15, [R1+0x2fc] ;  /* 0x0002fc00010f7983 */ /* 0x000ee80000300800 */
[----:B---3--:R-:W-:Y:S04]  /*83fc0*/  STL.64 [R1+0x5d58], R14 ;  /* 0x005d580e01007387 */ /* 0x008fe80000100a00 */
[----:B--2---:R1:W-:Y:S04]  /*83fd0*/  STL.64 [R1+0x5d50], R12 ;  /* 0x005d500c01007387 */ /* 0x0043e80000100a00 */
[----:B-1----:R-:W2:Y:S04]  /*83fe0*/  LDL.LU R12, [R1+0x300] ;  /* 0x00030000010c7983 */ /* 0x002ea80000300800 */
[----:B------:R-:W2:Y:S04]  /*83ff0*/  LDL.LU R13, [R1+0x304] ;  /* 0x00030400010d7983 */ /* 0x000ea80000300800 */
[----:B------:R-:W2:Y:S04]  /*84000*/  LDL.LU R14, [R1+0x308] ;  /* 0x00030800010e7983 */ /* 0x000ea80000300800 */
[----:B------:R-:W2:Y:S04]  /*84010*/  LDL.LU R15, [R1+0x30c] ;  /* 0x00030c00010f7983 */ /* 0x000ea80000300800 */
[----:B------:R1:W-:Y:S04]  /*84020*/  STL.64 [R1+0x5cd0], R24 ;  /* 0x005cd01801007387 */ /* 0x0003e80000100a00 */
[----:B-1----:R-:W3:Y:S04]  /*84030*/  LDL.LU R24, [R1+0x2a0] ;  /* 0x0002a00001187983 */ /* 0x002ee80000300800 */
[----:B------:R-:W3:Y:S04]  /*84040*/  LDL.LU R25, [R1+0x2a4] ;  /* 0x0002a40001197983 */ /* 0x000ee80000300800 */
[----:B------:R-:W4:Y:S04]  /*84050*/  LDL.LU R26, [R1+0x2a8] ;  /* 0x0002a800011a7983 */ /* 0x000f280000300800 */
[----:B------:R-:W4:Y:S04]  /*84060*/  LDL.LU R27, [R1+0x2ac] ;  /* 0x0002ac00011b7983 */ /* 0x000f280000300800 */
[----:B----4-:R-:W-:Y:S04]  /*84070*/  STL.64 [R1+0x5ce0], R26 ;  /* 0x005ce01a01007387 */ /* 0x010fe80000100a00 */
[----:B---3--:R1:W-:Y:S04]  /*84080*/  STL.64 [R1+0x5cd8], R24 ;  /* 0x005cd81801007387 */ /* 0x0083e80000100a00 */
[----:B-1----:R-:W3:Y:S01]  /*84090*/  LDL.64 R24, [R1] ;  /* 0x0000000001187983 */ /* 0x002ee20000100a00 */
[----:B------:R-:W-:Y:S01]  /*840a0*/  MOV R8, R10 ;  /* 0x0000000a00087202 */ /* 0x000fe20000000f00 */
[----:B------:R-:W-:-:S02]  /*840b0*/  IMAD.MOV.U32 R9, RZ, RZ, R3 ;  /* 0x000000ffff097224 */ /* 0x000fc400078e0003 */
[----:B---3--:R1:W-:Y:S04]  /*840c0*/  STL.64 [R1+0x5d00], R24 ;  /* 0x005d001801007387 */ /* 0x0083e80000100a00 */
[----:B-1----:R-:W3:Y:S04]  /*840d0*/  LDL.LU R24, [R1+0x2c0] ;  /* 0x0002c00001187983 */ /* 0x002ee80000300800 */
[----:B------:R-:W3:Y:S04]  /*840e0*/  LDL.LU R25, [R1+0x2c4] ;  /* 0x0002c40001197983 */ /* 0x000ee80000300800 */
[----:B------:R-:W4:Y:S04]  /*840f0*/  LDL.LU R26, [R1+0x2c8] ;  /* 0x0002c800011a7983 */ /* 0x000f280000300800 */
[----:B------:R-:W4:Y:S01]  /*84100*/  LDL.LU R27, [R1+0x2cc] ;  /* 0x0002cc00011b7983 */ /* 0x000f220000300800 */
[C---:B--2---:R-:W-:Y:S03]  /*84110*/  HMMA.16816.F32 R8, R16.reuse, R8, R12 ;  /* 0x000000081008723c */ /* 0x044fe6000000180c */
[----:B----4-:R-:W-:Y:S04]  /*84120*/  STL.64 [R1+0x5d18], R26 ;  /* 0x005d181a01007387 */ /* 0x010fe80000100a00 */
[----:B---3--:R1:W-:Y:S04]  /*84130*/  STL.64 [R1+0x5d10], R24 ;  /* 0x005d101801007387 */ /* 0x0083e80000100a00 */
[----:B-1----:R-:W2:Y:S04]  /*84140*/  LDL.LU R24, [R1+0x2d0] ;  /* 0x0002d00001187983 */ /* 0x002ea80000300800 */
[----:B------:R-:W2:Y:S04]  /*84150*/  LDL.LU R25, [R1+0x2d4] ;  /* 0x0002d40001197983 */ /* 0x000ea80000300800 */
[----:B------:R-:W2:Y:S04]  /*84160*/  LDL.LU R26, [R1+0x2d8] ;  /* 0x0002d800011a7983 */ /* 0x000ea80000300800 */
[----:B------:R-:W2:Y:S04]  /*84170*/  LDL.LU R27, [R1+0x2dc] ;  /* 0x0002dc00011b7983 */ /* 0x000ea80000300800 */
[----:B0-----:R-:W-:Y:S04]  /*84180*/  STL.64 [R1+0x5c30], R22 ;  /* 0x005c301601007387 */ /* 0x001fe80000100a00 */
[----:B------:R0:W-:Y:S04]  /*84190*/  STL.64 [R1+0x5c28], R20 ;  /* 0x005c281401007387 */ /* 0x0001e80000100a00 */
[----:B0-----:R-:W3:Y:S04]  /*841a0*/  LDL.LU R20, [R1+0x290] ;  /* 0x0002900001147983 */ /* 0x001ee80000300800 */
[----:B------:R-:W3:Y:S04]  /*841b0*/  LDL.LU R21, [R1+0x294] ;  /* 0x0002940001157983 */ /* 0x000ee80000300800 */
[----:B------:R-:W3:Y:S04]  /*841c0*/  LDL.LU R22, [R1+0x298] ;  /* 0x0002980001167983 */ /* 0x000ee80000300800 */
[----:B------:R-:W3:Y:S04]  /*841d0*/  LDL.LU R23, [R1+0x29c] ;  /* 0x00029c0001177983 */ /* 0x000ee80000300800 */
[----:B------:R-:W4:Y:S04]  /*841e0*/  LDL.LU.64 R14, [R1+0x5d58] ;  /* 0x005d5800010e7983 */ /* 0x000f280000300a00 */
[----:B------:R-:W4:Y:S04]  /*841f0*/  LDL.LU.64 R12, [R1+0x5d50] ;  /* 0x005d5000010c7983 */ /* 0x000f280000300a00 */
[----:B------:R0:W-:Y:S04]  /*84200*/  STL.64 [R1+0x9a0], R8 ;  /* 0x0009a00801007387 */ /* 0x0001e80000100a00 */
[----:B------:R4:W-:Y:S04]  /*84210*/  STL.64 [R1+0x9a8], R10 ;  /* 0x0009a80a01007387 */ /* 0x0009e80000100a00 */
[----:B0-----:R-:W4:Y:S02]  /*84220*/  LDL.LU.64 R8, [R1+0x5d48] ;  /* 0x005d480001087983 */ /* 0x001f240000300a00 */
[C---:B----4-:R-:W-:Y:S02]  /*84230*/  HMMA.16816.F32 R8, R16.reuse, R8, R12 ;  /* 0x000000081008723c */ /* 0x050fe4000000180c */
[----:B------:R-:W4:Y:S04]  /*84240*/  LDL.LU.64 R14, [R1+0x5d40] ;  /* 0x005d4000010e7983 */ /* 0x000f280000300a00 */
[----:B------:R-:W4:Y:S11]  /*84250*/  LDL.LU.64 R12, [R1+0x5d38] ;  /* 0x005d3800010c7983 */ /* 0x000f360000300a00 */
[----:B------:R-:W-:Y:S06]  /*84260*/  @!UPT UIADD3 URZ, URZ, URZ, URZ ;  /* 0x0000003f3f3ff290 */ /* 0x000fec000fffe03f */
[----:B------:R0:W-:Y:S04]  /*84270*/  STL.64 [R1+0x9f0], R8 ;  /* 0x0009f00801007387 */ /* 0x0001e80000100a00 */
[----:B------:R-:W-:Y:S04]  /*84280*/  STL.64 [R1+0x9f8], R10 ;  /* 0x0009f80a01007387 */ /* 0x000fe80000100a00 */
[----:B0-----:R-:W4:Y:S01]  /*84290*/  LDL.LU.64 R8, [R1+0x5d30] ;  /* 0x005d300001087983 */ /* 0x001f220000300a00 */
[----:B------:R-:W-:Y:S02]  /*842a0*/  MOV R4, R2 ;  /* 0x0000000200047202 */ /* 0x000fe40000000f00 */
[----:B------:R-:W-:Y:S01]  /*842b0*/  MOV R5, R0 ;  /* 0x0000000000057202 */ /* 0x000fe20000000f00 */
[----:B----4-:R-:W-:Y:S01]  /*842c0*/  HMMA.16816.F32 R16, R16, R8, R12 ;  /* 0x000000081010723c */ /* 0x010fe2000000180c */
[----:B------:R-:W2:Y:S04]  /*842d0*/  LDL.LU.64 R14, [R1+0x5d28] ;  /* 0x005d2800010e7983 */ /* 0x000ea80000300a00 */
[----:B------:R-:W2:Y:S04]  /*842e0*/  LDL.LU.64 R12, [R1+0x5d20] ;  /* 0x005d2000010c7983 */ /* 0x000ea80000300a00 */
[----:B------:R0:W-:Y:S04]  /*842f0*/  STL.64 [R1+0x5cc8], R8 ;  /* 0x005cc80801007387 */ /* 0x0001e80000100a00 */
[----:B0-----:R-:W4:Y:S10]  /*84300*/  LDL.LU R8, [R1+0x280] ;  /* 0x0002800001087983 */ /* 0x001f340000300800 */
[----:B------:R0:W-:Y:S04]  /*84310*/  STL.64 [R1+0x990], R16 ;  /* 0x0009901001007387 */ /* 0x0001e80000100a00 */
[----:B------:R1:W-:Y:S04]  /*84320*/  STL.64 [R1+0x998], R18 ;  /* 0x0009981201007387 */ /* 0x0003e80000100a00 */
[----:B------:R-:W4:Y:S04]  /*84330*/  LDL.LU R9, [R1+0x284] ;  /* 0x0002840001097983 */ /* 0x000f280000300800 */
[----:B------:R-:W4:Y:S04]  /*84340*/  LDL.LU R10, [R1+0x288] ;  /* 0x00028800010a7983 */ /* 0x000f280000300800 */
[----:B------:R-:W4:Y:S04]  /*84350*/  LDL.LU R11, [R1+0x28c] ;  /* 0x00028c00010b7983 */ /* 0x000f280000300800 */
[----:B0-----:R-:W3:Y:S04]  /*84360*/  LDL.LU R16, [R1+0x270] ;  /* 0x0002700001107983 */ /* 0x001ee80000300800 */
[----:B------:R-:W3:Y:S04]  /*84370*/  LDL.LU R17, [R1+0x274] ;  /* 0x0002740001117983 */ /* 0x000ee80000300800 */
[----:B-1----:R-:W3:Y:S04]  /*84380*/  LDL.LU R18, [R1+0x278] ;  /* 0x0002780001127983 */ /* 0x002ee80000300800 */
[----:B------:R-:W3:Y:S01]  /*84390*/  LDL.LU R19, [R1+0x27c] ;  /* 0x00027c0001137983 */ /* 0x000ee20000300800 */
[C---:B--2---:R-:W-:Y:S03]  /*843a0*/  HMMA.16816.F32 R4, R12.reuse, R4, R24 ;  /* 0x000000040c04723c */ /* 0x044fe60000001818 */
[----:B------:R-:W2:Y:S04]  /*843b0*/  LDL.LU.64 R26, [R1+0x5d18] ;  /* 0x005d1800011a7983 */ /* 0x000ea80000300a00 */
[----:B------:R-:W2:Y:S11]  /*843c0*/  LDL.LU.64 R24, [R1+0x5d10] ;  /* 0x005d100001187983 */ /* 0x000eb60000300a00 */
[----:B------:R-:W-:Y:S05]  /*843d0*/  @!UPT UIADD3 URZ, URZ, URZ, URZ ;  /* 0x0000003f3f3ff290 */ /* 0x000fea000fffe03f */
[----:B------:R0:W-:Y:S04]  /*843e0*/  STL.64 [R1+0x980], R4 ;  /* 0x0009800401007387 */ /* 0x0001e80000100a00 */
[----:B------:R2:W-:Y:S04]  /*843f0*/  STL.64 [R1+0x988], R6 ;  /* 0x0009880601007387 */ /* 0x0005e80000100a00 */
[----:B0-----:R-:W2:Y:S02]  /*84400*/  LDL.LU.64 R4, [R1+0x5d08] ;  /* 0x005d080001047983 */ /* 0x001ea40000300a00 */
        /* <DEDUP_REMOVED lines=10> */
[----:B------:R0:W-:Y:S04]  /*844b0*/  STL.64 [R1+0x8a0], R4 ;  /* 0x0008a00401007387 */ /* 0x0001e80000100a00 */
[----:B------:R1:W-:Y:S04]  /*844c0*/  STL.64 [R1+0x8a8], R6 ;  /* 0x0008a80601007387 */ /* 0x0003e80000100a00 */
[----:B0-----:R-:W2:Y:S01]  /*844d0*/  LDL.LU.64 R4, [R1+0x5ce8] ;  /* 0x005ce80001047983 */ /* 0x001ea20000300a00 */
[----:B-1----:R-:W-:Y:S01]  /*844e0*/  MOV R7, R24 ;  /* 0x0000001800077202 */ /* 0x002fe20000000f00 */
[----:B------:R-:W-:-:S02]  /*844f0*/  IMAD.MOV.U32 R6, RZ, RZ, R25 ;  /* 0x000000ffff067224 */ /* 0x000fc400078e0019 */
[----:B------:R-:W2:Y:S04]  /*84500*/  LDL.LU.64 R26, [R1+0x5ce0] ;  /* 0x005ce000011a7983 */ /* 0x000ea80000300a00 */
[----:B------:R-:W2:Y:S02]  /*84510*/  LDL.LU.64 R24, [R1+0x5cd8] ;  /* 0x005cd80001187983 */ /* 0x000ea40000300a00 */
[C---:B--2---:R-:W-:Y:S11]  /*84520*/  HMMA.16816.F32 R24, R12.reuse, R4, R24 ;  /* 0x000000040c18723c */ /* 0x044ff60000001818 */
[----:B------:R-:W-:Y:S11]  /*84530*/  @!UPT UIADD3 URZ, URZ, URZ, URZ ;  /* 0x0000003f3f3ff290 */ /* 0x000ff6000fffe03f */
[----:B------:R-:W-:Y:S01]  /*84540*/  @!UPT UIADD3 URZ, URZ, URZ, URZ ;  /* 0x0000003f3f3ff290 */ /* 0x000fe2000fffe03f */
[----:B------:R0:W-:Y:S04]  /*84550*/  STL.64 [R1+0x890], R24 ;  /* 0x0008901801007387 */ /* 0x0001e80000100a00 */
[----:B------:R1:W-:Y:S04]  /*84560*/  STL.64 [R1+0x898], R26 ;  /* 0x0008981a01007387 */ /* 0x0003e80000100a00 */
[----:B0-----:R-:W3:Y:S04]  /*84570*/  LDL.LU.64 R24, [R1+0x5cd0] ;  /* 0x005cd00001187983 */ /* 0x001ee80000300a00 */
[----:B------:R-:W-:Y:S01]  /*84580*/  STL.64 [R1+0x5c70], R4 ;  /* 0x005c700401007387 */ /* 0x000fe20000100a00 */
[----:B---3--:R-:W-:Y:S01]  /*84590*/  HMMA.16816.F32 R20, R12, R24, R20 ;  /* 0x000000180c14723c */ /* 0x008fe20000001814 */
[----:B------:R-:W-:-:S02]  /*845a0*/  MOV R28, R24 ;  /* 0x00000018001c7202 */ /* 0x000fc40000000f00 */
[----:B------:R-:W-:Y:S11]  /*845b0*/  MOV R3, R25 ;  /* 0x0000001900037202 */ /* 0x000ff60000000f00 */
[----:B------:R-:W-:Y:S09]  /*845c0*/  @!UPT UIADD3 URZ, URZ, URZ, URZ ;  /* 0x0000003f3f3ff290 */ /* 0x000ff2000fffe03f */
[----:B------:R0:W-:Y:S04]  /*845d0*/  STL.64 [R1+0x880], R20 ;  /* 0x0008801401007387 */ /* 0x0001e80000100a00 */
[----:B------:R2:W-:Y:S04]  /*845e0*/  STL.64 [R1+0x888], R22 ;  /* 0x0008881601007387 */ /* 0x0005e80000100a00 */
[----:B------:R-:W3:Y:S04]  /*845f0*/  LDL.LU R24, [R1+0x3a0] ;  /* 0x0003a00001187983 */ /* 0x000ee80000300800 */
[----:B------:R-:W3:Y:S04]  /*84600*/  LDL.LU R25, [R1+0x3a4] ;  /* 0x0003a40001197983 */ /* 0x000ee80000300800 */
[----:B-1----:R-:W3:Y:S04]  /*84610*/  LDL.LU R26, [R1+0x3a8] ;  /* 0x0003a800011a7983 */ /* 0x002ee80000300800 */
[----:B------:R-:W3:Y:S04]  /*84620*/  LDL.LU R27, [R1+0x3ac] ;  /* 0x0003ac00011b7983 */ /* 0x000ee80000300800 */
[----:B0-----:R-:W3:Y:S04]  /*84630*/  LDL.LU R20, [R1+0x3e0] ;  /* 0x0003e00001147983 */ /* 0x001ee80000300800 */
[----:B------:R-:W3:Y:S04]  /*84640*/  LDL.LU R21, [R1+0x3e4] ;  /* 0x0003e40001157983 */ /* 0x000ee80000300800 */
[----:B--2---:R-:W2:Y:S04]  /*84650*/  LDL.LU R22, [R1+0x3e8] ;  /* 0x0003e80001167983 */ /* 0x004ea80000300800 */
[----:B------:R-:W2:Y:S04]  /*84660*/  LDL.LU R23, [R1+0x3ec] ;  /* 0x0003ec0001177983 */ /* 0x000ea80000300800 */
[----:B--2---:R-:W-:Y:S04]  /*84670*/  STL.64 [R1+0x5c40], R22 ;  /* 0x005c401601007387 */ /* 0x004fe80000100a00 */
[----:B---3--:R0:W-:Y:S04]  /*84680*/  STL.64 [R1+0x5c38], R20 ;  /* 0x005c381401007387 */ /* 0x0081e80000100a00 */
[----:B0-----:R-:W2:Y:S04]  /*84690*/  LDL.64 R20, [R1+0x30] ;  /* 0x0000300001147983 */ /* 0x001ea80000100a00 */
[----:B------:R-:W-:Y:S04]  /*846a0*/  STL.64 [R1+0x5c10], R26 ;  /* 0x005c101a01007387 */ /* 0x000fe80000100a00 */
[----:B------:R0:W-:Y:S04]  /*846b0*/  STL.64 [R1+0x5c08], R24 ;  /* 0x005c081801007387 */ /* 0x0001e80000100a00 */
[----:B0-----:R-:W3:Y:S04]  /*846c0*/  LDL.64 R24, [R1+0x10] ;  /* 0x0000100001187983 */ /* 0x001ee80000100a00 */
[----:B---3--:R0:W-:Y:S04]  /*846d0*/  STL.64 [R1+0x5c98], R24 ;  /* 0x005c981801007387 */ /* 0x0081e80000100a00 */
[----:B0-----:R-:W4:Y:S02]  /*846e0*/  LDL.64 R24, [R1+0x40] ;  /* 0x0000400001187983 */ /* 0x001f240000100a00 */
[C---:B----4-:R-:W-:Y:S01]  /*846f0*/  HMMA.16816.F32 R8, R12.reuse, R24, R8 ;  /* 0x000000180c08723c */ /* 0x050fe20000001808 */
[----:B------:R-:W-:Y:S01]  /*84700*/  MOV R2, R24 ;  /* 0x0000001800027202 */ /* 0x000fe20000000f00 */
[----:B------:R-:W-:Y:S11]  /*84710*/  IMAD.MOV.U32 R0, RZ, RZ, R25 ;  /* 0x000000ffff007224 */ /* 0x000ff600078e0019 */
[----:B------:R-:W-:Y:S10]  /*84720*/  @!UPT UIADD3 URZ, URZ, URZ, URZ ;  /* 0x0000003f3f3ff290 */ /* 0x000ff4000fffe03f */
[----:B------:R0:W-:Y:S04]  /*84730*/  STL.64 [R1+0x870], R8 ;  /* 0x0008700801007387 */ /* 0x0001e80000100a00 */
[----:B------:R-:W-:Y:S04]  /*84740*/  STL.64 [R1+0x878], R10 ;  /* 0x0008780a01007387 */ /* 0x000fe80000100a00 */
[----:B0-----:R-:W3:Y:S04]  /*84750*/  LDL.LU.64 R8, [R1+0x5cc8] ;  /* 0x005cc80001087983 */ /* 0x001ee80000300a00 */
[----:B------:R-:W4:Y:S01]  /*84760*/  LDL.64 R24, [R1+0x20] ;  /* 0x0000200001187983 */ /* 0x000f220000100a00 */
[----:B--2---:R-:W-:Y:S01]  /*84770*/  HMMA.16816.F32 R16, R12, R20, R16 ;  /* 0x000000140c10723c */ /* 0x004fe20000001810 */
[----:B------:R-:W-:-:S02]  /*84780*/  MOV R4, R7 ;  /* 0x0000000700047202 */ /* 0x000fc40000000f00 */
[----:B------:R-:W-:Y:S01]  /*84790*/  MOV R5, R6 ;  /* 0x0000000600057202 */ /* 0x000fe20000000f00 */
[----:B----4-:R0:W-:Y:S11]  /*847a0*/  STL.64 [R1+0x5cc0], R24 ;  /* 0x005cc01801007387 */ /* 0x0101f60000100a00 */
[----:B------:R-:W-:Y:S08]  /*847b0*/  @!UPT UIADD3 URZ, URZ, URZ, URZ ;  /* 0x0000003f3f3ff290 */ /* 0x000ff0000fffe03f */
[----:B------:R-:W-:Y:S04]  /*847c0*/  STL.64 [R1+0x860], R16 ;  /* 0x0008601001007387 */ /* 0x000fe80000100a00 */
[----:B------:R-:W-:Y:S04]  /*847d0*/  STL.64 [R1+0x868], R18 ;  /* 0x0008681201007387 */ /* 0x000fe80000100a00 */
[----:B0-----:R-:W3:Y:S04]  /*847e0*/  LDL.LU R24, [R1+0x260] ;  /* 0x0002600001187983 */ /* 0x001ee80000300800 */
[----:B------:R-:W3:Y:S04]  /*847f0*/  LDL.LU R25, [R1+0x264] ;  /* 0x0002640001197983 */ /* 0x000ee80000300800 */
[----:B------:R-:W3:Y:S04]  /*84800*/  LDL.LU R26, [R1+0x268] ;  /* 0x00026800011a7983 */ /* 0x000ee80000300800 */
[----:B------:R-:W3:Y:S04]  /*84810*/  LDL.LU R27, [R1+0x26c] ;  /* 0x00026c00011b7983 */ /* 0x000ee80000300800 */
[----:B------:R0:W-:Y:S04]  /*84820*/  STL.64 [R1+0x5ca0], R4 ;  /* 0x005ca00401007387 */ /* 0x0001e80000100a00 */
        /* <DEDUP_REMOVED lines=19> */
[----:B------:R-:W2:Y:S04]  /*84960*/  LDL.LU R18, [R1+0x248] ;  /* 0x0002480001127983 */ /* 0x000ea80000300800 */
[----:B------:R-:W2:Y:S04]  /*84970*/  LDL.LU R19, [R1+0x24c] ;  /* 0x00024c0001137983 */ /* 0x000ea80000300800 */
[----:B------:R0:W-:Y:S02]  /*84980*/  STL.64 [R1+0x5c50], R20 ;  /* 0x005c501401007387 */ /* 0x0001e40000100a00 */
[----:B0-----:R-:W-:Y:S01]  /*84990*/  MOV R20, R2 ;  /* 0x0000000200147202 */ /* 0x001fe20000000f00 */
[----:B------:R-:W-:-:S05]  /*849a0*/  IMAD.MOV.U32 R21, RZ, RZ, R0 ;  /* 0x000000ffff157224 */ /* 0x000fca00078e0000 */
[----:B------:R0:W-:Y:S01]  /*849b0*/  STL.64 [R1+0x5c68], R20 ;  /* 0x005c681401007387 */ /* 0x0001e20000100a00 */
[----:B------:R-:W-:Y:S02]  /*849c0*/  MOV R2, R8 ;  /* 0x0000000800027202 */ /* 0x000fe40000000f00 */
[----:B------:R-:W-:Y:S01]  /*849d0*/  MOV R0, R9 ;  /* 0x0000000900007202 */ /* 0x000fe20000000f00 */
[----:B0-----:R-:W3:Y:S04]  /*849e0*/  LDL.LU R20, [R1+0x360] ;  /* 0x0003600001147983 */ /* 0x001ee80000300800 */
[----:B------:R-:W3:Y:S04]  /*849f0*/  LDL.LU R21, [R1+0x364] ;  /* 0x0003640001157983 */ /* 0x000ee80000300800 */
[----:B------:R-:W3:Y:S04]  /*84a00*/  LDL.LU R22, [R1+0x368] ;  /* 0x0003680001167983 */ /* 0x000ee80000300800 */
[----:B------:R-:W3:Y:S04]  /*84a10*/  LDL.LU R23, [R1+0x36c] ;  /* 0x00036c0001177983 */ /* 0x000ee80000300800 */
[----:B------:R-:W4:Y:S04]  /*84a20*/  LDL.LU.64 R24, [R1+0x5cc0] ;  /* 0x005cc00001187983 */ /* 0x000f280000300a00 */
[----:B------:R0:W-:Y:S04]  /*84a30*/  STL.64 [R1+0x850], R12 ;  /* 0x0008500c01007387 */ /* 0x0001e80000100a00 */
[----:B------:R-:W-:Y:S04]  /*84a40*/  STL.64 [R1+0x858], R14 ;  /* 0x0008580e01007387 */ /* 0x000fe80000100a00 */
[----:B------:R-:W4:Y:S04]  /*84a50*/  LDL.LU.64 R10, [R1+0x5cb8] ;  /* 0x005cb800010a7983 */ /* 0x000f280000300a00 */
[----:B------:R-:W4:Y:S01]  /*84a60*/  LDL.LU.64 R8, [R1+0x5cb0] ;  /* 0x005cb00001087983 */ /* 0x000f220000300a00 */
[----:B0-----:R-:W-:Y:S01]  /*84a70*/  MOV R12, R28 ;  /* 0x0000001c000c7202 */ /* 0x001fe20000000f00 */
[----:B------:R-:W-:-:S02]  /*84a80*/  IMAD.MOV.U32 R13, RZ, RZ, R3 ;  /* 0x000000ffff0d7224 */ /* 0x000fc400078e0003 */
[----:B------:R-:W2:Y:S01]  /*84a90*/  LDL.LU R28, [R1+0x5ca8] ;  /* 0x005ca800011c7983 */ /* 0x000ea20000300800 */
[----:B----4-:R-:W-:Y:S01]  /*84aa0*/  HMMA.16816.F32 R4, R8, R24, R4 ;  /* 0x000000180804723c */ /* 0x010fe20000001804 */
[----:B------:R-:W-:Y:S11]  /*84ab0*/  MOV R3, R25 ;  /* 0x0000001900037202 */ /* 0x000ff60000000f00 */
[----:B------:R-:W-:Y:S11]  /*84ac0*/  @!UPT UIADD3 URZ, URZ, URZ, URZ ;  /* 0x0000003f3f3ff290 */ /* 0x000ff6000fffe03f */
[----:B------:R0:W-:Y:S04]  /*84ad0*/  STL.64 [R1+0x840], R4 ;  /* 0x0008400401007387 */ /* 0x0001e80000100a00 */
[----:B------:R1:W-:Y:S04]  /*84ae0*/  STL.64 [R1+0x848], R6 ;  /* 0x0008480601007387 */ /* 0x0003e80000100a00 */
[----:B0-----:R-:W4:Y:S01]  /*84af0*/  LDL.LU.64 R4, [R1+0x5ca0] ;  /* 0x005ca00001047983 */ /* 0x001f220000300a00 */
[----:B-1----:R-:W-:-:S03]  /*84b00*/  MOV R6, R24 ;  /* 0x0000001800067202 */ /* 0x002fc60000000f00 */
[----:B------:R-:W2:Y:S02]  /*84b10*/  LDL.LU.64 R24, [R1+0x5c98] ;  /* 0x005c980001187983 */ /* 0x000ea40000300a00 */
[----:B--2---:R-:W-:Y:S11]  /*84b20*/  HMMA.16816.F32 R16, R8, R24, R16 ;  /* 0x000000180810723c */ /* 0x004ff60000001810 */
[----:B------:R-:W-:Y:S11]  /*84b30*/  @!UPT UIADD3 URZ, URZ, URZ, URZ ;  /* 0x0000003f3f3ff290 */ /* 0x000ff6000fffe03f */
[----:B------:R-:W-:Y:S01]  /*84b40*/  @!UPT UIADD3 URZ, URZ, URZ, URZ ;  /* 0x0000003f3f3ff290 */ /* 0x000fe2000fffe03f */
[----:B------:R-:W-:Y:S04]  /*84b50*/  STL.64 [R1+0x830], R16 ;  /* 0x0008301001007387 */ /* 0x000fe80000100a00 */
[----:B------:R0:W-:Y:S04]  /*84b60*/  STL.64 [R1+0x838], R18 ;  /* 0x0008381201007387 */ /* 0x0001e80000100a00 */
[----:B0-----:R-:W4:Y:S04]  /*84b70*/  LDL.LU.64 R18, [R1+0x5c90] ;  /* 0x005c900001127983 */ /* 0x001f280000300a00 */
[----:B------:R-:W4:Y:S04]  /*84b80*/  LDL.LU.64 R16, [R1+0x5c88] ;  /* 0x005c880001107983 */ /* 0x000f280000300a00 */
[----:B------:R0:W-:Y:S02]  /*84b90*/  STL.64 [R1+0x5c18], R24 ;  /* 0x005c181801007387 */ /* 0x0001e40000100a00 */
[----:B0-----:R-:W-:Y:S01]  /*84ba0*/  MOV R24, R6 ;  /* 0x0000000600187202 */ /* 0x001fe20000000f00 */
[----:B------:R-:W-:-:S05]  /*84bb0*/  IMAD.MOV.U32 R25, RZ, RZ, R3 ;  /* 0x000000ffff197224 */ /* 0x000fca00078e0003 */
        /* <DEDUP_REMOVED lines=12> */
[----:B------:R-:W4:Y:S04]  /*84c80*/  LDL.LU.64 R18, [R1+0x5c80] ;  /* 0x005c800001127983 */ /* 0x000f280000300a00 */
[----:B------:R-:W4:Y:S04]  /*84c90*/  LDL.LU.64 R16, [R1+0x5c78] ;  /* 0x005c780001107983 */ /* 0x000f280000300a00 */
[----:B------:R0:W-:Y:S04]  /*84ca0*/  STL.64 [R1+0x820], R4 ;  /* 0x0008200401007387 */ /* 0x0001e80000100a00 */
[----:B------:R-:W-:Y:S04]  /*84cb0*/  STL.64 [R1+0x828], R6 ;  /* 0x0008280601007387 */ /* 0x000fe80000100a00 */
[----:B0-----:R-:W4:Y:S01]  /*84cc0*/  LDL.LU.64 R4, [R1+0x5c70] ;  /* 0x005c700001047983 */ /* 0x001f220000300a00 */
[C---:B---3--:R-:W-:Y:S08]  /*84cd0*/  HMMA.16816.F32 R12, R8.reuse, R12, R20 ;  /* 0x0000000c080c723c */ /* 0x048ff00000001814 */
[C---:B----4-:R-:W-:Y:S01]  /*84ce0*/  HMMA.16816.F32 R16, R8.reuse, R4, R16 ;  /* 0x000000040810723c */ /* 0x050fe20000001810 */
[----:B------:R0:W-:Y:S04]  /*84cf0*/  STL.64 [R1+0x5c20], R4 ;  /* 0x005c200401007387 */ /* 0x0001e80000100a00 */
[----:B0-----:R-:W3:Y:S11]  /*84d00*/  LDL.LU R4, [R1+0x3d0] ;  /* 0x0003d00001047983 */ /* 0x001ef60000300800 */
[----:B------:R-:W-:Y:S07]  /*84d10*/  @!UPT UIADD3 URZ, URZ, URZ, URZ ;  /* 0x0000003f3f3ff290 */ /* 0x000fee000fffe03f */
[----:B------:R-:W-:Y:S04]  /*84d20*/  STL.64 [R1+0x810], R16 ;  /* 0x0008101001007387 */ /* 0x000fe80000100a00 */
[----:B------:R-:W-:Y:S04]  /*84d30*/  STL.64 [R1+0x818], R18 ;  /* 0x0008181201007387 */ /* 0x000fe80000100a00 */
[----:B------:R-:W0:Y:S04]  /*84d40*/  LDSM.16.M88.4 R16, [R29+0x69000] ;  /* 0x069000001d10783b */ /* 0x000e280000000200 */
[----:B------:R-:W3:Y:S04]  /*84d50*/  LDL.LU R5, [R1+0x3d4] ;  /* 0x0003d40001057983 */ /* 0x000ee80000300800 */
[----:B------:R-:W3:Y:S04]  /*84d60*/  LDL.LU R6, [R1+0x3d8] ;  /* 0x0003d80001067983 */ /* 0x000ee80000300800 */
[----:B------:R-:W3:Y:S04]  /*84d70*/  LDL.LU R7, [R1+0x3dc] ;  /* 0x0003dc0001077983 */ /* 0x000ee80000300800 */
[----:B0-----:R-:W-:Y:S04]  /*84d80*/  STL.64 [R1+0x5be8], R18 ;  /* 0x005be81201007387 */ /* 0x001fe80000100a00 */
[----:B------:R0:W-:Y:S04]  /*84d90*/  STL.64 [R1+0x5be0], R16 ;  /* 0x005be01001007387 */ /* 0x0001e80000100a00 */
[----:B0-----:R-:W4:Y:S04]  /*84da0*/  LDL.64 R16, [R1] ;  /* 0x0000000001107983 */ /* 0x001f280000100a00 */
[----:B------:R-:W2:Y:S04]  /*84db0*/  LDL.LU.64 R20, [R1+0x5c68] ;  /* 0x005c680001147983 */ /* 0x000ea80000300a00 */
[----:B------:R-:W-:Y:S04]  /*84dc0*/  STL.64 [R1+0x800], R12 ;  /* 0x0008000c01007387 */ /* 0x000fe80000100a00 */
[----:B------:R-:W-:Y:S04]  /*84dd0*/  STL.64 [R1+0x808], R14 ;  /* 0x0008080e01007387 */ /* 0x000fe80000100a00 */
[----:B------:R-:W0:Y:S04]  /*84de0*/  LDSM.16.M88.4 R12, [R29+0x6a000] ;  /* 0x06a000001d0c783b */ /* 0x000e280000000200 */
[----:B0-----:R-:W-:Y:S04]  /*84df0*/  STL.64 [R1+0x5b80], R14 ;  /* 0x005b800e01007387 */ /* 0x001fe80000100a00 */
        /* <DEDUP_REMOVED lines=8> */
[----:B------:R-:W-:Y:S02]  /*84e80*/  MOV R12, R2 ;  /* 0x00000002000c7202 */ /* 0x000fe40000000f00 */
[----:B------:R-:W-:Y:S01]  /*84e90*/  MOV R13, R0 ;  /* 0x00000000000d7202 */ /* 0x000fe20000000f00 */
[C---:B--2---:R-:W-:Y:S01]  /*84ea0*/  HMMA.16816.F32 R24, R8.reuse, R20, R24 ;  /* 0x000000140818723c */ /* 0x044fe20000001818 */
[----:B------:R-:W-:Y:S01]  /*84eb0*/  MOV R2, R20 ;  /* 0x0000001400027202 */ /* 0x000fe20000000f00 */
[----:B------:R-:W-:Y:S11]  /*84ec0*/  IMAD.MOV.U32 R0, RZ, RZ, R21 ;  /* 0x000000ffff007224 */ /* 0x000ff600078e0015 */
[----:B------:R-:W-:Y:S10]  /*84ed0*/  @!UPT UIADD3 URZ, URZ, URZ, URZ ;  /* 0x0000003f3f3ff290 */ /* 0x000ff4000fffe03f */
[----:B------:R0:W-:Y:S04]  /*84ee0*/  STL.64 [R1+0x7e0], R24 ;  /* 0x0007e01801007387 */ /* 0x0001e80000100a00 */
[----:B------:R-:W-:Y:S04]  /*84ef0*/  STL.64 [R1+0x7e8], R26 ;  /* 0x0007e81a01007387 */ /* 0x000fe80000100a00 */
[----:B0-----:R-:W3:Y:S04]  /*84f00*/  LDL.LU.64 R24, [R1+0x5c48] ;  /* 0x005c480001187983 */ /* 0x001ee80000300a00 */
[----:B------:R-:W2:Y:S04]  /*84f10*/  LDL.LU.64 R22, [R1+0x5c40] ;  /* 0x005c400001167983 */ /* 0x000ea80000300a00 */
        /* <DEDUP_REMOVED lines=10> */
[----:B------:R-:W2:Y:S04]  /*84fc0*/  LDL.LU R11, [R1+0x3cc] ;  /* 0x0003cc00010b7983 */ /* 0x000ea80000300800 */
[----:B------:R0:W-:Y:S04]  /*84fd0*/  STL.64 [R1+0x5bf0], R12 ;  /* 0x005bf00c01007387 */ /* 0x0001e80000100a00 */
[----:B0-----:R-:W4:Y:S04]  /*84fe0*/  LDL.LU R12, [R1+0x3b0] ;  /* 0x0003b000010c7983 */ /* 0x001f280000300800 */
[----:B------:R-:W4:Y:S04]  /*84ff0*/  LDL.LU R13, [R1+0x3b4] ;  /* 0x0003b400010d7983 */ /* 0x000f280000300800 */
[----:B------:R-:W4:Y:S04]  /*85000*/  LDL.LU R14, [R1+0x3b8] ;  /* 0x0003b800010e7983 */ /* 0x000f280000300800 */
[----:B------:R-:W4:Y:S01]  /*85010*/  LDL.LU R15, [R1+0x3bc] ;  /* 0x0003bc00010f7983 */ /* 0x000f220000300800 */
[C---:B---3--:R-:W-:Y:S03]  /*85020*/  HMMA.16816.F32 R24, R20.reuse, R24, R4 ;  /* 0x000000181418723c */ /* 0x048fe60000001804 */
[----:B------:R-:W3:Y:S11]  /*85030*/  LDL.LU.64 R4, [R1+0x5c20] ;  /* 0x005c200001047983 */ /* 0x000ef60000300a00 */
[----:B------:R-:W-:Y:S09]  /*85040*/  @!UPT UIADD3 URZ, URZ, URZ, URZ ;  /* 0x0000003f3f3ff290 */ /* 0x000ff2000fffe03f */
[----:B------:R0:W-:Y:S04]  /*85050*/  STL.64 [R1+0x7c0], R24 ;  /* 0x0007c01801007387 */ /* 0x0001e80000100a00 */
[----:B------:R1:W-:Y:S04]  /*85060*/  STL.64 [R1+0x7c8], R26 ;  /* 0x0007c81a01007387 */ /* 0x0003e80000100a00 */
[----:B0-----:R-:W2:Y:S02]  /*85070*/  LDL.LU.64 R24, [R1+0x5c18] ;  /* 0x005c180001187983 */ /* 0x001ea40000300a00 */
[----:B--2---:R-:W-:Y:S11]  /*85080*/  HMMA.16816.F32 R8, R20, R24, R8 ;  /* 0x000000181408723c */ /* 0x004ff60000001808 */
[----:B------:R-:W-:Y:S11]  /*85090*/  @!UPT UIADD3 URZ, URZ, URZ, URZ ;  /* 0x0000003f3f3ff290 */ /* 0x000ff6000fffe03f */
[----:B------:R-:W-:Y:S01]  /*850a0*/  @!UPT UIADD3 URZ, URZ, URZ, URZ ;  /* 0x0000003f3f3ff290 */ /* 0x000fe2000fffe03f */
[----:B------:R-:W-:Y:S04]  /*850b0*/  STL.64 [R1+0x7b0], R8 ;  /* 0x0007b00801007387 */ /* 0x000fe80000100a00 */
[----:B------:R0:W-:Y:S04]  /*850c0*/  STL.64 [R1+0x7b8], R10 ;  /* 0x0007b80a01007387 */ /* 0x0001e80000100a00 */
[----:B-1----:R-:W3:Y:S01]  /*850d0*/  LDL.LU.64 R26, [R1+0x5c10] ;  /* 0x005c1000011a7983 */ /* 0x002ee20000300a00 */
[----:B0-----:R-:W-:Y:S02]  /*850e0*/  MOV R11, R24 ;  /* 0x00000018000b7202 */ /* 0x001fe40000000f00 */
[----:B------:R-:W-:-:S02]  /*850f0*/  MOV R10, R25 ;  /* 0x00000019000a7202 */ /* 0x000fc40000000f00 */
[----:B------:R-:W3:Y:S01]  /*85100*/  LDL.LU.64 R24, [R1+0x5c08] ;  /* 0x005c080001187983 */ /* 0x000ee20000300a00 */
[C---:B----4-:R-:W-:Y:S03]  /*85110*/  HMMA.16816.F32 R12, R20.reuse, R16, R12 ;  /* 0x00000010140c723c */ /* 0x050fe6000000180c */
[----:B------:R-:W2:Y:S01]  /*85120*/  LDL.64 R8, [R1+0x50] ;  /* 0x0000500001087983 */ /* 0x000ea20000100a00 */
[----:B------:R-:W-:Y:S11]  /*85130*/  IMAD.MOV.U32 R3, RZ, RZ, R17 ;  /* 0x000000ffff037224 */ /* 0x000ff600078e0011 */
[----:B------:R-:W-:Y:S08]  /*85140*/  @!UPT UIADD3 URZ, URZ, URZ, URZ ;  /* 0x0000003f3f3ff290 */ /* 0x000ff0000fffe03f */
[----:B------:R-:W-:Y:S04]  /*85150*/  STL.64 [R1+0x7a0], R12 ;  /* 0x0007a00c01007387 */ /* 0x000fe80000100a00 */
[----:B------:R0:W-:Y:S02]  /*85160*/  STL.64 [R1+0x7a8], R14 ;  /* 0x0007a80e01007387 */ /* 0x0001e40000100a00 */
[----:B0-----:R-:W-:Y:S02]  /*85170*/  MOV R14, R16 ;  /* 0x00000010000e7202 */ /* 0x001fe40000000f00 */
[----:B---3--:R-:W-:Y:S01]  /*85180*/  HMMA.16816.F32 R16, R20, R4, R24 ;  /* 0x000000041410723c */ /* 0x008fe20000001818 */
[----:B------:R-:W3:Y:S11]  /*85190*/  LDL.LU R24, [R1+0x420] ;  /* 0x0004200001187983 */ /* 0x000ef60000300800 */
[----:B------:R-:W-:Y:S11]  /*851a0*/  @!UPT UIADD3 URZ, URZ, URZ, URZ ;  /* 0x0000003f3f3ff290 */ /* 0x000ff6000fffe03f */
[----:B------:R-:W-:Y:S04]  /*851b0*/  STL.64 [R1+0x780], R16 ;  /* 0x0007801001007387 */ /* 0x000fe80000100a00 */
[----:B------:R-:W-:Y:S04]  /*851c0*/  STL.64 [R1+0x788], R18 ;  /* 0x0007881201007387 */ /* 0x000fe80000100a00 */
[----:B------:R-:W3:Y:S04]  /*851d0*/  LDL.LU R25, [R1+0x424] ;  /* 0x0004240001197983 */ /* 0x000ee80000300800 */
[----:B------:R-:W3:Y:S04]  /*851e0*/  LDL.LU R26, [R1+0x428] ;  /* 0x00042800011a7983 */ /* 0x000ee80000300800 */
[----:B------:R-:W3:Y:S04]  /*851f0*/  LDL.LU R27, [R1+0x42c] ;  /* 0x00042c00011b7983 */ /* 0x000ee80000300800 */
[----:B------:R0:W-:Y:S04]  /*85200*/  STL.64 [R1+0x5bb0], R4 ;  /* 0x005bb00401007387 */ /* 0x0001e80000100a00 */
[----:B0-----:R-:W4:Y:S04]  /*85210*/  LDL.LU R4, [R1+0x470] ;  /* 0x0004700001047983 */ /* 0x001f280000300800 */
[----:B------:R-:W4:Y:S04]  /*85220*/  LDL.LU R5, [R1+0x474] ;  /* 0x0004740001057983 */ /* 0x000f280000300800 */
[----:B------:R-:W2:Y:S04]  /*85230*/  LDL.LU R6, [R1+0x478] ;  /* 0x0004780001067983 */ /* 0x000ea80000300800 */
[----:B------:R-:W2:Y:S04]  /*85240*/  LDL.LU R7, [R1+0x47c] ;  /* 0x00047c0001077983 */ /* 0x000ea80000300800 */
[----:B--2---:R-:W-:Y:S04]  /*85250*/  STL.64 [R1+0x5bc0], R6 ;  /* 0x005bc00601007387 */ /* 0x004fe80000100a00 */
[----:B----4-:R0:W-:Y:S04]  /*85260*/  STL.64 [R1+0x5bb8], R4 ;  /* 0x005bb80401007387 */ /* 0x0101e80000100a00 */
[----:B------:R-:W2:Y:S04]  /*85270*/  LDL.LU R16, [R1+0x4a0] ;  /* 0x0004a00001107983 */ /* 0x000ea80000300800 */
[----:B------:R-:W2:Y:S04]  /*85280*/  LDL.LU R17, [R1+0x4a4] ;  /* 0x0004a40001117983 */ /* 0x000ea80000300800 */
[----:B------:R-:W4:Y:S04]  /*85290*/  LDL.LU R18, [R1+0x4a8] ;  /* 0x0004a80001127983 */ /* 0x000f280000300800 */
[----:B------:R-:W4:Y:S01]  /*852a0*/  LDL.LU R19, [R1+0x4ac] ;  /* 0x0004ac0001137983 */ /* 0x000f220000300800 */
[----:B0-----:R-:W-:-:S02]  /*852b0*/  MOV R4, R11 ;  /* 0x0000000b00047202 */ /* 0x001fc40000000f00 */
[----:B------:R-:W-:Y:S01]  /*852c0*/  MOV R5, R10 ;  /* 0x0000000a00057202 */ /* 0x000fe20000000f00 */
[----:B----4-:R-:W-:Y:S04]  /*852d0*/  STL.64 [R1+0x5c00], R18 ;  /* 0x005c001201007387 */ /* 0x010fe80000100a00 */
[----:B--2---:R0:W-:Y:S04]  /*852e0*/  STL.64 [R1+0x5bf8], R16 ;  /* 0x005bf81001007387 */ /* 0x0041e80000100a00 */
[----:B0-----:R-:W2:Y:S04]  /*852f0*/  LDL.LU R16, [R1+0x4b0] ;  /* 0x0004b00001107983 */ /* 0x001ea80000300800 */
[----:B------:R-:W2:Y:S04]  /*85300*/  LDL.LU R17, [R1+0x4b4] ;  /* 0x0004b40001117983 */ /* 0x000ea80000300800 */
[----:B------:R-:W2:Y:S04]  /*85310*/  LDL.LU R18, [R1+0x4b8] ;  /* 0x0004b80001127983 */ /* 0x000ea80000300800 */
[----:B------:R-:W2:Y:S04]  /*85320*/  LDL.LU R19, [R1+0x4bc] ;  /* 0x0004bc0001137983 */ /* 0x000ea80000300800 */
[----:B------:R0:W-:Y:S04]  /*85330*/  STL.64 [R1+0x5bd8], R4 ;  /* 0x005bd80401007387 */ /* 0x0001e80000100a00 */
[----:B0-----:R-:W4:Y:S04]  /*85340*/  LDL.LU R4, [R1+0x390] ;  /* 0x0003900001047983 */ /* 0x001f280000300800 */
[----:B------:R-:W4:Y:S04]  /*85350*/  LDL.LU R5, [R1+0x394] ;  /* 0x0003940001057983 */ /* 0x000f280000300800 */
[----:B------:R-:W4:Y:S04]  /*85360*/  LDL.LU R6, [R1+0x398] ;  /* 0x0003980001067983 */ /* 0x000f280000300800 */
[----:B------:R-:W4:Y:S01]  /*85370*/  LDL.LU R7, [R1+0x39c] ;  /* 0x00039c0001077983 */ /* 0x000f220000300800 */
[----:B------:R-:W-:Y:S01]  /*85380*/  MOV R12, R2 ;  /* 0x00000002000c7202 */ /* 0x000fe20000000f00 */
[----:B------:R-:W-:Y:S01]  /*85390*/  IMAD.MOV.U32 R13, RZ, RZ, R0 ;  /* 0x000000ffff0d7224 */ /* 0x000fe200078e0000 */
[----:B------:R-:W-:-:S02]  /*853a0*/  MOV R2, R8 ;  /* 0x0000000800027202 */ /* 0x000fc40000000f00 */
[----:B------:R-:W-:Y:S01]  /*853b0*/  MOV R0, R9 ;  /* 0x0000000900007202 */ /* 0x000fe20000000f00 */
[C---:B----4-:R-:W-:Y:S01]  /*853c0*/  HMMA.16816.F32 R4, R20.reuse, R8, R4 ;  /* 0x000000081404723c */ /* 0x050fe20000001804 */
[----:B------:R-:W0:Y:S11]  /*853d0*/  LDSM.16.M88.4 R8, [R29+0x6b000] ;  /* 0x06b000001d08783b */ /* 0x000e360000000200 */
[----:B------:R-:W-:Y:S11]  /*853e0*/  @!UPT UIADD3 URZ, URZ, URZ, URZ ;  /* 0x0000003f3f3ff290 */ /* 0x000ff6000fffe03f */
[----:B------:R1:W-:Y:S04]  /*853f0*/  STL.64 [R1+0x760], R4 ;  /* 0x0007600401007387 */ /* 0x0003e80000100a00 */
[----:B------:R-:W-:Y:S04]  /*85400*/  STL.64 [R1+0x768], R6 ;  /* 0x0007680601007387 */ /* 0x000fe80000100a00 */
[----:B-1----:R-:W4:Y:S04]  /*85410*/  LDL.64 R4, [R1+0x20] ;  /* 0x0000200001047983 */ /* 0x002f280000100a00 */
[----:B0-----:R-:W-:Y:S04]  /*85420*/  STL.64 [R1+0x5af8], R10 ;  /* 0x005af80a01007387 */ /* 0x001fe80000100a00 */
[----:B------:R0:W-:Y:S04]  /*85430*/  STL.64 [R1+0x5af0], R8 ;  /* 0x005af00801007387 */ /* 0x0001e80000100a00 */
[----:B0-----:R-:W3:Y:S02]  /*85440*/  LDL.64 R8, [R1+0x40] ;  /* 0x0000400001087983 */ /* 0x001ee40000100a00 */
[----:B---3--:R-:W-:Y:S02]  /*85450*/  HMMA.16816.F32 R24, R20, R8, R24 ;  /* 0x000000081418723c */ /* 0x008fe40000001818 */
[----:B------:R0:W-:Y:S04]  /*85460*/  STL.64 [R1+0x5b98], R8 ;  /* 0x005b980801007387 */ /* 0x0001e80000100a00 */
[----:B0-----:R-:W3:Y:S11]  /*85470*/  LDL.LU R8, [R1+0x450] ;  /* 0x0004500001087983 */ /* 0x001ef60000300800 */
[----:B------:R-:W-:Y:S06]  /*85480*/  @!UPT UIADD3 URZ, URZ, URZ, URZ ;  /* 0x0000003f3f3ff290 */ /* 0x000fec000fffe03f */
[----:B------:R-:W-:Y:S04]  /*85490*/  STL.64 [R1+0x740], R24 ;  /* 0x0007401801007387 */ /* 0x000fe80000100a00 */
[----:B------:R-:W-:Y:S04]  /*854a0*/  STL.64 [R1+0x748], R26 ;  /* 0x0007481a01007387 */ /* 0x000fe80000100a00 */
[----:B------:R-:W3:Y:S04]  /*854b0*/  LDL.LU R9, [R1+0x454] ;  /* 0x0004540001097983 */ /* 0x000ee80000300800 */
[----:B------:R-:W2:Y:S04]  /*854c0*/  LDL.LU R10, [R1+0x458] ;  /* 0x00045800010a7983 */ /* 0x000ea80000300800 */
[----:B------:R-:W2:Y:S04]  /*854d0*/  LDL.LU R11, [R1+0x45c] ;  /* 0x00045c00010b7983 */ /* 0x000ea80000300800 */
[----:B------:R-:W0:Y:S04]  /*854e0*/  LDSM.16.M88.4 R24, [R29+0x6c000] ;  /* 0x06c000001d18783b */ /* 0x000e280000000200 */
[----:B--2---:R-:W-:Y:S04]  /*854f0*/  STL.64 [R1+0x5ba8], R10 ;  /* 0x005ba80a01007387 */ /* 0x004fe80000100a00 */
[----:B---3--:R1:W-:Y:S04]  /*85500*/  STL.64 [R1+0x5ba0], R8 ;  /* 0x005ba00801007387 */ /* 0x0083e80000100a00 */
        /* <DEDUP_REMOVED lines=10> */
[----:B0-----:R-:W-:Y:S04]  /*855b0*/  STL.64 [R1+0x5a98], R26 ;  /* 0x005a981a01007387 */ /* 0x001fe80000100a00 */
[----:B------:R0:W-:Y:S02]  /*855c0*/  STL.64 [R1+0x5a90], R24 ;  /* 0x005a901801007387 */ /* 0x0001e40000100a00 */
[----:B0-----:R-:W-:-:S02]  /*855d0*/  MOV R24, R14 ;  /* 0x0000000e00187202 */ /* 0x001fc40000000f00 */
[C---:B------:R-:W-:Y:S01]  /*855e0*/  HMMA.16816.F32 R12, R20.reuse, R12, R16 ;  /* 0x0000000c140c723c */ /* 0x040fe20000001810 */
[----:B------:R-:W3:Y:S04]  /*855f0*/  LDL.LU.64 R18, [R1+0x5c00] ;  /* 0x005c000001127983 */ /* 0x000ee80000300a00 */
[----:B------:R-:W3:Y:S11]  /*85600*/  LDL.LU.64 R16, [R1+0x5bf8] ;  /* 0x005bf80001107983 */ /* 0x000ef60000300a00 */
[----:B------:R-:W-:Y:S07]  /*85610*/  @!UPT UIADD3 URZ, URZ, URZ, URZ ;  /* 0x0000003f3f3ff290 */ /* 0x000fee000fffe03f */
[----:B------:R0:W-:Y:S04]  /*85620*/  STL.64 [R1+0x710], R12 ;  /* 0x0007100c01007387 */ /* 0x0001e80000100a00 */
[----:B------:R-:W-:Y:S04]  /*85630*/  STL.64 [R1+0x718], R14 ;  /* 0x0007180e01007387 */ /* 0x000fe80000100a00 */
[----:B0-----:R-:W3:Y:S02]  /*85640*/  LDL.LU.64 R12, [R1+0x5bf0] ;  /* 0x005bf000010c7983 */ /* 0x001ee40000300a00 */
[----:B---3--:R-:W-:Y:S02]  /*85650*/  HMMA.16816.F32 R20, R20, R12, R16 ;  /* 0x0000000c1414723c */ /* 0x008fe40000001810 */
[----:B------:R-:W3:Y:S04]  /*85660*/  LDL.LU.64 R18, [R1+0x5be8] ;  /* 0x005be80001127983 */ /* 0x000ee80000300a00 */
[----:B------:R-:W3:Y:S04]  /*85670*/  LDL.LU.64 R16, [R1+0x5be0] ;  /* 0x005be00001107983 */ /* 0x000ee80000300a00 */
[----:B------:R0:W-:Y:S04]  /*85680*/  STL.64 [R1+0x5b90], R12 ;  /* 0x005b900c01007387 */ /* 0x0001e80000100a00 */
[----:B0-----:R-:W3:Y:S09]  /*85690*/  LDL.LU R12, [R1+0x490] ;  /* 0x00049000010c7983 */ /* 0x001ef20000300800 */
[----:B------:R0:W-:Y:S04]  /*856a0*/  STL.64 [R1+0x550], R20 ;  /* 0x0005501401007387 */ /* 0x0001e80000100a00 */
[----:B------:R-:W-:Y:S04]  /*856b0*/  STL.64 [R1+0x558], R22 ;  /* 0x0005581601007387 */ /* 0x000fe80000100a00 */
[----:B------:R-:W3:Y:S04]  /*856c0*/  LDL.LU R13, [R1+0x494] ;  /* 0x00049400010d7983 */ /* 0x000ee80000300800 */
[----:B------:R-:W3:Y:S04]  /*856d0*/  LDL.LU R14, [R1+0x498] ;  /* 0x00049800010e7983 */ /* 0x000ee80000300800 */
[----:B------:R-:W3:Y:S01]  /*856e0*/  LDL.LU R15, [R1+0x49c] ;  /* 0x00049c00010f7983 */ /* 0x000ee20000300800 */
[----:B------:R-:W-:Y:S01]  /*856f0*/  IMAD.MOV.U32 R25, RZ, RZ, R3 ;  /* 0x000000ffff197224 */ /* 0x000fe200078e0003 */
[----:B----4-:R-:W-:-:S02]  /*85700*/  MOV R3, R5 ;  /* 0x0000000500037202 */ /* 0x010fc40000000f00 */
[----:B0-----:R-:W4:Y:S01]  /*85710*/  LDL.64 R20, [R1+0x30] ;  /* 0x0000300001147983 */ /* 0x001f220000100a00 */
[----:B---3--:R-:W-:Y:S11]  /*85720*/  HMMA.16816.F32 R12, R16, R4, R12 ;  /* 0x00000004100c723c */ /* 0x008ff6000000180c */
[----:B------:R-:W-:Y:S11]  /*85730*/  @!UPT UIADD3 URZ, URZ, URZ, URZ ;  /* 0x0000003f3f3ff290 */ /* 0x000ff6000fffe03f */
[----:B------:R-:W-:Y:S01]  /*85740*/  @!UPT UIADD3 URZ, URZ, URZ, URZ ;  /* 0x0000003f3f3ff290 */ /* 0x000fe2000fffe03f */
[----:B------:R0:W-:Y:S04]  /*85750*/  STL.64 [R1+0x540], R12 ;  /* 0x0005400c01007387 */ /* 0x0001e80000100a00 */
[----:B------:R-:W-:Y:S01]  /*85760*/  STL.64 [R1+0x548], R14 ;  /* 0x0005480e01007387 */ /* 0x000fe20000100a00 */
[----:B0-----:R-:W-:-:S03]  /*85770*/  MOV R12, R4 ;  /* 0x00000004000c7202 */ /* 0x001fc60000000f00 */
        /* <DEDUP_REMOVED lines=26> */
[----:B------:R-:W2:Y:S04]  /*85920*/  LDL.LU.64 R8, [R1+0x5ba0] ;  /* 0x005ba00001087983 */ /* 0x000ea80000300a00 */
[----:B------:R0:W-:Y:S02]  /*85930*/  STL.64 [R1+0x5b40], R4 ;  /* 0x005b400401007387 */ /* 0x0001e40000100a00 */
[----:B0-----:R-:W-:Y:S01]  /*85940*/  MOV R4, R2 ;  /* 0x0000000200047202 */ /* 0x001fe20000000f00 */
[----:B------:R-:W-:-:S07]  /*85950*/  IMAD.MOV.U32 R5, RZ, RZ, R0 ;  /* 0x000000ffff057224 */ /* 0x000fce00078e0000 */
[C---:B--2---:R-:W-:Y:S01]  /*85960*/  HMMA.16816.F32 R4, R16.reuse, R4, R8 ;  /* 0x000000041004723c */ /* 0x044fe20000001808 */
[----:B------:R-:W3:Y:S11]  /*85970*/  LDL.LU.64 R8, [R1+0x5b98] ;  /* 0x005b980001087983 */ /* 0x000ef60000300a00 */
[----:B------:R-:W-:Y:S11]  /*85980*/  @!UPT UIADD3 URZ, URZ, URZ, URZ ;  /* 0x0000003f3f3ff290 */ /* 0x000ff6000fffe03f */
[----:B------:R-:W-:Y:S04]  /*85990*/  STL.64 [R1+0x420], R4 ;  /* 0x0004200401007387 */ /* 0x000fe80000100a00 */
[----:B------:R3:W-:Y:S02]  /*859a0*/  STL.64 [R1+0x428], R6 ;  /* 0x0004280601007387 */ /* 0x0007e40000100a00 */
[C---:B---3--:R-:W-:Y:S01]  /*859b0*/  HMMA.16816.F32 R4, R16.reuse, R8, R24 ;  /* 0x000000081004723c */ /* 0x048fe20000001818 */
[----:B------:R-:W-:Y:S02]  /*859c0*/  MOV R2, R8 ;  /* 0x0000000800027202 */ /* 0x000fe40000000f00 */
[----:B------:R-:W-:Y:S11]  /*859d0*/  MOV R0, R9 ;  /* 0x0000000900007202 */ /* 0x000ff60000000f00 */
[----:B------:R-:W-:Y:S09]  /*859e0*/  @!UPT UIADD3 URZ, URZ, URZ, URZ ;  /* 0x0000003f3f3ff290 */ /* 0x000ff2000fffe03f */
[----:B------:R0:W-:Y:S04]  /*859f0*/  STL.64 [R1+0x410], R4 ;  /* 0x0004100401007387 */ /* 0x0001e80000100a00 */
[----:B------:R1:W-:Y:S04]  /*85a00*/  STL.64 [R1+0x418], R6 ;  /* 0x0004180601007387 */ /* 0x0003e80000100a00 */
[----:B------:R-:W2:Y:S04]  /*85a10*/  LDL.LU R8, [R1+0x5c0] ;  /* 0x0005c00001087983 */ /* 0x000ea80000300800 */
[----:B------:R-:W2:Y:S04]  /*85a20*/  LDL.LU R9, [R1+0x5c4] ;  /* 0x0005c40001097983 */ /* 0x000ea80000300800 */
[----:B------:R-:W3:Y:S04]  /*85a30*/  LDL.LU R10, [R1+0x5c8] ;  /* 0x0005c800010a7983 */ /* 0x000ee80000300800 */
[----:B------:R-:W3:Y:S04]  /*85a40*/  LDL.LU R11, [R1+0x5cc] ;  /* 0x0005cc00010b7983 */ /* 0x000ee80000300800 */
        /* <DEDUP_REMOVED lines=11> */
[----:B------:R0:W-:Y:S02]  /*85b00*/  STL.64 [R1+0x5b60], R4 ;  /* 0x005b600401007387 */ /* 0x0001e40000100a00 */
[----:B0-----:R-:W-:Y:S01]  /*85b10*/  MOV R4, R12 ;  /* 0x0000000c00047202 */ /* 0x001fe20000000f00 */
[----:B------:R-:W-:Y:S01]  /*85b20*/  IMAD.MOV.U32 R5, RZ, RZ, R3 ;  /* 0x000000ffff057224 */ /* 0x000fe200078e0003 */
[----:B------:R-:W4:Y:S04]  /*85b30*/  LDL.LU R12, [R1+0x430] ;  /* 0x00043000010c7983 */ /* 0x000f280000300800 */
[----:B------:R-:W4:Y:S04]  /*85b40*/  LDL.LU R13, [R1+0x434] ;  /* 0x00043400010d7983 */ /* 0x000f280000300800 */
[----:B------:R-:W4:Y:S04]  /*85b50*/  LDL.LU R14, [R1+0x438] ;  /* 0x00043800010e7983 */ /* 0x000f280000300800 */
[----:B------:R-:W4:Y:S04]  /*85b60*/  LDL.LU R15, [R1+0x43c] ;  /* 0x00043c00010f7983 */ /* 0x000f280000300800 */
[----:B------:R0:W-:Y:S04]  /*85b70*/  STL.64 [R1+0x5b88], R4 ;  /* 0x005b880401007387 */ /* 0x0001e80000100a00 */
[----:B0-----:R-:W2:Y:S04]  /*85b80*/  LDL.LU R4, [R1+0x510] ;  /* 0x0005100001047983 */ /* 0x001ea80000300800 */
[----:B------:R-:W2:Y:S04]  /*85b90*/  LDL.LU R5, [R1+0x514] ;  /* 0x0005140001057983 */ /* 0x000ea80000300800 */
[----:B------:R-:W2:Y:S04]  /*85ba0*/  LDL.LU R6, [R1+0x518] ;  /* 0x0005180001067983 */ /* 0x000ea80000300800 */
[----:B------:R-:W2:Y:S04]  /*85bb0*/  LDL.LU R7, [R1+0x51c] ;  /* 0x00051c0001077983 */ /* 0x000ea80000300800 */
[----:B------:R-:W2:Y:S04]  /*85bc0*/  LDL.64 R24, [R1+0x10] ;  /* 0x0000100001187983 */ /* 0x000ea80000100a00 */
[----:B--2---:R0:W-:Y:S04]  /*85bd0*/  STL.64 [R1+0x5b70], R24 ;  /* 0x005b701801007387 */ /* 0x0041e80000100a00 */
        /* <DEDUP_REMOVED lines=9> */
[----:B------:R-:W2:Y:S01]  /*85c70*/  LDL.LU R11, [R1+0x5bc] ;  /* 0x0005bc00010b7983 */ /* 0x000ea20000300800 */
[----:B----4-:R-:W-:Y:S03]  /*85c80*/  HMMA.16816.F32 R12, R16, R20, R12 ;  /* 0x00000014100c723c */ /* 0x010fe6000000180c */
[----:B--2---:R-:W-:Y:S04]  /*85c90*/  STL.64 [R1+0x5b18], R10 ;  /* 0x005b180a01007387 */ /* 0x004fe80000100a00 */
[----:B---3--:R0:W-:Y:S02]  /*85ca0*/  STL.64 [R1+0x5b10], R8 ;  /* 0x005b100801007387 */ /* 0x0081e40000100a00 */
[----:B0-----:R-:W-:-:S02]  /*85cb0*/  MOV R8, R2 ;  /* 0x0000000200087202 */ /* 0x001fc40000000f00 */
[----:B------:R-:W-:-:S05]  /*85cc0*/  MOV R9, R0 ;  /* 0x0000000000097202 */ /* 0x000fca0000000f00 */
        /* <DEDUP_REMOVED lines=11> */
[----:B------:R0:W-:Y:S04]  /*85d80*/  STL.64 [R1+0x260], R12 ;  /* 0x0002600c01007387 */ /* 0x0001e80000100a00 */
[----:B------:R-:W-:Y:S04]  /*85d90*/  STL.64 [R1+0x268], R14 ;  /* 0x0002680e01007387 */ /* 0x000fe80000100a00 */
[----:B0-----:R-:W3:Y:S04]  /*85da0*/  LDL.LU.64 R12, [R1+0x5b90] ;  /* 0x005b9000010c7983 */ /* 0x001ee80000300a00 */
[----:B------:R0:W-:Y:S04]  /*85db0*/  STL.64 [R1+0x5b20], R20 ;  /* 0x005b201401007387 */ /* 0x0001e80000100a00 */
[----:B0-----:R-:W4:Y:S04]  /*85dc0*/  LDL.LU R20, [R1+0x5a0] ;  /* 0x0005a00001147983 */ /* 0x001f280000300800 */
[----:B------:R-:W4:Y:S04]  /*85dd0*/  LDL.LU R21, [R1+0x5a4] ;  /* 0x0005a40001157983 */ /* 0x000f280000300800 */
[----:B------:R-:W4:Y:S04]  /*85de0*/  LDL.LU R22, [R1+0x5a8] ;  /* 0x0005a80001167983 */ /* 0x000f280000300800 */
[----:B------:R-:W4:Y:S01]  /*85df0*/  LDL.LU R23, [R1+0x5ac] ;  /* 0x0005ac0001177983 */ /* 0x000f220000300800 */
[----:B---3--:R-:W-:Y:S03]  /*85e00*/  HMMA.16816.F32 R16, R16, R12, R4 ;  /* 0x0000000c1010723c */ /* 0x008fe60000001804 */
[----:B------:R-:W3:Y:S04]  /*85e10*/  LDL.LU.64 R4, [R1+0x5b88] ;  /* 0x005b880001047983 */ /* 0x000ee80000300a00 */
[----:B------:R-:W3:Y:S04]  /*85e20*/  LDL.LU.64 R14, [R1+0x5b80] ;  /* 0x005b8000010e7983 */ /* 0x000ee80000300a00 */
[----:B------:R-:W3:Y:S11]  /*85e30*/  LDL.LU.64 R12, [R1+0x5b78] ;  /* 0x005b7800010c7983 */ /* 0x000ef60000300a00 */
[----:B------:R-:W-:Y:S01]  /*85e40*/  @!UPT UIADD3 URZ, URZ, URZ, URZ ;  /* 0x0000003f3f3ff290 */ /* 0x000fe2000fffe03f */
[----:B------:R0:W-:Y:S04]  /*85e50*/  STL.64 [R1+0x230], R16 ;  /* 0x0002301001007387 */ /* 0x0001e80000100a00 */
[----:B------:R-:W-:Y:S04]  /*85e60*/  STL.64 [R1+0x238], R18 ;  /* 0x0002381201007387 */ /* 0x000fe80000100a00 */
[----:B0-----:R-:W2:Y:S01]  /*85e70*/  LDL.64 R16, [R1+0x50] ;  /* 0x0000500001107983 */ /* 0x001ea20000100a00 */
[C---:B---3--:R-:W-:Y:S03]  /*85e80*/  HMMA.16816.F32 R4, R12.reuse, R4, R24 ;  /* 0x000000040c04723c */ /* 0x048fe60000001818 */
[----:B------:R-:W3:Y:S11]  /*85e90*/  LDL.LU.64 R24, [R1+0x5b70] ;  /* 0x005b700001187983 */ /* 0x000ef60000300a00 */
[----:B------:R-:W-:Y:S09]  /*85ea0*/  @!UPT UIADD3 URZ, URZ, URZ, URZ ;  /* 0x0000003f3f3ff290 */ /* 0x000ff2000fffe03f */
[----:B------:R-:W-:Y:S04]  /*85eb0*/  STL.64 [R1+0x220], R4 ;  /* 0x0002200401007387 */ /* 0x000fe80000100a00 */
[----:B------:R0:W-:Y:S04]  /*85ec0*/  STL.64 [R1+0x228], R6 ;  /* 0x0002280601007387 */ /* 0x0001e80000100a00 */
[----:B0-----:R-:W2:Y:S04]  /*85ed0*/  LDL.LU.64 R6, [R1+0x5b68] ;  /* 0x005b680001067983 */ /* 0x001ea80000300a00 */
[----:B------:R-:W2:Y:S01]  /*85ee0*/  LDL.LU.64 R4, [R1+0x5b60] ;  /* 0x005b600001047983 */ /* 0x000ea20000300a00 */
[----:B---3--:R-:W-:Y:S01]  /*85ef0*/  MOV R2, R24 ;  /* 0x0000001800027202 */ /* 0x008fe20000000f00 */
[----:B------:R-:W-:Y:S01]  /*85f00*/  IMAD.MOV.U32 R0, RZ, RZ, R25 ;  /* 0x000000ffff007224 */ /* 0x000fe200078e0019 */
        /* <DEDUP_REMOVED lines=8> */
[C---:B--2---:R-:W-:Y:S11]  /*85f90*/  HMMA.16816.F32 R4, R12.reuse, R24, R4 ;  /* 0x000000180c04723c */ /* 0x044ff60000001804 */
[----:B------:R-:W-:Y:S11]  /*85fa0*/  @!UPT UIADD3 URZ, URZ, URZ, URZ ;  /* 0x0000003f3f3ff290 */ /* 0x000ff6000fffe03f */
[----:B------:R-:W-:Y:S01]  /*85fb0*/  @!UPT UIADD3 URZ, URZ, URZ, URZ ;  /* 0x0000003f3f3ff290 */ /* 0x000fe2000fffe03f */
[----:B------:R0:W-:Y:S04]  /*85fc0*/  STL.64 [R1+0x200], R4 ;  /* 0x0002000401007387 */ /* 0x0001e80000100a00 */
[----:B------:R-:W-:Y:S04]  /*85fd0*/  STL.64 [R1+0x208], R6 ;  /* 0x0002080601007387 */ /* 0x000fe80000100a00 */
[----:B0-----:R-:W2:Y:S04]  /*85fe0*/  LDL.LU.64 R4, [R1+0x5b40] ;  /* 0x005b400001047983 */ /* 0x001ea80000300a00 */
[----:B------:R0:W-:Y:S04]  /*85ff0*/  STL.64 [R1+0x5ad8], R24 ;  /* 0x005ad81801007387 */ /* 0x0001e80000100a00 */
[----:B0-----:R-:W3:Y:S01]  /*86000*/  LDL.64 R24, [R1+0x20] ;  /* 0x0000200001187983 */ /* 0x001ee20000100a00 */
[C---:B--2---:R-:W-:Y:S11]  /*86010*/  HMMA.16816.F32 R8, R12.reuse, R4, R8 ;  /* 0x000000040c08723c */ /* 0x044ff60000001808 */
[----:B------:R-:W-:Y:S11]  /*86020*/  @!UPT UIADD3 URZ, URZ, URZ, URZ ;  /* 0x0000003f3f3ff290 */ /* 0x000ff6000fffe03f */
[----:B------:R-:W-:Y:S01]  /*86030*/  @!UPT UIADD3 URZ, URZ, URZ, URZ ;  /* 0x0000003f3f3ff290 */ /* 0x000fe2000fffe03f */
        /* <DEDUP_REMOVED lines=8> */
[----:B------:R-:W-:Y:S04]  /*860c0*/  STL.64 [R1+0x258], R10 ;  /* 0x0002580a01007387 */ /* 0x000fe80000100a00 */
[----:B0-----:R-:W4:Y:S01]  /*860d0*/  LDL.LU.64 R8, [R1+0x5b28] ;  /* 0x005b280001087983 */ /* 0x001f220000300a00 */
[----:B------:R-:W-:Y:S02]  /*860e0*/  MOV R6, R16 ;  /* 0x0000001000067202 */ /* 0x000fe40000000f00 */
[----:B------:R-:W-:-:S02]  /*860f0*/  MOV R3, R17 ;  /* 0x0000001100037202 */ /* 0x000fc40000000f00 */
[----:B------:R-:W0:Y:S04]  /*86100*/  LDSM.16.M88.4 R16, [R29+0x6d000] ;  /* 0x06d000001d10783b */ /* 0x000e280000000200 */
[----:B------:R-:W-:Y:S04]  /*86110*/  STL [R1+0x5ae8], R6 ;  /* 0x005ae80601007387 */ /* 0x000fe80000100800 */
[----:B------:R1:W-:Y:S04]  /*86120*/  STL.64 [R1+0x5ae0], R4 ;  /* 0x005ae00401007387 */ /* 0x0003e80000100a00 */
[----:B-1----:R-:W2:Y:S04]  /*86130*/  LDL.LU R4, [R1+0x5d0] ;  /* 0x0005d00001047983 */ /* 0x002ea80000300800 */
[----:B------:R-:W2:Y:S04]  /*86140*/  LDL.LU R5, [R1+0x5d4] ;  /* 0x0005d40001057983 */ /* 0x000ea80000300800 */
[----:B------:R-:W2:Y:S04]  /*86150*/  LDL.LU R6, [R1+0x5d8] ;  /* 0x0005d80001067983 */ /* 0x000ea80000300800 */
[----:B------:R-:W2:Y:S04]  /*86160*/  LDL.LU R7, [R1+0x5dc] ;  /* 0x0005dc0001077983 */ /* 0x000ea80000300800 */
[----:B0-----:R-:W-:Y:S04]  /*86170*/  STL.64 [R1+0x5a28], R18 ;  /* 0x005a281201007387 */ /* 0x001fe80000100a00 */
[----:B------:R0:W-:Y:S04]  /*86180*/  STL.64 [R1+0x5a20], R16 ;  /* 0x005a201001007387 */ /* 0x0001e80000100a00 */
[----:B0-----:R-:W2:Y:S01]  /*86190*/  LDL.64 R16, [R1+0x60] ;  /* 0x0000600001107983 */ /* 0x001ea20000100a00 */
[C---:B----4-:R-:W-:Y:S03]  /*861a0*/  HMMA.16816.F32 R8, R12.reuse, R8, R20 ;  /* 0x000000080c08723c */ /* 0x050fe60000001814 */
[----:B------:R-:W4:Y:S11]  /*861b0*/  LDL.LU.64 R20, [R1+0x5b20] ;  /* 0x005b200001147983 */ /* 0x000f360000300a00 */
[----:B------:R-:W-:Y:S09]  /*861c0*/  @!UPT UIADD3 URZ, URZ, URZ, URZ ;  /* 0x0000003f3f3ff290 */ /* 0x000ff2000fffe03f */
[----:B------:R-:W-:Y:S04]  /*861d0*/  STL.64 [R1+0x2f0], R8 ;  /* 0x0002f00801007387 */ /* 0x000fe80000100a00 */
[----:B------:R0:W-:Y:S04]  /*861e0*/  STL.64 [R1+0x2f8], R10 ;  /* 0x0002f80a01007387 */ /* 0x0001e80000100a00 */
[----:B0-----:R-:W4:Y:S04]  /*861f0*/  LDL.LU.64 R10, [R1+0x5b18] ;  /* 0x005b1800010a7983 */ /* 0x001f280000300a00 */
[----:B------:R-:W4:Y:S02]  /*86200*/  LDL.LU.64 R8, [R1+0x5b10] ;  /* 0x005b100001087983 */ /* 0x000f240000300a00 */
[C---:B----4-:R-:W-:Y:S11]  /*86210*/  HMMA.16816.F32 R8, R12.reuse, R20, R8 ;  /* 0x000000140c08723c */ /* 0x050ff60000001808 */
[----:B------:R-:W-:Y:S11]  /*86220*/  @!UPT UIADD3 URZ, URZ, URZ, URZ ;  /* 0x0000003f3f3ff290 */ /* 0x000ff6000fffe03f */
[----:B------:R-:W-:Y:S01]  /*86230*/  @!UPT UIADD3 URZ, URZ, URZ, URZ ;  /* 0x0000003f3f3ff290 */ /* 0x000fe2000fffe03f */
[----:B------:R-:W-:Y:S04]  /*86240*/  STL.64 [R1+0x390], R8 ;  /* 0x0003900801007387 */ /* 0x000fe80000100a00 */
[----:B------:R0:W-:Y:S04]  /*86250*/  STL.64 [R1+0x398], R10 ;  /* 0x0003980a01007387 */ /* 0x0001e80000100a00 */
[----:B0-----:R-:W2:Y:S04]  /*86260*/  LDL.LU.64 R10, [R1+0x5b08] ;  /* 0x005b0800010a7983 */ /* 0x001ea80000300a00 */
[----:B------:R-:W2:Y:S04]  /*86270*/  LDL.LU.64 R8, [R1+0x5b00] ;  /* 0x005b000001087983 */ /* 0x000ea80000300a00 */
[----:B------:R0:W-:Y:S04]  /*86280*/  STL.64 [R1+0x5aa8], R20 ;  /* 0x005aa81401007387 */ /* 0x0001e80000100a00 */
[----:B0-----:R-:W4:Y:S04]  /*86290*/  LDL.LU R20, [R1+0x5f0] ;  /* 0x0005f00001147983 */ /* 0x001f280000300800 */
[----:B------:R-:W4:Y:S04]  /*862a0*/  LDL.LU R21, [R1+0x5f4] ;  /* 0x0005f40001157983 */ /* 0x000f280000300800 */
[----:B------:R-:W4:Y:S04]  /*862b0*/  LDL.LU R22, [R1+0x5f8] ;  /* 0x0005f80001167983 */ /* 0x000f280000300800 */
[----:B------:R-:W4:Y:S01]  /*862c0*/  LDL.LU R23, [R1+0x5fc] ;  /* 0x0005fc0001177983 */ /* 0x000f220000300800 */
[----:B--2---:R-:W-:Y:S03]  /*862d0*/  HMMA.16816.F32 R12, R12, R16, R8 ;  /* 0x000000100c0c723c */ /* 0x004fe60000001808 */
[----:B------:R-:W2:Y:S04]  /*862e0*/  LDL.LU.64 R10, [R1+0x5af8] ;  /* 0x005af800010a7983 */ /* 0x000ea80000300a00 */
[----:B------:R-:W2:Y:S11]  /*862f0*/  LDL.LU.64 R8, [R1+0x5af0] ;  /* 0x005af00001087983 */ /* 0x000eb60000300a00 */
[----:B------:R-:W-:Y:S05]  /*86300*/  @!UPT UIADD3 URZ, URZ, URZ, URZ ;  /* 0x0000003f3f3ff290 */ /* 0x000fea000fffe03f */
[----:B------:R0:W-:Y:S04]  /*86310*/  STL.64 [R1+0x380], R12 ;  /* 0x0003800c01007387 */ /* 0x0001e80000100a00 */
[----:B------:R-:W-:Y:S04]  /*86320*/  STL.64 [R1+0x388], R14 ;  /* 0x0003880e01007387 */ /* 0x000fe80000100a00 */
[----:B------:R1:W-:Y:S01]  /*86330*/  STL.64 [R1+0x5aa0], R16 ;  /* 0x005aa01001007387 */ /* 0x0003e20000100a00 */
[----:B0-----:R-:W-:Y:S01]  /*86340*/  MOV R12, R2 ;  /* 0x00000002000c7202 */ /* 0x001fe20000000f00 */
[----:B------:R-:W-:-:S02]  /*86350*/  IMAD.MOV.U32 R13, RZ, RZ, R0 ;  /* 0x000000ffff0d7224 */ /* 0x000fc400078e0000 */
[----:B-1----:R-:W4:Y:S04]  /*86360*/  LDL.LU R16, [R1+0x5e0] ;  /* 0x0005e00001107983 */ /* 0x002f280000300800 */
[----:B------:R-:W4:Y:S04]  /*86370*/  LDL.LU R17, [R1+0x5e4] ;  /* 0x0005e40001117983 */ /* 0x000f280000300800 */
[----:B------:R-:W4:Y:S04]  /*86380*/  LDL.LU R18, [R1+0x5e8] ;  /* 0x0005e80001127983 */ /* 0x000f280000300800 */
[----:B------:R-:W4:Y:S01]  /*86390*/  LDL.LU R19, [R1+0x5ec] ;  /* 0x0005ec0001137983 */ /* 0x000f220000300800 */
[----:B---3--:R-:W-:-:S02]  /*863a0*/  MOV R2, R24 ;  /* 0x0000001800027202 */ /* 0x008fc40000000f00 */
[----:B------:R-:W-:Y:S01]  /*863b0*/  MOV R0, R25 ;  /* 0x0000001900007202 */ /* 0x000fe20000000f00 */
[C---:B--2---:R-:W-:Y:S11]  /*863c0*/  HMMA.16816.F32 R4, R8.reuse, R24, R4 ;  /* 0x000000180804723c */ /* 0x044ff60000001804 */
[----:B------:R-:W-:Y:S11]  /*863d0*/  @!UPT UIADD3 URZ, URZ, URZ, URZ ;  /* 0x0000003f3f3ff290 */ /* 0x000ff6000fffe03f */
[----:B------:R-:W-:Y:S01]  /*863e0*/  @!UPT UIADD3 URZ, URZ, URZ, URZ ;  /* 0x0000003f3f3ff290 */ /* 0x000fe2000fffe03f */
[----:B------:R-:W-:Y:S04]  /*863f0*/  STL.64 [R1+0x400], R4 ;  /* 0x0004000401007387 */ /* 0x000fe80000100a00 */
[----:B------:R0:W-:Y:S04]  /*86400*/  STL.64 [R1+0x408], R6 ;  /* 0x0004080601007387 */ /* 0x0001e80000100a00 */
[----:B0-----:R-:W2:Y:S04]  /*86410*/  LDL.LU R6, [R1+0x5ae8] ;  /* 0x005ae80001067983 */ /* 0x001ea80000300800 */
[----:B------:R-:W3:Y:S04]  /*86420*/  LDL.LU.64 R4, [R1+0x5ae0] ;  /* 0x005ae00001047983 */ /* 0x000ee80000300a00 */
[----:B------:R-:W2:Y:S01]  /*86430*/  LDL.LU.64 R24, [R1+0x5ad8] ;  /* 0x005ad80001187983 */ /* 0x000ea20000300a00 */
[C---:B----4-:R-:W-:Y:S08]  /*86440*/  HMMA.16816.F32 R16, R8.reuse, R12, R16 ;  /* 0x0000000c0810723c */ /* 0x050ff00000001810 */
[C---:B--2---:R-:W-:Y:S01]  /*86450*/  HMMA.16816.F32 R12, R8.reuse, R24, R20 ;  /* 0x00000018080c723c */ /* 0x044fe20000001814 */
[----:B------:R-:W2:Y:S11]  /*86460*/  LDL.64 R20, [R1+0x40] ;  /* 0x0000400001147983 */ /* 0x000eb60000100a00 */
[----:B------:R-:W-:Y:S03]  /*86470*/  @!UPT UIADD3 URZ, URZ, URZ, URZ ;  /* 0x0000003f3f3ff290 */ /* 0x000fe6000fffe03f */
[----:B------:R0:W-:Y:S04]  /*86480*/  STL.64 [R1+0x3f0], R16 ;  /* 0x0003f01001007387 */ /* 0x0001e80000100a00 */
[----:B------:R1:W-:Y:S04]  /*86490*/  STL.64 [R1+0x3f8], R18 ;  /* 0x0003f81201007387 */ /* 0x0003e80000100a00 */
[----:B--2---:R-:W-:Y:S04]  /*864a0*/  STL.64 [R1+0x5ac0], R20 ;  /* 0x005ac01401007387 */ /* 0x004fe80000100a00 */
[----:B------:R-:W-:Y:S04]  /*864b0*/  STL.64 [R1+0x3e0], R12 ;  /* 0x0003e00c01007387 */ /* 0x000fe80000100a00 */
[----:B------:R-:W-:Y:S04]  /*864c0*/  STL.64 [R1+0x3e8], R14 ;  /* 0x0003e80e01007387 */ /* 0x000fe80000100a00 */
[----:B0-----:R-:W2:Y:S04]  /*864d0*/  LDL.LU R16, [R1+0x640] ;  /* 0x0006400001107983 */ /* 0x001ea80000300800 */
[----:B------:R-:W2:Y:S04]  /*864e0*/  LDL.LU R17, [R1+0x644] ;  /* 0x0006440001117983 */ /* 0x000ea80000300800 */
[----:B-1----:R-:W4:Y:S04]  /*864f0*/  LDL.LU R18, [R1+0x648] ;  /* 0x0006480001127983 */ /* 0x002f280000300800 */
[----:B------:R-:W4:Y:S04]  /*86500*/  LDL.LU R19, [R1+0x64c] ;  /* 0x00064c0001137983 */ /* 0x000f280000300800 */
[----:B----4-:R-:W-:Y:S04]  /*86510*/  STL.64 [R1+0x5ab8], R18 ;  /* 0x005ab81201007387 */ /* 0x010fe80000100a00 */
[----:B--2---:R0:W-:Y:S04]  /*86520*/  STL.64 [R1+0x5ab0], R16 ;  /* 0x005ab01001007387 */ /* 0x0041e80000100a00 */
[----:B0-----:R-:W2:Y:S04]  /*86530*/  LDL.LU R16, [R1+0x630] ;  /* 0x0006300001107983 */ /* 0x001ea80000300800 */
[----:B------:R-:W2:Y:S04]  /*86540*/  LDL.LU R17, [R1+0x634] ;  /* 0x0006340001117983 */ /* 0x000ea80000300800 */
[----:B------:R-:W4:Y:S04]  /*86550*/  LDL.LU R18, [R1+0x638] ;  /* 0x0006380001127983 */ /* 0x000f280000300800 */
[----:B------:R-:W4:Y:S04]  /*86560*/  LDL.LU R19, [R1+0x63c] ;  /* 0x00063c0001137983 */ /* 0x000f280000300800 */
[----:B----4-:R-:W-:Y:S04]  /*86570*/  STL.64 [R1+0x5ad0], R18 ;  /* 0x005ad01201007387 */ /* 0x010fe80000100a00 */
[----:B--2---:R0:W-:Y:S04]  /*86580*/  STL.64 [R1+0x5ac8], R16 ;  /* 0x005ac81001007387 */ /* 0x0041e80000100a00 */
        /* <DEDUP_REMOVED lines=8> */
[----:B------:R-:W3:Y:S04]  /*86610*/  LDL.LU R24, [R1+0x650] ;  /* 0x0006500001187983 */ /* 0x000ee80000300800 */
[----:B------:R-:W3:Y:S04]  /*86620*/  LDL.LU R25, [R1+0x654] ;  /* 0x0006540001197983 */ /* 0x000ee80000300800 */
[----:B------:R-:W3:Y:S04]  /*86630*/  LDL.LU R26, [R1+0x658] ;  /* 0x00065800011a7983 */ /* 0x000ee80000300800 */
[----:B------:R-:W3:Y:S04]  /*86640*/  LDL.LU R27, [R1+0x65c] ;  /* 0x00065c00011b7983 */ /* 0x000ee80000300800 */
[----:B--2---:R-:W-:Y:S04]  /*86650*/  STL.64 [R1+0x5a68], R14 ;  /* 0x005a680e01007387 */ /* 0x004fe80000100a00 */
[----:B----4-:R0:W-:Y:S04]  /*86660*/  STL.64 [R1+0x5a60], R12 ;  /* 0x005a600c01007387 */ /* 0x0101e80000100a00 */
[----:B0-----:R-:W2:Y:S04]  /*86670*/  LDL.64 R12, [R1+0x10] ;  /* 0x00001000010c7983 */ /* 0x001ea80000100a00 */
[----:B--2---:R0:W-:Y:S04]  /*86680*/  STL.64 [R1+0x5a78], R12 ;  /* 0x005a780c01007387 */ /* 0x0041e80000100a00 */
[----:B0-----:R-:W3:Y:S04]  /*86690*/  LDL.LU R12, [R1+0x610] ;  /* 0x00061000010c7983 */ /* 0x001ee80000300800 */
[----:B------:R-:W3:Y:S04]  /*866a0*/  LDL.LU R13, [R1+0x614] ;  /* 0x00061400010d7983 */ /* 0x000ee80000300800 */
[----:B------:R-:W3:Y:S04]  /*866b0*/  LDL.LU R14, [R1+0x618] ;  /* 0x00061800010e7983 */ /* 0x000ee80000300800 */
[----:B------:R-:W3:Y:S02]  /*866c0*/  LDL.LU R15, [R1+0x61c] ;  /* 0x00061c00010f7983 */ /* 0x000ee40000300800 */
[----:B---3--:R-:W-:Y:S11]  /*866d0*/  HMMA.16816.F32 R12, R8, R4, R12 ;  /* 0x00000004080c723c */ /* 0x008ff6000000180c */
[----:B------:R-:W-:Y:S11]  /*866e0*/  @!UPT UIADD3 URZ, URZ, URZ, URZ ;  /* 0x0000003f3f3ff290 */ /* 0x000ff6000fffe03f */
[----:B------:R-:W-:Y:S01]  /*866f0*/  @!UPT UIADD3 URZ, URZ, URZ, URZ ;  /* 0x0000003f3f3ff290 */ /* 0x000fe2000fffe03f */
[----:B------:R-:W-:Y:S04]  /*86700*/  STL.64 [R1+0x3d0], R12 ;  /* 0x0003d00c01007387 */ /* 0x000fe80000100a00 */
[----:B------:R-:W-:Y:S04]  /*86710*/  STL.64 [R1+0x3d8], R14 ;  /* 0x0003d80e01007387 */ /* 0x000fe80000100a00 */
[----:B------:R0:W-:Y:S04]  /*86720*/  STL.64 [R1+0x5a58], R4 ;  /* 0x005a580401007387 */ /* 0x0001e80000100a00 */
[----:B0-----:R-:W2:Y:S01]  /*86730*/  LDL.64 R4, [R1] ;  /* 0x0000000001047983 */ /* 0x001ea20000100a00 */
[----:B------:R-:W-:Y:S01]  /*86740*/  MOV R20, R6 ;  /* 0x0000000600147202 */ /* 0x000fe20000000f00 */
[----:B------:R-:W-:-:S07]  /*86750*/  IMAD.MOV.U32 R21, RZ, RZ, R3 ;  /* 0x000000ffff157224 */ /* 0x000fce00078e0003 */
[----:B------:R-:W-:Y:S01]  /*86760*/  HMMA.16816.F32 R20, R8, R20, R16 ;  /* 0x000000140814723c */ /* 0x000fe20000001810 */
        /* <DEDUP_REMOVED lines=15> */
[----:B0-----:R-:W3:Y:S01]  /*86860*/  LDL.LU.64 R20, [R1+0x5ac0] ;  /* 0x005ac00001147983 */ /* 0x001ee20000300a00 */
[----:B------:R-:W-:-:S02]  /*86870*/  MOV R12, R2 ;  /* 0x00000002000c7202 */ /* 0x000fc40000000f00 */
[----:B------:R-:W-:Y:S01]  /*86880*/  MOV R13, R0 ;  /* 0x00000000000d7202 */ /* 0x000fe20000000f00 */
[C---:B---3--:R-:W-:Y:S01]  /*86890*/  HMMA.16816.F32 R16, R8.reuse, R20, R16 ;  /* 0x000000140810723c */ /* 0x048fe20000001810 */
[----:B------:R-:W-:Y:S01]  /*868a0*/  MOV R2, R20 ;  /* 0x0000001400027202 */ /* 0x000fe20000000f00 */
[----:B------:R-:W-:Y:S11]  /*868b0*/  IMAD.MOV.U32 R0, RZ, RZ, R21 ;  /* 0x000000ffff007224 */ /* 0x000ff600078e0015 */
[----:B------:R-:W-:Y:S10]  /*868c0*/  @!UPT UIADD3 URZ, URZ, URZ, URZ ;  /* 0x0000003f3f3ff290 */ /* 0x000ff4000fffe03f */
[----:B------:R-:W-:Y:S04]  /*868d0*/  STL.64 [R1+0x3b0], R16 ;  /* 0x0003b01001007387 */ /* 0x000fe80000100a00 */
[----:B------:R0:W-:Y:S04]  /*868e0*/  STL.64 [R1+0x3b8], R18 ;  /* 0x0003b81201007387 */ /* 0x0001e80000100a00 */
[----:B0-----:R-:W3:Y:S04]  /*868f0*/  LDL.LU.64 R18, [R1+0x5ab8] ;  /* 0x005ab80001127983 */ /* 0x001ee80000300a00 */
[----:B------:R-:W3:Y:S04]  /*86900*/  LDL.LU.64 R16, [R1+0x5ab0] ;  /* 0x005ab00001107983 */ /* 0x000ee80000300a00 */
[----:B------:R-:W3:Y:S02]  /*86910*/  LDL.LU.64 R20, [R1+0x5aa8] ;  /* 0x005aa80001147983 */ /* 0x000ee40000300a00 */
[----:B---3--:R-:W-:Y:S11]  /*86920*/  HMMA.16816.F32 R16, R8, R20, R16 ;  /* 0x000000140810723c */ /* 0x008ff60000001810 */
[----:B------:R-:W-:Y:S11]  /*86930*/  @!UPT UIADD3 URZ, URZ, URZ, URZ ;  /* 0x0000003f3f3ff290 */ /* 0x000ff6000fffe03f */
[----:B------:R-:W-:Y:S01]  /*86940*/  @!UPT UIADD3 URZ, URZ, URZ, URZ ;  /* 0x0000003f3f3ff290 */ /* 0x000fe2000fffe03f */
[----:B------:R0:W-:Y:S04]  /*86950*/  STL.64 [R1+0x3a0], R16 ;  /* 0x0003a01001007387 */ /* 0x0001e80000100a00 */
[----:B------:R-:W-:Y:S04]  /*86960*/  STL.64 [R1+0x3a8], R18 ;  /* 0x0003a81201007387 */ /* 0x000fe80000100a00 */
[----:B0-----:R-:W3:Y:S04]  /*86970*/  LDL.LU.64 R16, [R1+0x5aa0] ;  /* 0x005aa00001107983 */ /* 0x001ee80000300a00 */
[----:B------:R0:W-:Y:S02]  /*86980*/  STL.64 [R1+0x5a38], R20 ;  /* 0x005a381401007387 */ /* 0x0001e40000100a00 */
[----:B0-----:R-:W-:-:S02]  /*86990*/  MOV R20, R2 ;  /* 0x0000000200147202 */ /* 0x001fc40000000f00 */
[----:B------:R-:W-:-:S05]  /*869a0*/  MOV R21, R0 ;  /* 0x0000000000157202 */ /* 0x000fca0000000f00 */
[----:B------:R0:W-:Y:S04]  /*869b0*/  STL.64 [R1+0x5a48], R20 ;  /* 0x005a481401007387 */ /* 0x0001e80000100a00 */
[----:B0-----:R-:W4:Y:S01]  /*869c0*/  LDL.64 R20, [R1+0x50] ;  /* 0x0000500001147983 */ /* 0x001f220000100a00 */
[----:B---3--:R-:W-:Y:S03]  /*869d0*/  HMMA.16816.F32 R8, R8, R16, R24 ;  /* 0x000000100808723c */ /* 0x008fe60000001818 */
[----:B----4-:R0:W-:Y:S04]  /*869e0*/  STL.64 [R1+0x5a50], R20 ;  /* 0x005a501401007387 */ /* 0x0101e80000100a00 */
[----:B0-----:R-:W3:Y:S04]  /*869f0*/  LDL.LU R20, [R1+0x690] ;  /* 0x0006900001147983 */ /* 0x001ee80000300800 */
[----:B------:R-:W3:Y:S04]  /*86a00*/  LDL.LU R21, [R1+0x694] ;  /* 0x0006940001157983 */ /* 0x000ee80000300800 */
[----:B------:R-:W3:Y:S04]  /*86a10*/  LDL.LU R22, [R1+0x698] ;  /* 0x0006980001167983 */ /* 0x000ee80000300800 */
[----:B------:R-:W3:Y:S04]  /*86a20*/  LDL.LU R23, [R1+0x69c] ;  /* 0x00069c0001177983 */ /* 0x000ee80000300800 */
[----:B------:R-:W2:Y:S04]  /*86a30*/  LDL.LU.64 R26, [R1+0x5a98] ;  /* 0x005a9800011a7983 */ /* 0x000ea80000300a00 */
[----:B------:R-:W2:Y:S04]  /*86a40*/  LDL.LU.64 R24, [R1+0x5a90] ;  /* 0x005a900001187983 */ /* 0x000ea80000300a00 */
[----:B------:R0:W-:Y:S04]  /*86a50*/  STL.64 [R1+0x5a40], R16 ;  /* 0x005a401001007387 */ /* 0x0001e80000100a00 */
[----:B0-----:R-:W4:Y:S04]  /*86a60*/  LDL.LU R16, [R1+0x6b0] ;  /* 0x0006b00001107983 */ /* 0x001f280000300800 */
        /* <DEDUP_REMOVED lines=14> */
[----:B------:R-:W-:Y:S04]  /*86b50*/  STL.64 [R1+0x368], R14 ;  /* 0x0003680e01007387 */ /* 0x000fe80000100a00 */
[----:B0-----:R-:W2:Y:S02]  /*86b60*/  LDL.LU.64 R12, [R1+0x5a78] ;  /* 0x005a7800010c7983 */ /* 0x001ea40000300a00 */
[C---:B--2---:R-:W-:Y:S01]  /*86b70*/  HMMA.16816.F32 R4, R24.reuse, R12, R4 ;  /* 0x0000000c1804723c */ /* 0x044fe20000001804 */
[----:B------:R-:W-:Y:S01]  /*86b80*/  MOV R3, R12 ;  /* 0x0000000c00037202 */ /* 0x000fe20000000f00 */
[----:B------:R-:W-:Y:S11]  /*86b90*/  IMAD.MOV.U32 R0, RZ, RZ, R13 ;  /* 0x000000ffff007224 */ /* 0x000ff600078e000d */
[----:B------:R-:W-:Y:S10]  /*86ba0*/  @!UPT UIADD3 URZ, URZ, URZ, URZ ;  /* 0x0000003f3f3ff290 */ /* 0x000ff4000fffe03f */
[----:B------:R0:W-:Y:S04]  /*86bb0*/  STL.64 [R1+0x350], R4 ;  /* 0x0003500401007387 */ /* 0x0001e80000100a00 */
[----:B------:R-:W-:Y:S04]  /*86bc0*/  STL.64 [R1+0x358], R6 ;  /* 0x0003580601007387 */ /* 0x000fe80000100a00 */
[----:B0-----:R-:W2:Y:S04]  /*86bd0*/  LDL.LU.64 R4, [R1+0x5a70] ;  /* 0x005a700001047983 */ /* 0x001ea80000300a00 */
[----:B------:R-:W2:Y:S04]  /*86be0*/  LDL.LU.64 R14, [R1+0x5a68] ;  /* 0x005a6800010e7983 */ /* 0x000ea80000300a00 */
[----:B------:R-:W2:Y:S02]  /*86bf0*/  LDL.LU.64 R12, [R1+0x5a60] ;  /* 0x005a6000010c7983 */ /* 0x000ea40000300a00 */
[C---:B--2---:R-:W-:Y:S11]  /*86c00*/  HMMA.16816.F32 R12, R24.reuse, R4, R12 ;  /* 0x00000004180c723c */ /* 0x044ff6000000180c */
[----:B------:R-:W-:Y:S11]  /*86c10*/  @!UPT UIADD3 URZ, URZ, URZ, URZ ;  /* 0x0000003f3f3ff290 */ /* 0x000ff6000fffe03f */
[----:B------:R-:W-:Y:S01]  /*86c20*/  @!UPT UIADD3 URZ, URZ, URZ, URZ ;  /* 0x0000003f3f3ff290 */ /* 0x000fe2000fffe03f */
[----:B------:R0:W-:Y:S04]  /*86c30*/  STL.64 [R1+0x340], R12 ;  /* 0x0003400c01007387 */ /* 0x0001e80000100a00 */
[----:B------:R1:W-:Y:S01]  /*86c40*/  STL.64 [R1+0x348], R14 ;  /* 0x0003480e01007387 */ /* 0x0003e20000100a00 */
[----:B0-----:R-:W-:Y:S02]  /*86c50*/  MOV R13, R5 ;  /* 0x00000005000d7202 */ /* 0x001fe40000000f00 */
[----:B-1----:R-:W-:Y:S02]  /*86c60*/  MOV R14, R4 ;  /* 0x00000004000e7202 */ /* 0x002fe40000000f00 */
        /* <DEDUP_REMOVED lines=8> */
[----:B0-----:R-:W2:Y:S04]  /*86cf0*/  LDL.LU R4, [R1+0x6a0] ;  /* 0x0006a00001047983 */ /* 0x001ea80000300800 */
[----:B------:R-:W2:Y:S04]  /*86d00*/  LDL.LU R5, [R1+0x6a4] ;  /* 0x0006a40001057983 */ /* 0x000ea80000300800 */
[----:B------:R-:W2:Y:S04]  /*86d10*/  LDL.LU R6, [R1+0x6a8] ;  /* 0x0006a80001067983 */ /* 0x000ea80000300800 */
[----:B------:R-:W2:Y:S02]  /*86d20*/  LDL.LU R7, [R1+0x6ac] ;  /* 0x0006ac0001077983 */ /* 0x000ea40000300800 */
[C---:B--2---:R-:W-:Y:S11]  /*86d30*/  HMMA.16816.F32 R4, R24.reuse, R20, R4 ;  /* 0x000000141804723c */ /* 0x044ff60000001804 */
[----:B------:R-:W-:Y:S11]  /*86d40*/  @!UPT UIADD3 URZ, URZ, URZ, URZ ;  /* 0x0000003f3f3ff290 */ /* 0x000ff6000fffe03f */
[----:B------:R-:W-:Y:S01]  /*86d50*/  @!UPT UIADD3 URZ, URZ, URZ, URZ ;  /* 0x0000003f3f3ff290 */ /* 0x000fe2000fffe03f */
[----:B------:R-:W-:Y:S04]  /*86d60*/  STL.64 [R1+0x320], R4 ;  /* 0x0003200401007387 */ /* 0x000fe80000100a00 */
[----:B------:R0:W-:Y:S02]  /*86d70*/  STL.64 [R1+0x328], R6 ;  /* 0x0003280601007387 */ /* 0x0001e40000100a00 */
[----:B0-----:R-:W-:Y:S01]  /*86d80*/  MOV R7, R20 ;  /* 0x0000001400077202 */ /* 0x001fe20000000f00 */
[----:B------:R-:W-:Y:S02]  /*86d90*/  IMAD.MOV.U32 R6, RZ, RZ, R21 ;  /* 0x000000ffff067224 */ /* 0x000fe400078e0015 */
[----:B------:R-:W4:Y:S02]  /*86da0*/  LDL.LU.64 R20, [R1+0x5a48] ;  /* 0x005a480001147983 */ /* 0x000f240000300a00 */
[C---:B----4-:R-:W-:Y:S02]  /*86db0*/  HMMA.16816.F32 R20, R24.reuse, R20, R16 ;  /* 0x000000141814723c */ /* 0x050fe40000001810 */
[----:B------:R-:W2:Y:S11]  /*86dc0*/  LDL.LU.64 R16, [R1+0x5a40] ;  /* 0x005a400001107983 */ /* 0x000eb60000300a00 */
[----:B------:R-:W-:Y:S10]  /*86dd0*/  @!UPT UIADD3 URZ, URZ, URZ, URZ ;  /* 0x0000003f3f3ff290 */ /* 0x000ff4000fffe03f */
[----:B------:R0:W-:Y:S04]  /*86de0*/  STL.64 [R1+0x310], R20 ;  /* 0x0003101401007387 */ /* 0x0001e80000100a00 */
[----:B------:R-:W-:Y:S04]  /*86df0*/  STL.64 [R1+0x318], R22 ;  /* 0x0003181601007387 */ /* 0x000fe80000100a00 */
[----:B0-----:R-:W3:Y:S02]  /*86e00*/  LDL.LU.64 R20, [R1+0x5a38] ;  /* 0x005a380001147983 */ /* 0x001ee40000300a00 */
[----:B---3--:R-:W-:Y:S11]  /*86e10*/  HMMA.16816.F32 R8, R24, R20, R8 ;  /* 0x000000141808723c */ /* 0x008ff60000001808 */
[----:B------:R-:W-:Y:S11]  /*86e20*/  @!UPT UIADD3 URZ, URZ, URZ, URZ ;  /* 0x0000003f3f3ff290 */ /* 0x000ff6000fffe03f */
[----:B------:R-:W-:Y:S01]  /*86e30*/  @!UPT UIADD3 URZ, URZ, URZ, URZ ;  /* 0x0000003f3f3ff290 */ /* 0x000fe2000fffe03f */
[----:B------:R-:W-:Y:S04]  /*86e40*/  STL.64 [R1+0x300], R8 ;  /* 0x0003000801007387 */ /* 0x000fe80000100a00 */
[----:B------:R-:W-:Y:S04]  /*86e50*/  STL.64 [R1+0x308], R10 ;  /* 0x0003080a01007387 */ /* 0x000fe80000100a00 */
[----:B------:R-:W0:Y:S01]  /*86e60*/  LDSM.16.M88.4 R8, [R29+0x6e000] ;  /* 0x06e000001d08783b */ /* 0x000e220000000200 */
[----:B------:R-:W-:-:S05]  /*86e70*/  MOV R12, R20 ;  /* 0x00000014000c7202 */ /* 0x000fca0000000f00 */
[----:B------:R-:W-:Y:S04]  /*86e80*/  STL [R1+0x5a18], R12 ;  /* 0x005a180c01007387 */ /* 0x000fe80000100800 */
[----:B0-----:R-:W-:Y:S04]  /*86e90*/  STL.64 [R1+0x5998], R10 ;  /* 0x0059980a01007387 */ /* 0x001fe80000100a00 */
[----:B------:R0:W-:Y:S04]  /*86ea0*/  STL.64 [R1+0x5990], R8 ;  /* 0x0059900801007387 */ /* 0x0001e80000100a00 */
[----:B0-----:R-:W3:Y:S04]  /*86eb0*/  LDL.LU R8, [R1+0x790] ;  /* 0x0007900001087983 */ /* 0x001ee80000300800 */
[----:B------:R-:W3:Y:S04]  /*86ec0*/  LDL.LU R9, [R1+0x794] ;  /* 0x0007940001097983 */ /* 0x000ee80000300800 */
[----:B------:R-:W4:Y:S04]  /*86ed0*/  LDL.LU R10, [R1+0x798] ;  /* 0x00079800010a7983 */ /* 0x000f280000300800 */
[----:B------:R-:W4:Y:S01]  /*86ee0*/  LDL.LU R11, [R1+0x79c] ;  /* 0x00079c00010b7983 */ /* 0x000f220000300800 */
[----:B------:R-:W-:-:S03]  /*86ef0*/  MOV R4, R14 ;  /* 0x0000000e00047202 */ /* 0x000fc60000000f00 */
[----:B----4-:R-:W-:Y:S04]  /*86f00*/  STL.64 [R1+0x59a8], R10 ;  /* 0x0059a80a01007387 */ /* 0x010fe80000100a00 */
[----:B---3--:R0:W-:Y:S04]  /*86f10*/  STL.64 [R1+0x59a0], R8 ;  /* 0x0059a00801007387 */ /* 0x0081e80000100a00 */
[----:B0-----:R-:W3:Y:S04]  /*86f20*/  LDL.LU R8, [R1+0x770] ;  /* 0x0007700001087983 */ /* 0x001ee80000300800 */
[----:B------:R-:W3:Y:S04]  /*86f30*/  LDL.LU R9, [R1+0x774] ;  /* 0x0007740001097983 */ /* 0x000ee80000300800 */
[----:B------:R-:W4:Y:S04]  /*86f40*/  LDL.LU R10, [R1+0x778] ;  /* 0x00077800010a7983 */ /* 0x000f280000300800 */
[----:B------:R-:W4:Y:S01]  /*86f50*/  LDL.LU R11, [R1+0x77c] ;  /* 0x00077c00010b7983 */ /* 0x000f220000300800 */
[----:B------:R-:W-:-:S05]  /*86f60*/  IMAD.MOV.U32 R5, RZ, RZ, R13 ;  /* 0x000000ffff057224 */ /* 0x000fca00078e000d */
[----:B------:R-:W-:Y:S04]  /*86f70*/  STL.64 [R1+0x5a00], R4 ;  /* 0x005a000401007387 */ /* 0x000fe80000100a00 */
[----:B----4-:R-:W-:Y:S04]  /*86f80*/  STL.64 [R1+0x59b8], R10 ;  /* 0x0059b80a01007387 */ /* 0x010fe80000100a00 */
[----:B---3--:R0:W-:Y:S04]  /*86f90*/  STL.64 [R1+0x59b0], R8 ;  /* 0x0059b00801007387 */ /* 0x0081e80000100a00 */
[----:B0-----:R-:W3:Y:S01]  /*86fa0*/  LDL.64 R8, [R1+0x40] ;  /* 0x0000400001087983 */ /* 0x001ee20000100a00 */
[----:B------:R-:W-:Y:S01]  /*86fb0*/  MOV R4, R3 ;  /* 0x0000000300047202 */ /* 0x000fe20000000f00 */
[----:B------:R-:W-:Y:S01]  /*86fc0*/  IMAD.MOV.U32 R5, RZ, RZ, R0 ;  /* 0x000000ffff057224 */ /* 0x000fe200078e0000 */
[----:B------:R-:W-:Y:S01]  /*86fd0*/  MOV R2, R21 ;  /* 0x0000001500027202 */ /* 0x000fe20000000f00 */
[----:B---3--:R0:W-:Y:S04]  /*86fe0*/  STL.64 [R1+0x59c8], R8 ;  /* 0x0059c80801007387 */ /* 0x0081e80000100a00 */
[----:B------:R1:W-:Y:S01]  /*86ff0*/  STL.64 [R1+0x5a30], R4 ;  /* 0x005a300401007387 */ /* 0x0003e20000100a00 */
[----:B0-----:R-:W-:-:S02]  /*87000*/  MOV R9, R6 ;  /* 0x0000000600097202 */ /* 0x001fc40000000f00 */
[----:B------:R-:W-:Y:S01]  /*87010*/  MOV R8, R7 ;  /* 0x0000000700087202 */ /* 0x000fe20000000f00 */
[----:B-1----:R-:W2:Y:S04]  /*87020*/  LDL.LU R4, [R1+0x6d0] ;  /* 0x0006d00001047983 */ /* 0x002ea80000300800 */
[----:B------:R-:W2:Y:S04]  /*87030*/  LDL.LU R5, [R1+0x6d4] ;  /* 0x0006d40001057983 */ /* 0x000ea80000300800 */
[----:B------:R-:W2:Y:S04]  /*87040*/  LDL.LU R6, [R1+0x6d8] ;  /* 0x0006d80001067983 */ /* 0x000ea80000300800 */
[----:B------:R-:W2:Y:S04]  /*87050*/  LDL.LU R7, [R1+0x6dc] ;  /* 0x0006dc0001077983 */ /* 0x000ea80000300800 */
[----:B------:R-:W3:Y:S04]  /*87060*/  LDL.LU R20, [R1+0x6e0] ;  /* 0x0006e00001147983 */ /* 0x000ee80000300800 */
[----:B------:R-:W3:Y:S04]  /*87070*/  LDL.LU R21, [R1+0x6e4] ;  /* 0x0006e40001157983 */ /* 0x000ee80000300800 */
[----:B------:R-:W3:Y:S04]  /*87080*/  LDL.LU R22, [R1+0x6e8] ;  /* 0x0006e80001167983 */ /* 0x000ee80000300800 */
[----:B------:R-:W3:Y:S04]  /*87090*/  LDL.LU R23, [R1+0x6ec] ;  /* 0x0006ec0001177983 */ /* 0x000ee80000300800 */
[----:B------:R-:W4:Y:S04]  /*870a0*/  LDL.LU R3, [R1+0x117c] ;  /* 0x00117c0001037983 */ /* 0x000f280000300800 */
[----:B------:R-:W4:Y:S04]  /*870b0*/  LDL R29, [R1+0x1088] ;  /* 0x00108800011d7983 */ /* 0x000f280000100800 */
[----:B------:R-:W3:Y:S04]  /*870c0*/  LDL.64 R12, [R1+0x20] ;  /* 0x00002000010c7983 */ /* 0x000ee80000100a00 */
        /* <DEDUP_REMOVED lines=11> */
[----:B------:R-:W-:Y:S01]  /*87180*/  HMMA.16816.F32 R24, R24, R16, R4 ;  /* 0x000000101818723c */ /* 0x000fe20000001804 */
[----:B------:R-:W-:-:S06]  /*87190*/  MOV R0, R17 ;  /* 0x0000001100007202 */ /* 0x000fcc0000000f00 */
[----:B------:R-:W-:Y:S01]  /*871a0*/  MOV R6, R16 ;  /* 0x0000001000067202 */ /* 0x000fe20000000f00 */
[----:B--2---:R-:W-:Y:S04]  /*871b0*/  STL.64 [R1+0x5a10], R10 ;  /* 0x005a100a01007387 */ /* 0x004fe80000100a00 */
[----:B------:R0:W-:Y:S04]  /*871c0*/  STL.64 [R1+0x5a08], R8 ;  /* 0x005a080801007387 */ /* 0x0001e80000100a00 */
[----:B0-----:R-:W2:Y:S04]  /*871d0*/  LDL.LU R8, [R1+0x6f0] ;  /* 0x0006f00001087983 */ /* 0x001ea80000300800 */
[----:B------:R-:W2:Y:S04]  /*871e0*/  LDL.LU R9, [R1+0x6f4] ;  /* 0x0006f40001097983 */ /* 0x000ea80000300800 */
[----:B------:R-:W2:Y:S04]  /*871f0*/  LDL.LU R10, [R1+0x6f8] ;  /* 0x0006f800010a7983 */ /* 0x000ea80000300800 */
[----:B------:R-:W2:Y:S04]  /*87200*/  LDL.LU R11, [R1+0x6fc] ;  /* 0x0006fc00010b7983 */ /* 0x000ea80000300800 */
[----:B------:R-:W2:Y:S04]  /*87210*/  LDL.LU.64 R4, [R1+0x5a30] ;  /* 0x005a300001047983 */ /* 0x000ea80000300a00 */
[----:B------:R0:W-:Y:S04]  /*87220*/  STL.64 [R1+0x2e0], R24 ;  /* 0x0002e01801007387 */ /* 0x0001e80000100a00 */
[----:B------:R-:W-:Y:S04]  /*87230*/  STL.64 [R1+0x2e8], R26 ;  /* 0x0002e81a01007387 */ /* 0x000fe80000100a00 */
[----:B------:R-:W3:Y:S04]  /*87240*/  LDL.LU.64 R18, [R1+0x5a28] ;  /* 0x005a280001127983 */ /* 0x000ee80000300a00 */
[----:B------:R-:W3:Y:S01]  /*87250*/  LDL.LU.64 R16, [R1+0x5a20] ;  /* 0x005a200001107983 */ /* 0x000ee20000300a00 */
[----:B0-----:R-:W-:Y:S01]  /*87260*/  MOV R24, R6 ;  /* 0x0000000600187202 */ /* 0x001fe20000000f00 */
[----:B------:R-:W-:-:S05]  /*87270*/  IMAD.MOV.U32 R25, RZ, RZ, R0 ;  /* 0x000000ffff197224 */ /* 0x000fca00078e0000 */
[----:B------:R0:W-:Y:S04]  /*87280*/  STL.64 [R1+0x59c0], R24 ;  /* 0x0059c01801007387 */ /* 0x0001e80000100a00 */
[----:B0-----:R-:W4:Y:S04]  /*87290*/  LDL.LU R24, [R1+0x750] ;  /* 0x0007500001187983 */ /* 0x001f280000300800 */
[----:B------:R-:W4:Y:S04]  /*872a0*/  LDL.LU R25, [R1+0x754] ;  /* 0x0007540001197983 */ /* 0x000f280000300800 */
[----:B------:R-:W4:Y:S04]  /*872b0*/  LDL.LU R26, [R1+0x758] ;  /* 0x00075800011a7983 */ /* 0x000f280000300800 */
[----:B------:R-:W4:Y:S01]  /*872c0*/  LDL.LU R27, [R1+0x75c] ;  /* 0x00075c00011b7983 */ /* 0x000f220000300800 */
[C---:B---3--:R-:W-:Y:S08]  /*872d0*/  HMMA.16816.F32 R20, R16.reuse, R12, R20 ;  /* 0x0000000c1014723c */ /* 0x048ff00000001814 */
[----:B--2---:R-:W-:Y:S01]  /*872e0*/  HMMA.16816.F32 R4, R16, R4, R8 ;  /* 0x000000041004723c */ /* 0x004fe20000001808 */
[----:B----4-:R-:W-:Y:S04]  /*872f0*/  STL.64 [R1+0x59d8], R26 ;  /* 0x0059d81a01007387 */ /* 0x010fe80000100a00 */
[----:B------:R0:W-:Y:S04]  /*87300*/  STL.64 [R1+0x59d0], R24 ;  /* 0x0059d01801007387 */ /* 0x0001e80000100a00 */
[----:B0-----:R-:W2:Y:S04]  /*87310*/  LDL.LU R24, [R1+0x730] ;  /* 0x0007300001187983 */ /* 0x001ea80000300800 */
[----:B------:R-:W2:Y:S04]  /*87320*/  LDL.LU R25, [R1+0x734] ;  /* 0x0007340001197983 */ /* 0x000ea80000300800 */
[----:B------:R-:W2:Y:S04]  /*87330*/  LDL.LU R26, [R1+0x738] ;  /* 0x00073800011a7983 */ /* 0x000ea80000300800 */
[----:B------:R-:W2:Y:S04]  /*87340*/  LDL.LU R27, [R1+0x73c] ;  /* 0x00073c00011b7983 */ /* 0x000ea80000300800 */
[----:B------:R-:W-:Y:S04]  /*87350*/  STL.64 [R1+0x2d0], R20 ;  /* 0x0002d01401007387 */ /* 0x000fe80000100a00 */
[----:B------:R0:W-:Y:S02]  /*87360*/  STL.64 [R1+0x2d8], R22 ;  /* 0x0002d81601007387 */ /* 0x0001e40000100a00 */
[----:B0-----:R-:W-:-:S02]  /*87370*/  MOV R22, R12 ;  /* 0x0000000c00167202 */ /* 0x001fc40000000f00 */
[----:B------:R-:W3:Y:S04]  /*87380*/  LDL.LU R12, [R1+0x5a18] ;  /* 0x005a1800010c7983 */ /* 0x000ee80000300800 */
[----:B------:R-:W4:Y:S04]  /*87390*/  LDL.LU.64 R10, [R1+0x5a10] ;  /* 0x005a1000010a7983 */ /* 0x000f280000300a00 */
[----:B------:R-:W4:Y:S04]  /*873a0*/  LDL.LU.64 R8, [R1+0x5a08] ;  /* 0x005a080001087983 */ /* 0x000f280000300a00 */
[----:B------:R0:W-:Y:S04]  /*873b0*/  STL.64 [R1+0x2c0], R4 ;  /* 0x0002c00401007387 */ /* 0x0001e80000100a00 */
[----:B------:R4:W-:Y:S04]  /*873c0*/  STL.64 [R1+0x2c8], R6 ;  /* 0x0002c80601007387 */ /* 0x0009e80000100a00 */
[----:B0-----:R-:W4:Y:S02]  /*873d0*/  LDL.LU.64 R4, [R1+0x5a00] ;  /* 0x005a000001047983 */ /* 0x001f240000300a00 */
[----:B----4-:R-:W-:Y:S02]  /*873e0*/  HMMA.16816.F32 R4, R16, R4, R8 ;  /* 0x000000041004723c */ /* 0x010fe40000001808 */
[----:B------:R-:W4:Y:S04]  /*873f0*/  LDL.LU.64 R10, [R1+0x59f8] ;  /* 0x0059f800010a7983 */ /* 0x000f280000300a00 */
[----:B------:R-:W4:Y:S11]  /*87400*/  LDL.LU.64 R8, [R1+0x59f0] ;  /* 0x0059f00001087983 */ /* 0x000f360000300a00 */
[----:B------:R-:W-:Y:S06]  /*87410*/  @!UPT UIADD3 URZ, URZ, URZ, URZ ;  /* 0x0000003f3f3ff290 */ /* 0x000fec000fffe03f */
[----:B------:R0:W-:Y:S04]  /*87420*/  STL.64 [R1+0x2b0], R4 ;  /* 0x0002b00401007387 */ /* 0x0001e80000100a00 */
[----:B------:R-:W-:Y:S04]  /*87430*/  STL.64 [R1+0x2b8], R6 ;  /* 0x0002b80601007387 */ /* 0x000fe80000100a00 */
[----:B0-----:R-:W4:Y:S01]  /*87440*/  LDL.LU.64 R4, [R1+0x59e8] ;  /* 0x0059e80001047983 */ /* 0x001f220000300a00 */
[----:B------:R-:W-:-:S03]  /*87450*/  FADD R0, -R29, R3 ;  /* 0x000000031d007221 */ /* 0x000fc60000000100 */
[----:B------:R-:W2:Y:S01]  /*87460*/  LDL R29, [R1+0x1068] ;  /* 0x00106800011d7983 */ /* 0x000ea20000100800 */
[C---:B----4-:R-:W-:Y:S11]  /*87470*/  HMMA.16816.F32 R8, R16.reuse, R4, R8 ;  /* 0x000000041008723c */ /* 0x050ff60000001808 */
[----:B------:R-:W-:Y:S11]  /*87480*/  @!UPT UIADD3 URZ, URZ, URZ, URZ ;  /* 0x0000003f3f3ff290 */ /* 0x000ff6000fffe03f */
[----:B------:R-:W-:Y:S01]  /*87490*/  @!UPT UIADD3 URZ, URZ, URZ, URZ ;  /* 0x0000003f3f3ff290 */ /* 0x000fe2000fffe03f */
[----:B------:R0:W-:Y:S04]  /*874a0*/  STL.64 [R1+0x2a0], R8 ;  /* 0x0002a00801007387 */ /* 0x0001e80000100a00 */
[----:B------:R2:W-:Y:S04]  /*874b0*/  STL.64 [R1+0x2a8], R10 ;  /* 0x0002a80a01007387 */ /* 0x0005e80000100a00 */
[----:B0-----:R-:W2:Y:S02]  /*874c0*/  LDL.LU.64 R8, [R1+0x59e0] ;  /* 0x0059e00001087983 */ /* 0x001ea40000300a00 */
[C---:B--2---:R-:W-:Y:S02]  /*874d0*/  HMMA.16816.F32 R8, R16.reuse, R8, R24 ;  /* 0x000000081008723c */ /* 0x044fe40000001818 */
[----:B------:R-:W2:Y:S04]  /*874e0*/  LDL.LU.64 R26, [R1+0x59d8] ;  /* 0x0059d800011a7983 */ /* 0x000ea80000300a00 */
[----:B------:R-:W2:Y:S11]  /*874f0*/  LDL.LU.64 R24, [R1+0x59d0] ;  /* 0x0059d00001187983 */ /* 0x000eb60000300a00 */
[----:B------:R-:W-:Y:S06]  /*87500*/  @!UPT UIADD3 URZ, URZ, URZ, URZ ;  /* 0x0000003f3f3ff290 */ /* 0x000fec000fffe03f */
[----:B------:R0:W-:Y:S04]  /*87510*/  STL.64 [R1+0x290], R8 ;  /* 0x0002900801007387 */ /* 0x0001e80000100a00 */
[----:B------:R-:W-:Y:S04]  /*87520*/  STL.64 [R1+0x298], R10 ;  /* 0x0002980a01007387 */ /* 0x000fe80000100a00 */
[----:B0-----:R-:W2:Y:S02]  /*87530*/  LDL.LU.64 R8, [R1+0x59c8] ;  /* 0x0059c80001087983 */ /* 0x001ea40000300a00 */
[----:B--2---:R-:W-:Y:S01]  /*87540*/  HMMA.16816.F32 R24, R16, R8, R24 ;  /* 0x000000081018723c */ /* 0x004fe20000001818 */
[----:B------:R-:W-:Y:S01]  /*87550*/  MOV R7, R8 ;  /* 0x0000000800077202 */ /* 0x000fe20000000f00 */
[----:B------:R-:W-:Y:S11]  /*87560*/  IMAD.MOV.U32 R6, RZ, RZ, R9 ;  /* 0x000000ffff067224 */ /* 0x000ff600078e0009 */
[----:B------:R-:W-:Y:S10]  /*87570*/  @!UPT UIADD3 URZ, URZ, URZ, URZ ;  /* 0x0000003f3f3ff290 */ /* 0x000ff4000fffe03f */
[----:B------:R0:W-:Y:S04]  /*87580*/  STL.64 [R1+0x280], R24 ;  /* 0x0002801801007387 */ /* 0x0001e80000100a00 */
[----:B------:R-:W-:Y:S04]  /*87590*/  STL.64 [R1+0x288], R26 ;  /* 0x0002881a01007387 */ /* 0x000fe80000100a00 */
[----:B0-----:R-:W2:Y:S04]  /*875a0*/  LDL.LU.64 R24, [R1+0x59c0] ;  /* 0x0059c00001187983 */ /* 0x001ea80000300a00 */
[----:B------:R-:W4:Y:S04]  /*875b0*/  LDL.LU.64 R10, [R1+0x59b8] ;  /* 0x0059b800010a7983 */ /* 0x000f280000300a00 */
[----:B------:R-:W4:Y:S04]  /*875c0*/  LDL.LU.64 R8, [R1+0x59b0] ;  /* 0x0059b00001087983 */ /* 0x000f280000300a00 */
[----:B------:R-:W-:Y:S04]  /*875d0*/  STL.64 [R1+0x5980], R6 ;  /* 0x0059800601007387 */ /* 0x000fe80000100a00 */
[----:B------:R3:W-:Y:S02]  /*875e0*/  STL.64 [R1+0x5978], R4 ;  /* 0x0059780401007387 */ /* 0x0007e40000100a00 */
[----:B---3--:R-:W-:-:S02]  /*875f0*/  MOV R4, R12 ;  /* 0x0000000c00047202 */ /* 0x008fc40000000f00 */
[----:B------:R-:W-:-:S07]  /*87600*/  MOV R5, R2 ;  /* 0x0000000200057202 */ /* 0x000fce0000000f00 */
[----:B----4-:R-:W-:Y:S01]  /*87610*/  HMMA.16816.F32 R4, R16, R4, R8 ;  /* 0x000000041004723c */ /* 0x010fe20000001808 */
[----:B------:R-:W2:Y:S04]  /*87620*/  LDL.LU.64 R10, [R1+0x59a8] ;  /* 0x0059a800010a7983 */ /* 0x000ea80000300a00 */
[----:B------:R-:W2:Y:S01]  /*87630*/  LDL.LU.64 R8, [R1+0x59a0] ;  /* 0x0059a00001087983 */ /* 0x000ea20000300a00 */
[----:B------:R-:W-:-:S03]  /*87640*/  MOV R15, R13 ;  /* 0x0000000d000f7202 */ /* 0x000fc60000000f00 */
[----:B------:R-:W3:Y:S04]  /*87650*/  LDL.LU R12, [R1+0xf50] ;  /* 0x000f5000010c7983 */ /* 0x000ee80000300800 */
[----:B------:R-:W4:Y:S10]  /*87660*/  LDL.LU R13, [R1+0xf54] ;  /* 0x000f5400010d7983 */ /* 0x000f340000300800 */
[----:B------:R-:W-:Y:S04]  /*87670*/  STL.64 [R1+0x270], R4 ;  /* 0x0002700401007387 */ /* 0x000fe80000100a00 */
[----:B------:R0:W-:Y:S04]  /*87680*/  STL.64 [R1+0x278], R6 ;  /* 0x0002780601007387 */ /* 0x0001e80000100a00 */
[----:B------:R-:W4:Y:S04]  /*87690*/  LDL.LU R14, [R1+0xf58] ;  /* 0x000f5800010e7983 */ /* 0x000f280000300800 */
[----:B------:R-:W4:Y:S04]  /*876a0*/  LDL.LU R2, [R1+0xf5c] ;  /* 0x000f5c0001027983 */ /* 0x000f280000300800 */
[----:B------:R-:W4:Y:S04]  /*876b0*/  LDL.LU R20, [R1+0xf60] ;  /* 0x000f600001147983 */ /* 0x000f280000300800 */
[----:B------:R-:W4:Y:S04]  /*876c0*/  LDL.LU R21, [R1+0xf64] ;  /* 0x000f640001157983 */ /* 0x000f280000300800 */
[----:B0-----:R-:W4:Y:S04]  /*876d0*/  LDL.LU R7, [R1+0xf68] ;  /* 0x000f680001077983 */ /* 0x001f280000300800 */
[----:B------:R-:W4:Y:S04]  /*876e0*/  LDL.LU R6, [R1+0xf6c] ;  /* 0x000f6c0001067983 */ /* 0x000f280000300800 */
[----:B------:R-:W4:Y:S01]  /*876f0*/  LDL.LU.64 R4, [R1] ;  /* 0x0000000001047983 */ /* 0x000f220000300a00 */
[----:B--2---:R-:W-:Y:S03]  /*87700*/  HMMA.16816.F32 R24, R16, R24, R8 ;  /* 0x000000181018723c */ /* 0x004fe60000001808 */
[----:B------:R-:W2:Y:S04]  /*87710*/  LDL.LU.64 R10, [R1+0x5998] ;  /* 0x00599800010a7983 */ /* 0x000ea80000300a00 */
[----:B------:R-:W2:Y:S01]  /*87720*/  LDL.LU.64 R8, [R1+0x5990] ;  /* 0x0059900001087983 */ /* 0x000ea20000300a00 */
[----:B------:R-:W-:-:S04]  /*87730*/  FMUL R0, R0, 1.4426950216293334961 ;  /* 0x3fb8aa3b00007820 */ /* 0x000fc80000400000 */
[----:B------:R-:W0:Y:S01]  /*87740*/  MUFU.EX2 R3, R0 ;  /* 0x0000000000037308 */ /* 0x000e220000000800 */
[----:B------:R-:W-:Y:S01]  /*87750*/  IMAD.MOV.U32 R17, RZ, RZ, R15 ;  /* 0x000000ffff117224 */ /* 0x000fe200078e000f */
[----:B------:R-:W-:Y:S01]  /*87760*/  MOV R16, R22 ;  /* 0x0000001600107202 */ /* 0x000fe20000000f00 */
[C---:B---3--:R-:W-:Y:S02]  /*87770*/  FMUL R12, R28.reuse, R12 ;  /* 0x0000000c1c0c7220 */ /* 0x048fe40000400000 */
[----:B----4-:R-:W-:Y:S02]  /*87780*/  FMUL R13, R28, R13 ;  /* 0x0000000d1c0d7220 */ /* 0x010fe40000400000 */
[C---:B0-----:R-:W-:Y:S02]  /*87790*/  FMUL R14, R3.reuse, R14 ;  /* 0x0000000e030e7220 */ /* 0x041fe40000400000 */
[C---:B------:R-:W-:Y:S02]  /*877a0*/  FMUL R15, R3.reuse, R2 ;  /* 0x00000002030f7220 */ /* 0x040fe40000400000 */
[----:B------:R-:W-:Y:S04]  /*877b0*/  STL.64 [R1+0x240], R24 ;  /* 0x0002401801007387 */ /* 0x000fe80000100a00 */
[----:B------:R0:W-:Y:S04]  /*877c0*/  STL.64 [R1+0x248], R26 ;  /* 0x0002481a01007387 */ /* 0x0001e80000100a00 */
[----:B0-----:R-:W3:Y:S04]  /*877d0*/  LDL.LU R26, [R1+0xf70] ;  /* 0x000f7000011a7983 */ /* 0x001ee80000300800 */
[----:B------:R-:W4:Y:S04]  /*877e0*/  LDL.LU R25, [R1+0xf74] ;  /* 0x000f740001197983 */ /* 0x000f280000300800 */
[----:B------:R-:W3:Y:S04]  /*877f0*/  LDL.LU R0, [R1+0xf78] ;  /* 0x000f780001007983 */ /* 0x000ee80000300800 */
[----:B------:R-:W3:Y:S04]  /*87800*/  LDL.LU R24, [R1+0x1180] ;  /* 0x0011800001187983 */ /* 0x000ee80000300800 */
[----:B------:R-:W3:Y:S04]  /*87810*/  LDL R27, [R1+0x107c] ;  /* 0x00107c00011b7983 */ /* 0x000ee80000100800 */
[----:B------:R-:W3:Y:S04]  /*87820*/  LDL.LU R2, [R1+0x1184] ;  /* 0x0011840001027983 */ /* 0x000ee80000300800 */
[----:B------:R-:W3:Y:S01]  /*87830*/  LDL.LU R19, [R1+0xf7c] ;  /* 0x000f7c0001137983 */ /* 0x000ee20000300800 */
[----:B--2---:R-:W-:Y:S11]  /*87840*/  HMMA.16816.F32 R12, R8, R16, R12 ;  /* 0x00000010080c723c */ /* 0x004ff6000000180c */
[----:B------:R-:W-:Y:S11]  /*87850*/  @!UPT UIADD3 URZ, URZ, URZ, URZ ;  /* 0x0000003f3f3ff290 */ /* 0x000ff6000fffe03f */
[----:B------:R-:W-:Y:S01]  /*87860*/  @!UPT UIADD3 URZ, URZ, URZ, URZ ;  /* 0x0000003f3f3ff290 */ /* 0x000fe2000fffe03f */
[----:B------:R0:W-:Y:S04]  /*87870*/  STL.64 [R1+0x1e0], R12 ;  /* 0x0001e00c01007387 */ /* 0x0001e80000100a00 */
[----:B------:R-:W-:Y:S04]  /*87880*/  STL.64 [R1+0x1e8], R14 ;  /* 0x0001e80e01007387 */ /* 0x000fe80000100a00 */
[----:B0-----:R-:W2:Y:S01]  /*87890*/  LDL.LU R12, [R1+0xf80] ;  /* 0x000f8000010c7983 */ /* 0x001ea20000300800 */
[C---:B------:R-:W-:Y:S02]  /*878a0*/  FMUL R22, R3.reuse, R7 ;  /* 0x0000000703167220 */ /* 0x040fe40000400000 */
[----:B------:R-:W-:-:S02]  /*878b0*/  FMUL R23, R3, R6 ;  /* 0x0000000603177220 */ /* 0x000fc40000400000 */
[C---:B------:R-:W-:Y:S01]  /*878c0*/  FMUL R20, R28.reuse, R20 ;  /* 0x000000141c147220 */ /* 0x040fe20000400000 */
[----:B--2---:R0:W-:Y:S04]  /*878d0*/  STL [R1+0x5988], R12 ;  /* 0x0059880c01007387 */ /* 0x0041e80000100800 */
[----:B0-----:R-:W2:Y:S04]  /*878e0*/  LDL.LU.64 R12, [R1+0x10] ;  /* 0x00001000010c7983 */ /* 0x001ea80000300a00 */
[----:B------:R-:W2:Y:S04]  /*878f0*/  LDL.LU R7, [R1+0xf84] ;  /* 0x000f840001077983 */ /* 0x000ea80000300800 */
[----:B------:R-:W2:Y:S01]  /*87900*/  LDL.LU R6, [R1+0xf88] ;  /* 0x000f880001067983 */ /* 0x000ea20000300800 */
[----:B------:R-:W-:-:S02]  /*87910*/  FMUL R21, R28, R21 ;  /* 0x000000151c157220 */ /* 0x000fc40000400000 */
[C---:B---3--:R-:W-:Y:S02]  /*87920*/  FMUL R16, R28.reuse, R26 ;  /* 0x0000001a1c107220 */ /* 0x048fe40000400000 */
[----:B----4-:R-:W-:Y:S02]  /*87930*/  FMUL R17, R28, R25 ;  /* 0x000000191c117220 */ /* 0x010fe40000400000 */
[C---:B------:R-:W-:Y:S02]  /*87940*/  FMUL R18, R3.reuse, R0 ;  /* 0x0000000003127220 */ /* 0x040fe40000400000 */
[----:B------:R-:W-:-:S07]  /*87950*/  FMUL R19, R3, R19 ;  /* 0x0000001303137220 */ /* 0x000fce0000400000 */
[C---:B------:R-:W-:Y:S08]  /*87960*/  HMMA.16816.F32 R16, R8.reuse, R4, R16 ;  /* 0x000000040810723c */ /* 0x040ff00000001810 */
[----:B--2---:R-:W-:Y:S01]  /*87970*/  HMMA.16816.F32 R20, R8, R12, R20 ;  /* 0x0000000c0814723c */ /* 0x004fe20000001814 */
[----:B------:R-:W-:Y:S02]  /*87980*/  MOV R26, R12 ;  /* 0x0000000c001a7202 */ /* 0x000fe40000000f00 */
[----:B------:R-:W-:-:S04]  /*87990*/  MOV R25, R13 ;  /* 0x0000000d00197202 */ /* 0x000fc80000000f00 */
[----:B------:R-:W-:Y:S02]  /*879a0*/  FMUL R13, R28, R7 ;  /* 0x000000071c0d7220 */ /* 0x000fe40000400000 */
[----:B------:R-:W-:Y:S11]  /*879b0*/  FMUL R14, R3, R6 ;  /* 0x00000006030e7220 */ /* 0x000ff60000400000 */
[----:B------:R-:W-:Y:S03]  /*879c0*/  @!UPT UIADD3 URZ, URZ, URZ, URZ ;  /* 0x0000003f3f3ff290 */ /* 0x000fe6000fffe03f */
[----:B------:R0:W-:Y:S04]  /*879d0*/  STL.64 [R1+0x1d0], R20 ;  /* 0x0001d01401007387 */ /* 0x0001e80000100a00 */
[----:B------:R1:W-:Y:S04]  /*879e0*/  STL.64 [R1+0x1d8], R22 ;  /* 0x0001d81601007387 */ /* 0x0003e80000100a00 */
[----:B------:R-:W2:Y:S04]  /*879f0*/  LDL.LU R12, [R1+0x5988] ;  /* 0x00598800010c7983 */ /* 0x000ea80000300800 */
[----:B------:R-:W3:Y:S04]  /*87a00*/  LDL.LU R0, [R1+0xf8c] ;  /* 0x000f8c0001007983 */ /* 0x000ee80000300800 */
[----:B0-----:R-:W4:Y:S04]  /*87a10*/  LDL.LU R20, [R1+0xf90] ;  /* 0x000f900001147983 */ /* 0x001f280000300800 */
[----:B------:R-:W4:Y:S04]  /*87a20*/  LDL.LU R21, [R1+0xf94] ;  /* 0x000f940001157983 */ /* 0x000f280000300800 */
[----:B-1----:R-:W4:Y:S04]  /*87a30*/  LDL.LU R22, [R1+0xf98] ;  /* 0x000f980001167983 */ /* 0x002f280000300800 */
[----:B------:R0:W-:Y:S04]  /*87a40*/  STL [R1+0x594c], R25 ;  /* 0x00594c1901007387 */ /* 0x0001e80000100800 */
[----:B------:R1:W-:Y:S04]  /*87a50*/  STL [R1+0x5948], R26 ;  /* 0x0059481a01007387 */ /* 0x0003e80000100800 */
[----:B------:R-:W4:Y:S01]  /*87a60*/  LDL.LU R23, [R1+0xf9c] ;  /* 0x000f9c0001177983 */ /* 0x000f220000300800 */
[----:B0-----:R-:W-:-:S03]  /*87a70*/  MOV R25, R4 ;  /* 0x0000000400197202 */ /* 0x001fc60000000f00 */
[----:B------:R-:W-:Y:S01]  /*87a80*/  STL.64 [R1+0x1c0], R16 ;  /* 0x0001c01001007387 */ /* 0x000fe20000100a00 */
[----:B-1----:R-:W-:-:S03]  /*87a90*/  IMAD.MOV.U32 R26, RZ, RZ, R5 ;  /* 0x000000ffff1a7224 */ /* 0x002fc600078e0005 */
[----:B------:R0:W-:Y:S04]  /*87aa0*/  STL.64 [R1+0x1c8], R18 ;  /* 0x0001c81201007387 */ /* 0x0001e80000100a00 */
[----:B------:R-:W4:Y:S04]  /*87ab0*/  LDL.LU.64 R6, [R1+0x5980] ;  /* 0x0059800001067983 */ /* 0x000f280000300a00 */
[----:B------:R-:W4:Y:S04]  /*87ac0*/  LDL.LU.64 R4, [R1+0x5978] ;  /* 0x0059780001047983 */ /* 0x000f280000300a00 */
[----:B0-----:R-:W0:Y:S04]  /*87ad0*/  S2R R19, SR_TID.X ;  /* 0x0000000000137919 */ /* 0x001e280000002100 */
[----:B------:R-:W-:Y:S04]  /*87ae0*/  STL [R1+0x5954], R26 ;  /* 0x0059541a01007387 */ /* 0x000fe80000100800 */
[----:B------:R1:W-:Y:S01]  /*87af0*/  STL [R1+0x5950], R25 ;  /* 0x0059501901007387 */ /* 0x0003e20000100800 */
[----:B0-----:R-:W-:Y:S01]  /*87b00*/  SHF.L.U32 R18, R19, 0x8, RZ ;  /* 0x0000000813127819 */ /* 0x001fe200000006ff */
[----:B--2---:R-:W-:-:S02]  /*87b10*/  FMUL R12, R28, R12 ;  /* 0x0000000c1c0c7220 */ /* 0x004fc40000400000 */
[----:B---3--:R-:W-:Y:S02]  /*87b20*/  FMUL R15, R3, R0 ;  /* 0x00000000030f7220 */ /* 0x008fe40000400000 */
[----:B------:R-:W-:Y:S01]  /*87b30*/  FADD R0, -R27, R24 ;  /* 0x000000181b007221 */ /* 0x000fe20000000100 */
[----:B------:R-:W-:Y:S01]  /*87b40*/  LOP3.LUT R27, R19, 0x7, RZ, 0xc0, !PT ;  /* 0x00000007131b7812 */ /* 0x000fe200078ec0ff */
[----:B-1----:R-:W2:Y:S03]  /*87b50*/  LDL.LU.64 R24, [R1+0x30] ;  /* 0x0000300001187983 */ /* 0x002ea60000300a00 */
[----:B------:R-:W-:-:S04]  /*87b60*/  SHF.L.U32 R27, R27, 0x4, RZ ;  /* 0x000000041b1b7819 */ /* 0x000fc800000006ff */
[----:B------:R-:W-:-:S04]  /*87b70*/  LOP3.LUT R27, R27, 0xf00, R18, 0xf8, !PT ;  /* 0x00000f001b1b7812 */ /* 0x000fc800078ef812 */
[----:B------:R-:W-:Y:S01]  /*87b80*/  LOP3.LUT R27, R27, 0x10, R19, 0x78, !PT ;  /* 0x000000101b1b7812 */ /* 0x000fe200078e7813 */
[----:B----4-:R-:W-:Y:S11]  /*87b90*/  HMMA.16816.F32 R12, R8, R4, R12 ;  /* 0x00000004080c723c */ /* 0x010ff6000000180c */
[----:B------:R-:W-:Y:S11]  /*87ba0*/  @!UPT UIADD3 URZ, URZ, URZ, URZ ;  /* 0x0000003f3f3ff290 */ /* 0x000ff6000fffe03f */
[----:B------:R-:W-:Y:S01]  /*87bb0*/  @!UPT UIADD3 URZ, URZ, URZ, URZ ;  /* 0x0000003f3f3ff290 */ /* 0x000fe2000fffe03f */
[----:B------:R-:W-:Y:S04]  /*87bc0*/  STL.64 [R1+0x1b0], R12 ;  /* 0x0001b00c01007387 */ /* 0x000fe80000100a00 */
[----:B------:R-:W-:Y:S04]  /*87bd0*/  STL.64 [R1+0x1b8], R14 ;  /* 0x0001b80e01007387 */ /* 0x000fe80000100a00 */
[----:B------:R-:W-:Y:S04]  /*87be0*/  STL [R1+0x2330], R29 ;  /* 0x0023301d01007387 */ /* 0x000fe80000100800 */
[----:B------:R-:W3:Y:S04]  /*87bf0*/  LDL.LU R16, [R1+0xfa0] ;  /* 0x000fa00001107983 */ /* 0x000ee80000300800 */
[----:B------:R-:W4:Y:S04]  /*87c00*/  LDL.LU R17, [R1+0xfa4] ;  /* 0x000fa40001117983 */ /* 0x000f280000300800 */
[----:B------:R-:W2:Y:S04]  /*87c10*/  LDL.LU R18, [R1+0xfa8] ;  /* 0x000fa80001127983 */ /* 0x000ea80000300800 */
[----:B------:R0:W1:Y:S04]  /*87c20*/  LDSM.16.M88.4 R12, [R27+0x6f000] ;  /* 0x06f000001b0c783b */ /* 0x0000680000000200 */
[----:B------:R-:W2:Y:S04]  /*87c30*/  LDL.LU R19, [R1+0xfac] ;  /* 0x000fac0001137983 */ /* 0x000ea80000300800 */
[----:B0-----:R-:W2:Y:S04]  /*87c40*/  LDL.LU R27, [R1+0x101c] ;  /* 0x00101c00011b7983 */ /* 0x001ea80000300800 */
[----:B------:R-:W2:Y:S04]  /*87c50*/  LDL.LU R26, [R1+0x1000] ;  /* 0x00100000011a7983 */ /* 0x000ea80000300800 */
[----:B--2---:R0:W-:Y:S04]  /*87c60*/  STL.64 [R1+0x5960], R26 ;  /* 0x0059601a01007387 */ /* 0x0041e80000100a00 */
[----:B------:R2:W-:Y:S04]  /*87c70*/  STL.64 [R1+0x5958], R24 ;  /* 0x0059581801007387 */ /* 0x0005e80000100a00 */
[----:B0-----:R-:W3:Y:S04]  /*87c80*/  LDL.LU R27, [R1+0x1014] ;  /* 0x00101400011b7983 */ /* 0x001ee80000300800 */
[----:B------:R-:W3:Y:S01]  /*87c90*/  LDL.LU R26, [R1+0x1018] ;  /* 0x00101800011a7983 */ /* 0x000ee20000300800 */
[----:B--2---:R-:W-:Y:S01]  /*87ca0*/  MOV R24, R7 ;  /* 0x0000000700187202 */ /* 0x004fe20000000f00 */
[----:B------:R-:W-:-:S02]  /*87cb0*/  IMAD.MOV.U32 R25, RZ, RZ, R6 ;  /* 0x000000ffff197224 */ /* 0x000fc400078e0006 */
[C---:B------:R-:W-:Y:S01]  /*87cc0*/  FMUL R20, R28.reuse, R20 ;  /* 0x000000141c147220 */ /* 0x040fe20000400000 */
[----:B---3--:R-:W-:Y:S04]  /*87cd0*/  STL.64 [R1+0x5970], R26 ;  /* 0x0059701a01007387 */ /* 0x008fe80000100a00 */
[----:B------:R0:W-:Y:S04]  /*87ce0*/  STL.64 [R1+0x5968], R24 ;  /* 0x0059681801007387 */ /* 0x0001e80000100a00 */
[----:B0-----:R-:W2:Y:S01]  /*87cf0*/  LDL.64 R24, [R1+0x50] ;  /* 0x0000500001187983 */ /* 0x001ea20000100a00 */
[----:B------:R-:W-:-:S02]  /*87d00*/  FMUL R21, R28, R21 ;  /* 0x000000151c157220 */ /* 0x000fc40000400000 */
[C---:B------:R-:W-:Y:S01]  /*87d10*/  FMUL R22, R3.reuse, R22 ;  /* 0x0000001603167220 */ /* 0x040fe20000400000 */
[----:B------:R-:W3:Y:S01]  /*87d20*/  LDL.LU R7, [R1+0x1004] ;  /* 0x0010040001077983 */ /* 0x000ee20000300800 */
[----:B------:R-:W-:-:S03]  /*87d30*/  FMUL R23, R3, R23 ;  /* 0x0000001703177220 */ /* 0x000fc60000400000 */
[----:B------:R-:W3:Y:S04]  /*87d40*/  LDL.LU R6, [R1+0x1008] ;  /* 0x0010080001067983 */ /* 0x000ee80000300800 */
[----:B-1----:R0:W-:Y:S01]  /*87d50*/  STL.64 [R1+0x5940], R14 ;  /* 0x0059400e01007387 */ /* 0x0021e20000100a00 */
[----:B------:R-:W-:-:S03]  /*87d60*/  FADD R2, -R29, R2 ;  /* 0x000000021d027221 */ /* 0x000fc60000000100 */
[----:B0-----:R-:W3:Y:S04]  /*87d70*/  LDL.LU R15, [R1+0x1010] ;  /* 0x00101000010f7983 */ /* 0x001ee80000300800 */
[----:B------:R0:W-:Y:S04]  /*87d80*/  STL.64 [R1+0x5938], R12 ;  /* 0x0059380c01007387 */ /* 0x0001e80000100a00 */
[----:B0-----:R-:W3:Y:S04]  /*87d90*/  LDL.LU.64 R12, [R1+0x60] ;  /* 0x00006000010c7983 */ /* 0x001ee80000300a00 */
[----:B------:R-:W3:Y:S01]  /*87da0*/  LDL.LU.64 R26, [R1+0x5970] ;  /* 0x00597000011a7983 */ /* 0x000ee20000300a00 */
[----:B--2---:R-:W-:Y:S01]  /*87db0*/  HMMA.16816.F32 R20, R8, R24, R20 ;  /* 0x000000180814723c */ /* 0x004fe20000001814 */
[----:B------:R-:W-:Y:S11]  /*87dc0*/  MOV R29, R25 ;  /* 0x00000019001d7202 */ /* 0x000ff60000000f00 */
[----:B------:R-:W-:Y:S11]  /*87dd0*/  @!UPT UIADD3 URZ, URZ, URZ, URZ ;  /* 0x0000003f3f3ff290 */ /* 0x000ff6000fffe03f */
[----:B------:R3:W-:Y:S04]  /*87de0*/  STL.64 [R1+0x1a0], R20 ;  /* 0x0001a01401007387 */ /* 0x0007e80000100a00 */
[----:B------:R0:W-:Y:S04]  /*87df0*/  STL.64 [R1+0x1a8], R22 ;  /* 0x0001a81601007387 */ /* 0x0001e80000100a00 */
[----:B------:R-:W2:Y:S01]  /*87e00*/  LDL.LU.64 R24, [R1+0x5968] ;  /* 0x0059680001187983 */ /* 0x000ea20000300a00 */
[C---:B------:R-:W-:Y:S02]  /*87e10*/  FMUL R16, R28.reuse, R16 ;  /* 0x000000101c107220 */ /* 0x040fe40000400000 */
[----:B----4-:R-:W-:Y:S01]  /*87e20*/  FMUL R17, R28, R17 ;  /* 0x000000111c117220 */ /* 0x010fe20000400000 */
[----:B------:R-:W4:Y:S01]  /*87e30*/  LDL.LU R14, [R1+0x100c] ;  /* 0x00100c00010e7983 */ /* 0x000f220000300800 */
[----:B------:R-:W-:-:S02]  /*87e40*/  FMUL R18, R3, R18 ;  /* 0x0000001203127220 */ /* 0x000fc40000400000 */
[C---:B------:R-:W-:Y:S02]  /*87e50*/  FMUL R19, R3.reuse, R19 ;  /* 0x0000001303137220 */ /* 0x040fe40000400000 */
[C---:B---3--:R-:W-:Y:S02]  /*87e60*/  FMUL R21, R28.reuse, R27 ;  /* 0x0000001b1c157220 */ /* 0x048fe40000400000 */
[----:B0-----:R-:W-:Y:S02]  /*87e70*/  FMUL R22, R3, R26 ;  /* 0x0000001a03167220 */ /* 0x001fe40000400000 */
[----:B------:R-:W3:Y:S01]  /*87e80*/  LDL.LU.64 R26, [R1+0x5960] ;  /* 0x00596000011a7983 */ /* 0x000ee20000300a00 */
[----:B--2---:R-:W-:Y:S03]  /*87e90*/  HMMA.16816.F32 R16, R8, R24, R16 ;  /* 0x000000180810723c */ /* 0x004fe60000001810 */
[----:B------:R-:W2:Y:S01]  /*87ea0*/  LDL.LU.64 R24, [R1+0x5958] ;  /* 0x0059580001187983 */ /* 0x000ea20000300a00 */
[----:B------:R-:W-:-:S02]  /*87eb0*/  FMUL R20, R28, R15 ;  /* 0x0000000f1c147220 */ /* 0x000fc40000400000 */
[C---:B---3--:R-:W-:Y:S11]  /*87ec0*/  FMUL R23, R3.reuse, R27 ;  /* 0x0000001b03177220 */ /* 0x048ff60000400000 */
[----:B------:R-:W-:Y:S06]  /*87ed0*/  @!UPT UIADD3 URZ, URZ, URZ, URZ ;  /* 0x0000003f3f3ff290 */ /* 0x000fec000fffe03f */
[----:B------:R0:W-:Y:S04]  /*87ee0*/  STL.64 [R1+0x190], R16 ;  /* 0x0001901001007387 */ /* 0x0001e80000100a00 */
[----:B------:R1:W-:Y:S01]  /*87ef0*/  STL.64 [R1+0x198], R18 ;  /* 0x0001981201007387 */ /* 0x0003e20000100a00 */
[C---:B0-----:R-:W-:Y:S02]  /*87f00*/  FMUL R16, R28.reuse, R26 ;  /* 0x0000001a1c107220 */ /* 0x041fe40000400000 */
[----:B------:R-:W-:Y:S02]  /*87f10*/  FMUL R17, R28, R7 ;  /* 0x000000071c117220 */ /* 0x000fe40000400000 */
[----:B-1----:R-:W-:Y:S01]  /*87f20*/  FMUL R18, R3, R6 ;  /* 0x0000000603127220 */ /* 0x002fe20000400000 */
[----:B--2---:R-:W-:Y:S01]  /*87f30*/  HMMA.16816.F32 R20, R8, R24, R20 ;  /* 0x000000180814723c */ /* 0x004fe20000001814 */
[----:B------:R-:W-:Y:S11]  /*87f40*/  MOV R7, R25 ;  /* 0x0000001900077202 */ /* 0x000ff60000000f00 */
[----:B------:R-:W-:Y:S11]  /*87f50*/  @!UPT UIADD3 URZ, URZ, URZ, URZ ;  /* 0x0000003f3f3ff290 */ /* 0x000ff6000fffe03f */
[----:B------:R-:W-:Y:S04]  /*87f60*/  STL.64 [R1+0x160], R20 ;  /* 0x0001601401007387 */ /* 0x000fe80000100a00 */
[----:B------:R0:W-:Y:S04]  /*87f70*/  STL.64 [R1+0x168], R22 ;  /* 0x0001681601007387 */ /* 0x0001e80000100a00 */
[----:B------:R-:W2:Y:S04]  /*87f80*/  LDL.LU R26, [R1+0x5954] ;  /* 0x00595400011a7983 */ /* 0x000ea80000300800 */
[----:B------:R-:W3:Y:S01]  /*87f90*/  LDL.LU R25, [R1+0x5950] ;  /* 0x0059500001197983 */ /* 0x000ee20000300800 */
[----:B------:R-:W-:-:S03]  /*87fa0*/  MOV R6, R24 ;  /* 0x0000001800067202 */ /* 0x000fc60000000f00 */
[----:B0-----:R-:W3:Y:S04]  /*87fb0*/  LDL.LU R23, [R1+0xff0] ;  /* 0x000ff00001177983 */ /* 0x001ee80000300800 */
[----:B------:R-:W3:Y:S04]  /*87fc0*/  LDL.LU R28, [R1+0xff4] ;  /* 0x000ff400011c7983 */ /* 0x000ee80000300800 */
[----:B------:R-:W3:Y:S04]  /*87fd0*/  LDL.LU R27, [R1+0xff8] ;  /* 0x000ff800011b7983 */ /* 0x000ee80000300800 */
[----:B------:R-:W3:Y:S01]  /*87fe0*/  LDL.LU R24, [R1+0xffc] ;  /* 0x000ffc0001187983 */ /* 0x000ee20000300800 */
[----:B----4-:R-:W-:-:S07]  /*87ff0*/  FMUL R19, R3, R14 ;  /* 0x0000000e03137220 */ /* 0x010fce0000400000 */
[----:B------:R-:W-:Y:S01]  /*88000*/  HMMA.16816.F32 R8, R8, R12, R16 ;  /* 0x0000000c0808723c */ /* 0x000fe20000001810 */
[----:B------:R-:W-:Y:S01]  /*88010*/  STL.64 [R1+0x5928], R6 ;  /* 0x0059280601007387 */ /* 0x000fe20000100a00 */
[----:B------:R-:W-:-:S03]  /*88020*/  FMUL R2, R2, 1.4426950216293334961 ;  /* 0x3fb8aa3b02027820 */ /* 0x000fc60000400000 */
[----:B------:R2:W-:Y:S01]  /*88030*/  STL.64 [R1+0x5920], R4 ;  /* 0x0059200401007387 */ /* 0x0005e20000100a00 */
[----:B------:R-:W-:Y:S02]  /*88040*/  FMUL R0, R0, 1.4426950216293334961 ;  /* 0x3fb8aa3b00007820 */ /* 0x000fe40000400000 */
[----:B------:R-:W-:Y:S01]  /*88050*/  MUFU.EX2 R2, R2 ;  /* 0x0000000200027308 */ /* 0x000fe20000000800 */
[----:B------:R-:W-:-:S07]  /*88060*/  MOV R20, R12 ;  /* 0x0000000c00147202 */ /* 0x000fce0000000f00 */
[----:B------:R-:W0:Y:S01]  /*88070*/  MUFU.EX2 R0, R0 ;  /* 0x0000000000007308 */ /* 0x000e220000000800 */
[----:B--2---:R-:W-:Y:S01]  /*88080*/  MOV R5, R26 ;  /* 0x0000001a00057202 */ /* 0x004fe20000000f00 */
[----:B---3--:R-:W-:Y:S02]  /*88090*/  IMAD.MOV.U32 R4, RZ, RZ, R25 ;  /* 0x000000ffff047224 */ /* 0x008fe400078e0019 */
[----:B------:R-:W2:Y:S04]  /*880a0*/  LDL.LU R25, [R1+0x594c] ;  /* 0x00594c0001197983 */ /* 0x000ea80000300800 */
[----:B------:R-:W3:Y:S04]  /*880b0*/  LDL.LU R26, [R1+0x5948] ;  /* 0x00594800011a7983 */ /* 0x000ee80000300800 */
[----:B------:R1:W-:Y:S04]  /*880c0*/  STL.64 [R1+0x5930], R4 ;  /* 0x0059300401007387 */ /* 0x0003e80000100a00 */
[----:B-1----:R-:W4:Y:S04]  /*880d0*/  LDL.LU R4, [R1+0x20] ;  /* 0x0000200001047983 */ /* 0x002f280000300800 */
[----:B------:R-:W4:Y:S04]  /*880e0*/  LDL.LU R5, [R1+0x24] ;  /* 0x0000240001057983 */ /* 0x000f280000300800 */
[----:B------:R1:W-:Y:S04]  /*880f0*/  STL [R1+0x2334], R3 ;  /* 0x0023340301007387 */ /* 0x0003e80000100800 */
[----:B------:R0:W-:Y:S04]  /*88100*/  STL.64 [R1+0x130], R8 ;  /* 0x0001300801007387 */ /* 0x0001e80000100a00 */
[----:B------:R0:W-:Y:S01]  /*88110*/  STL.64 [R1+0x138], R10 ;  /* 0x0001380a01007387 */ /* 0x0001e20000100a00 */
[----:B-1----:R-:W-:-:S03]  /*88120*/  MOV R3, R13 ;  /* 0x0000000d00037202 */ /* 0x002fc60000000f00 */
[----:B------:R-:W4:Y:S04]  /*88130*/  LDL.LU.64 R14, [R1+0x5940] ;  /* 0x00594000010e7983 */ /* 0x000f280000300a00 */
[----:B------:R-:W4:Y:S01]  /*88140*/  LDL.LU.64 R12, [R1+0x5938] ;  /* 0x00593800010c7983 */ /* 0x000f220000300a00 */
[----:B0-----:R-:W-:Y:S02]  /*88150*/  FMUL R8, R0, R23 ;  /* 0x0000001700087220 */ /* 0x001fe40000400000 */
[----:B------:R-:W-:Y:S02]  /*88160*/  FMUL R11, R2, R24 ;  /* 0x00000018020b7220 */ /* 0x000fe40000400000 */
[----:B------:R-:W2:Y:S04]  /*88170*/  LDL.LU R24, [R1+0xfe0] ;  /* 0x000fe00001187983 */ /* 0x000ea80000300800 */
[----:B------:R-:W2:Y:S04]  /*88180*/  LDL.LU R23, [R1+0xfe4] ;  /* 0x000fe40001177983 */ /* 0x000ea80000300800 */
[----:B------:R-:W2:Y:S04]  /*88190*/  LDL.LU R22, [R1+0xfe8] ;  /* 0x000fe80001167983 */ /* 0x000ea80000300800 */
[----:B------:R-:W2:Y:S04]  /*881a0*/  LDL.LU R21, [R1+0xfec] ;  /* 0x000fec0001157983 */ /* 0x000ea80000300800 */
[----:B------:R-:W2:Y:S04]  /*881b0*/  LDL.LU.64 R16, [R1+0x40] ;  /* 0x0000400001107983 */ /* 0x000ea80000300a00 */
[----:B------:R-:W2:Y:S01]  /*881c0*/  LDL.64 R18, [R1+0x48] ;  /* 0x0000480001127983 */ /* 0x000ea20000100a00 */
[----:B------:R-:W-:-:S02]  /*881d0*/  FMUL R9, R0, R28 ;  /* 0x0000001c00097220 */ /* 0x000fc40000400000 */
[----:B------:R-:W-:-:S07]  /*881e0*/  FMUL R10, R2, R27 ;  /* 0x0000001b020a7220 */ /* 0x000fce0000400000 */
[----:B----4-:R-:W-:Y:S01]  /*881f0*/  HMMA.16816.F32 R8, R12, R4, R8 ;  /* 0x000000040c08723c */ /* 0x010fe20000001808 */
[----:B--2---:R-:W-:Y:S04]  /*88200*/  STL.64 [R1+0x5910], R18 ;  /* 0x0059101201007387 */ /* 0x004fe80000100a00 */
[----:B------:R3:W-:Y:S04]  /*88210*/  STL.64 [R1+0x5908], R16 ;  /* 0x0059081001007387 */ /* 0x0007e80000100a00 */
[----:B------:R-:W2:Y:S04]  /*88220*/  LDL.LU.64 R4, [R1+0x5930] ;  /* 0x0059300001047983 */ /* 0x000ea80000300a00 */
[----:B------:R-:W4:Y:S04]  /*88230*/  LDL.LU R28, [R1+0xfd0] ;  /* 0x000fd000011c7983 */ /* 0x000f280000300800 */
[----:B------:R-:W2:Y:S06]  /*88240*/  LDL.LU R27, [R1+0xfd4] ;  /* 0x000fd400011b7983 */ /* 0x000eac0000300800 */
[----:B------:R0:W-:Y:S04]  /*88250*/  STL.64 [R1+0x100], R8 ;  /* 0x0001000801007387 */ /* 0x0001e80000100a00 */
[----:B------:R1:W-:Y:S04]  /*88260*/  STL.64 [R1+0x108], R10 ;  /* 0x0001080a01007387 */ /* 0x0003e80000100a00 */
[----:B------:R-:W2:Y:S04]  /*88270*/  LDL.LU R7, [R1+0xfd8] ;  /* 0x000fd80001077983 */ /* 0x000ea80000300800 */
[----:B------:R-:W2:Y:S01]  /*88280*/  LDL.LU R6, [R1+0xfdc] ;  /* 0x000fdc0001067983 */ /* 0x000ea20000300800 */
[----:B---3--:R-:W-:Y:S01]  /*88290*/  IMAD.MOV.U32 R16, RZ, RZ, R26 ;  /* 0x000000ffff107224 */ /* 0x008fe200078e001a */
[----:B------:R-:W-:Y:S01]  /*882a0*/  MOV R17, R25 ;  /* 0x0000001900117202 */ /* 0x000fe20000000f00 */
[C---:B0-----:R-:W-:Y:S01]  /*882b0*/  FMUL R8, R0.reuse, R24 ;  /* 0x0000001800087220 */ /* 0x041fe20000400000 */
[----:B------:R-:W3:Y:S01]  /*882c0*/  LDL.LU R26, [R1+0xfc0] ;  /* 0x000fc000011a7983 */ /* 0x000ee20000300800 */
[----:B------:R-:W-:-:S02]  /*882d0*/  FMUL R9, R0, R23 ;  /* 0x0000001700097220 */ /* 0x000fc40000400000 */
[C---:B-1----:R-:W-:Y:S01]  /*882e0*/  FMUL R10, R2.reuse, R22 ;  /* 0x00000016020a7220 */ /* 0x042fe20000400000 */
[----:B------:R-:W3:Y:S01]  /*882f0*/  LDL.LU R25, [R1+0xfc4] ;  /* 0x000fc40001197983 */ /* 0x000ee20000300800 */
[----:B------:R-:W-:-:S03]  /*88300*/  FMUL R11, R2, R21 ;  /* 0x00000015020b7220 */ /* 0x000fc60000400000 */
[----:B------:R-:W3:Y:S04]  /*88310*/  LDL.LU R24, [R1+0xfc8] ;  /* 0x000fc80001187983 */ /* 0x000ee80000300800 */
[----:B------:R-:W-:Y:S01]  /*88320*/  HMMA.16816.F32 R8, R12, R16, R8 ;  /* 0x000000100c08723c */ /* 0x000fe20000001808 */
[----:B------:R-:W3:Y:S04]  /*88330*/  LDL.LU R23, [R1+0xfcc] ;  /* 0x000fcc0001177983 */ /* 0x000ee80000300800 */
[----:B------:R-:W3:Y:S11]  /*88340*/  LDL.LU R16, [R1+0x50] ;  /* 0x0000500001107983 */ /* 0x000ef60000300800 */
[----:B------:R-:W-:Y:S07]  /*88350*/  @!UPT UIADD3 URZ, URZ, URZ, URZ ;  /* 0x0000003f3f3ff290 */ /* 0x000fee000fffe03f */
[----:B------:R4:W-:Y:S04]  /*88360*/  STL.64 [R1+0xe0], R8 ;  /* 0x0000e00801007387 */ /* 0x0009e80000100a00 */
[----:B------:R0:W-:Y:S04]  /*88370*/  STL.64 [R1+0xe8], R10 ;  /* 0x0000e80a01007387 */ /* 0x0001e80000100a00 */
[----:B------:R-:W3:Y:S04]  /*88380*/  LDL.LU R22, [R1+0xfb0] ;  /* 0x000fb00001167983 */ /* 0x000ee80000300800 */
[----:B------:R-:W3:Y:S04]  /*88390*/  LDL.LU R21, [R1+0xfb4] ;  /* 0x000fb40001157983 */ /* 0x000ee80000300800 */
[----:B------:R-:W3:Y:S04]  /*883a0*/  LDL.LU R19, [R1+0xfb8] ;  /* 0x000fb80001137983 */ /* 0x000ee80000300800 */
[----:B------:R-:W3:Y:S01]  /*883b0*/  LDL.LU R18, [R1+0xfbc] ;  /* 0x000fbc0001127983 */ /* 0x000ee20000300800 */
[----:B----4-:R-:W-:-:S02]  /*883c0*/  FMUL R8, R0, R28 ;  /* 0x0000001c00087220 */ /* 0x010fc40000400000 */
[----:B--2---:R-:W-:Y:S02]  /*883d0*/  FMUL R9, R0, R27 ;  /* 0x0000001b00097220 */ /* 0x004fe40000400000 */
[C---:B0-----:R-:W-:Y:S02]  /*883e0*/  FMUL R10, R2.reuse, R7 ;  /* 0x00000007020a7220 */ /* 0x041fe40000400000 */
[----:B------:R-:W-:Y:S02]  /*883f0*/  FMUL R11, R2, R6 ;  /* 0x00000006020b7220 */ /* 0x000fe40000400000 */
[----:B------:R-:W2:Y:S05]  /*88400*/  LDL.LU.64 R6, [R1+0x5928] ;  /* 0x0059280001067983 */ /* 0x000eaa0000300a00 */
[----:B------:R-:W-:Y:S01]  /*88410*/  HMMA.16816.F32 R8, R12, R4, R8 ;  /* 0x000000040c08723c */ /* 0x000fe20000001808 */
[----:B------:R-:W4:Y:S04]  /*88420*/  LDL.LU.64 R4, [R1+0x5920] ;  /* 0x0059200001047983 */ /* 0x000f280000300a00 */
[----:B------:R-:W0:Y:S11]  /*88430*/  S2R R27, SR_TID.X ;  /* 0x00000000001b7919 */ /* 0x000e360000002100 */
[----:B------:R-:W-:Y:S07]  /*88440*/  @!UPT UIADD3 URZ, URZ, URZ, URZ ;  /* 0x0000003f3f3ff290 */ /* 0x000fee000fffe03f */
[----:B------:R3:W-:Y:S02]  /*88450*/  STL.64 [R1+0x80], R8 ;  /* 0x0000800801007387 */ /* 0x0007e40000100a00 */
[C---:B---3--:R-:W-:Y:S01]  /*88460*/  FMUL R9, R0.reuse, R25 ;  /* 0x0000001900097220 */ /* 0x048fe20000400000 */
[C---:B0-----:R-:W-:Y:S01]  /*88470*/  LOP3.LUT R25, R27.reuse, 0x7, RZ, 0xc0, !PT ;  /* 0x000000071b197812 */ /* 0x041fe200078ec0ff */
[----:B------:R-:W-:Y:S01]  /*88480*/  FMUL R8, R0, R26 ;  /* 0x0000001a00087220 */ /* 0x000fe20000400000 */
[----:B------:R-:W-:-:S03]  /*88490*/  SHF.L.U32 R26, R27, 0x8, RZ ;  /* 0x000000081b1a7819 */ /* 0x000fc600000006ff */
[----:B------:R-:W-:-:S05]  /*884a0*/  IMAD.SHL.U32 R28, R25, 0x10, RZ ;  /* 0x00000010191c7824 */ /* 0x000fca00078e00ff */
[----:B------:R-:W-:-:S04]  /*884b0*/  LOP3.LUT R28, R28, 0xf00, R26, 0xf8, !PT ;  /* 0x00000f001c1c7812 */ /* 0x000fc800078ef81a */
[----:B------:R-:W-:Y:S01]  /*884c0*/  LOP3.LUT R28, R28, 0x10, R27, 0x78, !PT ;  /* 0x000000101c1c7812 */ /* 0x000fe200078e781b */
[----:B------:R0:W-:Y:S03]  /*884d0*/  STL.64 [R1+0x88], R10 ;  /* 0x0000880a01007387 */ /* 0x0001e60000100a00 */
[----:B------:R-:W-:Y:S01]  /*884e0*/  LOP3.LUT R28, R28, 0x20, RZ, 0x3c, !PT ;  /* 0x000000201c1c7812 */ /* 0x000fe200078e3cff */
[----:B0-----:R-:W-:-:S04]  /*884f0*/  FMUL R10, R2, R24 ;  /* 0x00000018020a7220 */ /* 0x001fc80000400000 */
[----:B------:R-:W0:Y:S01]  /*88500*/  LDSM.16.M88.4 R24, [R28+0x60000] ;  /* 0x060000001c18783b */ /* 0x000e220000000200 */
[----:B------:R-:W-:Y:S01]  /*88510*/  FMUL R11, R2, R23 ;  /* 0x00000017020b7220 */ /* 0x000fe20000400000 */
[----:B------:R-:W-:-:S06]  /*88520*/  MOV R17, R29 ;  /* 0x0000001d00117202 */ /* 0x000fcc0000000f00 */
[----:B----4-:R-:W-:Y:S11]  /*88530*/  HMMA.16816.F32 R8, R12, R4, R8 ;  /* 0x000000040c08723c */ /* 0x010ff60000001808 */
[----:B------:R-:W-:Y:S11]  /*88540*/  @!UPT UIADD3 URZ, URZ, URZ, URZ ;  /* 0x0000003f3f3ff290 */ /* 0x000ff6000fffe03f */
[----:B------:R-:W-:Y:S01]  /*88550*/  @!UPT UIADD3 URZ, URZ, URZ, URZ ;  /* 0x0000003f3f3ff290 */ /* 0x000fe2000fffe03f */
[----:B------:R1:W-:Y:S04]  /*88560*/  STL.64 [R1+0x70], R8 ;  /* 0x0000700801007387 */ /* 0x0003e80000100a00 */
[----:B------:R3:W-:Y:S04]  /*88570*/  STL.64 [R1+0x78], R10 ;  /* 0x0000780a01007387 */ /* 0x0007e80000100a00 */
[----:B------:R-:W4:Y:S04]  /*88580*/  LDL.LU R29, [R1+0x1048] ;  /* 0x00104800011d7983 */ /* 0x000f280000300800 */
[----:B------:R-:W4:Y:S01]  /*88590*/  LDL.LU R4, [R1+0x104c] ;  /* 0x00104c0001047983 */ /* 0x000f220000300800 */
[----:B-1----:R-:W-:-:S02]  /*885a0*/  FMUL R8, R0, R22 ;  /* 0x0000001600087220 */ /* 0x002fc40000400000 */
[----:B------:R-:W-:Y:S01]  /*885b0*/  FMUL R9, R0, R21 ;  /* 0x0000001500097220 */ /* 0x000fe20000400000 */
[----:B------:R-:W4:Y:S04]  /*885c0*/  LDL.LU R23, [R1+0x1030] ;  /* 0x0010300001177983 */ /* 0x000f280000300800 */
[----:B------:R-:W4:Y:S01]  /*885d0*/  LDL.LU R22, [R1+0x1034] ;  /* 0x0010340001167983 */ /* 0x000f220000300800 */
[----:B---3--:R-:W-:-:S03]  /*885e0*/  FMUL R10, R2, R19 ;  /* 0x00000013020a7220 */ /* 0x008fc60000400000 */
[----:B------:R-:W3:Y:S01]  /*885f0*/  LDL.LU R21, [R1+0x1038] ;  /* 0x0010380001157983 */ /* 0x000ee20000300800 */
[----:B------:R-:W-:-:S03]  /*88600*/  FMUL R11, R2, R18 ;  /* 0x00000012020b7220 */ /* 0x000fc60000400000 */
[----:B------:R-:W3:Y:S04]  /*88610*/  LDL.LU R5, [R1+0x103c] ;  /* 0x00103c0001057983 */ /* 0x000ee80000300800 */
[----:B0-----:R0:W-:Y:S01]  /*88620*/  STL.64 [R1+0x5900], R26 ;  /* 0x0059001a01007387 */ /* 0x0011e20000100a00 */
[----:B------:R-:W-:Y:S03]  /*88630*/  HMMA.16816.F32 R8, R12, R16, R8 ;  /* 0x000000100c08723c */ /* 0x000fe60000001808 */
[----:B0-----:R-:W3:Y:S04]  /*88640*/  LDL.LU R26, [R1+0x1040] ;  /* 0x00104000011a7983 */ /* 0x001ee80000300800 */
[----:B------:R-:W3:Y:S04]  /*88650*/  LDL.LU R27, [R1+0x1044] ;  /* 0x00104400011b7983 */ /* 0x000ee80000300800 */
[----:B------:R2:W-:Y:S02]  /*88660*/  STL.64 [R1+0x58f8], R24 ;  /* 0x0058f81801007387 */ /* 0x0005e40000100a00 */
[----:B--2---:R-:W-:-:S02]  /*88670*/  MOV R24, R6 ;  /* 0x0000000600187202 */ /* 0x004fc40000000f00 */
[----:B------:R-:W2:Y:S01]  /*88680*/  LDL.LU R6, [R1+0x591c] ;  /* 0x00591c0001067983 */ /* 0x000ea20000300800 */
[----:B------:R-:W-:-:S03]  /*88690*/  MOV R25, R7 ;  /* 0x0000000700197202 */ /* 0x000fc60000000f00 */
[----:B------:R-:W2:Y:S04]  /*886a0*/  LDL.LU R7, [R1+0x5918] ;  /* 0x0059180001077983 */ /* 0x000ea80000300800 */
[----:B------:R-:W2:Y:S04]  /*886b0*/  LDL.LU.64 R18, [R1+0x5910] ;  /* 0x0059100001127983 */ /* 0x000ea80000300a00 */
[----:B------:R-:W2:Y:S04]  /*886c0*/  LDL.LU.64 R16, [R1+0x5908] ;  /* 0x0059080001107983 */ /* 0x000ea80000300a00 */
[----:B------:R-:W-:Y:S04]  /*886d0*/  STL.64 [R1+0xb0], R8 ;  /* 0x0000b00801007387 */ /* 0x000fe80000100a00 */
[----:B------:R4:W-:Y:S02]  /*886e0*/  STL.64 [R1+0xb8], R10 ;  /* 0x0000b80a01007387 */ /* 0x0009e40000100a00 */
[----:B----4-:R-:W-:-:S02]  /*886f0*/  FMUL R10, R2, R29 ;  /* 0x0000001d020a7220 */ /* 0x010fc40000400000 */
[----:B------:R-:W-:Y:S02]  /*88700*/  FMUL R11, R2, R4 ;  /* 0x00000004020b7220 */ /* 0x000fe40000400000 */
[C---:B---3--:R-:W-:Y:S02]  /*88710*/  FMUL R8, R0.reuse, R26 ;  /* 0x0000001a00087220 */ /* 0x048fe40000400000 */
[----:B------:R-:W-:-:S07]  /*88720*/  FMUL R9, R0, R27 ;  /* 0x0000001b00097220 */ /* 0x000fce0000400000 */
[----:B--2---:R-:W-:Y:S11]  /*88730*/  HMMA.16816.F32 R8, R12, R16, R8 ;  /* 0x000000100c08723c */ /* 0x004ff60000001808 */
[----:B------:R-:W-:Y:S11]  /*88740*/  @!UPT UIADD3 URZ, URZ, URZ, URZ ;  /* 0x0000003f3f3ff290 */ /* 0x000ff6000fffe03f */
[----:B------:R-:W-:Y:S01]  /*88750*/  @!UPT UIADD3 URZ, URZ, URZ, URZ ;  /* 0x0000003f3f3ff290 */ /* 0x000fe2000fffe03f */
[----:B------:R-:W-:Y:S04]  /*88760*/  STL [R1+0xa0], R8 ;  /* 0x0000a00801007387 */ /* 0x000fe80000100800 */
[----:B------:R-:W-:Y:S04]  /*88770*/  STL.64 [R1+0xa8], R10 ;  /* 0x0000a80a01007387 */ /* 0x000fe80000100a00 */
[----:B------:R0:W-:Y:S04]  /*88780*/  STL.64 [R1+0x58b0], R18 ;  /* 0x0058b01201007387 */ /* 0x0001e80000100a00 */
[----:B0-----:R-:W2:Y:S04]  /*88790*/  LDL R18, [R1+0x8] ;  /* 0x0000080001127983 */ /* 0x001ea80000100800 */
[----:B------:R-:W2:Y:S01]  /*887a0*/  LDL R19, [R1+0xc] ;  /* 0x00000c0001137983 */ /* 0x000ea20000100800 */
[----:B------:R-:W-:Y:S01]  /*887b0*/  MOV R4, R9 ;  /* 0x0000000900047202 */ /* 0x000fe20000000f00 */
[----:B------:R-:W-:-:S02]  /*887c0*/  FMUL R8, R0, R23 ;  /* 0x0000001700087220 */ /* 0x000fc40000400000 */
[----:B------:R-:W-:Y:S02]  /*887d0*/  FMUL R9, R0, R22 ;  /* 0x0000001600097220 */ /* 0x000fe40000400000 */
[C---:B------:R-:W-:Y:S02]  /*887e0*/  FMUL R10, R2.reuse, R21 ;  /* 0x00000015020a7220 */ /* 0x040fe40000400000 */
[----:B------:R-:W-:Y:S01]  /*887f0*/  FMUL R11, R2, R5 ;  /* 0x00000005020b7220 */ /* 0x000fe20000400000 */
[----:B--2---:R0:W-:Y:S06]  /*88800*/  STL.64 [R1+0x58c8], R18 ;  /* 0x0058c81201007387 */ /* 0x0041ec0000100a00 */
[----:B0-----:R-:W-:Y:S01]  /*88810*/  HMMA.16816.F32 R16, R12, R24, R8 ;  /* 0x000000180c10723c */ /* 0x001fe20000001808 */
[----:B------:R-:W-:Y:S11]  /*88820*/  STL [R1+0x51c8], R4 ;  /* 0x0051c80401007387 */ /* 0x000ff60000100800 */
[----:B------:R-:W-:Y:S11]  /*88830*/  @!UPT UIADD3 URZ, URZ, URZ, URZ ;  /* 0x0000003f3f3ff290 */ /* 0x000ff6000fffe03f */
[----:B------:R-:W-:Y:S01]  /*88840*/  STL [R1+0xd4], R17 ;  /* 0x0000d41101007387 */ /* 0x000fe20000100800 */
[----:B------:R-:W-:-:S03]  /*88850*/  MOV R5, R19 ;  /* 0x0000001300057202 */ /* 0x000fc60000000f00 */
[----:B------:R0:W-:Y:S04]  /*88860*/  STL [R1+0xd8], R18 ;  /* 0x0000d81201007387 */ /* 0x0001e80000100800 */
[----:B------:R-:W2:Y:S04]  /*88870*/  LDL R19, [R1+0x1c] ;  /* 0x00001c0001137983 */ /* 0x000ea80000100800 */
[----:B0-----:R-:W2:Y:S01]  /*88880*/  LDL R18, [R1+0x18] ;  /* 0x0000180001127983 */ /* 0x001ea20000100800 */
[----:B------:R-:W-:Y:S01]  /*88890*/  IMAD.MOV.U32 R4, RZ, RZ, R16 ;  /* 0x000000ffff047224 */ /* 0x000fe200078e0010 */
[----:B------:R-:W-:-:S02]  /*888a0*/  MOV R25, R3 ;  /* 0x0000000300197202 */ /* 0x000fc40000000f00 */
[----:B------:R-:W3:Y:S04]  /*888b0*/  LDL.LU R8, [R1+0x1020] ;  /* 0x0010200001087983 */ /* 0x000ee80000300800 */
[----:B------:R-:W4:Y:S04]  /*888c0*/  LDL.LU R9, [R1+0x1024] ;  /* 0x0010240001097983 */ /* 0x000f280000300800 */
[----:B------:R-:W3:Y:S04]  /*888d0*/  LDL.LU R10, [R1+0x1028] ;  /* 0x00102800010a7983 */ /* 0x000ee80000300800 */
[----:B------:R-:W3:Y:S04]  /*888e0*/  LDL.LU R3, [R1+0x102c] ;  /* 0x00102c0001037983 */ /* 0x000ee80000300800 */
[----:B--2---:R0:W-:Y:S04]  /*888f0*/  STL.64 [R1+0x58e0], R18 ;  /* 0x0058e01201007387 */ /* 0x0041e80000100a00 */
[----:B0-----:R-:W2:Y:S04]  /*88900*/  LDL.64 R18, [R1+0x28] ;  /* 0x0000280001127983 */ /* 0x001ea80000100a00 */
[----:B------:R-:W-:Y:S04]  /*88910*/  STL.64 [R1+0x58c0], R6 ;  /* 0x0058c00601007387 */ /* 0x000fe80000100a00 */
        /* <DEDUP_REMOVED lines=11> */
[----:B------:R-:W-:-:S03]  /*889d0*/  MOV R24, R20 ;  /* 0x0000001400187202 */ /* 0x000fc60000000f00 */
[----:B--2---:R-:W-:Y:S04]  /*889e0*/  STL.64 [R1+0x58f0], R6 ;  /* 0x0058f00601007387 */ /* 0x004fe80000100a00 */
[----:B------:R0:W-:Y:S04]  /*889f0*/  STL.64 [R1+0x58e8], R4 ;  /* 0x0058e80401007387 */ /* 0x0001e80000100a00 */
[----:B0-----:R-:W2:Y:S04]  /*88a00*/  LDL.LU R4, [R1+0xae0] ;  /* 0x000ae00001047983 */ /* 0x001ea80000300800 */
[----:B------:R-:W2:Y:S04]  /*88a10*/  LDL.LU R5, [R1+0xae4] ;  /* 0x000ae40001057983 */ /* 0x000ea80000300800 */
[----:B------:R-:W2:Y:S04]  /*88a20*/  LDL.LU R6, [R1+0xae8] ;  /* 0x000ae80001067983 */ /* 0x000ea80000300800 */
[----:B------:R-:W2:Y:S04]  /*88a30*/  LDL.LU R7, [R1+0xaec] ;  /* 0x000aec0001077983 */ /* 0x000ea80000300800 */
[----:B------:R-:W2:Y:S04]  /*88a40*/  LDL.LU R20, [R1+0xb50] ;  /* 0x000b500001147983 */ /* 0x000ea80000300800 */
[----:B------:R-:W2:Y:S04]  /*88a50*/  LDL.LU R21, [R1+0xb54] ;  /* 0x000b540001157983 */ /* 0x000ea80000300800 */
[----:B------:R-:W2:Y:S04]  /*88a60*/  LDL.LU R22, [R1+0xb58] ;  /* 0x000b580001167983 */ /* 0x000ea80000300800 */
[----:B------:R-:W2:Y:S01]  /*88a70*/  LDL.LU R23, [R1+0xb5c] ;  /* 0x000b5c0001177983 */ /* 0x000ea20000300800 */
[----:B---3--:R-:W-:-:S02]  /*88a80*/  FMUL R8, R0, R8 ;  /* 0x0000000800087220 */ /* 0x008fc40000400000 */
[----:B----4-:R-:W-:Y:S02]  /*88a90*/  FMUL R9, R0, R9 ;  /* 0x0000000900097220 */ /* 0x010fe40000400000 */
[C---:B------:R-:W-:Y:S02]  /*88aa0*/  FMUL R10, R2.reuse, R10 ;  /* 0x0000000a020a7220 */ /* 0x040fe40000400000 */
[----:B------:R-:W-:-:S07]  /*88ab0*/  FMUL R11, R2, R3 ;  /* 0x00000003020b7220 */ /* 0x000fce0000400000 */
[----:B------:R-:W-:Y:S01]  /*88ac0*/  HMMA.16816.F32 R12, R12, R24, R8 ;  /* 0x000000180c0c723c */ /* 0x000fe20000001808 */
[----:B--2---:R-:W-:Y:S04]  /*88ad0*/  STL.64 [R1+0x58a8], R22 ;  /* 0x0058a81601007387 */ /* 0x004fe80000100a00 */
[----:B------:R0:W-:Y:S04]  /*88ae0*/  STL.64 [R1+0x58a0], R20 ;  /* 0x0058a01401007387 */ /* 0x0001e80000100a00 */
[----:B0-----:R-:W2:Y:S04]  /*88af0*/  LDL.LU R20, [R1+0xb20] ;  /* 0x000b200001147983 */ /* 0x001ea80000300800 */
[----:B------:R-:W2:Y:S04]  /*88b00*/  LDL.LU R21, [R1+0xb24] ;  /* 0x000b240001157983 */ /* 0x000ea80000300800 */
[----:B------:R-:W2:Y:S04]  /*88b10*/  LDL.LU R22, [R1+0xb28] ;  /* 0x000b280001167983 */ /* 0x000ea80000300800 */
[----:B------:R-:W2:Y:S04]  /*88b20*/  LDL.LU R23, [R1+0xb2c] ;  /* 0x000b2c0001177983 */ /* 0x000ea80000300800 */
[----:B------:R-:W-:Y:S04]  /*88b30*/  STL [R1+0x2338], R0 ;  /* 0x0023380001007387 */ /* 0x000fe80000100800 */
[----:B------:R-:W-:Y:S04]  /*88b40*/  STL [R1+0x233c], R2 ;  /* 0x00233c0201007387 */ /* 0x000fe80000100800 */
[----:B------:R-:W3:Y:S04]  /*88b50*/  LDL.LU.64 R26, [R1+0x5900] ;  /* 0x00590000011a7983 */ /* 0x000ee80000300a00 */
[----:B------:R-:W3:Y:S04]  /*88b60*/  LDL.LU.64 R24, [R1+0x58f8] ;  /* 0x0058f80001187983 */ /* 0x000ee80000300a00 */
[----:B------:R-:W4:Y:S04]  /*88b70*/  LDL.LU R8, [R1+0xab0] ;  /* 0x000ab00001087983 */ /* 0x000f280000300800 */
[----:B------:R-:W-:Y:S04]  /*88b80*/  STL.64 [R1+0x90], R12 ;  /* 0x0000900c01007387 */ /* 0x000fe80000100a00 */
[----:B------:R0:W-:Y:S04]  /*88b90*/  STL.64 [R1+0x98], R14 ;  /* 0x0000980e01007387 */ /* 0x0001e80000100a00 */
[----:B------:R-:W4:Y:S04]  /*88ba0*/  LDL.LU R9, [R1+0xab4] ;  /* 0x000ab40001097983 */ /* 0x000f280000300800 */
[----:B------:R-:W4:Y:S04]  /*88bb0*/  LDL.LU R10, [R1+0xab8] ;  /* 0x000ab800010a7983 */ /* 0x000f280000300800 */
[----:B------:R-:W4:Y:S04]  /*88bc0*/  LDL.LU R11, [R1+0xabc] ;  /* 0x000abc00010b7983 */ /* 0x000f280000300800 */
[----:B0-----:R-:W2:Y:S01]  /*88bd0*/  LDL.64 R14, [R1+0x58] ;  /* 0x00005800010e7983 */ /* 0x001ea20000100a00 */
[----:B------:R-:W-:Y:S01]  /*88be0*/  IMAD.MOV.U32 R2, RZ, RZ, R18 ;  /* 0x000000ffff027224 */ /* 0x000fe200078e0012 */
[----:B------:R-:W-:Y:S01]  /*88bf0*/  MOV R0, R19 ;  /* 0x0000001300007202 */ /* 0x000fe20000000f00 */
[C---:B---3--:R-:W-:Y:S11]  /*88c00*/  HMMA.16816.F32 R4, R24.reuse, R18, R4 ;  /* 0x000000121804723c */ /* 0x048ff60000001804 */
[----:B------:R-:W-:Y:S11]  /*88c10*/  @!UPT UIADD3 URZ, URZ, URZ, URZ ;  /* 0x0000003f3f3ff290 */ /* 0x000ff6000fffe03f */
[----:B------:R-:W-:Y:S01]  /*88c20*/  @!UPT UIADD3 URZ, URZ, URZ, URZ ;  /* 0x0000003f3f3ff290 */ /* 0x000fe2000fffe03f */
[----:B------:R-:W-:Y:S04]  /*88c30*/  STL.64 [R1+0xc0], R4 ;  /* 0x0000c00401007387 */ /* 0x000fe80000100a00 */
[----:B------:R0:W-:Y:S04]  /*88c40*/  STL.64 [R1+0xc8], R6 ;  /* 0x0000c80601007387 */ /* 0x0001e80000100a00 */
[----:B0-----:R-:W3:Y:S04]  /*88c50*/  LDL.LU.64 R6, [R1+0x58f0] ;  /* 0x0058f00001067983 */ /* 0x001ee80000300a00 */
[----:B------:R-:W3:Y:S04]  /*88c60*/  LDL.LU.64 R4, [R1+0x58e8] ;  /* 0x0058e80001047983 */ /* 0x000ee80000300a00 */
[----:B------:R-:W3:Y:S02]  /*88c70*/  LDL.LU.64 R18, [R1+0x58e0] ;  /* 0x0058e00001127983 */ /* 0x000ee40000300a00 */
[C---:B---3--:R-:W-:Y:S02]  /*88c80*/  HMMA.16816.F32 R16, R24.reuse, R18, R4 ;  /* 0x000000121810723c */ /* 0x048fe40000001804 */
[----:B------:R-:W3:Y:S04]  /*88c90*/  LDL.LU.64 R6, [R1+0x58d8] ;  /* 0x0058d80001067983 */ /* 0x000ee80000300a00 */
[----:B------:R-:W3:Y:S11]  /*88ca0*/  LDL.LU.64 R4, [R1+0x58d0] ;  /* 0x0058d00001047983 */ /* 0x000ef60000300a00 */
[----:B------:R-:W-:Y:S06]  /*88cb0*/  @!UPT UIADD3 URZ, URZ, URZ, URZ ;  /* 0x0000003f3f3ff290 */ /* 0x000fec000fffe03f */
[----:B------:R-:W-:Y:S04]  /*88cc0*/  STL.64 [R1+0xf0], R16 ;  /* 0x0000f01001007387 */ /* 0x000fe80000100a00 */
[----:B------:R0:W-:Y:S04]  /*88cd0*/  STL.64 [R1+0xf8], R18 ;  /* 0x0000f81201007387 */ /* 0x0001e80000100a00 */
[----:B0-----:R-:W3:Y:S02]  /*88ce0*/  LDL.LU.64 R18, [R1+0x58c8] ;  /* 0x0058c80001127983 */ /* 0x001ee40000300a00 */
[C---:B---3--:R-:W-:Y:S02]  /*88cf0*/  HMMA.16816.F32 R16, R24.reuse, R18, R4 ;  /* 0x000000121810723c */ /* 0x048fe40000001804 */
[----:B------:R-:W4:Y:S04]  /*88d00*/  LDL.LU.64 R6, [R1+0x58c0] ;  /* 0x0058c00001067983 */ /* 0x000f280000300a00 */
[----:B------:R-:W3:Y:S11]  /*88d10*/  LDL.LU.64 R4, [R1+0x58b8] ;  /* 0x0058b80001047983 */ /* 0x000ef60000300a00 */
[----:B------:R-:W-:Y:S06]  /*88d20*/  @!UPT UIADD3 URZ, URZ, URZ, URZ ;  /* 0x0000003f3f3ff290 */ /* 0x000fec000fffe03f */
[----:B------:R-:W-:Y:S04]  /*88d30*/  STL.64 [R1+0x120], R16 ;  /* 0x0001201001007387 */ /* 0x000fe80000100a00 */
[----:B------:R0:W-:Y:S04]  /*88d40*/  STL.64 [R1+0x128], R18 ;  /* 0x0001281201007387 */ /* 0x0001e80000100a00 */
[----:B0-----:R-:W2:Y:S01]  /*88d50*/  LDL.LU.64 R18, [R1+0x58b0] ;  /* 0x0058b00001127983 */ /* 0x001ea20000300a00 */
[C---:B----4-:R-:W-:Y:S03]  /*88d60*/  HMMA.16816.F32 R8, R24.reuse, R6, R8 ;  /* 0x000000061808723c */ /* 0x050fe60000001808 */
[----:B------:R-:W-:Y:S04]  /*88d70*/  STL.64 [R1+0x5868], R6 ;  /* 0x0058680601007387 */ /* 0x000fe80000100a00 */
[----:B---3--:R0:W-:Y:S11]  /*88d80*/  STL.64 [R1+0x5860], R4 ;  /* 0x0058600401007387 */ /* 0x0081f60000100a00 */
[----:B------:R-:W-:Y:S05]  /*88d90*/  @!UPT UIADD3 URZ, URZ, URZ, URZ ;  /* 0x0000003f3f3ff290 */ /* 0x000fea000fffe03f */
[----:B------:R-:W-:Y:S04]  /*88da0*/  STL.64 [R1+0x110], R8 ;  /* 0x0001100801007387 */ /* 0x000fe80000100a00 */
[----:B------:R-:W-:Y:S04]  /*88db0*/  STL.64 [R1+0x118], R10 ;  /* 0x0001180a01007387 */ /* 0x000fe80000100a00 */
[----:B0-----:R-:W3:Y:S04]  /*88dc0*/  LDL.LU R4, [R1+0xb00] ;  /* 0x000b000001047983 */ /* 0x001ee80000300800 */
[----:B------:R-:W3:Y:S04]  /*88dd0*/  LDL.LU R5, [R1+0xb04] ;  /* 0x000b040001057983 */ /* 0x000ee80000300800 */
[----:B------:R-:W3:Y:S04]  /*88de0*/  LDL.LU R6, [R1+0xb08] ;  /* 0x000b080001067983 */ /* 0x000ee80000300800 */
[----:B------:R-:W3:Y:S01]  /*88df0*/  LDL.LU R7, [R1+0xb0c] ;  /* 0x000b0c0001077983 */ /* 0x000ee20000300800 */
[----:B--2---:R-:W-:Y:S01]  /*88e00*/  MOV R3, R15 ;  /* 0x0000000f00037202 */ /* 0x004fe20000000f00 */
[C---:B------:R-:W-:Y:S02]  /*88e10*/  HMMA.16816.F32 R20, R24.reuse, R18, R20 ;  /* 0x000000121814723c */ /* 0x040fe40000001814 */
[----:B------:R-:W-:Y:S06]  /*88e20*/  LDSM.16.M88.4 R8, [R28+0x61000] ;  /* 0x061000001c08783b */ /* 0x000fec0000000200 */
[----:B---3--:R-:W-:Y:S11]  /*88e30*/  HMMA.16816.F32 R4, R24, R14, R4 ;  /* 0x0000000e1804723c */ /* 0x008ff60000001804 */
[----:B------:R-:W-:Y:S11]  /*88e40*/  @!UPT UIADD3 URZ, URZ, URZ, URZ ;  /* 0x0000003f3f3ff290 */ /* 0x000ff6000fffe03f */
[----:B------:R-:W-:Y:S01]  /*88e50*/  @!UPT UIADD3 URZ, URZ, URZ, URZ ;  /* 0x0000003f3f3ff290 */ /* 0x000fe2000fffe03f */
[----:B------:R0:W-:Y:S02]  /*88e60*/  STL.64 [R1+0x140], R4 ;  /* 0x0001400401007387 */ /* 0x0001e40000100a00 */
[----:B0-----:R-:W-:Y:S02]  /*88e70*/  MOV R4, R14 ;  /* 0x0000000e00047202 */ /* 0x001fe40000000f00 */
[----:B------:R-:W0:Y:S04]  /*88e80*/  LDSM.16.M88.4 R12, [R28+0x62000] ;  /* 0x062000001c0c783b */ /* 0x000e280000000200 */
[----:B------:R-:W-:Y:S04]  /*88e90*/  STL.64 [R1+0x148], R6 ;  /* 0x0001480601007387 */ /* 0x000fe80000100a00 */
[----:B0-----:R0:W-:Y:S04]  /*88ea0*/  STL.64 [R1+0x5818], R14 ;  /* 0x0058180e01007387 */ /* 0x0011e80000100a00 */
[----:B------:R-:W-:Y:S04]  /*88eb0*/  STL.64 [R1+0x5810], R12 ;  /* 0x0058100c01007387 */ /* 0x000fe80000100a00 */
[----:B0-----:R-:W2:Y:S04]  /*88ec0*/  LDL.64 R14, [R1+0x38] ;  /* 0x00003800010e7983 */ /* 0x001ea80000100a00 */
[----:B------:R-:W-:Y:S04]  /*88ed0*/  STL.64 [R1+0x150], R20 ;  /* 0x0001501401007387 */ /* 0x000fe80000100a00 */
[----:B------:R0:W-:Y:S04]  /*88ee0*/  STL.64 [R1+0x158], R22 ;  /* 0x0001581601007387 */ /* 0x0001e80000100a00 */
[----:B0-----:R-:W3:Y:S04]  /*88ef0*/  LDL.LU.64 R22, [R1+0x58a8] ;  /* 0x0058a80001167983 */ /* 0x001ee80000300a00 */
[----:B------:R-:W3:Y:S01]  /*88f00*/  LDL.LU.64 R20, [R1+0x58a0] ;  /* 0x0058a00001147983 */ /* 0x000ee20000300a00 */
[----:B------:R-:W-:Y:S01]  /*88f10*/  IMAD.MOV.U32 R6, RZ, RZ, R18 ;  /* 0x000000ffff067224 */ /* 0x000fe200078e0012 */
[----:B------:R-:W-:-:S02]  /*88f20*/  MOV R5, R19 ;  /* 0x0000001300057202 */ /* 0x000fc40000000f00 */
[----:B------:R-:W0:Y:S04]  /*88f30*/  LDSM.16.M88.4 R16, [R28+0x63000] ;  /* 0x063000001c10783b */ /* 0x000e280000000200 */
[----:B0-----:R0:W-:Y:S04]  /*88f40*/  STL.64 [R1+0x57a0], R18 ;  /* 0x0057a01201007387 */ /* 0x0011e80000100a00 */
[----:B------:R-:W-:Y:S04]  /*88f50*/  STL.64 [R1+0x5798], R16 ;  /* 0x0057981001007387 */ /* 0x000fe80000100a00 */
[----:B0-----:R-:W4:Y:S04]  /*88f60*/  LDL.64 R18, [R1+0x68] ;  /* 0x0000680001127983 */ /* 0x001f280000100a00 */
[----:B--2---:R0:W-:Y:S04]  /*88f70*/  STL.64 [R1+0x5828], R14 ;  /* 0x0058280e01007387 */ /* 0x0041e80000100a00 */
[----:B------:R-:W2:Y:S01]  /*88f80*/  LDL.LU R12, [R1+0xb40] ;  /* 0x000b4000010c7983 */ /* 0x000ea20000300800 */
[C---:B---3--:R-:W-:Y:S11]  /*88f90*/  HMMA.16816.F32 R20, R24.reuse, R14, R20 ;  /* 0x0000000e1814723c */ /* 0x048ff60000001814 */
[----:B------:R-:W-:Y:S11]  /*88fa0*/  @!UPT UIADD3 URZ, URZ, URZ, URZ ;  /* 0x0000003f3f3ff290 */ /* 0x000ff6000fffe03f */
[----:B------:R-:W-:Y:S01]  /*88fb0*/  @!UPT UIADD3 URZ, URZ, URZ, URZ ;  /* 0x0000003f3f3ff290 */ /* 0x000fe2000fffe03f */
[----:B------:R-:W-:Y:S04]  /*88fc0*/  STL.64 [R1+0x180], R20 ;  /* 0x0001801401007387 */ /* 0x000fe80000100a00 */
[----:B------:R-:W-:Y:S04]  /*88fd0*/  STL.64 [R1+0x188], R22 ;  /* 0x0001881601007387 */ /* 0x000fe80000100a00 */
[----:B------:R-:W2:Y:S04]  /*88fe0*/  LDL.LU R13, [R1+0xb44] ;  /* 0x000b4400010d7983 */ /* 0x000ea80000300800 */
[----:B0-----:R-:W2:Y:S04]  /*88ff0*/  LDL.LU R14, [R1+0xb48] ;  /* 0x000b4800010e7983 */ /* 0x001ea80000300800 */
[----:B------:R-:W2:Y:S04]  /*89000*/  LDL.LU R15, [R1+0xb4c] ;  /* 0x000b4c00010f7983 */ /* 0x000ea80000300800 */
[----:B------:R-:W0:Y:S04]  /*89010*/  LDSM.16.M88.4 R20, [R28+0x64000] ;  /* 0x064000001c14783b */ /* 0x000e280000000200 */
[----:B0-----:R-:W-:Y:S04]  /*89020*/  STL.64 [R1+0x5720], R22 ;  /* 0x0057201601007387 */ /* 0x001fe80000100a00 */
[----:B------:R2:W-:Y:S01]  /*89030*/  STL.64 [R1+0x5718], R20 ;  /* 0x0057181401007387 */ /* 0x0005e20000100a00 */
[----:B----4-:R-:W-:Y:S01]  /*89040*/  MOV R7, R19 ;  /* 0x0000001300077202 */ /* 0x010fe20000000f00 */
[----:B--2---:R-:W-:Y:S02]  /*89050*/  HMMA.16816.F32 R20, R24, R18, R12 ;  /* 0x000000121814723c */ /* 0x004fe4000000180c */
[----:B------:R-:W0:Y:S05]  /*89060*/  LDSM.16.M88.4 R24, [R28+0x65000] ;  /* 0x065000001c18783b */ /* 0x000e2a0000000200 */
[----:B------:R-:W-:Y:S11]  /*89070*/  MOV R12, R18 ;  /* 0x00000012000c7202 */ /* 0x000ff60000000f00 */
[----:B------:R-:W-:Y:S05]  /*89080*/  @!UPT UIADD3 URZ, URZ, URZ, URZ ;  /* 0x0000003f3f3ff290 */ /* 0x000fea000fffe03f */
[----:B------:R-:W-:Y:S04]  /*89090*/  STL.64 [R1+0x170], R20 ;  /* 0x0001701401007387 */ /* 0x000fe80000100a00 */
[----:B------:R-:W-:Y:S04]  /*890a0*/  STL.64 [R1+0x178], R22 ;  /* 0x0001781601007387 */ /* 0x000fe80000100a00 */
[----:B0-----:R0:W-:Y:S04]  /*890b0*/  STL.64 [R1+0x56a8], R26 ;  /* 0x0056a81a01007387 */ /* 0x0011e80000100a00 */
[----:B------:R1:W-:Y:S01]  /*890c0*/  STL.64 [R1+0x56a0], R24 ;  /* 0x0056a01801007387 */ /* 0x0003e20000100a00 */
[----:B0-----:R-:W-:Y:S01]  /*890d0*/  IMAD.MOV.U32 R26, RZ, RZ, R12 ;  /* 0x000000ffff1a7224 */ /* 0x001fe200078e000c */
[----:B------:R-:W-:-:S05]  /*890e0*/  MOV R27, R7 ;  /* 0x00000007001b7202 */ /* 0x000fca0000000f00 */
[----:B------:R0:W-:Y:S04]  /*890f0*/  STL.64 [R1+0x5820], R26 ;  /* 0x0058201a01007387 */ /* 0x0001e80000100a00 */
[----:B------:R-:W2:Y:S04]  /*89100*/  LDL.LU R16, [R1+0xa30] ;  /* 0x000a300001107983 */ /* 0x000ea80000300800 */
[----:B------:R-:W2:Y:S04]  /*89110*/  LDL.LU R17, [R1+0xa34] ;  /* 0x000a340001117983 */ /* 0x000ea80000300800 */
[----:B------:R-:W3:Y:S04]  /*89120*/  LDL.LU R18, [R1+0xa38] ;  /* 0x000a380001127983 */ /* 0x000ee80000300800 */
[----:B------:R-:W3:Y:S04]  /*89130*/  LDL.LU R19, [R1+0xa3c] ;  /* 0x000a3c0001137983 */ /* 0x000ee80000300800 */
[----:B-1----:R-:W4:Y:S04]  /*89140*/  LDL.LU R24, [R1+0xa80] ;  /* 0x000a800001187983 */ /* 0x002f280000300800 */
[----:B------:R-:W4:Y:S04]  /*89150*/  LDL.LU R25, [R1+0xa84] ;  /* 0x000a840001197983 */ /* 0x000f280000300800 */
[----:B0-----:R-:W2:Y:S04]  /*89160*/  LDL.LU R26, [R1+0xa88] ;  /* 0x000a8800011a7983 */ /* 0x001ea80000300800 */
[----:B------:R-:W2:Y:S01]  /*89170*/  LDL.LU R27, [R1+0xa8c] ;  /* 0x000a8c00011b7983 */ /* 0x000ea20000300800 */
[----:B------:R-:W-:-:S02]  /*89180*/  MOV R14, R6 ;  /* 0x00000006000e7202 */ /* 0x000fc40000000f00 */
[----:B------:R-:W-:Y:S01]  /*89190*/  MOV R15, R5 ;  /* 0x00000005000f7202 */ /* 0x000fe20000000f00 */
[----:B--2---:R-:W-:Y:S04]  /*891a0*/  STL.64 [R1+0x5838], R26 ;  /* 0x0058381a01007387 */ /* 0x004fe80000100a00 */
[----:B----4-:R0:W-:Y:S04]  /*891b0*/  STL.64 [R1+0x5830], R24 ;  /* 0x0058301801007387 */ /* 0x0101e80000100a00 */
[----:B------:R-:W-:Y:S04]  /*891c0*/  STL.64 [R1+0x5840], R14 ;  /* 0x0058400e01007387 */ /* 0x000fe80000100a00 */
[----:B0-----:R-:W2:Y:S04]  /*891d0*/  LDL.LU R24, [R1+0xa90] ;  /* 0x000a900001187983 */ /* 0x001ea80000300800 */
[----:B------:R-:W2:Y:S04]  /*891e0*/  LDL.LU R25, [R1+0xa94] ;  /* 0x000a940001197983 */ /* 0x000ea80000300800 */
[----:B------:R-:W4:Y:S04]  /*891f0*/  LDL.LU R26, [R1+0xa98] ;  /* 0x000a9800011a7983 */ /* 0x000f280000300800 */
[----:B------:R-:W4:Y:S04]  /*89200*/  LDL.LU R27, [R1+0xa9c] ;  /* 0x000a9c00011b7983 */ /* 0x000f280000300800 */
[----:B----4-:R-:W-:Y:S04]  /*89210*/  STL.64 [R1+0x5850], R26 ;  /* 0x0058501a01007387 */ /* 0x010fe80000100a00 */
[----:B--2---:R-:W-:Y:S04]  /*89220*/  STL.64 [R1+0x5848], R24 ;  /* 0x0058481801007387 */ /* 0x004fe80000100a00 */
[----:B------:R-:W2:Y:S04]  /*89230*/  LDL.64 R6, [R1+0x8] ;  /* 0x0000080001067983 */ /* 0x000ea80000100a00 */
[----:B--2---:R0:W-:Y:S04]  /*89240*/  STL.64 [R1+0x5880], R6 ;  /* 0x0058800601007387 */ /* 0x0041e80000100a00 */
[----:B0-----:R-:W2:Y:S01]  /*89250*/  LDL.64 R6, [R1+0x18] ;  /* 0x0000180001067983 */ /* 0x001ea20000100a00 */
[----:B------:R-:W-:Y:S01]  /*89260*/  IMAD.MOV.U32 R14, RZ, RZ, R4 ;  /* 0x000000ffff0e7224 */ /* 0x000fe200078e0004 */
[----:B------:R-:W-:-:S02]  /*89270*/  MOV R15, R3 ;  /* 0x00000003000f7202 */ /* 0x000fc40000000f00 */
[----:B--2---:R0:W-:Y:S04]  /*89280*/  STL.64 [R1+0x5898], R6 ;  /* 0x0058980601007387 */ /* 0x0041e80000100a00 */
[----:B------:R-:W2:Y:S04]  /*89290*/  LDL.LU R4, [R1+0xb60] ;  /* 0x000b600001047983 */ /* 0x000ea80000300800 */
[----:B------:R-:W2:Y:S04]  /*892a0*/  LDL.LU R5, [R1+0xb64] ;  /* 0x000b640001057983 */ /* 0x000ea80000300800 */
[----:B0-----:R-:W2:Y:S04]  /*892b0*/  LDL.LU R6, [R1+0xb68] ;  /* 0x000b680001067983 */ /* 0x001ea80000300800 */
[----:B------:R-:W2:Y:S04]  /*892c0*/  LDL.LU R7, [R1+0xb6c] ;  /* 0x000b6c0001077983 */ /* 0x000ea80000300800 */
[----:B------:R0:W-:Y:S04]  /*892d0*/  STL.64 [R1+0x5858], R14 ;  /* 0x0058580e01007387 */ /* 0x0001e80000100a00 */
[----:B------:R-:W4:Y:S04]  /*892e0*/  LDL.LU R12, [R1+0xaf0] ;  /* 0x000af000010c7983 */ /* 0x000f280000300800 */
[----:B------:R-:W4:Y:S04]  /*892f0*/  LDL.LU R13, [R1+0xaf4] ;  /* 0x000af400010d7983 */ /* 0x000f280000300800 */
[----:B0-----:R-:W2:Y:S04]  /*89300*/  LDL.LU R14, [R1+0xaf8] ;  /* 0x000af800010e7983 */ /* 0x001ea80000300800 */
[----:B------:R-:W2:Y:S04]  /*89310*/  LDL.LU R15, [R1+0xafc] ;  /* 0x000afc00010f7983 */ /* 0x000ea80000300800 */
[----:B--2---:R-:W-:Y:S04]  /*89320*/  STL.64 [R1+0x5878], R14 ;  /* 0x0058780e01007387 */ /* 0x004fe80000100a00 */
[----:B----4-:R0:W-:Y:S04]  /*89330*/  STL.64 [R1+0x5870], R12 ;  /* 0x0058700c01007387 */ /* 0x0101e80000100a00 */
        /* <DEDUP_REMOVED lines=12> */
[----:B------:R-:W4:Y:S04]  /*89400*/  LDL.LU R26, [R1+0xaa8] ;  /* 0x000aa800011a7983 */ /* 0x000f280000300800 */
[----:B------:R-:W4:Y:S04]  /*89410*/  LDL.LU R27, [R1+0xaac] ;  /* 0x000aac00011b7983 */ /* 0x000f280000300800 */
[----:B------:R-:W2:Y:S04]  /*89420*/  LDL.LU R20, [R1+0xa70] ;  /* 0x000a700001147983 */ /* 0x000ea80000300800 */
[----:B------:R-:W2:Y:S04]  /*89430*/  LDL.LU R21, [R1+0xa74] ;  /* 0x000a740001157983 */ /* 0x000ea80000300800 */
[----:B------:R-:W2:Y:S04]  /*89440*/  LDL.LU R22, [R1+0xa78] ;  /* 0x000a780001167983 */ /* 0x000ea80000300800 */
[----:B------:R-:W2:Y:S04]  /*89450*/  LDL.LU R23, [R1+0xa7c] ;  /* 0x000a7c0001177983 */ /* 0x000ea80000300800 */
[----:B---3--:R0:W-:Y:S04]  /*89460*/  STL.64 [R1+0x57e8], R18 ;  /* 0x0057e81201007387 */ /* 0x0081e80000100a00 */
[----:B------:R1:W-:Y:S01]  /*89470*/  STL.64 [R1+0x57e0], R16 ;  /* 0x0057e01001007387 */ /* 0x0003e20000100a00 */
[----:B0-----:R-:W-:-:S02]  /*89480*/  MOV R18, R2 ;  /* 0x0000000200127202 */ /* 0x001fc40000000f00 */
[----:B------:R-:W-:-:S07]  /*89490*/  MOV R19, R0 ;  /* 0x0000000000137202 */ /* 0x000fce0000000f00 */
[C---:B-1----:R-:W-:Y:S01]  /*894a0*/  HMMA.16816.F32 R16, R8.reuse, R18, R4 ;  /* 0x000000120810723c */ /* 0x042fe20000001804 */
[----:B------:R-:W2:Y:S11]  /*894b0*/  LDL.LU.64 R6, [R1+0x5898] ;  /* 0x0058980001067983 */ /* 0x000eb60000300a00 */
[----:B------:R-:W-:Y:S11]  /*894c0*/  @!UPT UIADD3 URZ, URZ, URZ, URZ ;  /* 0x0000003f3f3ff290 */ /* 0x000ff6000fffe03f */
[----:B------:R0:W-:Y:S01]  /*894d0*/  STL.64 [R1+0xc50], R16 ;  /* 0x000c501001007387 */ /* 0x0001e20000100a00 */
[----:B------:R-:W-:Y:S01]  /*894e0*/  IMAD.MOV.U32 R29, RZ, RZ, R18 ;  /* 0x000000ffff1d7224 */ /* 0x000fe200078e0012 */
[----:B------:R-:W-:Y:S02]  /*894f0*/  MOV R3, R19 ;  /* 0x0000001300037202 */ /* 0x000fe40000000f00 */
[----:B0-----:R-:W3:Y:S04]  /*89500*/  LDL.LU R16, [R1+0xa50] ;  /* 0x000a500001107983 */ /* 0x001ee80000300800 */
[----:B------:R-:W3:Y:S04]  /*89510*/  LDL.LU R17, [R1+0xa54] ;  /* 0x000a540001117983 */ /* 0x000ee80000300800 */
[----:B------:R-:W3:Y:S04]  /*89520*/  LDL.LU R18, [R1+0xa58] ;  /* 0x000a580001127983 */ /* 0x000ee80000300800 */
[----:B------:R-:W3:Y:S01]  /*89530*/  LDL.LU R19, [R1+0xa5c] ;  /* 0x000a5c0001137983 */ /* 0x000ee20000300800 */
[----:B--2---:R-:W-:Y:S01]  /*89540*/  HMMA.16816.F32 R12, R8, R6, R12 ;  /* 0x00000006080c723c */ /* 0x004fe2000000180c */
[----:B------:R-:W-:-:S02]  /*89550*/  MOV R2, R6 ;  /* 0x0000000600027202 */ /* 0x000fc40000000f00 */
[----:B------:R-:W-:Y:S01]  /*89560*/  MOV R0, R7 ;  /* 0x0000000700007202 */ /* 0x000fe20000000f00 */
[----:B---3--:R0:W-:Y:S04]  /*89570*/  STL.64 [R1+0x57f8], R18 ;  /* 0x0057f81201007387 */ /* 0x0081e80000100a00 */
[----:B------:R-:W-:Y:S04]  /*89580*/  STL.64 [R1+0x57f0], R16 ;  /* 0x0057f01001007387 */ /* 0x000fe80000100a00 */
[----:B0-----:R-:W2:Y:S04]  /*89590*/  LDL.64 R18, [R1+0x28] ;  /* 0x0000280001127983 */ /* 0x001ea80000100a00 */
[----:B------:R-:W-:Y:S04]  /*895a0*/  STL [R1+0x5200], R3 ;  /* 0x0052000301007387 */ /* 0x000fe80000100800 */
[----:B------:R-:W-:Y:S04]  /*895b0*/  STL [R1+0x5100], R29 ;  /* 0x0051001d01007387 */ /* 0x000fe80000100800 */
[----:B------:R-:W-:Y:S04]  /*895c0*/  STL.64 [R1+0xc40], R12 ;  /* 0x000c400c01007387 */ /* 0x000fe80000100a00 */
[----:B------:R0:W-:Y:S04]  /*895d0*/  STL.64 [R1+0xc48], R14 ;  /* 0x000c480e01007387 */ /* 0x0001e80000100a00 */
[----:B0-----:R-:W3:Y:S04]  /*895e0*/  LDL.LU.64 R14, [R1+0x5890] ;  /* 0x00589000010e7983 */ /* 0x001ee80000300a00 */
[----:B------:R-:W3:Y:S04]  /*895f0*/  LDL.LU.64 R12, [R1+0x5888] ;  /* 0x00588800010c7983 */ /* 0x000ee80000300a00 */
[----:B------:R-:W3:Y:S02]  /*89600*/  LDL.LU.64 R6, [R1+0x5880] ;  /* 0x0058800001067983 */ /* 0x000ee40000300a00 */
[C---:B---3--:R-:W-:Y:S01]  /*89610*/  HMMA.16816.F32 R12, R8.reuse, R6, R12 ;  /* 0x00000006080c723c */ /* 0x048fe2000000180c */
[----:B------:R-:W-:Y:S01]  /*89620*/  IMAD.MOV.U32 R29, RZ, RZ, R6 ;  /* 0x000000ffff1d7224 */ /* 0x000fe200078e0006 */
[----:B------:R-:W-:Y:S11]  /*89630*/  MOV R17, R7 ;  /* 0x0000000700117202 */ /* 0x000ff60000000f00 */
[----:B------:R-:W-:Y:S10]  /*89640*/  @!UPT UIADD3 URZ, URZ, URZ, URZ ;  /* 0x0000003f3f3ff290 */ /* 0x000ff4000fffe03f */
[----:B------:R-:W-:Y:S04]  /*89650*/  STL.64 [R1+0x450], R12 ;  /* 0x0004500c01007387 */ /* 0x000fe80000100a00 */
[----:B------:R0:W-:Y:S04]  /*89660*/  STL.64 [R1+0x458], R14 ;  /* 0x0004580e01007387 */ /* 0x0001e80000100a00 */
[----:B0-----:R-:W3:Y:S04]  /*89670*/  LDL.LU.64 R14, [R1+0x5878] ;  /* 0x00587800010e7983 */ /* 0x001ee80000300a00 */
[----:B------:R-:W3:Y:S04]  /*89680*/  LDL.LU.64 R12, [R1+0x5870] ;  /* 0x00587000010c7983 */ /* 0x000ee80000300a00 */
[----:B------:R-:W3:Y:S04]  /*89690*/  LDL.LU.64 R6, [R1+0x5868] ;  /* 0x0058680001067983 */ /* 0x000ee80000300a00 */
[----:B------:R-:W2:Y:S01]  /*896a0*/  LDL.LU.64 R4, [R1+0x5860] ;  /* 0x0058600001047983 */ /* 0x000ea20000300a00 */
[C---:B---3--:R-:W-:Y:S11]  /*896b0*/  HMMA.16816.F32 R12, R8.reuse, R6, R12 ;  /* 0x00000006080c723c */ /* 0x048ff6000000180c */
[----:B------:R-:W-:Y:S11]  /*896c0*/  @!UPT UIADD3 URZ, URZ, URZ, URZ ;  /* 0x0000003f3f3ff290 */ /* 0x000ff6000fffe03f */
[----:B------:R-:W-:Y:S01]  /*896d0*/  @!UPT UIADD3 URZ, URZ, URZ, URZ ;  /* 0x0000003f3f3ff290 */ /* 0x000fe2000fffe03f */
[----:B------:R-:W-:Y:S04]  /*896e0*/  STL.64 [R1+0x440], R12 ;  /* 0x0004400c01007387 */ /* 0x000fe80000100a00 */
[----:B------:R0:W-:Y:S04]  /*896f0*/  STL.64 [R1+0x448], R14 ;  /* 0x0004480e01007387 */ /* 0x0001e80000100a00 */
[----:B0-----:R-:W4:Y:S04]  /*89700*/  LDL.LU.64 R14, [R1+0x5858] ;  /* 0x00585800010e7983 */ /* 0x001f280000300a00 */
[----:B------:R-:W-:Y:S04]  /*89710*/  STL.64 [R1+0x5808], R6 ;  /* 0x0058080601007387 */ /* 0x000fe80000100a00 */
[----:B--2---:R0:W-:Y:S04]  /*89720*/  STL.64 [R1+0x5800], R4 ;  /* 0x0058000401007387 */ /* 0x0041e80000100a00 */
[----:B0-----:R-:W2:Y:S04]  /*89730*/  LDL.LU R4, [R1+0xa60] ;  /* 0x000a600001047983 */ /* 0x001ea80000300800 */
[----:B------:R-:W2:Y:S04]  /*89740*/  LDL.LU R5, [R1+0xa64] ;  /* 0x000a640001057983 */ /* 0x000ea80000300800 */
[----:B------:R-:W2:Y:S04]  /*89750*/  LDL.LU R6, [R1+0xa68] ;  /* 0x000a680001067983 */ /* 0x000ea80000300800 */
[----:B------:R-:W2:Y:S01]  /*89760*/  LDL.LU R7, [R1+0xa6c] ;  /* 0x000a6c0001077983 */ /* 0x000ea20000300800 */
[C---:B----4-:R-:W-:Y:S03]  /*89770*/  HMMA.16816.F32 R12, R8.reuse, R14, R24 ;  /* 0x0000000e080c723c */ /* 0x050fe60000001818 */
[----:B------:R-:W3:Y:S04]  /*89780*/  LDL.LU.64 R26, [R1+0x5850] ;  /* 0x00585000011a7983 */ /* 0x000ee80000300a00 */
[----:B------:R-:W3:Y:S11]  /*89790*/  LDL.LU.64 R24, [R1+0x5848] ;  /* 0x0058480001187983 */ /* 0x000ef60000300a00 */
[----:B------:R-:W-:Y:S05]  /*897a0*/  @!UPT UIADD3 URZ, URZ, URZ, URZ ;  /* 0x0000003f3f3ff290 */ /* 0x000fea000fffe03f */
[----:B------:R-:W-:Y:S04]  /*897b0*/  STL.64 [R1+0x430], R12 ;  /* 0x0004300c01007387 */ /* 0x000fe80000100a00 */
[----:B------:R0:W-:Y:S04]  /*897c0*/  STL.64 [R1+0x438], R14 ;  /* 0x0004380e01007387 */ /* 0x0001e80000100a00 */
[----:B0-----:R-:W3:Y:S02]  /*897d0*/  LDL.LU.64 R14, [R1+0x5840] ;  /* 0x00584000010e7983 */ /* 0x001ee40000300a00 */
[C---:B---3--:R-:W-:Y:S02]  /*897e0*/  HMMA.16816.F32 R12, R8.reuse, R14, R24 ;  /* 0x0000000e080c723c */ /* 0x048fe40000001818 */
[----:B------:R-:W3:Y:S04]  /*897f0*/  LDL.LU.64 R26, [R1+0x5838] ;  /* 0x00583800011a7983 */ /* 0x000ee80000300a00 */
[----:B------:R-:W3:Y:S11]  /*89800*/  LDL.LU.64 R24, [R1+0x5830] ;  /* 0x0058300001187983 */ /* 0x000ef60000300a00 */
[----:B------:R-:W-:Y:S06]  /*89810*/  @!UPT UIADD3 URZ, URZ, URZ, URZ ;  /* 0x0000003f3f3ff290 */ /* 0x000fec000fffe03f */
[----:B------:R-:W-:Y:S04]  /*89820*/  STL.64 [R1+0xc30], R12 ;  /* 0x000c300c01007387 */ /* 0x000fe80000100a00 */
[----:B------:R0:W-:Y:S04]  /*89830*/  STL.64 [R1+0xc38], R14 ;  /* 0x000c380e01007387 */ /* 0x0001e80000100a00 */
[----:B0-----:R-:W3:Y:S02]  /*89840*/  LDL.LU.64 R14, [R1+0x5828] ;  /* 0x00582800010e7983 */ /* 0x001ee40000300a00 */
[----:B---3--:R-:W-:Y:S11]  /*89850*/  HMMA.16816.F32 R24, R8, R14, R24 ;  /* 0x0000000e0818723c */ /* 0x008ff60000001818 */
[----:B------:R-:W-:Y:S11]  /*89860*/  @!UPT UIADD3 URZ, URZ, URZ, URZ ;  /* 0x0000003f3f3ff290 */ /* 0x000ff6000fffe03f */
[----:B------:R-:W-:Y:S01]  /*89870*/  @!UPT UIADD3 URZ, URZ, URZ, URZ ;  /* 0x0000003f3f3ff290 */ /* 0x000fe2000fffe03f */
[----:B------:R-:W-:Y:S04]  /*89880*/  STL.64 [R1+0xc20], R24 ;  /* 0x000c201801007387 */ /* 0x000fe80000100a00 */
[----:B------:R0:W-:Y:S04]  /*89890*/  STL.64 [R1+0xc28], R26 ;  /* 0x000c281a01007387 */ /* 0x0001e80000100a00 */
[----:B0-----:R-:W3:Y:S01]  /*898a0*/  LDL.LU.64 R26, [R1+0x5820] ;  /* 0x00582000011a7983 */ /* 0x001ee20000300a00 */
[----:B------:R-:W-:Y:S02]  /*898b0*/  MOV R16, R14 ;  /* 0x0000000e00107202 */ /* 0x000fe40000000f00 */
[----:B------:R-:W-:-:S02]  /*898c0*/  MOV R3, R15 ;  /* 0x0000000f00037202 */ /* 0x000fc40000000f00 */
[----:B------:R-:W2:Y:S04]  /*898d0*/  LDL.LU.64 R14, [R1+0x5818] ;  /* 0x00581800010e7983 */ /* 0x000ea80000300a00 */
[----:B------:R-:W2:Y:S01]  /*898e0*/  LDL.LU.64 R12, [R1+0x5810] ;  /* 0x00581000010c7983 */ /* 0x000ea20000300a00 */
[----:B---3--:R-:W-:Y:S03]  /*898f0*/  HMMA.16816.F32 R8, R8, R26, R20 ;  /* 0x0000001a0808723c */ /* 0x008fe60000001814 */
[----:B------:R0:W-:Y:S04]  /*89900*/  STL.64 [R1+0x57a8], R26 ;  /* 0x0057a81a01007387 */ /* 0x0001e80000100a00 */
[----:B------:R-:W3:Y:S11]  /*89910*/  LDL.LU R24, [R1+0xa40] ;  /* 0x000a400001187983 */ /* 0x000ef60000300800 */
[----:B------:R-:W-:Y:S05]  /*89920*/  @!UPT UIADD3 URZ, URZ, URZ, URZ ;  /* 0x0000003f3f3ff290 */ /* 0x000fea000fffe03f */
[----:B------:R-:W-:Y:S04]  /*89930*/  STL.64 [R1+0xb30], R8 ;  /* 0x000b300801007387 */ /* 0x000fe80000100a00 */
[----:B------:R1:W-:Y:S04]  /*89940*/  STL.64 [R1+0xb38], R10 ;  /* 0x000b380a01007387 */ /* 0x0003e80000100a00 */
[----:B------:R-:W3:Y:S04]  /*89950*/  LDL.LU R25, [R1+0xa44] ;  /* 0x000a440001197983 */ /* 0x000ee80000300800 */
[----:B0-----:R-:W3:Y:S04]  /*89960*/  LDL.LU R26, [R1+0xa48] ;  /* 0x000a4800011a7983 */ /* 0x001ee80000300800 */
[----:B------:R-:W3:Y:S04]  /*89970*/  LDL.LU R27, [R1+0xa4c] ;  /* 0x000a4c00011b7983 */ /* 0x000ee80000300800 */
[----:B------:R-:W4:Y:S04]  /*89980*/  LDL.LU R20, [R1+0x4d0] ;  /* 0x0004d00001147983 */ /* 0x000f280000300800 */
[----:B------:R-:W4:Y:S04]  /*89990*/  LDL.LU R21, [R1+0x4d4] ;  /* 0x0004d40001157983 */ /* 0x000f280000300800 */
[----:B------:R-:W3:Y:S04]  /*899a0*/  LDL.LU R22, [R1+0x4d8] ;  /* 0x0004d80001167983 */ /* 0x000ee80000300800 */
[----:B------:R-:W3:Y:S01]  /*899b0*/  LDL.LU R23, [R1+0x4dc] ;  /* 0x0004dc0001177983 */ /* 0x000ee20000300800 */
[----:B--2---:R-:W-:Y:S01]  /*899c0*/  HMMA.16816.F32 R4, R12, R18, R4 ;  /* 0x000000120c04723c */ /* 0x004fe20000001804 */
[----:B-1----:R-:W-:-:S02]  /*899d0*/  MOV R10, R16 ;  /* 0x00000010000a7202 */ /* 0x002fc40000000f00 */
[----:B------:R-:W-:Y:S01]  /*899e0*/  MOV R11, R3 ;  /* 0x00000003000b7202 */ /* 0x000fe20000000f00 */
[----:B---3--:R0:W-:Y:S04]  /*899f0*/  STL.64 [R1+0x5750], R22 ;  /* 0x0057501601007387 */ /* 0x0081e80000100a00 */
[----:B----4-:R-:W-:Y:S04]  /*89a00*/  STL.64 [R1+0x5748], R20 ;  /* 0x0057481401007387 */ /* 0x010fe80000100a00 */
[----:B------:R1:W-:Y:S11]  /*89a10*/  STL.64 [R1+0x57b0], R10 ;  /* 0x0057b00a01007387 */ /* 0x0003f60000100a00 */
[----:B------:R-:W-:Y:S01]  /*89a20*/  STL.64 [R1+0xb20], R4 ;  /* 0x000b200401007387 */ /* 0x000fe20000100a00 */
[----:B0-----:R-:W-:-:S03]  /*89a30*/  MOV R23, R17 ;  /* 0x0000001100177202 */ /* 0x001fc60000000f00 */
[----:B------:R0:W-:Y:S01]  /*89a40*/  STL.64 [R1+0xb28], R6 ;  /* 0x000b280601007387 */ /* 0x0001e20000100a00 */
[----:B-1----:R-:W-:Y:S01]  /*89a50*/  IMAD.MOV.U32 R10, RZ, RZ, R2 ;  /* 0x000000ffff0a7224 */ /* 0x002fe200078e0002 */
[----:B------:R-:W-:Y:S02]  /*89a60*/  MOV R11, R0 ;  /* 0x00000000000b7202 */ /* 0x000fe40000000f00 */
[----:B------:R-:W-:Y:S02]  /*89a70*/  MOV R2, R18 ;  /* 0x0000001200027202 */ /* 0x000fe40000000f00 */
[----:B------:R-:W-:Y:S01]  /*89a80*/  MOV R0, R19 ;  /* 0x0000001300007202 */ /* 0x000fe20000000f00 */
[----:B0-----:R-:W2:Y:S04]  /*89a90*/  LDL.LU.64 R6, [R1+0x5808] ;  /* 0x0058080001067983 */ /* 0x001ea80000300a00 */
[----:B------:R-:W3:Y:S04]  /*89aa0*/  LDL.LU.64 R4, [R1+0x5800] ;  /* 0x0058000001047983 */ /* 0x000ee80000300a00 */
[----:B------:R-:W4:Y:S04]  /*89ab0*/  LDL.LU.64 R18, [R1+0x57f8] ;  /* 0x0057f80001127983 */ /* 0x000f280000300a00 */
[----:B------:R-:W4:Y:S01]  /*89ac0*/  LDL.LU.64 R16, [R1+0x57f0] ;  /* 0x0057f00001107983 */ /* 0x000f220000300a00 */
[----:B------:R-:W-:Y:S01]  /*89ad0*/  IMAD.MOV.U32 R22, RZ, RZ, R29 ;  /* 0x000000ffff167224 */ /* 0x000fe200078e001d */
[C---:B----4-:R-:W-:Y:S02]  /*89ae0*/  HMMA.16816.F32 R8, R12.reuse, R10, R16 ;  /* 0x0000000a0c08723c */ /* 0x050fe40000001810 */
[----:B------:R-:W2:Y:S04]  /*89af0*/  LDL.LU.64 R18, [R1+0x57e8] ;  /* 0x0057e80001127983 */ /* 0x000ea80000300a00 */
[----:B------:R-:W2:Y:S11]  /*89b00*/  LDL.LU.64 R16, [R1+0x57e0] ;  /* 0x0057e00001107983 */ /* 0x000eb60000300a00 */
[----:B------:R-:W-:Y:S06]  /*89b10*/  @!UPT UIADD3 URZ, URZ, URZ, URZ ;  /* 0x0000003f3f3ff290 */ /* 0x000fec000fffe03f */
[----:B------:R-:W-:Y:S04]  /*89b20*/  STL.64 [R1+0xb10], R8 ;  /* 0x000b100801007387 */ /* 0x000fe80000100a00 */
[----:B------:R0:W-:Y:S04]  /*89b30*/  STL.64 [R1+0xb18], R10 ;  /* 0x000b180a01007387 */ /* 0x0001e80000100a00 */
[----:B------:R1:W-:Y:S01]  /*89b40*/  STL.64 [R1+0x5768], R22 ;  /* 0x0057681601007387 */ /* 0x0003e20000100a00 */
[C---:B0-----:R-:W-:Y:S03]  /*89b50*/  HMMA.16816.F32 R8, R12.reuse, R22, R24 ;  /* 0x000000160c08723c */ /* 0x041fe60000001818 */
[----:B-1----:R-:W4:Y:S11]  /*89b60*/  LDL.64 R22, [R1+0x18] ;  /* 0x0000180001167983 */ /* 0x002f360000100a00 */
[----:B------:R-:W-:Y:S09]  /*89b70*/  @!UPT UIADD3 URZ, URZ, URZ, URZ ;  /* 0x0000003f3f3ff290 */ /* 0x000ff2000fffe03f */
[----:B------:R-:W-:Y:S04]  /*89b80*/  STL.64 [R1+0xb00], R8 ;  /* 0x000b000801007387 */ /* 0x000fe80000100a00 */
[----:B------:R0:W-:Y:S04]  /*89b90*/  STL.64 [R1+0xb08], R10 ;  /* 0x000b080a01007387 */ /* 0x0001e80000100a00 */
[----:B----4-:R-:W-:Y:S04]  /*89ba0*/  STL.64 [R1+0x5780], R22 ;  /* 0x0057801601007387 */ /* 0x010fe80000100a00 */
[----:B0-----:R-:W4:Y:S01]  /*89bb0*/  LDL.64 R10, [R1+0x48] ;  /* 0x00004800010a7983 */ /* 0x001f220000100a00 */
[C---:B--2---:R-:W-:Y:S03]  /*89bc0*/  HMMA.16816.F32 R16, R12.reuse, R6, R16 ;  /* 0x000000060c10723c */ /* 0x044fe60000001810 */
[----:B----4-:R0:W-:Y:S11]  /*89bd0*/  STL.64 [R1+0x57c8], R10 ;  /* 0x0057c80a01007387 */ /* 0x0101f60000100a00 */
[----:B------:R-:W-:Y:S09]  /*89be0*/  @!UPT UIADD3 URZ, URZ, URZ, URZ ;  /* 0x0000003f3f3ff290 */ /* 0x000ff2000fffe03f */
[----:B------:R-:W-:Y:S04]  /*89bf0*/  STL.64 [R1+0xaf0], R16 ;  /* 0x000af01001007387 */ /* 0x000fe80000100a00 */
[----:B------:R-:W-:Y:S04]  /*89c00*/  STL.64 [R1+0xaf8], R18 ;  /* 0x000af81201007387 */ /* 0x000fe80000100a00 */
[----:B------:R-:W2:Y:S04]  /*89c10*/  LDL.LU R24, [R1+0xa00] ;  /* 0x000a000001187983 */ /* 0x000ea80000300800 */
[----:B------:R-:W2:Y:S04]  /*89c20*/  LDL.LU R25, [R1+0xa04] ;  /* 0x000a040001197983 */ /* 0x000ea80000300800 */
[----:B------:R-:W4:Y:S04]  /*89c30*/  LDL.LU R26, [R1+0xa08] ;  /* 0x000a0800011a7983 */ /* 0x000f280000300800 */
[----:B------:R-:W4:Y:S04]  /*89c40*/  LDL.LU R27, [R1+0xa0c] ;  /* 0x000a0c00011b7983 */ /* 0x000f280000300800 */
[----:B0-----:R-:W2:Y:S04]  /*89c50*/  LDL.64 R10, [R1+0x58] ;  /* 0x00005800010a7983 */ /* 0x001ea80000100a00 */
        /* <DEDUP_REMOVED lines=16> */
[----:B------:R-:W-:Y:S04]  /*89d60*/  STL.64 [R1+0x5760], R6 ;  /* 0x0057600601007387 */ /* 0x000fe80000100a00 */
[----:B---3--:R0:W-:Y:S04]  /*89d70*/  STL.64 [R1+0x5758], R4 ;  /* 0x0057580401007387 */ /* 0x0081e80000100a00 */
        /* <DEDUP_REMOVED lines=8> */
[----:B------:R-:W3:Y:S04]  /*89e00*/  LDL.LU R6, [R1+0x9c8] ;  /* 0x0009c80001067983 */ /* 0x000ee80000300800 */
[----:B------:R-:W3:Y:S01]  /*89e10*/  LDL.LU R7, [R1+0x9cc] ;  /* 0x0009cc0001077983 */ /* 0x000ee20000300800 */
[----:B------:R-:W-:Y:S01]  /*89e20*/  HMMA.16816.F32 R24, R12, R10, R24 ;  /* 0x0000000a0c18723c */ /* 0x000fe20000001818 */
[----:B------:R-:W-:-:S02]  /*89e30*/  MOV R20, R10 ;  /* 0x0000000a00147202 */ /* 0x000fc40000000f00 */
[----:B------:R-:W-:Y:S01]  /*89e40*/  MOV R3, R11 ;  /* 0x0000000b00037202 */ /* 0x000fe20000000f00 */
        /* <DEDUP_REMOVED lines=8> */
[----:B0-----:R-:W3:Y:S04]  /*89ed0*/  LDL.LU.64 R26, [R1+0x57d8] ;  /* 0x0057d800011a7983 */ /* 0x001ee80000300a00 */
[----:B------:R-:W3:Y:S04]  /*89ee0*/  LDL.LU.64 R24, [R1+0x57d0] ;  /* 0x0057d00001187983 */ /* 0x000ee80000300a00 */
[----:B------:R-:W3:Y:S01]  /*89ef0*/  LDL.LU.64 R10, [R1+0x57c8] ;  /* 0x0057c800010a7983 */ /* 0x000ee20000300a00 */
[----:B------:R-:W-:Y:S01]  /*89f00*/  IMAD.MOV.U32 R22, RZ, RZ, R2 ;  /* 0x000000ffff167224 */ /* 0x000fe200078e0002 */
[----:B------:R-:W-:Y:S01]  /*89f10*/  MOV R23, R0 ;  /* 0x0000000000177202 */ /* 0x000fe20000000f00 */
        /* <DEDUP_REMOVED lines=8> */
[----:B------:R-:W3:Y:S02]  /*89fa0*/  LDL.LU.64 R10, [R1+0x57b0] ;  /* 0x0057b000010a7983 */ /* 0x000ee40000300a00 */
[C---:B---3--:R-:W-:Y:S11]  /*89fb0*/  HMMA.16816.F32 R24, R12.reuse, R10, R24 ;  /* 0x0000000a0c18723c */ /* 0x048ff60000001818 */
[----:B------:R-:W-:Y:S11]  /*89fc0*/  @!UPT UIADD3 URZ, URZ, URZ, URZ ;  /* 0x0000003f3f3ff290 */ /* 0x000ff6000fffe03f */
[----:B------:R-:W-:Y:S01]  /*89fd0*/  @!UPT UIADD3 URZ, URZ, URZ, URZ ;  /* 0x0000003f3f3ff290 */ /* 0x000fe2000fffe03f */
[----:B------:R-:W-:Y:S04]  /*89fe0*/  STL.64 [R1+0xac0], R24 ;  /* 0x000ac01801007387 */ /* 0x000fe80000100a00 */
[----:B------:R0:W-:Y:S04]  /*89ff0*/  STL.64 [R1+0xac8], R26 ;  /* 0x000ac81a01007387 */ /* 0x0001e80000100a00 */
[----:B0-----:R-:W4:Y:S04]  /*8a000*/  LDL.LU.64 R26, [R1+0x57a8] ;  /* 0x0057a800011a7983 */ /* 0x001f280000300a00 */
[----:B------:R0:W-:Y:S04]  /*8a010*/  STL.64 [R1+0x5728], R10 ;  /* 0x0057280a01007387 */ /* 0x0001e80000100a00 */
[----:B------:R-:W3:Y:S04]  /*8a020*/  LDL.LU R8, [R1+0x4f0] ;  /* 0x0004f00001087983 */ /* 0x000ee80000300800 */
[----:B------:R-:W3:Y:S04]  /*8a030*/  LDL.LU R9, [R1+0x4f4] ;  /* 0x0004f40001097983 */ /* 0x000ee80000300800 */
[----:B0-----:R-:W2:Y:S04]  /*8a040*/  LDL.LU R10, [R1+0x4f8] ;  /* 0x0004f800010a7983 */ /* 0x001ea80000300800 */
[----:B------:R-:W2:Y:S01]  /*8a050*/  LDL.LU R11, [R1+0x4fc] ;  /* 0x0004fc00010b7983 */ /* 0x000ea20000300800 */
[----:B----4-:R-:W-:Y:S03]  /*8a060*/  HMMA.16816.F32 R12, R12, R26, R16 ;  /* 0x0000001a0c0c723c */ /* 0x010fe60000001810 */
[----:B--2---:R0:W-:Y:S04]  /*8a070*/  STL.64 [R1+0x5738], R10 ;  /* 0x0057380a01007387 */ /* 0x0041e80000100a00 */
[----:B---3--:R-:W-:Y:S04]  /*8a080*/  STL.64 [R1+0x5730], R8 ;  /* 0x0057300801007387 */ /* 0x008fe80000100a00 */
[----:B------:R-:W2:Y:S04]  /*8a090*/  LDL.LU.64 R18, [R1+0x57a0] ;  /* 0x0057a00001127983 */ /* 0x000ea80000300a00 */
[----:B------:R-:W2:Y:S01]  /*8a0a0*/  LDL.LU.64 R16, [R1+0x5798] ;  /* 0x0057980001107983 */ /* 0x000ea20000300a00 */
[----:B0-----:R-:W-:-:S03]  /*8a0b0*/  MOV R10, R20 ;  /* 0x00000014000a7202 */ /* 0x001fc60000000f00 */
[----:B------:R0:W-:Y:S04]  /*8a0c0*/  STL.64 [R1+0x5740], R26 ;  /* 0x0057401a01007387 */ /* 0x0001e80000100a00 */
[----:B------:R-:W3:Y:S04]  /*8a0d0*/  LDL.LU R24, [R1+0x4e0] ;  /* 0x0004e00001187983 */ /* 0x000ee80000300800 */
[----:B------:R-:W-:Y:S04]  /*8a0e0*/  STL.64 [R1+0x490], R12 ;  /* 0x0004900c01007387 */ /* 0x000fe80000100a00 */
[----:B------:R-:W-:Y:S04]  /*8a0f0*/  STL.64 [R1+0x498], R14 ;  /* 0x0004980e01007387 */ /* 0x000fe80000100a00 */
[----:B------:R-:W3:Y:S04]  /*8a100*/  LDL.LU R25, [R1+0x4e4] ;  /* 0x0004e40001197983 */ /* 0x000ee80000300800 */
[----:B0-----:R-:W3:Y:S04]  /*8a110*/  LDL.LU R26, [R1+0x4e8] ;  /* 0x0004e800011a7983 */ /* 0x001ee80000300800 */
[----:B------:R-:W3:Y:S01]  /*8a120*/  LDL.LU R27, [R1+0x4ec] ;  /* 0x0004ec00011b7983 */ /* 0x000ee20000300800 */
[C---:B--2---:R-:W-:Y:S03]  /*8a130*/  HMMA.16816.F32 R20, R16.reuse, R22, R4 ;  /* 0x000000161014723c */ /* 0x044fe60000001804 */
[----:B------:R-:W2:Y:S04]  /*8a140*/  LDL.LU.64 R6, [R1+0x5790] ;  /* 0x0057900001067983 */ /* 0x000ea80000300a00 */
[----:B------:R-:W2:Y:S11]  /*8a150*/  LDL.LU.64 R4, [R1+0x5788] ;  /* 0x0057880001047983 */ /* 0x000eb60000300a00 */
[----:B------:R-:W-:Y:S05]  /*8a160*/  @!UPT UIADD3 URZ, URZ, URZ, URZ ;  /* 0x0000003f3f3ff290 */ /* 0x000fea000fffe03f */
[----:B------:R-:W-:Y:S04]  /*8a170*/  STL.64 [R1+0x4a0], R20 ;  /* 0x0004a01401007387 */ /* 0x000fe80000100a00 */
[----:B------:R0:W-:Y:S04]  /*8a180*/  STL.64 [R1+0x4a8], R22 ;  /* 0x0004a81601007387 */ /* 0x0001e80000100a00 */
[----:B0-----:R-:W2:Y:S01]  /*8a190*/  LDL.LU.64 R22, [R1+0x5780] ;  /* 0x0057800001167983 */ /* 0x001ea20000300a00 */
[----:B------:R-:W-:Y:S01]  /*8a1a0*/  IMAD.MOV.U32 R14, RZ, RZ, R2 ;  /* 0x000000ffff0e7224 */ /* 0x000fe200078e0002 */
[----:B------:R-:W-:Y:S01]  /*8a1b0*/  MOV R15, R0 ;  /* 0x00000000000f7202 */ /* 0x000fe20000000f00 */
        /* <DEDUP_REMOVED lines=10> */
[----:B------:R-:W2:Y:S04]  /*8a260*/  LDL.LU.64 R6, [R1+0x5760] ;  /* 0x0057600001067983 */ /* 0x000ea80000300a00 */
[----:B------:R-:W4:Y:S11]  /*8a270*/  LDL.LU.64 R4, [R1+0x5758] ;  /* 0x0057580001047983 */ /* 0x000f360000300a00 */
[----:B------:R-:W-:Y:S06]  /*8a280*/  @!UPT UIADD3 URZ, URZ, URZ, URZ ;  /* 0x0000003f3f3ff290 */ /* 0x000fec000fffe03f */
[----:B------:R-:W-:Y:S04]  /*8a290*/  STL.64 [R1+0x4c0], R20 ;  /* 0x0004c01401007387 */ /* 0x000fe80000100a00 */
[----:B------:R0:W-:Y:S04]  /*8a2a0*/  STL.64 [R1+0x4c8], R22 ;  /* 0x0004c81601007387 */ /* 0x0001e80000100a00 */
[----:B0-----:R-:W3:Y:S04]  /*8a2b0*/  LDL.LU.64 R22, [R1+0x5750] ;  /* 0x0057500001167983 */ /* 0x001ee80000300a00 */
[----:B------:R-:W3:Y:S04]  /*8a2c0*/  LDL.LU.64 R20, [R1+0x5748] ;  /* 0x0057480001147983 */ /* 0x000ee80000300a00 */
[----:B--2---:R-:W-:Y:S04]  /*8a2d0*/  STL.64 [R1+0x56d8], R6 ;  /* 0x0056d80601007387 */ /* 0x004fe80000100a00 */
[----:B----4-:R0:W-:Y:S01]  /*8a2e0*/  STL.64 [R1+0x56d0], R4 ;  /* 0x0056d00401007387 */ /* 0x0101e20000100a00 */
[----:B---3--:R-:W-:Y:S11]  /*8a2f0*/  HMMA.16816.F32 R20, R16, R6, R20 ;  /* 0x000000061014723c */ /* 0x008ff60000001814 */
[----:B------:R-:W-:Y:S11]  /*8a300*/  @!UPT UIADD3 URZ, URZ, URZ, URZ ;  /* 0x0000003f3f3ff290 */ /* 0x000ff6000fffe03f */
[----:B------:R-:W-:Y:S01]  /*8a310*/  @!UPT UIADD3 URZ, URZ, URZ, URZ ;  /* 0x0000003f3f3ff290 */ /* 0x000fe2000fffe03f */
[----:B------:R1:W-:Y:S04]  /*8a320*/  STL.64 [R1+0x4d0], R20 ;  /* 0x0004d01401007387 */ /* 0x0003e80000100a00 */
[----:B------:R2:W-:Y:S04]  /*8a330*/  STL.64 [R1+0x4d8], R22 ;  /* 0x0004d81601007387 */ /* 0x0005e80000100a00 */
[----:B0-----:R-:W3:Y:S04]  /*8a340*/  LDL.LU R4, [R1+0x960] ;  /* 0x0009600001047983 */ /* 0x001ee80000300800 */
[----:B------:R-:W3:Y:S04]  /*8a350*/  LDL.LU R5, [R1+0x964] ;  /* 0x0009640001057983 */ /* 0x000ee80000300800 */
[----:B------:R-:W4:Y:S04]  /*8a360*/  LDL.LU R6, [R1+0x968] ;  /* 0x0009680001067983 */ /* 0x000f280000300800 */
[----:B------:R-:W4:Y:S01]  /*8a370*/  LDL.LU R7, [R1+0x96c] ;  /* 0x00096c0001077983 */ /* 0x000f220000300800 */
[----:B------:R-:W-:-:S03]  /*8a380*/  MOV R11, R3 ;  /* 0x00000003000b7202 */ /* 0x000fc60000000f00 */
[----:B-1----:R-:W3:Y:S04]  /*8a390*/  LDL.LU R20, [R1+0x500] ;  /* 0x0005000001147983 */ /* 0x002ee80000300800 */
[----:B------:R-:W-:Y:S01]  /*8a3a0*/  HMMA.16816.F32 R8, R16, R10, R24 ;  /* 0x0000000a1008723c */ /* 0x000fe20000001818 */
[----:B------:R-:W3:Y:S04]  /*8a3b0*/  LDL.LU R21, [R1+0x504] ;  /* 0x0005040001157983 */ /* 0x000ee80000300800 */
[----:B--2---:R-:W2:Y:S04]  /*8a3c0*/  LDL.LU R22, [R1+0x508] ;  /* 0x0005080001167983 */ /* 0x004ea80000300800 */
[----:B------:R-:W2:Y:S04]  /*8a3d0*/  LDL.LU R23, [R1+0x50c] ;  /* 0x00050c0001177983 */ /* 0x000ea80000300800 */
[----:B----4-:R0:W-:Y:S04]  /*8a3e0*/  STL.64 [R1+0x56e8], R6 ;  /* 0x0056e80601007387 */ /* 0x0101e80000100a00 */
[----:B---3--:R-:W-:Y:S01]  /*8a3f0*/  STL.64 [R1+0x56e0], R4 ;  /* 0x0056e00401007387 */ /* 0x008fe20000100a00 */
[----:B0-----:R-:W-:Y:S01]  /*8a400*/  IMAD.MOV.U32 R6, RZ, RZ, R2 ;  /* 0x000000ffff067224 */ /* 0x001fe200078e0002 */
[----:B------:R-:W-:-:S05]  /*8a410*/  MOV R7, R0 ;  /* 0x0000000000077202 */ /* 0x000fca0000000f00 */
[----:B------:R0:W-:Y:S04]  /*8a420*/  STL.64 [R1+0x5700], R6 ;  /* 0x0057000601007387 */ /* 0x0001e80000100a00 */
[----:B0-----:R-:W3:Y:S04]  /*8a430*/  LDL.64 R6, [R1+0x28] ;  /* 0x0000280001067983 */ /* 0x001ee80000100a00 */
[----:B------:R-:W2:Y:S04]  /*8a440*/  LDL.LU.64 R26, [R1+0x5740] ;  /* 0x00574000011a7983 */ /* 0x000ea80000300a00 */
        /* <DEDUP_REMOVED lines=9> */
[----:B0-----:R-:W4:Y:S04]  /*8a4e0*/  LDL.LU.64 R10, [R1+0x5728] ;  /* 0x00572800010a7983 */ /* 0x001f280000300a00 */
[----:B------:R0:W-:Y:S04]  /*8a4f0*/  STL.64 [R1+0x56c8], R14 ;  /* 0x0056c80e01007387 */ /* 0x0001e80000100a00 */
[----:B------:R-:W4:Y:S04]  /*8a500*/  LDL.LU R12, [R1+0x9b0] ;  /* 0x0009b000010c7983 */ /* 0x000f280000300800 */
[----:B------:R-:W4:Y:S04]  /*8a510*/  LDL.LU R13, [R1+0x9b4] ;  /* 0x0009b400010d7983 */ /* 0x000f280000300800 */
[----:B0-----:R-:W4:Y:S04]  /*8a520*/  LDL.LU R14, [R1+0x9b8] ;  /* 0x0009b800010e7983 */ /* 0x001f280000300800 */
[----:B------:R-:W4:Y:S02]  /*8a530*/  LDL.LU R15, [R1+0x9bc] ;  /* 0x0009bc00010f7983 */ /* 0x000f240000300800 */
        /* <DEDUP_REMOVED lines=8> */
[----:B------:R-:W2:Y:S04]  /*8a5c0*/  LDL.LU R15, [R1+0x94c] ;  /* 0x00094c00010f7983 */ /* 0x000ea80000300800 */
        /* <DEDUP_REMOVED lines=13> */
[----:B------:R0:W-:Y:S04]  /*8a6a0*/  STL.64 [R1+0x56c0], R10 ;  /* 0x0056c00a01007387 */ /* 0x0001e80000100a00 */
[----:B------:R-:W4:Y:S04]  /*8a6b0*/  LDL.LU R8, [R1+0x950] ;  /* 0x0009500001087983 */ /* 0x000f280000300800 */
[----:B------:R-:W4:Y:S04]  /*8a6c0*/  LDL.LU R9, [R1+0x954] ;  /* 0x0009540001097983 */ /* 0x000f280000300800 */
[----:B0-----:R-:W4:Y:S04]  /*8a6d0*/  LDL.LU R10, [R1+0x958] ;  /* 0x00095800010a7983 */ /* 0x001f280000300800 */
[----:B------:R-:W4:Y:S04]  /*8a6e0*/  LDL.LU R11, [R1+0x95c] ;  /* 0x00095c00010b7983 */ /* 0x000f280000300800 */
[----:B------:R-:W2:Y:S04]  /*8a6f0*/  LDL.LU.64 R22, [R1+0x5720] ;  /* 0x0057200001167983 */ /* 0x000ea80000300a00 */
[----:B------:R-:W2:Y:S04]  /*8a700*/  LDL.LU.64 R20, [R1+0x5718] ;  /* 0x0057180001147983 */ /* 0x000ea80000300a00 */
[----:B------:R0:W-:Y:S01]  /*8a710*/  STL.64 [R1+0x56b8], R26 ;  /* 0x0056b81a01007387 */ /* 0x0001e20000100a00 */
[----:B---3--:R-:W-:-:S02]  /*8a720*/  MOV R2, R6 ;  /* 0x0000000600027202 */ /* 0x008fc40000000f00 */
[----:B------:R-:W-:Y:S01]  /*8a730*/  MOV R0, R7 ;  /* 0x0000000700007202 */ /* 0x000fe20000000f00 */
[----:B0-----:R-:W3:Y:S04]  /*8a740*/  LDL.64 R26, [R1+0x8] ;  /* 0x00000800011a7983 */ /* 0x001ee80000100a00 */
[----:B------:R-:W-:Y:S04]  /*8a750*/  STL.64 [R1+0x500], R16 ;  /* 0x0005001001007387 */ /* 0x000fe80000100a00 */
        /* <DEDUP_REMOVED lines=21> */
[----:B------:R-:W-:Y:S04]  /*8a8b0*/  STL.64 [R1+0x580], R4 ;  /* 0x0005800401007387 */ /* 0x000fe80000100a00 */
[----:B------:R0:W-:Y:S04]  /*8a8c0*/  STL.64 [R1+0x588], R6 ;  /* 0x0005880601007387 */ /* 0x0001e80000100a00 */
[----:B0-----:R-:W4:Y:S04]  /*8a8d0*/  LDL.LU.64 R6, [R1+0x56d8] ;  /* 0x0056d80001067983 */ /* 0x001f280000300a00 */
[----:B------:R-:W3:Y:S01]  /*8a8e0*/  LDL.LU.64 R4, [R1+0x56d0] ;  /* 0x0056d00001047983 */ /* 0x000ee20000300a00 */
[----:B------:R-:W-:-:S03]  /*8a8f0*/  IMAD.MOV.U32 R16, RZ, RZ, R26 ;  /* 0x000000ffff107224 */ /* 0x000fc600078e001a */
[----:B------:R-:W2:Y:S01]  /*8a900*/  LDL.LU R24, [R1+0x920] ;  /* 0x0009200001187983 */ /* 0x000ea20000300800 */
[----:B------:R-:W-:Y:S01]  /*8a910*/  MOV R3, R27 ;  /* 0x0000001b00037202 */ /* 0x000fe20000000f00 */
[----:B----4-:R-:W-:Y:S11]  /*8a920*/  HMMA.16816.F32 R8, R20, R6, R8 ;  /* 0x000000061408723c */ /* 0x010ff60000001808 */
[----:B------:R-:W-:Y:S11]  /*8a930*/  @!UPT UIADD3 URZ, URZ, URZ, URZ ;  /* 0x0000003f3f3ff290 */ /* 0x000ff6000fffe03f */
[----:B------:R-:W-:Y:S01]  /*8a940*/  @!UPT UIADD3 URZ, URZ, URZ, URZ ;  /* 0x0000003f3f3ff290 */ /* 0x000fe2000fffe03f */
[----:B------:R0:W-:Y:S04]  /*8a950*/  STL.64 [R1+0x590], R8 ;  /* 0x0005900801007387 */ /* 0x0001e80000100a00 */
[----:B------:R1:W-:Y:S04]  /*8a960*/  STL.64 [R1+0x598], R10 ;  /* 0x0005980a01007387 */ /* 0x0003e80000100a00 */
[----:B------:R-:W4:Y:S04]  /*8a970*/  LDL.LU R25, [R1+0x924] ;  /* 0x0009240001197983 */ /* 0x000f280000300800 */
[----:B------:R-:W4:Y:S04]  /*8a980*/  LDL.LU R26, [R1+0x928] ;  /* 0x00092800011a7983 */ /* 0x000f280000300800 */
[----:B------:R-:W4:Y:S04]  /*8a990*/  LDL.LU R27, [R1+0x92c] ;  /* 0x00092c00011b7983 */ /* 0x000f280000300800 */
[----:B0-----:R-:W4:Y:S04]  /*8a9a0*/  LDL.LU R8, [R1+0x930] ;  /* 0x0009300001087983 */ /* 0x001f280000300800 */
[----:B------:R-:W4:Y:S04]  /*8a9b0*/  LDL.LU R9, [R1+0x934] ;  /* 0x0009340001097983 */ /* 0x000f280000300800 */
[----:B-1----:R-:W4:Y:S04]  /*8a9c0*/  LDL.LU R10, [R1+0x938] ;  /* 0x00093800010a7983 */ /* 0x002f280000300800 */
[----:B------:R-:W4:Y:S04]  /*8a9d0*/  LDL.LU R11, [R1+0x93c] ;  /* 0x00093c00010b7983 */ /* 0x000f280000300800 */
[----:B------:R0:W-:Y:S04]  /*8a9e0*/  STL.64 [R1+0x5660], R6 ;  /* 0x0056600601007387 */ /* 0x0001e80000100a00 */
[----:B---3--:R-:W-:Y:S01]  /*8a9f0*/  STL.64 [R1+0x5658], R4 ;  /* 0x0056580401007387 */ /* 0x008fe20000100a00 */
[----:B0-----:R-:W-:-:S02]  /*8aa00*/  MOV R6, R16 ;  /* 0x0000001000067202 */ /* 0x001fc40000000f00 */
[----:B------:R-:W-:-:S05]  /*8aa10*/  MOV R7, R3 ;  /* 0x0000000300077202 */ /* 0x000fca0000000f00 */
[----:B------:R0:W-:Y:S04]  /*8aa20*/  STL.64 [R1+0x5670], R6 ;  /* 0x0056700601007387 */ /* 0x0001e80000100a00 */
[----:B0-----:R-:W3:Y:S01]  /*8aa30*/  LDL.64 R6, [R1+0x18] ;  /* 0x0000180001067983 */ /* 0x001ee20000100a00 */
[----:B--2---:R-:W-:Y:S03]  /*8aa40*/  HMMA.16816.F32 R12, R20, R18, R12 ;  /* 0x00000012140c723c */ /* 0x004fe6000000180c */
[----:B---3--:R0:W-:Y:S02]  /*8aa50*/  STL.64 [R1+0x5688], R6 ;  /* 0x0056880601007387 */ /* 0x0081e40000100a00 */
[----:B0-----:R-:W-:Y:S01]  /*8aa60*/  IMAD.MOV.U32 R6, RZ, RZ, R2 ;  /* 0x000000ffff067224 */ /* 0x001fe200078e0002 */
[----:B------:R-:W-:-:S05]  /*8aa70*/  MOV R7, R0 ;  /* 0x0000000000077202 */ /* 0x000fca0000000f00 */
[----:B------:R0:W-:Y:S04]  /*8aa80*/  STL.64 [R1+0x56b0], R6 ;  /* 0x0056b00601007387 */ /* 0x0001e80000100a00 */
[----:B------:R-:W2:Y:S04]  /*8aa90*/  LDL.LU R4, [R1+0x8f0] ;  /* 0x0008f00001047983 */ /* 0x000ea80000300800 */
[----:B------:R-:W2:Y:S04]  /*8aaa0*/  LDL.LU R5, [R1+0x8f4] ;  /* 0x0008f40001057983 */ /* 0x000ea80000300800 */
[----:B0-----:R-:W2:Y:S04]  /*8aab0*/  LDL.LU R6, [R1+0x8f8] ;  /* 0x0008f80001067983 */ /* 0x001ea80000300800 */
[----:B------:R-:W2:Y:S04]  /*8aac0*/  LDL.LU R7, [R1+0x8fc] ;  /* 0x0008fc0001077983 */ /* 0x000ea80000300800 */
[----:B------:R-:W-:Y:S04]  /*8aad0*/  STL.64 [R1+0x5a0], R12 ;  /* 0x0005a00c01007387 */ /* 0x000fe80000100a00 */
[----:B------:R0:W-:Y:S04]  /*8aae0*/  STL.64 [R1+0x5a8], R14 ;  /* 0x0005a80e01007387 */ /* 0x0001e80000100a00 */
[----:B0-----:R-:W4:Y:S04]  /*8aaf0*/  LDL.LU.64 R14, [R1+0x56c8] ;  /* 0x0056c800010e7983 */ /* 0x001f280000300a00 */
[----:B------:R0:W-:Y:S04]  /*8ab00*/  STL.64 [R1+0x5668], R18 ;  /* 0x0056681201007387 */ /* 0x0001e80000100a00 */
[----:B------:R-:W3:Y:S04]  /*8ab10*/  LDL.LU R16, [R1+0x8c0] ;  /* 0x0008c00001107983 */ /* 0x000ee80000300800 */
[----:B------:R-:W3:Y:S04]  /*8ab20*/  LDL.LU R17, [R1+0x8c4] ;  /* 0x0008c40001117983 */ /* 0x000ee80000300800 */
[----:B0-----:R-:W2:Y:S04]  /*8ab30*/  LDL.LU R18, [R1+0x8c8] ;  /* 0x0008c80001127983 */ /* 0x001ea80000300800 */
[----:B------:R-:W2:Y:S04]  /*8ab40*/  LDL.LU R19, [R1+0x8cc] ;  /* 0x0008cc0001137983 */ /* 0x000ea80000300800 */
[----:B--2---:R-:W-:Y:S04]  /*8ab50*/  STL.64 [R1+0x5680], R18 ;  /* 0x0056801201007387 */ /* 0x004fe80000100a00 */
[----:B---3--:R0:W-:Y:S04]  /*8ab60*/  STL.64 [R1+0x5678], R16 ;  /* 0x0056781001007387 */ /* 0x0081e80000100a00 */
[----:B0-----:R-:W2:Y:S04]  /*8ab70*/  LDL.LU R16, [R1+0x8d0] ;  /* 0x0008d00001107983 */ /* 0x001ea80000300800 */
[----:B------:R-:W2:Y:S04]  /*8ab80*/  LDL.LU R17, [R1+0x8d4] ;  /* 0x0008d40001117983 */ /* 0x000ea80000300800 */
[----:B------:R-:W3:Y:S04]  /*8ab90*/  LDL.LU R18, [R1+0x8d8] ;  /* 0x0008d80001127983 */ /* 0x000ee80000300800 */
[----:B------:R-:W3:Y:S01]  /*8aba0*/  LDL.LU R19, [R1+0x8dc] ;  /* 0x0008dc0001137983 */ /* 0x000ee20000300800 */
[C---:B----4-:R-:W-:Y:S03]  /*8abb0*/  HMMA.16816.F32 R8, R20.reuse, R14, R8 ;  /* 0x0000000e1408723c */ /* 0x050fe60000001808 */
        /* <DEDUP_REMOVED lines=8> */
[----:B0-----:R-:W3:Y:S02]  /*8ac40*/  LDL.LU.64 R10, [R1+0x56c0] ;  /* 0x0056c000010a7983 */ /* 0x001ee40000300a00 */
[C---:B---3--:R-:W-:Y:S11]  /*8ac50*/  HMMA.16816.F32 R24, R20.reuse, R10, R24 ;  /* 0x0000000a1418723c */ /* 0x048ff60000001818 */
[----:B------:R-:W-:Y:S11]  /*8ac60*/  @!UPT UIADD3 URZ, URZ, URZ, URZ ;  /* 0x0000003f3f3ff290 */ /* 0x000ff6000fffe03f */
[----:B------:R-:W-:Y:S01]  /*8ac70*/  @!UPT UIADD3 URZ, URZ, URZ, URZ ;  /* 0x0000003f3f3ff290 */ /* 0x000fe2000fffe03f */
[----:B------:R-:W-:Y:S04]  /*8ac80*/  STL.64 [R1+0x5d0], R24 ;  /* 0x0005d01801007387 */ /* 0x000fe80000100a00 */
[----:B------:R0:W-:Y:S04]  /*8ac90*/  STL.64 [R1+0x5d8], R26 ;  /* 0x0005d81a01007387 */ /* 0x0001e80000100a00 */
[----:B0-----:R-:W3:Y:S04]  /*8aca0*/  LDL.LU.64 R26, [R1+0x56b8] ;  /* 0x0056b800011a7983 */ /* 0x001ee80000300a00 */
[----:B------:R0:W-:Y:S04]  /*8acb0*/  STL.64 [R1+0x5650], R10 ;  /* 0x0056500a01007387 */ /* 0x0001e80000100a00 */
[----:B------:R-:W4:Y:S04]  /*8acc0*/  LDL.LU R8, [R1+0x9a0] ;  /* 0x0009a00001087983 */ /* 0x000f280000300800 */
[----:B------:R-:W4:Y:S04]  /*8acd0*/  LDL.LU R9, [R1+0x9a4] ;  /* 0x0009a40001097983 */ /* 0x000f280000300800 */
[----:B0-----:R-:W4:Y:S04]  /*8ace0*/  LDL.LU R10, [R1+0x9a8] ;  /* 0x0009a800010a7983 */ /* 0x001f280000300800 */
[----:B------:R-:W4:Y:S01]  /*8acf0*/  LDL.LU R11, [R1+0x9ac] ;  /* 0x0009ac00010b7983 */ /* 0x000f220000300800 */
[----:B---3--:R-:W-:Y:S03]  /*8ad00*/  HMMA.16816.F32 R20, R20, R26, R4 ;  /* 0x0000001a1414723c */ /* 0x008fe60000001804 */
[----:B------:R-:W2:Y:S04]  /*8ad10*/  LDL.LU.64 R6, [R1+0x56b0] ;  /* 0x0056b00001067983 */ /* 0x000ea80000300a00 */
[----:B------:R-:W2:Y:S04]  /*8ad20*/  LDL.LU.64 R26, [R1+0x56a8] ;  /* 0x0056a800011a7983 */ /* 0x000ea80000300a00 */
[----:B------:R-:W2:Y:S11]  /*8ad30*/  LDL.LU.64 R24, [R1+0x56a0] ;  /* 0x0056a00001187983 */ /* 0x000eb60000300a00 */
[----:B------:R-:W-:Y:S01]  /*8ad40*/  @!UPT UIADD3 URZ, URZ, URZ, URZ ;  /* 0x0000003f3f3ff290 */ /* 0x000fe2000fffe03f */
[----:B------:R0:W-:Y:S04]  /*8ad50*/  STL.64 [R1+0x5c0], R20 ;  /* 0x0005c01401007387 */ /* 0x0001e80000100a00 */
[----:B------:R1:W-:Y:S04]  /*8ad60*/  STL.64 [R1+0x5c8], R22 ;  /* 0x0005c81601007387 */ /* 0x0003e80000100a00 */
        /* <DEDUP_REMOVED lines=8> */
[----:B------:R-:W-:Y:S04]  /*8adf0*/  STL.64 [R1+0x5e0], R4 ;  /* 0x0005e00401007387 */ /* 0x000fe80000100a00 */
[----:B------:R0:W-:Y:S04]  /*8ae00*/  STL.64 [R1+0x5e8], R6 ;  /* 0x0005e80601007387 */ /* 0x0001e80000100a00 */
[----:B0-----:R-:W2:Y:S02]  /*8ae10*/  LDL.LU.64 R6, [R1+0x5688] ;  /* 0x0056880001067983 */ /* 0x001ea40000300a00 */
[C---:B--2---:R-:W-:Y:S01]  /*8ae20*/  HMMA.16816.F32 R16, R24.reuse, R6, R16 ;  /* 0x000000061810723c */ /* 0x044fe20000001810 */
[----:B------:R-:W-:Y:S11]  /*8ae30*/  MOV R29, R7 ;  /* 0x00000007001d7202 */ /* 0x000ff60000000f00 */
[----:B------:R-:W-:Y:S11]  /*8ae40*/  @!UPT UIADD3 URZ, URZ, URZ, URZ ;  /* 0x0000003f3f3ff290 */ /* 0x000ff6000fffe03f */
        /* <DEDUP_REMOVED lines=10> */
[----:B0-----:R-:W3:Y:S04]  /*8aef0*/  LDL.LU.64 R6, [R1+0x5660] ;  /* 0x0056600001067983 */ /* 0x001ee80000300a00 */
[----:B------:R-:W2:Y:S01]  /*8af00*/  LDL.LU.64 R4, [R1+0x5658] ;  /* 0x0056580001047983 */ /* 0x000ea20000300a00 */
[----:B---3--:R-:W-:Y:S03]  /*8af10*/  HMMA.16816.F32 R20, R24, R6, R20 ;  /* 0x000000061814723c */ /* 0x008fe60000001814 */
[----:B------:R-:W-:Y:S04]  /*8af20*/  STL.64 [R1+0x5600], R6 ;  /* 0x0056000601007387 */ /* 0x000fe80000100a00 */
[----:B--2---:R0:W-:Y:S11]  /*8af30*/  STL.64 [R1+0x55f8], R4 ;  /* 0x0055f80401007387 */ /* 0x0041f60000100a00 */
[----:B------:R-:W-:Y:S05]  /*8af40*/  @!UPT UIADD3 URZ, URZ, URZ, URZ ;  /* 0x0000003f3f3ff290 */ /* 0x000fea000fffe03f */
[----:B------:R-:W-:Y:S04]  /*8af50*/  STL.64 [R1+0x620], R20 ;  /* 0x0006201401007387 */ /* 0x000fe80000100a00 */
[----:B------:R-:W-:Y:S04]  /*8af60*/  STL.64 [R1+0x628], R22 ;  /* 0x0006281601007387 */ /* 0x000fe80000100a00 */
[----:B0-----:R-:W2:Y:S04]  /*8af70*/  LDL.LU R4, [R1+0x910] ;  /* 0x0009100001047983 */ /* 0x001ea80000300800 */
[----:B------:R-:W2:Y:S04]  /*8af80*/  LDL.LU R5, [R1+0x914] ;  /* 0x0009140001057983 */ /* 0x000ea80000300800 */
[----:B------:R-:W2:Y:S04]  /*8af90*/  LDL.LU R6, [R1+0x918] ;  /* 0x0009180001067983 */ /* 0x000ea80000300800 */
[----:B------:R-:W2:Y:S04]  /*8afa0*/  LDL.LU R7, [R1+0x91c] ;  /* 0x00091c0001077983 */ /* 0x000ea80000300800 */
[----:B------:R-:W0:Y:S01]  /*8afb0*/  LDSM.16.M88.4 R20, [R28+0x66000] ;  /* 0x066000001c14783b */ /* 0x000e220000000200 */
[----:B------:R-:W-:-:S03]  /*8afc0*/  IMAD.MOV.U32 R3, RZ, RZ, R19 ;  /* 0x000000ffff037224 */ /* 0x000fc600078e0013 */
[----:B0-----:R-:W-:Y:S04]  /*8afd0*/  STL.64 [R1+0x5648], R22 ;  /* 0x0056481601007387 */ /* 0x001fe80000100a00 */
[----:B------:R0:W-:Y:S04]  /*8afe0*/  STL.64 [R1+0x5640], R20 ;  /* 0x0056401401007387 */ /* 0x0001e80000100a00 */
[----:B0-----:R-:W3:Y:S04]  /*8aff0*/  LDL.LU R20, [R1+0x9f0] ;  /* 0x0009f00001147983 */ /* 0x001ee80000300800 */
[----:B------:R-:W3:Y:S04]  /*8b000*/  LDL.LU R21, [R1+0x9f4] ;  /* 0x0009f40001157983 */ /* 0x000ee80000300800 */
[----:B------:R-:W3:Y:S04]  /*8b010*/  LDL.LU R22, [R1+0x9f8] ;  /* 0x0009f80001167983 */ /* 0x000ee80000300800 */
[----:B------:R-:W3:Y:S01]  /*8b020*/  LDL.LU R23, [R1+0x9fc] ;  /* 0x0009fc0001177983 */ /* 0x000ee20000300800 */
[C---:B----4-:R-:W-:Y:S08]  /*8b030*/  HMMA.16816.F32 R12, R24.reuse, R14, R8 ;  /* 0x0000000e180c723c */ /* 0x050ff00000001808 */
[C---:B--2---:R-:W-:Y:S11]  /*8b040*/  HMMA.16816.F32 R4, R24.reuse, R18, R4 ;  /* 0x000000121804723c */ /* 0x044ff60000001804 */
        /* <DEDUP_REMOVED lines=9> */
[----:B------:R-:W3:Y:S04]  /*8b0e0*/  LDL.LU.64 R10, [R1+0x5650] ;  /* 0x00565000010a7983 */ /* 0x000ee80000300a00 */
[----:B------:R-:W-:Y:S04]  /*8b0f0*/  STL.64 [R1+0x640], R12 ;  /* 0x0006400c01007387 */ /* 0x000fe80000100a00 */
[----:B------:R-:W-:Y:S04]  /*8b100*/  STL.64 [R1+0x648], R14 ;  /* 0x0006480e01007387 */ /* 0x000fe80000100a00 */
[----:B------:R-:W0:Y:S04]  /*8b110*/  LDSM.16.M88.4 R12, [R28+0x68000] ;  /* 0x068000001c0c783b */ /* 0x000e280000000200 */
[----:B0-----:R-:W-:Y:S04]  /*8b120*/  STL.64 [R1+0x5540], R14 ;  /* 0x0055400e01007387 */ /* 0x001fe80000100a00 */
[----:B------:R0:W-:Y:S04]  /*8b130*/  STL.64 [R1+0x5538], R12 ;  /* 0x0055380c01007387 */ /* 0x0001e80000100a00 */
[----:B0-----:R-:W2:Y:S04]  /*8b140*/  LDL.LU R12, [R1+0x990] ;  /* 0x00099000010c7983 */ /* 0x001ea80000300800 */
[----:B------:R-:W2:Y:S04]  /*8b150*/  LDL.LU R13, [R1+0x994] ;  /* 0x00099400010d7983 */ /* 0x000ea80000300800 */
[----:B------:R-:W2:Y:S04]  /*8b160*/  LDL.LU R14, [R1+0x998] ;  /* 0x00099800010e7983 */ /* 0x000ea80000300800 */
[----:B------:R-:W2:Y:S01]  /*8b170*/  LDL.LU R15, [R1+0x99c] ;  /* 0x00099c00010f7983 */ /* 0x000ea20000300800 */
[C---:B---3--:R-:W-:Y:S03]  /*8b180*/  HMMA.16816.F32 R8, R24.reuse, R10, R20 ;  /* 0x0000000a1808723c */ /* 0x048fe60000001814 */
[----:B------:R-:W3:Y:S04]  /*8b190*/  LDL.LU.64 R22, [R1+0x5648] ;  /* 0x0056480001167983 */ /* 0x000ee80000300a00 */
[----:B------:R-:W3:Y:S11]  /*8b1a0*/  LDL.LU.64 R20, [R1+0x5640] ;  /* 0x0056400001147983 */ /* 0x000ef60000300a00 */
[----:B------:R-:W-:Y:S05]  /*8b1b0*/  @!UPT UIADD3 URZ, URZ, URZ, URZ ;  /* 0x0000003f3f3ff290 */ /* 0x000fea000fffe03f */
[----:B------:R-:W-:Y:S04]  /*8b1c0*/  STL.64 [R1+0xab0], R8 ;  /* 0x000ab00801007387 */ /* 0x000fe80000100a00 */
[----:B------:R-:W-:Y:S04]  /*8b1d0*/  STL.64 [R1+0xab8], R10 ;  /* 0x000ab80a01007387 */ /* 0x000fe80000100a00 */
[----:B------:R-:W0:Y:S04]  /*8b1e0*/  LDSM.16.M88.4 R8, [R28+0x69000] ;  /* 0x069000001c08783b */ /* 0x000e280000000200 */
[----:B0-----:R-:W-:Y:S04]  /*8b1f0*/  STL.64 [R1+0x54a8], R10 ;  /* 0x0054a80a01007387 */ /* 0x001fe80000100a00 */
[----:B------:R2:W-:Y:S02]  /*8b200*/  STL.64 [R1+0x54a0], R8 ;  /* 0x0054a00801007387 */ /* 0x0005e40000100a00 */
[----:B--2---:R-:W-:Y:S01]  /*8b210*/  HMMA.16816.F32 R8, R24, R18, R12 ;  /* 0x000000121808723c */ /* 0x004fe2000000180c */
[----:B------:R-:W-:Y:S01]  /*8b220*/  MOV R2, R18 ;  /* 0x0000001200027202 */ /* 0x000fe20000000f00 */
[----:B------:R-:W0:Y:S11]  /*8b230*/  LDSM.16.M88.4 R24, [R28+0x6a000] ;  /* 0x06a000001c18783b */ /* 0x000e360000000200 */
[----:B------:R-:W-:Y:S10]  /*8b240*/  @!UPT UIADD3 URZ, URZ, URZ, URZ ;  /* 0x0000003f3f3ff290 */ /* 0x000ff4000fffe03f */
[----:B------:R1:W-:Y:S04]  /*8b250*/  STL.64 [R1+0xaa0], R8 ;  /* 0x000aa00801007387 */ /* 0x0003e80000100a00 */
[----:B------:R2:W-:Y:S04]  /*8b260*/  STL.64 [R1+0xaa8], R10 ;  /* 0x000aa80a01007387 */ /* 0x0005e80000100a00 */
[----:B------:R-:W4:Y:S04]  /*8b270*/  LDL.LU R12, [R1+0x7e0] ;  /* 0x0007e000010c7983 */ /* 0x000f280000300800 */
[----:B------:R-:W4:Y:S04]  /*8b280*/  LDL.LU R13, [R1+0x7e4] ;  /* 0x0007e400010d7983 */ /* 0x000f280000300800 */
[----:B------:R-:W3:Y:S04]  /*8b290*/  LDL.LU R14, [R1+0x7e8] ;  /* 0x0007e800010e7983 */ /* 0x000ee80000300800 */
[----:B------:R-:W3:Y:S04]  /*8b2a0*/  LDL.LU R15, [R1+0x7ec] ;  /* 0x0007ec00010f7983 */ /* 0x000ee80000300800 */
[----:B-1----:R-:W3:Y:S04]  /*8b2b0*/  LDL.LU R8, [R1+0x810] ;  /* 0x0008100001087983 */ /* 0x002ee80000300800 */
[----:B------:R-:W3:Y:S04]  /*8b2c0*/  LDL.LU R9, [R1+0x814] ;  /* 0x0008140001097983 */ /* 0x000ee80000300800 */
[----:B--2---:R-:W2:Y:S04]  /*8b2d0*/  LDL.LU R10, [R1+0x818] ;  /* 0x00081800010a7983 */ /* 0x004ea80000300800 */
[----:B------:R-:W2:Y:S04]  /*8b2e0*/  LDL.LU R11, [R1+0x81c] ;  /* 0x00081c00010b7983 */ /* 0x000ea80000300800 */
[----:B--2---:R-:W-:Y:S04]  /*8b2f0*/  STL.64 [R1+0x5568], R10 ;  /* 0x0055680a01007387 */ /* 0x004fe80000100a00 */
[----:B---3--:R1:W-:Y:S04]  /*8b300*/  STL.64 [R1+0x5560], R8 ;  /* 0x0055600801007387 */ /* 0x0083e80000100a00 */
[----:B-1----:R-:W2:Y:S04]  /*8b310*/  LDL.LU R8, [R1+0x820] ;  /* 0x0008200001087983 */ /* 0x002ea80000300800 */
[----:B------:R-:W2:Y:S04]  /*8b320*/  LDL.LU R9, [R1+0x824] ;  /* 0x0008240001097983 */ /* 0x000ea80000300800 */
[----:B------:R-:W3:Y:S04]  /*8b330*/  LDL.LU R10, [R1+0x828] ;  /* 0x00082800010a7983 */ /* 0x000ee80000300800 */
[----:B------:R-:W3:Y:S04]  /*8b340*/  LDL.LU R11, [R1+0x82c] ;  /* 0x00082c00010b7983 */ /* 0x000ee80000300800 */
[----:B---3--:R1:W-:Y:S04]  /*8b350*/  STL.64 [R1+0x5578], R10 ;  /* 0x0055780a01007387 */ /* 0x0083e80000100a00 */
[----:B--2---:R-:W-:Y:S04]  /*8b360*/  STL.64 [R1+0x5570], R8 ;  /* 0x0055700801007387 */ /* 0x004fe80000100a00 */
[----:B-1----:R-:W2:Y:S01]  /*8b370*/  LDL R10, [R1+0x18] ;  /* 0x00001800010a7983 */ /* 0x002ea20000100800 */
[----:B------:R-:W-:-:S02]  /*8b380*/  MOV R11, R29 ;  /* 0x0000001d000b7202 */ /* 0x000fc40000000f00 */
[----:B------:R-:W-:-:S03]  /*8b390*/  MOV R0, R19 ;  /* 0x0000001300007202 */ /* 0x000fc60000000f00 */
[----:B--2---:R-:W-:Y:S04]  /*8b3a0*/  STL.64 [R1+0x5628], R10 ;  /* 0x0056280a01007387 */ /* 0x004fe80000100a00 */
[----:B------:R1:W-:Y:S04]  /*8b3b0*/  STL.64 [R1+0x5550], R14 ;  /* 0x0055500e01007387 */ /* 0x0003e80000100a00 */
[----:B----4-:R2:W-:Y:S01]  /*8b3c0*/  STL.64 [R1+0x5548], R12 ;  /* 0x0055480c01007387 */ /* 0x0105e20000100a00 */
[----:B-1----:R-:W-:Y:S01]  /*8b3d0*/  IMAD.MOV.U32 R14, RZ, RZ, R4 ;  /* 0x000000ffff0e7224 */ /* 0x002fe200078e0004 */
[----:B------:R-:W-:-:S05]  /*8b3e0*/  MOV R15, R3 ;  /* 0x00000003000f7202 */ /* 0x000fca0000000f00 */
[----:B------:R1:W-:Y:S04]  /*8b3f0*/  STL.64 [R1+0x55f0], R14 ;  /* 0x0055f00e01007387 */ /* 0x0003e80000100a00 */
[----:B------:R-:W3:Y:S04]  /*8b400*/  LDL.LU R16, [R1+0x850] ;  /* 0x0008500001107983 */ /* 0x000ee80000300800 */
[----:B------:R-:W3:Y:S04]  /*8b410*/  LDL.LU R17, [R1+0x854] ;  /* 0x0008540001117983 */ /* 0x000ee80000300800 */
[----:B------:R-:W4:Y:S04]  /*8b420*/  LDL.LU R18, [R1+0x858] ;  /* 0x0008580001127983 */ /* 0x000f280000300800 */
[----:B------:R-:W4:Y:S04]  /*8b430*/  LDL.LU R19, [R1+0x85c] ;  /* 0x00085c0001137983 */ /* 0x000f280000300800 */
[----:B--2---:R-:W2:Y:S04]  /*8b440*/  LDL.LU R12, [R1+0x890] ;  /* 0x00089000010c7983 */ /* 0x004ea80000300800 */
[----:B------:R-:W2:Y:S04]  /*8b450*/  LDL.LU R13, [R1+0x894] ;  /* 0x00089400010d7983 */ /* 0x000ea80000300800 */
[----:B-1----:R-:W2:Y:S04]  /*8b460*/  LDL.LU R14, [R1+0x898] ;  /* 0x00089800010e7983 */ /* 0x002ea80000300800 */
[----:B------:R-:W2:Y:S04]  /*8b470*/  LDL.LU R15, [R1+0x89c] ;  /* 0x00089c00010f7983 */ /* 0x000ea80000300800 */
[----:B--2---:R-:W-:Y:S04]  /*8b480*/  STL.64 [R1+0x5610], R14 ;  /* 0x0056100e01007387 */ /* 0x004fe80000100a00 */
[----:B------:R1:W-:Y:S04]  /*8b490*/  STL.64 [R1+0x5608], R12 ;  /* 0x0056080c01007387 */ /* 0x0003e80000100a00 */
[----:B-1----:R-:W2:Y:S04]  /*8b4a0*/  LDL.LU R12, [R1+0x8a0] ;  /* 0x0008a000010c7983 */ /* 0x002ea80000300800 */
[----:B------:R-:W2:Y:S04]  /*8b4b0*/  LDL.LU R13, [R1+0x8a4] ;  /* 0x0008a400010d7983 */ /* 0x000ea80000300800 */
[----:B------:R-:W2:Y:S04]  /*8b4c0*/  LDL.LU R14, [R1+0x8a8] ;  /* 0x0008a800010e7983 */ /* 0x000ea80000300800 */
[----:B------:R-:W2:Y:S04]  /*8b4d0*/  LDL.LU R15, [R1+0x8ac] ;  /* 0x0008ac00010f7983 */ /* 0x000ea80000300800 */
[----:B------:R-:W3:Y:S04]  /*8b4e0*/  LDL.64 R10, [R1+0x28] ;  /* 0x00002800010a7983 */ /* 0x000ee80000100a00 */
[----:B--2---:R-:W-:Y:S04]  /*8b4f0*/  STL.64 [R1+0x5620], R14 ;  /* 0x0056200e01007387 */ /* 0x004fe80000100a00 */
[----:B------:R1:W-:Y:S04]  /*8b500*/  STL.64 [R1+0x5618], R12 ;  /* 0x0056180c01007387 */ /* 0x0003e80000100a00 */
[----:B-1----:R-:W2:Y:S04]  /*8b510*/  LDL.LU R12, [R1+0x900] ;  /* 0x00090000010c7983 */ /* 0x002ea80000300800 */
[----:B------:R-:W2:Y:S04]  /*8b520*/  LDL.LU R13, [R1+0x904] ;  /* 0x00090400010d7983 */ /* 0x000ea80000300800 */
[----:B------:R-:W2:Y:S04]  /*8b530*/  LDL.LU R14, [R1+0x908] ;  /* 0x00090800010e7983 */ /* 0x000ea80000300800 */
[----:B------:R-:W2:Y:S04]  /*8b540*/  LDL.LU R15, [R1+0x90c] ;  /* 0x00090c00010f7983 */ /* 0x000ea80000300800 */
[----:B--2---:R-:W-:Y:S04]  /*8b550*/  STL.64 [R1+0x5638], R14 ;  /* 0x0056380e01007387 */ /* 0x004fe80000100a00 */
[----:B------:R1:W-:Y:S04]  /*8b560*/  STL.64 [R1+0x5630], R12 ;  /* 0x0056300c01007387 */ /* 0x0003e80000100a00 */
[----:B-1----:R-:W2:Y:S04]  /*8b570*/  LDL.LU R12, [R1+0x980] ;  /* 0x00098000010c7983 */ /* 0x002ea80000300800 */
[----:B------:R-:W2:Y:S04]  /*8b580*/  LDL.LU R13, [R1+0x984] ;  /* 0x00098400010d7983 */ /* 0x000ea80000300800 */
[----:B------:R-:W2:Y:S04]  /*8b590*/  LDL.LU R14, [R1+0x988] ;  /* 0x00098800010e7983 */ /* 0x000ea80000300800 */
[----:B------:R-:W2:Y:S04]  /*8b5a0*/  LDL.LU R15, [R1+0x98c] ;  /* 0x00098c00010f7983 */ /* 0x000ea80000300800 */
[----:B------:R-:W2:Y:S04]  /*8b5b0*/  LDL.64 R6, [R1+0x8] ;  /* 0x0000080001067983 */ /* 0x000ea80000100a00 */
[----:B----4-:R1:W-:Y:S04]  /*8b5c0*/  STL.64 [R1+0x55c0], R18 ;  /* 0x0055c01201007387 */ /* 0x0103e80000100a00 */
[----:B---3--:R-:W-:Y:S04]  /*8b5d0*/  STL.64 [R1+0x55b8], R16 ;  /* 0x0055b81001007387 */ /* 0x008fe80000100a00 */
[----:B-1----:R-:W3:Y:S04]  /*8b5e0*/  LDL.64 R18, [R1+0x38] ;  /* 0x0000380001127983 */ /* 0x002ee80000100a00 */
[----:B---3--:R1:W-:Y:S04]  /*8b5f0*/  STL.64 [R1+0x55d0], R18 ;  /* 0x0055d01201007387 */ /* 0x0083e80000100a00 */
[----:B-1----:R-:W3:Y:S01]  /*8b600*/  LDL.64 R18, [R1+0x48] ;  /* 0x0000480001127983 */ /* 0x002ee20000100a00 */
[----:B--2---:R-:W-:Y:S03]  /*8b610*/  HMMA.16816.F32 R12, R20, R10, R12 ;  /* 0x0000000a140c723c */ /* 0x004fe6000000180c */
[----:B---3--:R-:W-:Y:S04]  /*8b620*/  STL.64 [R1+0x55e8], R18 ;  /* 0x0055e81201007387 */ /* 0x008fe80000100a00 */
[----:B0-----:R0:W-:Y:S04]  /*8b630*/  STL.64 [R1+0x5448], R26 ;  /* 0x0054481a01007387 */ /* 0x0011e80000100a00 */
[----:B------:R1:W-:Y:S04]  /*8b640*/  STL.64 [R1+0x5440], R24 ;  /* 0x0054401801007387 */ /* 0x0003e80000100a00 */
[----:B------:R-:W2:Y:S01]  /*8b650*/  LDL.LU R16, [R1+0x880] ;  /* 0x0008800001107983 */ /* 0x000ea20000300800 */
[----:B0-----:R-:W-:-:S03]  /*8b660*/  MOV R26, R2 ;  /* 0x00000002001a7202 */ /* 0x001fc60000000f00 */
[----:B------:R-:W2:Y:S01]  /*8b670*/  LDL.LU R17, [R1+0x884] ;  /* 0x0008840001117983 */ /* 0x000ea20000300800 */
[----:B------:R-:W-:-:S03]  /*8b680*/  MOV R27, R0 ;  /* 0x00000000001b7202 */ /* 0x000fc60000000f00 */
[----:B------:R-:W2:Y:S04]  /*8b690*/  LDL.LU R18, [R1+0x888] ;  /* 0x0008880001127983 */ /* 0x000ea80000300800 */
[----:B------:R-:W2:Y:S04]  /*8b6a0*/  LDL.LU R19, [R1+0x88c] ;  /* 0x00088c0001137983 */ /* 0x000ea80000300800 */
[----:B------:R0:W-:Y:S04]  /*8b6b0*/  STL.64 [R1+0x55c8], R26 ;  /* 0x0055c81a01007387 */ /* 0x0001e80000100a00 */
[----:B-1----:R-:W3:Y:S04]  /*8b6c0*/  LDL.LU R24, [R1+0x860] ;  /* 0x0008600001187983 */ /* 0x002ee80000300800 */
[----:B------:R-:W3:Y:S04]  /*8b6d0*/  LDL.LU R25, [R1+0x864] ;  /* 0x0008640001197983 */ /* 0x000ee80000300800 */
[----:B0-----:R-:W4:Y:S04]  /*8b6e0*/  LDL.LU R26, [R1+0x868] ;  /* 0x00086800011a7983 */ /* 0x001f280000300800 */
[----:B------:R-:W4:Y:S01]  /*8b6f0*/  LDL.LU R27, [R1+0x86c] ;  /* 0x00086c00011b7983 */ /* 0x000f220000300800 */
[----:B------:R-:W-:Y:S01]  /*8b700*/  IMAD.MOV.U32 R2, RZ, RZ, R10 ;  /* 0x000000ffff027224 */ /* 0x000fe200078e000a */
[----:B------:R-:W-:-:S02]  /*8b710*/  MOV R0, R11 ;  /* 0x0000000b00007202 */ /* 0x000fc40000000f00 */
[----:B----4-:R-:W-:Y:S04]  /*8b720*/  STL.64 [R1+0x55e0], R26 ;  /* 0x0055e01a01007387 */ /* 0x010fe80000100a00 */
[----:B---3--:R0:W-:Y:S04]  /*8b730*/  STL.64 [R1+0x55d8], R24 ;  /* 0x0055d81801007387 */ /* 0x0081e80000100a00 */
[----:B0-----:R-:W3:Y:S04]  /*8b740*/  LDL.LU R24, [R1+0x870] ;  /* 0x0008700001187983 */ /* 0x001ee80000300800 */
[----:B------:R-:W3:Y:S04]  /*8b750*/  LDL.LU R25, [R1+0x874] ;  /* 0x0008740001197983 */ /* 0x000ee80000300800 */
[----:B------:R-:W3:Y:S04]  /*8b760*/  LDL.LU R26, [R1+0x878] ;  /* 0x00087800011a7983 */ /* 0x000ee80000300800 */
[----:B------:R-:W3:Y:S04]  /*8b770*/  LDL.LU R27, [R1+0x87c] ;  /* 0x00087c00011b7983 */ /* 0x000ee80000300800 */
        /* <DEDUP_REMOVED lines=10> */
[----:B0-----:R-:W4:Y:S04]  /*8b820*/  LDL.LU.64 R14, [R1+0x5620] ;  /* 0x00562000010e7983 */ /* 0x001f280000300a00 */
[----:B------:R-:W4:Y:S04]  /*8b830*/  LDL.LU.64 R12, [R1+0x5618] ;  /* 0x00561800010c7983 */ /* 0x000f280000300a00 */
[----:B------:R-:W-:Y:S01]  /*8b840*/  STL.64 [R1+0x5590], R10 ;  /* 0x0055900a01007387 */ /* 0x000fe20000100a00 */
[----:B------:R-:W-:Y:S01]  /*8b850*/  IMAD.MOV.U32 R9, RZ, RZ, R6 ;  /* 0x000000ffff097224 */ /* 0x000fe200078e0006 */
[----:B------:R-:W-:Y:S01]  /*8b860*/  MOV R8, R7 ;  /* 0x0000000700087202 */ /* 0x000fe20000000f00 */
[C---:B----4-:R-:W-:Y:S11]  /*8b870*/  HMMA.16816.F32 R12, R20.reuse, R6, R12 ;  /* 0x00000006140c723c */ /* 0x050ff6000000180c */
[----:B------:R-:W-:Y:S11]  /*8b880*/  @!UPT UIADD3 URZ, URZ, URZ, URZ ;  /* 0x0000003f3f3ff290 */ /* 0x000ff6000fffe03f */
[----:B------:R-:W-:Y:S01]  /*8b890*/  @!UPT UIADD3 URZ, URZ, URZ, URZ ;  /* 0x0000003f3f3ff290 */ /* 0x000fe2000fffe03f */
[----:B------:R-:W-:Y:S04]  /*8b8a0*/  STL.64 [R1+0xbf0], R12 ;  /* 0x000bf00c01007387 */ /* 0x000fe80000100a00 */
[----:B------:R0:W-:Y:S04]  /*8b8b0*/  STL.64 [R1+0xbf8], R14 ;  /* 0x000bf80e01007387 */ /* 0x0001e80000100a00 */
[----:B0-----:R-:W4:Y:S04]  /*8b8c0*/  LDL.LU.64 R14, [R1+0x5610] ;  /* 0x00561000010e7983 */ /* 0x001f280000300a00 */
[----:B------:R-:W4:Y:S04]  /*8b8d0*/  LDL.LU.64 R12, [R1+0x5608] ;  /* 0x00560800010c7983 */ /* 0x000f280000300a00 */
[----:B------:R-:W4:Y:S04]  /*8b8e0*/  LDL.LU.64 R6, [R1+0x5600] ;  /* 0x0056000001067983 */ /* 0x000f280000300a00 */
[----:B------:R-:W2:Y:S01]  /*8b8f0*/  LDL.LU.64 R4, [R1+0x55f8] ;  /* 0x0055f80001047983 */ /* 0x000ea20000300a00 */
[C---:B----4-:R-:W-:Y:S11]  /*8b900*/  HMMA.16816.F32 R12, R20.reuse, R6, R12 ;  /* 0x00000006140c723c */ /* 0x050ff6000000180c */
        /* <DEDUP_REMOVED lines=29> */
[----:B------:R-:W3:Y:S01]  /*8bae0*/  LDL.LU.64 R18, [R1+0x55d0] ;  /* 0x0055d00001127983 */ /* 0x000ee20000300a00 */
[----:B------:R-:W-:-:S02]  /*8baf0*/  MOV R10, R2 ;  /* 0x00000002000a7202 */ /* 0x000fc40000000f00 */
        /* <DEDUP_REMOVED lines=10> */
[----:B---3--:R-:W-:Y:S02]  /*8bba0*/  HMMA.16816.F32 R20, R20, R26, R16 ;  /* 0x0000001a1414723c */ /* 0x008fe40000001810 */
[----:B------:R-:W2:Y:S04]  /*8bbb0*/  LDL.LU.64 R18, [R1+0x55b0] ;  /* 0x0055b00001127983 */ /* 0x000ea80000300a00 */
[----:B------:R-:W2:Y:S04]  /*8bbc0*/  LDL.LU.64 R16, [R1+0x55a8] ;  /* 0x0055a80001107983 */ /* 0x000ea80000300a00 */
[----:B------:R0:W-:Y:S04]  /*8bbd0*/  STL.64 [R1+0x5558], R26 ;  /* 0x0055581a01007387 */ /* 0x0001e80000100a00 */
[----:B------:R-:W3:Y:S09]  /*8bbe0*/  LDL.LU R24, [R1+0x800] ;  /* 0x0008000001187983 */ /* 0x000ef20000300800 */
[----:B------:R-:W-:Y:S04]  /*8bbf0*/  STL.64 [R1+0xa90], R20 ;  /* 0x000a901401007387 */ /* 0x000fe80000100a00 */
[----:B------:R1:W-:Y:S04]  /*8bc00*/  STL.64 [R1+0xa98], R22 ;  /* 0x000a981601007387 */ /* 0x0003e80000100a00 */
[----:B------:R-:W3:Y:S04]  /*8bc10*/  LDL.LU R25, [R1+0x804] ;  /* 0x0008040001197983 */ /* 0x000ee80000300800 */
[----:B0-----:R-:W3:Y:S01]  /*8bc20*/  LDL.LU R26, [R1+0x808] ;  /* 0x00080800011a7983 */ /* 0x001ee20000300800 */
[----:B-1----:R-:W-:-:S03]  /*8bc30*/  MOV R22, R9 ;  /* 0x0000000900167202 */ /* 0x002fc60000000f00 */
[----:B------:R-:W3:Y:S01]  /*8bc40*/  LDL.LU R27, [R1+0x80c] ;  /* 0x00080c00011b7983 */ /* 0x000ee20000300800 */
[----:B------:R-:W-:Y:S02]  /*8bc50*/  MOV R23, R8 ;  /* 0x0000000800177202 */ /* 0x000fe40000000f00 */
[C---:B--2---:R-:W-:Y:S01]  /*8bc60*/  HMMA.16816.F32 R8, R16.reuse, R10, R4 ;  /* 0x0000000a1008723c */ /* 0x044fe20000001804 */
[----:B------:R-:W2:Y:S04]  /*8bc70*/  LDL.LU.64 R6, [R1+0x55a0] ;  /* 0x0055a00001067983 */ /* 0x000ea80000300a00 */
[----:B------:R-:W2:Y:S11]  /*8bc80*/  LDL.LU.64 R4, [R1+0x5598] ;  /* 0x0055980001047983 */ /* 0x000eb60000300a00 */
[----:B------:R-:W-:Y:S07]  /*8bc90*/  @!UPT UIADD3 URZ, URZ, URZ, URZ ;  /* 0x0000003f3f3ff290 */ /* 0x000fee000fffe03f */
[----:B------:R-:W-:Y:S04]  /*8bca0*/  STL.64 [R1+0xa80], R8 ;  /* 0x000a800801007387 */ /* 0x000fe80000100a00 */
[----:B------:R0:W-:Y:S04]  /*8bcb0*/  STL.64 [R1+0xa88], R10 ;  /* 0x000a880a01007387 */ /* 0x0001e80000100a00 */
[----:B0-----:R-:W2:Y:S02]  /*8bcc0*/  LDL.LU.64 R10, [R1+0x5590] ;  /* 0x00559000010a7983 */ /* 0x001ea40000300a00 */
[C---:B--2---:R-:W-:Y:S02]  /*8bcd0*/  HMMA.16816.F32 R8, R16.reuse, R10, R4 ;  /* 0x0000000a1008723c */ /* 0x044fe40000001804 */
[----:B------:R-:W2:Y:S04]  /*8bce0*/  LDL.LU.64 R6, [R1+0x5588] ;  /* 0x0055880001067983 */ /* 0x000ea80000300a00 */
[----:B------:R-:W4:Y:S11]  /*8bcf0*/  LDL.LU.64 R4, [R1+0x5580] ;  /* 0x0055800001047983 */ /* 0x000f360000300a00 */
        /* <DEDUP_REMOVED lines=11> */
[----:B------:R-:W2:Y:S04]  /*8bdb0*/  LDL.LU.64 R8, [R1+0x5560] ;  /* 0x0055600001087983 */ /* 0x000ea80000300a00 */
[----:B------:R-:W-:Y:S04]  /*8bdc0*/  STL.64 [R1+0x5518], R22 ;  /* 0x0055181601007387 */ /* 0x000fe80000100a00 */
[----:B------:R-:W-:Y:S04]  /*8bdd0*/  STL.64 [R1+0x5500], R6 ;  /* 0x0055000601007387 */ /* 0x000fe80000100a00 */
[----:B----4-:R0:W-:Y:S01]  /*8bde0*/  STL.64 [R1+0x54f8], R4 ;  /* 0x0054f80401007387 */ /* 0x0101e20000100a00 */
[----:B--2---:R-:W-:Y:S11]  /*8bdf0*/  HMMA.16816.F32 R8, R16, R6, R8 ;  /* 0x000000061008723c */ /* 0x004ff60000001808 */
[----:B------:R-:W-:Y:S11]  /*8be00*/  @!UPT UIADD3 URZ, URZ, URZ, URZ ;  /* 0x0000003f3f3ff290 */ /* 0x000ff6000fffe03f */
[----:B------:R-:W-:Y:S01]  /*8be10*/  @!UPT UIADD3 URZ, URZ, URZ, URZ ;  /* 0x0000003f3f3ff290 */ /* 0x000fe2000fffe03f */
[----:B------:R1:W-:Y:S04]  /*8be20*/  STL.64 [R1+0xa50], R8 ;  /* 0x000a500801007387 */ /* 0x0003e80000100a00 */
[----:B------:R2:W-:Y:S04]  /*8be30*/  STL.64 [R1+0xa58], R10 ;  /* 0x000a580a01007387 */ /* 0x0005e80000100a00 */
[----:B0-----:R-:W4:Y:S04]  /*8be40*/  LDL.LU R4, [R1+0x7f0] ;  /* 0x0007f00001047983 */ /* 0x001f280000300800 */
[----:B------:R-:W4:Y:S04]  /*8be50*/  LDL.LU R5, [R1+0x7f4] ;  /* 0x0007f40001057983 */ /* 0x000f280000300800 */
[----:B------:R-:W4:Y:S04]  /*8be60*/  LDL.LU R6, [R1+0x7f8] ;  /* 0x0007f80001067983 */ /* 0x000f280000300800 */
[----:B------:R-:W4:Y:S04]  /*8be70*/  LDL.LU R7, [R1+0x7fc] ;  /* 0x0007fc0001077983 */ /* 0x000f280000300800 */
[----:B-1----:R-:W4:Y:S04]  /*8be80*/  LDL.LU R8, [R1+0x550] ;  /* 0x0005500001087983 */ /* 0x002f280000300800 */
[----:B------:R-:W4:Y:S04]  /*8be90*/  LDL.LU R9, [R1+0x554] ;  /* 0x0005540001097983 */ /* 0x000f280000300800 */
[----:B--2---:R-:W2:Y:S04]  /*8bea0*/  LDL.LU R10, [R1+0x558] ;  /* 0x00055800010a7983 */ /* 0x004ea80000300800 */
[----:B------:R-:W2:Y:S01]  /*8beb0*/  LDL.LU R11, [R1+0x55c] ;  /* 0x00055c00010b7983 */ /* 0x000ea20000300800 */
[----:B------:R-:W-:-:S02]  /*8bec0*/  IMAD.MOV.U32 R22, RZ, RZ, R12 ;  /* 0x000000ffff167224 */ /* 0x000fc400078e000c */
[----:B---3--:R-:W-:Y:S01]  /*8bed0*/  HMMA.16816.F32 R12, R16, R14, R24 ;  /* 0x0000000e100c723c */ /* 0x008fe20000001818 */
[----:B--2---:R-:W-:Y:S04]  /*8bee0*/  STL.64 [R1+0x54b8], R10 ;  /* 0x0054b80a01007387 */ /* 0x004fe80000100a00 */
[----:B----4-:R-:W-:Y:S04]  /*8bef0*/  STL.64 [R1+0x54b0], R8 ;  /* 0x0054b00801007387 */ /* 0x010fe80000100a00 */
[----:B------:R-:W2:Y:S11]  /*8bf00*/  LDL.LU.64 R26, [R1+0x5558] ;  /* 0x00555800011a7983 */ /* 0x000eb60000300a00 */
[----:B------:R-:W-:Y:S03]  /*8bf10*/  @!UPT UIADD3 URZ, URZ, URZ, URZ ;  /* 0x0000003f3f3ff290 */ /* 0x000fe6000fffe03f */
[----:B------:R-:W-:Y:S04]  /*8bf20*/  STL.64 [R1+0xa40], R12 ;  /* 0x000a400c01007387 */ /* 0x000fe80000100a00 */
[----:B------:R0:W-:Y:S04]  /*8bf30*/  STL.64 [R1+0xa48], R14 ;  /* 0x000a480e01007387 */ /* 0x0001e80000100a00 */
[----:B0-----:R-:W3:Y:S04]  /*8bf40*/  LDL.LU.64 R14, [R1+0x5550] ;  /* 0x00555000010e7983 */ /* 0x001ee80000300a00 */
[----:B------:R-:W3:Y:S01]  /*8bf50*/  LDL.LU.64 R12, [R1+0x5548] ;  /* 0x00554800010c7983 */ /* 0x000ee20000300a00 */
[----:B------:R-:W-:-:S02]  /*8bf60*/  MOV R23, R3 ;  /* 0x0000000300177202 */ /* 0x000fc40000000f00 */
[----:B------:R-:W-:Y:S02]  /*8bf70*/  MOV R10, R2 ;  /* 0x00000002000a7202 */ /* 0x000fe40000000f00 */
[----:B------:R-:W-:-:S03]  /*8bf80*/  MOV R11, R0 ;  /* 0x00000000000b7202 */ /* 0x000fc60000000f00 */
[C---:B------:R-:W-:Y:S08]  /*8bf90*/  HMMA.16816.F32 R20, R16.reuse, R22, R4 ;  /* 0x000000161014723c */ /* 0x040ff00000001804 */
[C---:B---3--:R-:W-:Y:S01]  /*8bfa0*/  HMMA.16816.F32 R4, R16.reuse, R10, R12 ;  /* 0x0000000a1004723c */ /* 0x048fe2000000180c */
[----:B------:R-:W2:Y:S11]  /*8bfb0*/  LDL.LU R12, [R1+0x7d0] ;  /* 0x0007d000010c7983 */ /* 0x000eb60000300800 */
[----:B------:R-:W-:Y:S03]  /*8bfc0*/  @!UPT UIADD3 URZ, URZ, URZ, URZ ;  /* 0x0000003f3f3ff290 */ /* 0x000fe6000fffe03f */
[----:B------:R-:W-:Y:S04]  /*8bfd0*/  STL.64 [R1+0xa30], R20 ;  /* 0x000a301401007387 */ /* 0x000fe80000100a00 */
[----:B------:R-:W-:Y:S04]  /*8bfe0*/  STL.64 [R1+0xa38], R22 ;  /* 0x000a381601007387 */ /* 0x000fe80000100a00 */
[----:B------:R0:W-:Y:S04]  /*8bff0*/  STL.64 [R1+0xa20], R4 ;  /* 0x000a200401007387 */ /* 0x0001e80000100a00 */
[----:B------:R1:W-:Y:S04]  /*8c000*/  STL.64 [R1+0xa28], R6 ;  /* 0x000a280601007387 */ /* 0x0003e80000100a00 */
[----:B------:R-:W2:Y:S04]  /*8c010*/  LDL.LU R13, [R1+0x7d4] ;  /* 0x0007d400010d7983 */ /* 0x000ea80000300800 */
[----:B------:R-:W2:Y:S04]  /*8c020*/  LDL.LU R14, [R1+0x7d8] ;  /* 0x0007d800010e7983 */ /* 0x000ea80000300800 */
[----:B------:R-:W2:Y:S04]  /*8c030*/  LDL.LU R15, [R1+0x7dc] ;  /* 0x0007dc00010f7983 */ /* 0x000ea80000300800 */
[----:B0-----:R-:W3:Y:S04]  /*8c040*/  LDL.LU R4, [R1+0x7a0] ;  /* 0x0007a00001047983 */ /* 0x001ee80000300800 */
[----:B------:R-:W3:Y:S04]  /*8c050*/  LDL.LU R5, [R1+0x7a4] ;  /* 0x0007a40001057983 */ /* 0x000ee80000300800 */
[----:B-1----:R-:W4:Y:S04]  /*8c060*/  LDL.LU R6, [R1+0x7a8] ;  /* 0x0007a80001067983 */ /* 0x002f280000300800 */
[----:B------:R-:W4:Y:S04]  /*8c070*/  LDL.LU R7, [R1+0x7ac] ;  /* 0x0007ac0001077983 */ /* 0x000f280000300800 */
[----:B------:R-:W2:Y:S04]  /*8c080*/  LDL.LU R20, [R1+0x7b0] ;  /* 0x0007b00001147983 */ /* 0x000ea80000300800 */
[----:B------:R-:W2:Y:S04]  /*8c090*/  LDL.LU R21, [R1+0x7b4] ;  /* 0x0007b40001157983 */ /* 0x000ea80000300800 */
[----:B------:R-:W2:Y:S04]  /*8c0a0*/  LDL.LU R22, [R1+0x7b8] ;  /* 0x0007b80001167983 */ /* 0x000ea80000300800 */
[----:B------:R-:W2:Y:S04]  /*8c0b0*/  LDL.LU R23, [R1+0x7bc] ;  /* 0x0007bc0001177983 */ /* 0x000ea80000300800 */
[----:B--2---:R0:W-:Y:S04]  /*8c0c0*/  STL.64 [R1+0x5528], R22 ;  /* 0x0055281601007387 */ /* 0x0041e80000100a00 */
[----:B------:R-:W-:Y:S04]  /*8c0d0*/  STL.64 [R1+0x5520], R20 ;  /* 0x0055201401007387 */ /* 0x000fe80000100a00 */
[----:B0-----:R-:W2:Y:S04]  /*8c0e0*/  LDL.64 R22, [R1+0x28] ;  /* 0x0000280001167983 */ /* 0x001ea80000100a00 */
[----:B----4-:R0:W-:Y:S04]  /*8c0f0*/  STL.64 [R1+0x5510], R6 ;  /* 0x0055100601007387 */ /* 0x0101e80000100a00 */
[----:B---3--:R1:W-:Y:S04]  /*8c100*/  STL.64 [R1+0x5508], R4 ;  /* 0x0055080401007387 */ /* 0x0083e80000100a00 */
[----:B0-----:R-:W3:Y:S04]  /*8c110*/  LDL.64 R6, [R1+0x18] ;  /* 0x0000180001067983 */ /* 0x001ee80000100a00 */
[----:B---3--:R0:W-:Y:S04]  /*8c120*/  STL.64 [R1+0x5530], R6 ;  /* 0x0055300601007387 */ /* 0x0081e80000100a00 */
[----:B-1----:R-:W3:Y:S04]  /*8c130*/  LDL.LU R4, [R1+0x7c0] ;  /* 0x0007c00001047983 */ /* 0x002ee80000300800 */
[----:B------:R-:W3:Y:S04]  /*8c140*/  LDL.LU R5, [R1+0x7c4] ;  /* 0x0007c40001057983 */ /* 0x000ee80000300800 */
[----:B0-----:R-:W3:Y:S04]  /*8c150*/  LDL.LU R6, [R1+0x7c8] ;  /* 0x0007c80001067983 */ /* 0x001ee80000300800 */
[----:B------:R-:W3:Y:S04]  /*8c160*/  LDL.LU R7, [R1+0x7cc] ;  /* 0x0007cc0001077983 */ /* 0x000ee80000300800 */
[----:B------:R0:W-:Y:S04]  /*8c170*/  STL.64 [R1+0x54c8], R10 ;  /* 0x0054c80a01007387 */ /* 0x0001e80000100a00 */
[----:B0-----:R-:W4:Y:S04]  /*8c180*/  LDL.64 R10, [R1+0x48] ;  /* 0x00004800010a7983 */ /* 0x001f280000100a00 */
[----:B----4-:R0:W-:Y:S04]  /*8c190*/  STL.64 [R1+0x54e0], R10 ;  /* 0x0054e00a01007387 */ /* 0x0101e80000100a00 */
[----:B------:R-:W4:Y:S04]  /*8c1a0*/  LDL.LU R8, [R1+0x760] ;  /* 0x0007600001087983 */ /* 0x000f280000300800 */
[----:B------:R-:W4:Y:S04]  /*8c1b0*/  LDL.LU R9, [R1+0x764] ;  /* 0x0007640001097983 */ /* 0x000f280000300800 */
[----:B0-----:R-:W2:Y:S04]  /*8c1c0*/  LDL.LU R10, [R1+0x768] ;  /* 0x00076800010a7983 */ /* 0x001ea80000300800 */
[----:B------:R-:W2:Y:S01]  /*8c1d0*/  LDL.LU R11, [R1+0x76c] ;  /* 0x00076c00010b7983 */ /* 0x000ea20000300800 */
[----:B------:R-:W-:Y:S03]  /*8c1e0*/  HMMA.16816.F32 R16, R16, R26, R12 ;  /* 0x0000001a1010723c */ /* 0x000fe6000000180c */
[----:B--2---:R-:W-:Y:S04]  /*8c1f0*/  STL.64 [R1+0x54f0], R10 ;  /* 0x0054f00a01007387 */ /* 0x004fe80000100a00 */
[----:B----4-:R0:W-:Y:S04]  /*8c200*/  STL.64 [R1+0x54e8], R8 ;  /* 0x0054e80801007387 */ /* 0x0101e80000100a00 */
[----:B0-----:R-:W2:Y:S04]  /*8c210*/  LDL.LU R8, [R1+0x780] ;  /* 0x0007800001087983 */ /* 0x001ea80000300800 */
[----:B------:R-:W2:Y:S04]  /*8c220*/  LDL.LU R9, [R1+0x784] ;  /* 0x0007840001097983 */ /* 0x000ea80000300800 */
[----:B------:R-:W2:Y:S04]  /*8c230*/  LDL.LU R10, [R1+0x788] ;  /* 0x00078800010a7983 */ /* 0x000ea80000300800 */
[----:B------:R-:W2:Y:S04]  /*8c240*/  LDL.LU R11, [R1+0x78c] ;  /* 0x00078c00010b7983 */ /* 0x000ea80000300800 */
[----:B------:R-:W3:Y:S04]  /*8c250*/  LDL.LU.64 R14, [R1+0x5540] ;  /* 0x00554000010e7983 */ /* 0x000ee80000300a00 */
[----:B------:R-:W3:Y:S04]  /*8c260*/  LDL.LU.64 R12, [R1+0x5538] ;  /* 0x00553800010c7983 */ /* 0x000ee80000300a00 */
[----:B------:R0:W-:Y:S04]  /*8c270*/  STL.64 [R1+0x54c0], R26 ;  /* 0x0054c01a01007387 */ /* 0x0001e80000100a00 */
[----:B------:R-:W4:Y:S04]  /*8c280*/  LDL.LU R24, [R1+0x710] ;  /* 0x0007100001187983 */ /* 0x000f280000300800 */
[----:B------:R-:W-:Y:S04]  /*8c290*/  STL.64 [R1+0x970], R16 ;  /* 0x0009701001007387 */ /* 0x000fe80000100a00 */
[----:B------:R-:W-:Y:S04]  /*8c2a0*/  STL.64 [R1+0x978], R18 ;  /* 0x0009781201007387 */ /* 0x000fe80000100a00 */
[----:B------:R-:W4:Y:S04]  /*8c2b0*/  LDL.LU R25, [R1+0x714] ;  /* 0x0007140001197983 */ /* 0x000f280000300800 */
[----:B0-----:R-:W2:Y:S04]  /*8c2c0*/  LDL.LU R26, [R1+0x718] ;  /* 0x00071800011a7983 */ /* 0x001ea80000300800 */
[----:B------:R-:W2:Y:S01]  /*8c2d0*/  LDL.LU R27, [R1+0x71c] ;  /* 0x00071c00011b7983 */ /* 0x000ea20000300800 */
[----:B------:R-:W-:Y:S01]  /*8c2e0*/  IMAD.MOV.U32 R2, RZ, RZ, R22 ;  /* 0x000000ffff027224 */ /* 0x000fe200078e0016 */
[----:B------:R-:W-:Y:S01]  /*8c2f0*/  MOV R0, R23 ;  /* 0x0000001700007202 */ /* 0x000fe20000000f00 */
[C---:B---3--:R-:W-:Y:S01]  /*8c300*/  HMMA.16816.F32 R4, R12.reuse, R22, R4 ;  /* 0x000000160c04723c */ /* 0x048fe20000001804 */
[----:B--2---:R-:W-:Y:S04]  /*8c310*/  STL.64 [R1+0x54d8], R26 ;  /* 0x0054d81a01007387 */ /* 0x004fe80000100a00 */
[----:B----4-:R0:W-:Y:S04]  /*8c320*/  STL.64 [R1+0x54d0], R24 ;  /* 0x0054d01801007387 */ /* 0x0101e80000100a00 */
        /* <DEDUP_REMOVED lines=10> */
[----:B----4-:R-:W-:Y:S01]  /*8c3d0*/  HMMA.16816.F32 R20, R12, R6, R20 ;  /* 0x000000060c14723c */ /* 0x010fe20000001814 */
[----:B------:R-:W-:Y:S11]  /*8c3e0*/  MOV R3, R7 ;  /* 0x0000000700037202 */ /* 0x000ff60000000f00 */
[----:B------:R-:W-:Y:S11]  /*8c3f0*/  @!UPT UIADD3 URZ, URZ, URZ, URZ ;  /* 0x0000003f3f3ff290 */ /* 0x000ff6000fffe03f */
[----:B------:R0:W-:Y:S04]  /*8c400*/  STL.64 [R1+0x950], R20 ;  /* 0x0009501401007387 */ /* 0x0001e80000100a00 */
[----:B------:R1:W-:Y:S01]  /*8c410*/  STL.64 [R1+0x958], R22 ;  /* 0x0009581601007387 */ /* 0x0003e20000100a00 */
[----:B0-----:R-:W-:-:S03]  /*8c420*/  MOV R20, R6 ;  /* 0x0000000600147202 */ /* 0x001fc60000000f00 */
[----:B-1----:R-:W4:Y:S04]  /*8c430*/  LDL.LU.64 R22, [R1+0x5518] ;  /* 0x0055180001167983 */ /* 0x002f280000300a00 */
        /* <DEDUP_REMOVED lines=8> */
[----:B------:R-:W2:Y:S04]  /*8c4c0*/  LDL.LU.64 R4, [R1+0x54f8] ;  /* 0x0054f80001047983 */ /* 0x000ea80000300a00 */
[----:B------:R-:W-:Y:S01]  /*8c4d0*/  STL.64 [R1+0x5488], R22 ;  /* 0x0054881601007387 */ /* 0x000fe20000100a00 */
[C---:B----4-:R-:W-:Y:S11]  /*8c4e0*/  HMMA.16816.F32 R8, R12.reuse, R6, R8 ;  /* 0x000000060c08723c */ /* 0x050ff60000001808 */
[----:B------:R-:W-:Y:S11]  /*8c4f0*/  @!UPT UIADD3 URZ, URZ, URZ, URZ ;  /* 0x0000003f3f3ff290 */ /* 0x000ff6000fffe03f */
[----:B------:R-:W-:Y:S01]  /*8c500*/  @!UPT UIADD3 URZ, URZ, URZ, URZ ;  /* 0x0000003f3f3ff290 */ /* 0x000fe2000fffe03f */
[----:B------:R-:W-:Y:S04]  /*8c510*/  STL.64 [R1+0x930], R8 ;  /* 0x0009300801007387 */ /* 0x000fe80000100a00 */
[----:B------:R0:W-:Y:S04]  /*8c520*/  STL.64 [R1+0x938], R10 ;  /* 0x0009380a01007387 */ /* 0x0001e80000100a00 */
[----:B0-----:R-:W3:Y:S04]  /*8c530*/  LDL.LU.64 R10, [R1+0x54f0] ;  /* 0x0054f000010a7983 */ /* 0x001ee80000300a00 */
[----:B------:R-:W3:Y:S04]  /*8c540*/  LDL.LU.64 R8, [R1+0x54e8] ;  /* 0x0054e80001087983 */ /* 0x000ee80000300a00 */
[----:B------:R-:W-:Y:S04]  /*8c550*/  STL.64 [R1+0x5498], R6 ;  /* 0x0054980601007387 */ /* 0x000fe80000100a00 */
[----:B--2---:R0:W-:Y:S04]  /*8c560*/  STL.64 [R1+0x5490], R4 ;  /* 0x0054900401007387 */ /* 0x0041e80000100a00 */
[----:B0-----:R-:W2:Y:S04]  /*8c570*/  LDL.LU R4, [R1+0x540] ;  /* 0x0005400001047983 */ /* 0x001ea80000300800 */
[----:B------:R-:W2:Y:S04]  /*8c580*/  LDL.LU R5, [R1+0x544] ;  /* 0x0005440001057983 */ /* 0x000ea80000300800 */
[----:B------:R-:W2:Y:S04]  /*8c590*/  LDL.LU R6, [R1+0x548] ;  /* 0x0005480001067983 */ /* 0x000ea80000300800 */
[----:B------:R-:W2:Y:S01]  /*8c5a0*/  LDL.LU R7, [R1+0x54c] ;  /* 0x00054c0001077983 */ /* 0x000ea20000300800 */
[----:B---3--:R-:W-:Y:S11]  /*8c5b0*/  HMMA.16816.F32 R8, R12, R18, R8 ;  /* 0x000000120c08723c */ /* 0x008ff60000001808 */
        /* <DEDUP_REMOVED lines=8> */
[----:B0-----:R-:W4:Y:S01]  /*8c640*/  LDL.LU R18, [R1+0x478] ;  /* 0x0004780001127983 */ /* 0x001f220000300800 */
[----:B------:R-:W-:-:S03]  /*8c650*/  IMAD.MOV.U32 R22, RZ, RZ, R2 ;  /* 0x000000ffff167224 */ /* 0x000fc600078e0002 */
[----:B------:R-:W4:Y:S01]  /*8c660*/  LDL.LU R19, [R1+0x47c] ;  /* 0x00047c0001137983 */ /* 0x000f220000300800 */
[----:B------:R-:W-:Y:S01]  /*8c670*/  MOV R23, R0 ;  /* 0x0000000000177202 */ /* 0x000fe20000000f00 */
[C---:B---3--:R-:W-:Y:S01]  /*8c680*/  HMMA.16816.F32 R24, R12.reuse, R10, R24 ;  /* 0x0000000a0c18723c */ /* 0x048fe20000001818 */
[----:B------:R-:W-:Y:S02]  /*8c690*/  MOV R2, R10 ;  /* 0x0000000a00027202 */ /* 0x000fe40000000f00 */
[----:B------:R-:W-:Y:S11]  /*8c6a0*/  MOV R0, R11 ;  /* 0x0000000b00007202 */ /* 0x000ff60000000f00 */
[----:B------:R-:W-:Y:S09]  /*8c6b0*/  @!UPT UIADD3 URZ, URZ, URZ, URZ ;  /* 0x0000003f3f3ff290 */ /* 0x000ff2000fffe03f */
[----:B------:R-:W-:Y:S04]  /*8c6c0*/  STL.64 [R1+0x910], R24 ;  /* 0x0009101801007387 */ /* 0x000fe80000100a00 */
[----:B------:R0:W-:Y:S04]  /*8c6d0*/  STL.64 [R1+0x918], R26 ;  /* 0x0009181a01007387 */ /* 0x0001e80000100a00 */
[----:B0-----:R-:W3:Y:S04]  /*8c6e0*/  LDL.LU.64 R26, [R1+0x54d8] ;  /* 0x0054d800011a7983 */ /* 0x001ee80000300a00 */
[----:B------:R-:W3:Y:S04]  /*8c6f0*/  LDL.LU.64 R24, [R1+0x54d0] ;  /* 0x0054d00001187983 */ /* 0x000ee80000300a00 */
[----:B------:R-:W3:Y:S02]  /*8c700*/  LDL.LU.64 R10, [R1+0x54c8] ;  /* 0x0054c800010a7983 */ /* 0x000ee40000300a00 */
[C---:B---3--:R-:W-:Y:S02]  /*8c710*/  HMMA.16816.F32 R8, R12.reuse, R10, R24 ;  /* 0x0000000a0c08723c */ /* 0x048fe40000001818 */
[----:B------:R-:W3:Y:S11]  /*8c720*/  LDL.LU.64 R26, [R1+0x54c0] ;  /* 0x0054c000011a7983 */ /* 0x000ef60000300a00 */
[----:B------:R-:W-:Y:S10]  /*8c730*/  @!UPT UIADD3 URZ, URZ, URZ, URZ ;  /* 0x0000003f3f3ff290 */ /* 0x000ff4000fffe03f */
[----:B------:R-:W-:Y:S04]  /*8c740*/  STL.64 [R1+0x900], R8 ;  /* 0x0009000801007387 */ /* 0x000fe80000100a00 */
[----:B------:R0:W-:Y:S04]  /*8c750*/  STL.64 [R1+0x908], R10 ;  /* 0x0009080a01007387 */ /* 0x0001e80000100a00 */
[----:B0-----:R-:W3:Y:S04]  /*8c760*/  LDL.LU.64 R10, [R1+0x54b8] ;  /* 0x0054b800010a7983 */ /* 0x001ee80000300a00 */
[----:B------:R-:W3:Y:S02]  /*8c770*/  LDL.LU.64 R8, [R1+0x54b0] ;  /* 0x0054b00001087983 */ /* 0x000ee40000300a00 */
[----:B---3--:R-:W-:Y:S02]  /*8c780*/  HMMA.16816.F32 R12, R12, R26, R8 ;  /* 0x0000001a0c0c723c */ /* 0x008fe40000001808 */
[----:B------:R-:W2:Y:S04]  /*8c790*/  LDL.LU.64 R10, [R1+0x54a8] ;  /* 0x0054a800010a7983 */ /* 0x000ea80000300a00 */
[----:B------:R-:W2:Y:S04]  /*8c7a0*/  LDL.LU.64 R8, [R1+0x54a0] ;  /* 0x0054a00001087983 */ /* 0x000ea80000300a00 */
[----:B------:R0:W-:Y:S02]  /*8c7b0*/  STL.64 [R1+0x5458], R26 ;  /* 0x0054581a01007387 */ /* 0x0001e40000100a00 */
[----:B0-----:R-:W-:-:S11]  /*8c7c0*/  IMAD.MOV.U32 R26, RZ, RZ, R20 ;  /* 0x000000ffff1a7224 */ /* 0x001fd600078e0014 */
[----:B------:R-:W-:Y:S04]  /*8c7d0*/  STL.64 [R1+0x790], R12 ;  /* 0x0007900c01007387 */ /* 0x000fe80000100a00 */
[----:B------:R0:W-:Y:S02]  /*8c7e0*/  STL.64 [R1+0x798], R14 ;  /* 0x0007980e01007387 */ /* 0x0001e40000100a00 */
[----:B0-----:R-:W-:Y:S02]  /*8c7f0*/  MOV R14, R2 ;  /* 0x00000002000e7202 */ /* 0x001fe40000000f00 */
[----:B------:R-:W-:-:S05]  /*8c800*/  MOV R15, R0 ;  /* 0x00000000000f7202 */ /* 0x000fca0000000f00 */
[----:B------:R0:W-:Y:S04]  /*8c810*/  STL.64 [R1+0x5478], R14 ;  /* 0x0054780e01007387 */ /* 0x0001e80000100a00 */
[----:B------:R-:W3:Y:S04]  /*8c820*/  LDL.LU R12, [R1+0x480] ;  /* 0x00048000010c7983 */ /* 0x000ee80000300800 */
[----:B------:R-:W3:Y:S04]  /*8c830*/  LDL.LU R13, [R1+0x484] ;  /* 0x00048400010d7983 */ /* 0x000ee80000300800 */
[----:B0-----:R-:W3:Y:S04]  /*8c840*/  LDL.LU R14, [R1+0x488] ;  /* 0x00048800010e7983 */ /* 0x001ee80000300800 */
[----:B------:R-:W3:Y:S01]  /*8c850*/  LDL.LU R15, [R1+0x48c] ;  /* 0x00048c00010f7983 */ /* 0x000ee20000300800 */
[----:B--2---:R-:W-:Y:S03]  /*8c860*/  HMMA.16816.F32 R20, R8, R22, R4 ;  /* 0x000000160814723c */ /* 0x004fe60000001804 */
[----:B------:R-:W2:Y:S04]  /*8c870*/  LDL.LU.64 R6, [R1+0x5498] ;  /* 0x0054980001067983 */ /* 0x000ea80000300a00 */
[----:B------:R-:W2:Y:S11]  /*8c880*/  LDL.LU.64 R4, [R1+0x5490] ;  /* 0x0054900001047983 */ /* 0x000eb60000300a00 */
[----:B------:R-:W-:Y:S05]  /*8c890*/  @!UPT UIADD3 URZ, URZ, URZ, URZ ;  /* 0x0000003f3f3ff290 */ /* 0x000fea000fffe03f */
[----:B------:R-:W-:Y:S04]  /*8c8a0*/  STL.64 [R1+0x750], R20 ;  /* 0x0007501401007387 */ /* 0x000fe80000100a00 */
[----:B------:R0:W-:Y:S04]  /*8c8b0*/  STL.64 [R1+0x758], R22 ;  /* 0x0007581601007387 */ /* 0x0001e80000100a00 */
[----:B0-----:R-:W4:Y:S01]  /*8c8c0*/  LDL.LU.64 R22, [R1+0x5488] ;  /* 0x0054880001167983 */ /* 0x001f220000300a00 */
[----:B------:R-:W-:-:S07]  /*8c8d0*/  MOV R27, R3 ;  /* 0x00000003001b7202 */ /* 0x000fce0000000f00 */
[C---:B---3--:R-:W-:Y:S08]  /*8c8e0*/  HMMA.16816.F32 R24, R8.reuse, R26, R12 ;  /* 0x0000001a0818723c */ /* 0x048ff0000000180c */
[C---:B----4-:R-:W-:Y:S01]  /*8c8f0*/  HMMA.16816.F32 R12, R8.reuse, R22, R16 ;  /* 0x00000016080c723c */ /* 0x050fe20000001810 */
[----:B------:R-:W2:Y:S11]  /*8c900*/  LDL.LU R16, [R1+0x460] ;  /* 0x0004600001107983 */ /* 0x000eb60000300800 */
[----:B------:R-:W-:Y:S03]  /*8c910*/  @!UPT UIADD3 URZ, URZ, URZ, URZ ;  /* 0x0000003f3f3ff290 */ /* 0x000fe6000fffe03f */
[----:B------:R-:W-:Y:S04]  /*8c920*/  STL.64 [R1+0x740], R24 ;  /* 0x0007401801007387 */ /* 0x000fe80000100a00 */
[----:B------:R0:W-:Y:S04]  /*8c930*/  STL.64 [R1+0x748], R26 ;  /* 0x0007481a01007387 */ /* 0x0001e80000100a00 */
[----:B------:R-:W-:Y:S04]  /*8c940*/  STL.64 [R1+0x730], R12 ;  /* 0x0007300c01007387 */ /* 0x000fe80000100a00 */
[----:B------:R-:W-:Y:S04]  /*8c950*/  STL.64 [R1+0x738], R14 ;  /* 0x0007380e01007387 */ /* 0x000fe80000100a00 */
[----:B------:R-:W2:Y:S04]  /*8c960*/  LDL.LU R17, [R1+0x464] ;  /* 0x0004640001117983 */ /* 0x000ea80000300800 */
[----:B------:R-:W2:Y:S04]  /*8c970*/  LDL.LU R18, [R1+0x468] ;  /* 0x0004680001127983 */ /* 0x000ea80000300800 */
[----:B------:R-:W2:Y:S04]  /*8c980*/  LDL.LU R19, [R1+0x46c] ;  /* 0x00046c0001137983 */ /* 0x000ea80000300800 */
[----:B------:R-:W3:Y:S04]  /*8c990*/  LDL.LU R20, [R1+0x1f0] ;  /* 0x0001f00001147983 */ /* 0x000ee80000300800 */
[----:B------:R-:W3:Y:S04]  /*8c9a0*/  LDL.LU R21, [R1+0x1f4] ;  /* 0x0001f40001157983 */ /* 0x000ee80000300800 */
[----:B------:R-:W4:Y:S04]  /*8c9b0*/  LDL.LU R22, [R1+0x1f8] ;  /* 0x0001f80001167983 */ /* 0x000f280000300800 */
[----:B------:R-:W4:Y:S04]  /*8c9c0*/  LDL.LU R23, [R1+0x1fc] ;  /* 0x0001fc0001177983 */ /* 0x000f280000300800 */
[----:B0-----:R-:W2:Y:S04]  /*8c9d0*/  LDL.64 R26, [R1+0x38] ;  /* 0x00003800011a7983 */ /* 0x001ea80000100a00 */
[----:B--2---:R0:W-:Y:S04]  /*8c9e0*/  STL.64 [R1+0x5470], R26 ;  /* 0x0054701a01007387 */ /* 0x0041e80000100a00 */
[----:B------:R-:W2:Y:S04]  /*8c9f0*/  LDL.LU R24, [R1+0x410] ;  /* 0x0004100001187983 */ /* 0x000ea80000300800 */
[----:B------:R-:W2:Y:S04]  /*8ca00*/  LDL.LU R25, [R1+0x414] ;  /* 0x0004140001197983 */ /* 0x000ea80000300800 */
[----:B0-----:R-:W2:Y:S04]  /*8ca10*/  LDL.LU R26, [R1+0x418] ;  /* 0x00041800011a7983 */ /* 0x001ea80000300800 */
[----:B------:R-:W2:Y:S04]  /*8ca20*/  LDL.LU R27, [R1+0x41c] ;  /* 0x00041c00011b7983 */ /* 0x000ea80000300800 */
[----:B------:R-:W2:Y:S04]  /*8ca30*/  LDL.LU R12, [R1+0x420] ;  /* 0x00042000010c7983 */ /* 0x000ea80000300800 */
[----:B------:R-:W2:Y:S04]  /*8ca40*/  LDL.LU R13, [R1+0x424] ;  /* 0x00042400010d7983 */ /* 0x000ea80000300800 */
[----:B------:R-:W2:Y:S04]  /*8ca50*/  LDL.LU R14, [R1+0x428] ;  /* 0x00042800010e7983 */ /* 0x000ea80000300800 */
[----:B------:R-:W2:Y:S04]  /*8ca60*/  LDL.LU R15, [R1+0x42c] ;  /* 0x00042c00010f7983 */ /* 0x000ea80000300800 */
[----:B----4-:R0:W-:Y:S04]  /*8ca70*/  STL.64 [R1+0x53f8], R22 ;  /* 0x0053f81601007387 */ /* 0x0101e80000100a00 */
[----:B---3--:R-:W-:Y:S04]  /*8ca80*/  STL.64 [R1+0x53f0], R20 ;  /* 0x0053f01401007387 */ /* 0x008fe80000100a00 */
[----:B0-----:R-:W3:Y:S04]  /*8ca90*/  LDL.64 R22, [R1+0x8] ;  /* 0x0000080001167983 */ /* 0x001ee80000100a00 */
[----:B---3--:R0:W-:Y:S04]  /*8caa0*/  STL.64 [R1+0x5410], R22 ;  /* 0x0054101601007387 */ /* 0x0081e80000100a00 */
[----:B0-----:R-:W3:Y:S04]  /*8cab0*/  LDL.64 R22, [R1+0x18] ;  /* 0x0000180001167983 */ /* 0x001ee80000100a00 */
[----:B---3--:R0:W-:Y:S04]  /*8cac0*/  STL.64 [R1+0x5428], R22 ;  /* 0x0054281601007387 */ /* 0x0081e80000100a00 */
[----:B0-----:R-:W3:Y:S01]  /*8cad0*/  LDL.64 R22, [R1+0x28] ;  /* 0x0000280001167983 */ /* 0x001ee20000100a00 */
[C---:B------:R-:W-:Y:S03]  /*8cae0*/  HMMA.16816.F32 R16, R8.reuse, R6, R16 ;  /* 0x000000060810723c */ /* 0x040fe60000001810 */
[----:B---3--:R0:W-:Y:S04]  /*8caf0*/  STL.64 [R1+0x5450], R22 ;  /* 0x0054501601007387 */ /* 0x0081e80000100a00 */
[----:B------:R-:W3:Y:S04]  /*8cb00*/  LDL.LU R20, [R1+0x230] ;  /* 0x0002300001147983 */ /* 0x000ee80000300800 */
[----:B------:R-:W3:Y:S04]  /*8cb10*/  LDL.LU R21, [R1+0x234] ;  /* 0x0002340001157983 */ /* 0x000ee80000300800 */
[----:B0-----:R-:W4:Y:S04]  /*8cb20*/  LDL.LU R22, [R1+0x238] ;  /* 0x0002380001167983 */ /* 0x001f280000300800 */
[----:B------:R-:W4:Y:S04]  /*8cb30*/  LDL.LU R23, [R1+0x23c] ;  /* 0x00023c0001177983 */ /* 0x000f280000300800 */
        /* <DEDUP_REMOVED lines=8> */
[----:B0-----:R-:W2:Y:S04]  /*8cbc0*/  LDL.LU.64 R18, [R1+0x5480] ;  /* 0x0054800001127983 */ /* 0x001ea80000300a00 */
[----:B------:R-:W-:Y:S04]  /*8cbd0*/  STL.64 [R1+0x5408], R6 ;  /* 0x0054080601007387 */ /* 0x000fe80000100a00 */
[----:B------:R0:W-:Y:S04]  /*8cbe0*/  STL.64 [R1+0x5400], R4 ;  /* 0x0054000401007387 */ /* 0x0001e80000100a00 */
[----:B0-----:R-:W4:Y:S04]  /*8cbf0*/  LDL.LU R4, [R1+0x200] ;  /* 0x0002000001047983 */ /* 0x001f280000300800 */
        /* <DEDUP_REMOVED lines=9> */
[C---:B------:R-:W-:Y:S03]  /*8cc90*/  HMMA.16816.F32 R12, R8.reuse, R18, R12 ;  /* 0x00000012080c723c */ /* 0x040fe6000000180c */
[----:B----4-:R-:W-:Y:S04]  /*8cca0*/  STL.64 [R1+0x5438], R6 ;  /* 0x0054380601007387 */ /* 0x010fe80000100a00 */
[----:B--2---:R0:W-:Y:S04]  /*8ccb0*/  STL.64 [R1+0x5430], R4 ;  /* 0x0054300401007387 */ /* 0x0041e80000100a00 */
[----:B0-----:R-:W2:Y:S04]  /*8ccc0*/  LDL.LU R4, [R1+0x220] ;  /* 0x0002200001047983 */ /* 0x001ea80000300800 */
[----:B------:R-:W2:Y:S04]  /*8ccd0*/  LDL.LU R5, [R1+0x224] ;  /* 0x0002240001057983 */ /* 0x000ea80000300800 */
[----:B------:R-:W2:Y:S04]  /*8cce0*/  LDL.LU R6, [R1+0x228] ;  /* 0x0002280001067983 */ /* 0x000ea80000300800 */
[----:B------:R-:W2:Y:S04]  /*8ccf0*/  LDL.LU R7, [R1+0x22c] ;  /* 0x00022c0001077983 */ /* 0x000ea80000300800 */
[----:B------:R-:W-:Y:S04]  /*8cd00*/  STL.64 [R1+0x6d0], R12 ;  /* 0x0006d00c01007387 */ /* 0x000fe80000100a00 */
[----:B------:R0:W-:Y:S04]  /*8cd10*/  STL.64 [R1+0x6d8], R14 ;  /* 0x0006d80e01007387 */ /* 0x0001e80000100a00 */
[----:B0-----:R-:W4:Y:S02]  /*8cd20*/  LDL.LU.64 R14, [R1+0x5478] ;  /* 0x00547800010e7983 */ /* 0x001f240000300a00 */
[C---:B----4-:R-:W-:Y:S11]  /*8cd30*/  HMMA.16816.F32 R24, R8.reuse, R14, R24 ;  /* 0x0000000e0818723c */ /* 0x050ff60000001818 */
[----:B------:R-:W-:Y:S11]  /*8cd40*/  @!UPT UIADD3 URZ, URZ, URZ, URZ ;  /* 0x0000003f3f3ff290 */ /* 0x000ff6000fffe03f */
[----:B------:R-:W-:Y:S01]  /*8cd50*/  @!UPT UIADD3 URZ, URZ, URZ, URZ ;  /* 0x0000003f3f3ff290 */ /* 0x000fe2000fffe03f */
[----:B------:R-:W-:Y:S04]  /*8cd60*/  STL.64 [R1+0x6c0], R24 ;  /* 0x0006c01801007387 */ /* 0x000fe80000100a00 */
[----:B------:R0:W-:Y:S04]  /*8cd70*/  STL.64 [R1+0x6c8], R26 ;  /* 0x0006c81a01007387 */ /* 0x0001e80000100a00 */
[----:B0-----:R-:W3:Y:S01]  /*8cd80*/  LDL.LU.64 R26, [R1+0x5470] ;  /* 0x00547000011a7983 */ /* 0x001ee20000300a00 */
[----:B------:R0:W-:Y:S02]  /*8cd90*/  STL.64 [R1+0x53e8], R14 ;  /* 0x0053e80e01007387 */ /* 0x0001e40000100a00 */
[----:B------:R-:W4:Y:S02]  /*8cda0*/  LDL.LU R12, [R1+0x250] ;  /* 0x00025000010c7983 */ /* 0x000f240000300800 */
[----:B------:R-:W4:Y:S01]  /*8cdb0*/  LDL.LU R13, [R1+0x254] ;  /* 0x00025400010d7983 */ /* 0x000f220000300800 */
[----:B0-----:R-:W4:Y:S01]  /*8cdc0*/  LDL.LU R14, [R1+0x258] ;  /* 0x00025800010e7983 */ /* 0x001f220000300800 */
[----:B------:R-:W4:Y:S01]  /*8cdd0*/  LDL.LU R15, [R1+0x25c] ;  /* 0x00025c00010f7983 */ /* 0x000f220000300800 */
[C---:B---3--:R-:W-:Y:S01]  /*8cde0*/  HMMA.16816.F32 R20, R8.reuse, R26, R20 ;  /* 0x0000001a0814723c */ /* 0x048fe20000001814 */
[----:B------:R-:W-:Y:S01]  /*8cdf0*/  IMAD.MOV.U32 R2, RZ, RZ, R26 ;  /* 0x000000ffff027224 */ /* 0x000fe200078e001a */
[----:B------:R-:W-:Y:S11]  /*8ce00*/  MOV R0, R27 ;  /* 0x0000001b00007202 */ /* 0x000ff60000000f00 */
[----:B------:R-:W-:Y:S10]  /*8ce10*/  @!UPT UIADD3 URZ, URZ, URZ, URZ ;  /* 0x0000003f3f3ff290 */ /* 0x000ff4000fffe03f */
[----:B------:R-:W-:Y:S01]  /*8ce20*/  STL.64 [R1+0x6b0], R20 ;  /* 0x0006b01401007387 */ /* 0x000fe20000100a00 */
[----:B------:R0:W-:Y:S03]  /*8ce30*/  STL.64 [R1+0x6b8], R22 ;  /* 0x0006b81601007387 */ /* 0x0001e60000100a00 */
[----:B0-----:R-:W3:Y:S01]  /*8ce40*/  LDL.LU.64 R22, [R1+0x5468] ;  /* 0x0054680001167983 */ /* 0x001ee20000300a00 */
[----:B------:R-:W3:Y:S02]  /*8ce50*/  LDL.LU.64 R20, [R1+0x5460] ;  /* 0x0054600001147983 */ /* 0x000ee40000300a00 */
[----:B------:R-:W3:Y:S02]  /*8ce60*/  LDL.LU.64 R26, [R1+0x5458] ;  /* 0x00545800011a7983 */ /* 0x000ee40000300a00 */
[----:B---3--:R-:W-:Y:S01]  /*8ce70*/  HMMA.16816.F32 R8, R8, R26, R20 ;  /* 0x0000001a0808723c */ /* 0x008fe20000001814 */
[----:B------:R-:W2:Y:S01]  /*8ce80*/  LDL.LU.64 R22, [R1+0x5450] ;  /* 0x0054500001167983 */ /* 0x000ea20000300a00 */
[----:B------:R-:W2:Y:S02]  /*8ce90*/  LDL.LU.64 R26, [R1+0x5448] ;  /* 0x00544800011a7983 */ /* 0x000ea40000300a00 */
[----:B------:R-:W2:Y:S11]  /*8cea0*/  LDL.LU.64 R24, [R1+0x5440] ;  /* 0x0054400001187983 */ /* 0x000eb60000300a00 */
[----:B------:R-:W-:Y:S08]  /*8ceb0*/  @!UPT UIADD3 URZ, URZ, URZ, URZ ;  /* 0x0000003f3f3ff290 */ /* 0x000ff0000fffe03f */
[----:B------:R-:W-:Y:S01]  /*8cec0*/  STL.64 [R1+0x690], R8 ;  /* 0x0006900801007387 */ /* 0x000fe20000100a00 */
[----:B------:R0:W-:Y:S02]  /*8ced0*/  STL.64 [R1+0x698], R10 ;  /* 0x0006980a01007387 */ /* 0x0001e40000100a00 */
[----:B0-----:R-:W-:Y:S02]  /*8cee0*/  MOV R10, R2 ;  /* 0x00000002000a7202 */ /* 0x001fe40000000f00 */
[----:B------:R-:W-:-:S05]  /*8cef0*/  MOV R11, R0 ;  /* 0x00000000000b7202 */ /* 0x000fca0000000f00 */
[----:B------:R0:W-:Y:S01]  /*8cf00*/  STL.64 [R1+0x53e0], R10 ;  /* 0x0053e00a01007387 */ /* 0x0001e20000100a00 */
[----:B------:R-:W3:Y:S02]  /*8cf10*/  LDL.LU R8, [R1+0x2f0] ;  /* 0x0002f00001087983 */ /* 0x000ee40000300800 */
[----:B------:R-:W3:Y:S01]  /*8cf20*/  LDL.LU R9, [R1+0x2f4] ;  /* 0x0002f40001097983 */ /* 0x000ee20000300800 */
[----:B0-----:R-:W3:Y:S01]  /*8cf30*/  LDL.LU R10, [R1+0x2f8] ;  /* 0x0002f800010a7983 */ /* 0x001ee20000300800 */
[----:B------:R-:W3:Y:S01]  /*8cf40*/  LDL.LU R11, [R1+0x2fc] ;  /* 0x0002fc00010b7983 */ /* 0x000ee20000300800 */
[C---:B--2---:R-:W-:Y:S01]  /*8cf50*/  HMMA.16816.F32 R4, R24.reuse, R22, R4 ;  /* 0x000000161804723c */ /* 0x044fe20000001804 */
[----:B------:R-:W-:Y:S01]  /*8cf60*/  IMAD.MOV.U32 R2, RZ, RZ, R22 ;  /* 0x000000ffff027224 */ /* 0x000fe200078e0016 */
[----:B------:R-:W-:Y:S11]  /*8cf70*/  MOV R0, R23 ;  /* 0x0000001700007202 */ /* 0x000ff60000000f00 */
[----:B------:R-:W-:Y:S10]  /*8cf80*/  @!UPT UIADD3 URZ, URZ, URZ, URZ ;  /* 0x0000003f3f3ff290 */ /* 0x000ff4000fffe03f */
[----:B------:R-:W-:Y:S01]  /*8cf90*/  STL.64 [R1+0x680], R4 ;  /* 0x0006800401007387 */ /* 0x000fe20000100a00 */
[----:B------:R0:W-:Y:S03]  /*8cfa0*/  STL.64 [R1+0x688], R6 ;  /* 0x0006880601007387 */ /* 0x0001e60000100a00 */
[----:B0-----:R-:W2:Y:S01]  /*8cfb0*/  LDL.LU.64 R6, [R1+0x5438] ;  /* 0x0054380001067983 */ /* 0x001ea20000300a00 */
[----:B------:R-:W2:Y:S02]  /*8cfc0*/  LDL.LU.64 R4, [R1+0x5430] ;  /* 0x0054300001047983 */ /* 0x000ea40000300a00 */
[----:B------:R-:W2:Y:S02]  /*8cfd0*/  LDL.LU.64 R22, [R1+0x5428] ;  /* 0x0054280001167983 */ /* 0x000ea40000300a00 */
[----:B------:R-:W-:Y:S01]  /*8cfe0*/  STL [R1+0x53d4], R0 ;  /* 0x0053d40001007387 */ /* 0x000fe20000100800 */
[----:B------:R-:W-:Y:S01]  /*8cff0*/  STL [R1+0x53d0], R2 ;  /* 0x0053d00201007387 */ /* 0x000fe20000100800 */
[----:B--2---:R-:W-:Y:S01]  /*8d000*/  HMMA.16816.F32 R4, R24, R22, R4 ;  /* 0x000000161804723c */ /* 0x004fe20000001804 */
[----:B------:R-:W-:-:S02]  /*8d010*/  MOV R29, R22 ;  /* 0x00000016001d7202 */ /* 0x000fc40000000f00 */
[----:B------:R-:W-:Y:S11]  /*8d020*/  MOV R3, R23 ;  /* 0x0000001700037202 */ /* 0x000ff60000000f00 */
[----:B------:R-:W-:Y:S09]  /*8d030*/  @!UPT UIADD3 URZ, URZ, URZ, URZ ;  /* 0x0000003f3f3ff290 */ /* 0x000ff2000fffe03f */
[----:B------:R-:W-:Y:S01]  /*8d040*/  STL.64 [R1+0x670], R4 ;  /* 0x0006700401007387 */ /* 0x000fe20000100a00 */
[----:B------:R0:W-:Y:S03]  /*8d050*/  STL.64 [R1+0x678], R6 ;  /* 0x0006780601007387 */ /* 0x0001e60000100a00 */
[----:B0-----:R-:W2:Y:S01]  /*8d060*/  LDL.LU.64 R6, [R1+0x5420] ;  /* 0x0054200001067983 */ /* 0x001ea20000300a00 */
[----:B------:R-:W2:Y:S02]  /*8d070*/  LDL.LU.64 R4, [R1+0x5418] ;  /* 0x0054180001047983 */ /* 0x000ea40000300a00 */
[----:B------:R-:W2:Y:S02]  /*8d080*/  LDL.LU.64 R22, [R1+0x5410] ;  /* 0x0054100001167983 */ /* 0x000ea40000300a00 */
[----:B------:R-:W-:Y:S01]  /*8d090*/  STL [R1+0x53dc], R3 ;  /* 0x0053dc0301007387 */ /* 0x000fe20000100800 */
[----:B------:R-:W-:Y:S01]  /*8d0a0*/  STL [R1+0x53d8], R29 ;  /* 0x0053d81d01007387 */ /* 0x000fe20000100800 */
        /* <DEDUP_REMOVED lines=9> */
[----:B------:R-:W2:Y:S01]  /*8d140*/  LDL.LU.64 R20, [R1+0x53f0] ;  /* 0x0053f00001147983 */ /* 0x000ea20000300a00 */
[C---:B----4-:R-:W-:Y:S08]  /*8d150*/  HMMA.16816.F32 R12, R24.reuse, R18, R12 ;  /* 0x00000012180c723c */ /* 0x050ff0000000180c */
[----:B--2---:R-:W-:Y:S01]  /*8d160*/  HMMA.16816.F32 R20, R24, R6, R20 ;  /* 0x000000061814723c */ /* 0x004fe20000001814 */
[----:B------:R-:W-:Y:S01]  /*8d170*/  STL.64 [R1+0x5388], R6 ;  /* 0x0053880601007387 */ /* 0x000fe20000100a00 */
[----:B------:R0:W-:Y:S11]  /*8d180*/  STL.64 [R1+0x5380], R4 ;  /* 0x0053800401007387 */ /* 0x0001f60000100a00 */
[----:B------:R-:W-:Y:S10]  /*8d190*/  @!UPT UIADD3 URZ, URZ, URZ, URZ ;  /* 0x0000003f3f3ff290 */ /* 0x000ff4000fffe03f */
[----:B------:R-:W-:Y:S01]  /*8d1a0*/  STL.64 [R1+0x650], R20 ;  /* 0x0006501401007387 */ /* 0x000fe20000100a00 */
[----:B------:R-:W-:Y:S02]  /*8d1b0*/  STL.64 [R1+0x658], R22 ;  /* 0x0006581601007387 */ /* 0x000fe40000100a00 */
[----:B0-----:R-:W2:Y:S02]  /*8d1c0*/  LDL.LU R4, [R1+0x380] ;  /* 0x0003800001047983 */ /* 0x001ea40000300800 */
[----:B------:R-:W2:Y:S01]  /*8d1d0*/  LDL.LU R5, [R1+0x384] ;  /* 0x0003840001057983 */ /* 0x000ea20000300800 */
[----:B------:R-:W2:Y:S01]  /*8d1e0*/  LDL.LU R6, [R1+0x388] ;  /* 0x0003880001067983 */ /* 0x000ea20000300800 */
[----:B------:R-:W2:Y:S02]  /*8d1f0*/  LDL.LU R7, [R1+0x38c] ;  /* 0x00038c0001077983 */ /* 0x000ea40000300800 */
[----:B------:R-:W-:Y:S02]  /*8d200*/  STL.64 [R1+0x6a0], R12 ;  /* 0x0006a00c01007387 */ /* 0x000fe40000100a00 */
[----:B------:R0:W-:Y:S01]  /*8d210*/  STL.64 [R1+0x6a8], R14 ;  /* 0x0006a80e01007387 */ /* 0x0001e20000100a00 */
[----:B------:R-:W-:-:S02]  /*8d220*/  MOV R3, R18 ;  /* 0x0000001200037202 */ /* 0x000fc40000000f00 */
[----:B------:R-:W-:Y:S01]  /*8d230*/  MOV R29, R19 ;  /* 0x00000013001d7202 */ /* 0x000fe20000000f00 */
[----:B------:R-:W-:Y:S04]  /*8d240*/  LDSM.16.M88.4 R20, [R28+0x6b000] ;  /* 0x06b000001c14783b */ /* 0x000fe80000000200 */
[----:B------:R-:W1:Y:S04]  /*8d250*/  LDSM.16.M88.4 R16, [R28+0x6c000] ;  /* 0x06c000001c10783b */ /* 0x000e680000000200 */
[----:B0-----:R-:W3:Y:S04]  /*8d260*/  LDL.LU.64 R14, [R1+0x53e8] ;  /* 0x0053e800010e7983 */ /* 0x001ee80000300a00 */
[----:B-1----:R-:W-:Y:S01]  /*8d270*/  STL.64 [R1+0x5340], R18 ;  /* 0x0053401201007387 */ /* 0x002fe20000100a00 */
[----:B------:R0:W-:Y:S03]  /*8d280*/  STL.64 [R1+0x5338], R16 ;  /* 0x0053381001007387 */ /* 0x0001e60000100a00 */
[----:B0-----:R-:W4:Y:S01]  /*8d290*/  LDL.LU R16, [R1+0x390] ;  /* 0x0003900001107983 */ /* 0x001f220000300800 */
[----:B------:R-:W4:Y:S02]  /*8d2a0*/  LDL.LU R17, [R1+0x394] ;  /* 0x0003940001117983 */ /* 0x000f240000300800 */
[----:B------:R-:W4:Y:S02]  /*8d2b0*/  LDL.LU R18, [R1+0x398] ;  /* 0x0003980001127983 */ /* 0x000f240000300800 */
[----:B------:R-:W4:Y:S01]  /*8d2c0*/  LDL.LU R19, [R1+0x39c] ;  /* 0x00039c0001137983 */ /* 0x000f220000300800 */
[C---:B---3--:R-:W-:Y:S01]  /*8d2d0*/  HMMA.16816.F32 R12, R24.reuse, R14, R8 ;  /* 0x0000000e180c723c */ /* 0x048fe20000001808 */
[----:B------:R-:W4:Y:S11]  /*8d2e0*/  LDL.LU.64 R10, [R1+0x53e0] ;  /* 0x0053e000010a7983 */ /* 0x000f360000300a00 */
[----:B------:R-:W-:Y:S11]  /*8d2f0*/  @!UPT UIADD3 URZ, URZ, URZ, URZ ;  /* 0x0000003f3f3ff290 */ /* 0x000ff6000fffe03f */
[----:B------:R-:W-:Y:S01]  /*8d300*/  STL.64 [R1+0x8f0], R12 ;  /* 0x0008f00c01007387 */ /* 0x000fe20000100a00 */
[----:B------:R-:W-:Y:S02]  /*8d310*/  STL.64 [R1+0x8f8], R14 ;  /* 0x0008f80e01007387 */ /* 0x000fe40000100a00 */
[----:B------:R-:W0:Y:S02]  /*8d320*/  LDSM.16.M88.4 R12, [R28+0x6d000] ;  /* 0x06d000001c0c783b */ /* 0x000e240000000200 */
[----:B0-----:R0:W-:Y:S02]  /*8d330*/  STL.64 [R1+0x52e8], R14 ;  /* 0x0052e80e01007387 */ /* 0x0011e40000100a00 */
[----:B------:R-:W-:Y:S02]  /*8d340*/  STL.64 [R1+0x52e0], R12 ;  /* 0x0052e00c01007387 */ /* 0x000fe40000100a00 */
[----:B0-----:R-:W2:Y:S01]  /*8d350*/  LDL.LU.64 R14, [R1+0x68] ;  /* 0x00006800010e7983 */ /* 0x001ea20000300a00 */
[C---:B----4-:R-:W-:Y:S03]  /*8d360*/  HMMA.16816.F32 R16, R24.reuse, R10, R16 ;  /* 0x0000000a1810723c */ /* 0x050fe60000001810 */
[----:B------:R-:W0:Y:S04]  /*8d370*/  LDSM.16.M88.4 R8, [R28+0x6e000] ;  /* 0x06e000001c08783b */ /* 0x000e280000000200 */
[----:B0-----:R0:W-:Y:S11]  /*8d380*/  STL.64 [R1+0x5270], R10 ;  /* 0x0052700a01007387 */ /* 0x0011f60000100a00 */
[----:B------:R-:W-:Y:S05]  /*8d390*/  @!UPT UIADD3 URZ, URZ, URZ, URZ ;  /* 0x0000003f3f3ff290 */ /* 0x000fea000fffe03f */
[----:B------:R-:W-:Y:S02]  /*8d3a0*/  STL.64 [R1+0xa10], R16 ;  /* 0x000a101001007387 */ /* 0x000fe40000100a00 */
[----:B------:R-:W-:Y:S02]  /*8d3b0*/  STL.64 [R1+0xa18], R18 ;  /* 0x000a181201007387 */ /* 0x000fe40000100a00 */
[----:B------:R-:W-:Y:S02]  /*8d3c0*/  STL.64 [R1+0x5268], R8 ;  /* 0x0052680801007387 */ /* 0x000fe40000100a00 */
[----:B0-----:R-:W-:Y:S01]  /*8d3d0*/  IMAD.MOV.U32 R10, RZ, RZ, R3 ;  /* 0x000000ffff0a7224 */ /* 0x001fe200078e0003 */
[----:B------:R-:W-:Y:S01]  /*8d3e0*/  MOV R11, R29 ;  /* 0x0000001d000b7202 */ /* 0x000fe20000000f00 */
[----:B------:R-:W3:Y:S01]  /*8d3f0*/  LDL.LU R3, [R1+0x53dc] ;  /* 0x0053dc0001037983 */ /* 0x000ee20000300800 */
[----:B------:R-:W4:Y:S03]  /*8d400*/  LDL.LU R29, [R1+0x53d8] ;  /* 0x0053d800011d7983 */ /* 0x000f260000300800 */
[----:B------:R2:W-:Y:S02]  /*8d410*/  STL.64 [R1+0x5378], R10 ;  /* 0x0053780a01007387 */ /* 0x0005e40000100a00 */
[----:B--2---:R-:W-:Y:S02]  /*8d420*/  HMMA.16816.F32 R8, R24, R14, R4 ;  /* 0x0000000e1808723c */ /* 0x004fe40000001804 */
[----:B------:R-:W0:Y:S05]  /*8d430*/  LDSM.16.M88.4 R24, [R28+0x6f000] ;  /* 0x06f000001c18783b */ /* 0x000e2a0000000200 */
[----:B------:R-:W-:-:S02]  /*8d440*/  MOV R6, R0 ;  /* 0x0000000000067202 */ /* 0x000fc40000000f00 */
[----:B------:R-:W-:Y:S01]  /*8d450*/  MOV R7, R2 ;  /* 0x0000000200077202 */ /* 0x000fe20000000f00 */
[----:B------:R-:W2:Y:S11]  /*8d460*/  LDL.LU R0, [R1+0x53d4] ;  /* 0x0053d40001007983 */ /* 0x000eb60000300800 */
[----:B------:R-:W-:Y:S02]  /*8d470*/  @!UPT UIADD3 URZ, URZ, URZ, URZ ;  /* 0x0000003f3f3ff290 */ /* 0x000fe4000fffe03f */
[----:B------:R1:W-:Y:S01]  /*8d480*/  STL.64 [R1+0xa00], R8 ;  /* 0x000a000801007387 */ /* 0x0003e20000100a00 */
[----:B------:R1:W-:Y:S02]  /*8d490*/  STL.64 [R1+0xa08], R10 ;  /* 0x000a080a01007387 */ /* 0x0003e40000100a00 */
[----:B------:R-:W2:Y:S02]  /*8d4a0*/  LDL.LU R2, [R1+0x53d0] ;  /* 0x0053d00001027983 */ /* 0x000ea40000300800 */
[----:B------:R3:W-:Y:S01]  /*8d4b0*/  STL.64 [R1+0x53a0], R6 ;  /* 0x0053a00601007387 */ /* 0x0007e20000100a00 */
[----:B-1----:R-:W2:Y:S01]  /*8d4c0*/  LDL.LU R8, [R1+0x3d0] ;  /* 0x0003d00001087983 */ /* 0x002ea20000300800 */
[----:B------:R-:W2:Y:S02]  /*8d4d0*/  LDL.LU R9, [R1+0x3d4] ;  /* 0x0003d40001097983 */ /* 0x000ea40000300800 */
[----:B------:R-:W2:Y:S02]  /*8d4e0*/  LDL.LU R10, [R1+0x3d8] ;  /* 0x0003d800010a7983 */ /* 0x000ea40000300800 */
[----:B------:R-:W2:Y:S01]  /*8d4f0*/  LDL.LU R11, [R1+0x3dc] ;  /* 0x0003dc00010b7983 */ /* 0x000ea20000300800 */
[----:B---3--:R-:W-:Y:S01]  /*8d500*/  MOV R7, R3 ;  /* 0x0000000300077202 */ /* 0x008fe20000000f00 */
[----:B----4-:R-:W-:-:S05]  /*8d510*/  IMAD.MOV.U32 R6, RZ, RZ, R29 ;  /* 0x000000ffff067224 */ /* 0x010fca00078e001d */
[----:B------:R-:W-:Y:S04]  /*8d520*/  STL.64 [R1+0x53b8], R6 ;  /* 0x0053b80601007387 */ /* 0x000fe80000100a00 */
        /* <DEDUP_REMOVED lines=18> */
[----:B------:R1:W-:Y:S04]  /*8d650*/  STL.64 [R1+0x5348], R14 ;  /* 0x0053480e01007387 */ /* 0x0003e80000100a00 */
[----:B-1----:R-:W3:Y:S01]  /*8d660*/  LDL.LU.64 R14, [R1+0x38] ;  /* 0x00003800010e7983 */ /* 0x002ee20000300a00 */
[----:B------:R-:W-:-:S02]  /*8d670*/  MOV R6, R2 ;  /* 0x0000000200067202 */ /* 0x000fc40000000f00 */
[----:B------:R-:W-:Y:S01]  /*8d680*/  MOV R7, R0 ;  /* 0x0000000000077202 */ /* 0x000fe20000000f00 */
[----:B---3--:R1:W-:Y:S01]  /*8d690*/  STL.64 [R1+0x5360], R14 ;  /* 0x0053600e01007387 */ /* 0x0083e20000100a00 */
[----:B------:R-:W3:Y:S02]  /*8d6a0*/  LDL.LU R16, [R1+0x370] ;  /* 0x0003700001107983 */ /* 0x000ee40000300800 */
[----:B------:R-:W3:Y:S02]  /*8d6b0*/  LDL.LU R17, [R1+0x374] ;  /* 0x0003740001117983 */ /* 0x000ee40000300800 */
[----:B------:R-:W4:Y:S01]  /*8d6c0*/  LDL.LU R18, [R1+0x378] ;  /* 0x0003780001127983 */ /* 0x000f220000300800 */
[----:B------:R-:W4:Y:S01]  /*8d6d0*/  LDL.LU R19, [R1+0x37c] ;  /* 0x00037c0001137983 */ /* 0x000f220000300800 */
[----:B------:R-:W3:Y:S02]  /*8d6e0*/  LDL.LU R12, [R1+0x3b0] ;  /* 0x0003b000010c7983 */ /* 0x000ee40000300800 */
[----:B------:R-:W3:Y:S01]  /*8d6f0*/  LDL.LU R13, [R1+0x3b4] ;  /* 0x0003b400010d7983 */ /* 0x000ee20000300800 */
[----:B-1----:R-:W3:Y:S01]  /*8d700*/  LDL.LU R14, [R1+0x3b8] ;  /* 0x0003b800010e7983 */ /* 0x002ee20000300800 */
[----:B------:R-:W3:Y:S01]  /*8d710*/  LDL.LU R15, [R1+0x3bc] ;  /* 0x0003bc00010f7983 */ /* 0x000ee20000300800 */
[C---:B--2---:R-:W-:Y:S02]  /*8d720*/  HMMA.16816.F32 R4, R20.reuse, R6, R8 ;  /* 0x000000061404723c */ /* 0x044fe40000001808 */
[----:B---3--:R-:W-:Y:S01]  /*8d730*/  STL.64 [R1+0x5370], R14 ;  /* 0x0053700e01007387 */ /* 0x008fe20000100a00 */
[----:B------:R1:W-:Y:S03]  /*8d740*/  STL.64 [R1+0x5368], R12 ;  /* 0x0053680c01007387 */ /* 0x0003e60000100a00 */
[----:B-1----:R-:W2:Y:S01]  /*8d750*/  LDL.LU R12, [R1+0x3c0] ;  /* 0x0003c000010c7983 */ /* 0x002ea20000300800 */
[----:B------:R-:W2:Y:S02]  /*8d760*/  LDL.LU R13, [R1+0x3c4] ;  /* 0x0003c400010d7983 */ /* 0x000ea40000300800 */
[----:B------:R-:W2:Y:S02]  /*8d770*/  LDL.LU R14, [R1+0x3c8] ;  /* 0x0003c800010e7983 */ /* 0x000ea40000300800 */
[----:B------:R-:W2:Y:S01]  /*8d780*/  LDL.LU R15, [R1+0x3cc] ;  /* 0x0003cc00010f7983 */ /* 0x000ea20000300800 */
[----:B----4-:R-:W-:Y:S01]  /*8d790*/  STL.64 [R1+0x5358], R18 ;  /* 0x0053581201007387 */ /* 0x010fe20000100a00 */
[----:B------:R1:W-:Y:S03]  /*8d7a0*/  STL.64 [R1+0x5350], R16 ;  /* 0x0053501001007387 */ /* 0x0003e60000100a00 */
[----:B-1----:R-:W3:Y:S01]  /*8d7b0*/  LDL.LU R16, [R1+0x3a0] ;  /* 0x0003a00001107983 */ /* 0x002ee20000300800 */
[----:B------:R-:W3:Y:S02]  /*8d7c0*/  LDL.LU R17, [R1+0x3a4] ;  /* 0x0003a40001117983 */ /* 0x000ee40000300800 */
[----:B------:R-:W3:Y:S02]  /*8d7d0*/  LDL.LU R18, [R1+0x3a8] ;  /* 0x0003a80001127983 */ /* 0x000ee40000300800 */
[----:B------:R-:W3:Y:S01]  /*8d7e0*/  LDL.LU R19, [R1+0x3ac] ;  /* 0x0003ac0001137983 */ /* 0x000ee20000300800 */
[----:B0-----:R0:W-:Y:S01]  /*8d7f0*/  STL.64 [R1+0x51e8], R26 ;  /* 0x0051e81a01007387 */ /* 0x0011e20000100a00 */
[----:B------:R-:W-:Y:S03]  /*8d800*/  STL.64 [R1+0x51e0], R24 ;  /* 0x0051e01801007387 */ /* 0x000fe60000100a00 */
[----:B0-----:R-:W4:Y:S01]  /*8d810*/  LDL.LU.64 R26, [R1+0x48] ;  /* 0x00004800011a7983 */ /* 0x001f220000300a00 */
[----:B------:R-:W2:Y:S02]  /*8d820*/  LDL.LU.64 R10, [R1+0x53c8] ;  /* 0x0053c800010a7983 */ /* 0x000ea40000300a00 */
[----:B------:R-:W2:Y:S02]  /*8d830*/  LDL.LU.64 R8, [R1+0x53c0] ;  /* 0x0053c00001087983 */ /* 0x000ea40000300a00 */
[----:B------:R-:W-:Y:S01]  /*8d840*/  STL.64 [R1+0xba0], R4 ;  /* 0x000ba00401007387 */ /* 0x000fe20000100a00 */
[----:B------:R0:W-:Y:S04]  /*8d850*/  STL.64 [R1+0xba8], R6 ;  /* 0x000ba80601007387 */ /* 0x0001e80000100a00 */
[----:B0-----:R-:W2:Y:S02]  /*8d860*/  LDL.LU.64 R6, [R1+0x53b8] ;  /* 0x0053b80001067983 */ /* 0x001ea40000300a00 */
[C---:B--2---:R-:W-:Y:S02]  /*8d870*/  HMMA.16816.F32 R4, R20.reuse, R6, R8 ;  /* 0x000000061404723c */ /* 0x044fe40000001808 */
[----:B------:R-:W2:Y:S01]  /*8d880*/  LDL.LU.64 R10, [R1+0x53b0] ;  /* 0x0053b000010a7983 */ /* 0x000ea20000300a00 */
[----:B------:R-:W2:Y:S11]  /*8d890*/  LDL.LU.64 R8, [R1+0x53a8] ;  /* 0x0053a80001087983 */ /* 0x000eb60000300a00 */
[----:B------:R-:W-:Y:S09]  /*8d8a0*/  @!UPT UIADD3 URZ, URZ, URZ, URZ ;  /* 0x0000003f3f3ff290 */ /* 0x000ff2000fffe03f */
[----:B------:R-:W-:Y:S01]  /*8d8b0*/  STL.64 [R1+0xb90], R4 ;  /* 0x000b900401007387 */ /* 0x000fe20000100a00 */
[----:B------:R0:W-:Y:S03]  /*8d8c0*/  STL.64 [R1+0xb98], R6 ;  /* 0x000b980601007387 */ /* 0x0001e60000100a00 */
[----:B0-----:R-:W2:Y:S02]  /*8d8d0*/  LDL.LU.64 R6, [R1+0x53a0] ;  /* 0x0053a00001067983 */ /* 0x001ea40000300a00 */
[C---:B--2---:R-:W-:Y:S02]  /*8d8e0*/  HMMA.16816.F32 R4, R20.reuse, R6, R8 ;  /* 0x000000061404723c */ /* 0x044fe40000001808 */
[----:B------:R-:W2:Y:S01]  /*8d8f0*/  LDL.LU.64 R10, [R1+0x5398] ;  /* 0x00539800010a7983 */ /* 0x000ea20000300a00 */
[----:B------:R-:W2:Y:S11]  /*8d900*/  LDL.LU.64 R8, [R1+0x5390] ;  /* 0x0053900001087983 */ /* 0x000eb60000300a00 */
[----:B------:R-:W-:Y:S09]  /*8d910*/  @!UPT UIADD3 URZ, URZ, URZ, URZ ;  /* 0x0000003f3f3ff290 */ /* 0x000ff2000fffe03f */
[----:B------:R-:W-:Y:S01]  /*8d920*/  STL.64 [R1+0xb80], R4 ;  /* 0x000b800401007387 */ /* 0x000fe20000100a00 */
[----:B------:R0:W-:Y:S03]  /*8d930*/  STL.64 [R1+0xb88], R6 ;  /* 0x000b880601007387 */ /* 0x0001e60000100a00 */
[----:B0-----:R-:W2:Y:S01]  /*8d940*/  LDL.LU.64 R6, [R1+0x5388] ;  /* 0x0053880001067983 */ /* 0x001ea20000300a00 */
[----:B------:R-:W3:Y:S01]  /*8d950*/  LDL.LU.64 R4, [R1+0x5380] ;  /* 0x0053800001047983 */ /* 0x000ee20000300a00 */
[C---:B--2---:R-:W-:Y:S11]  /*8d960*/  HMMA.16816.F32 R8, R20.reuse, R6, R8 ;  /* 0x000000061408723c */ /* 0x044ff60000001808 */
[----:B------:R-:W-:Y:S11]  /*8d970*/  @!UPT UIADD3 URZ, URZ, URZ, URZ ;  /* 0x0000003f3f3ff290 */ /* 0x000ff6000fffe03f */
[----:B------:R-:W-:Y:S01]  /*8d980*/  @!UPT UIADD3 URZ, URZ, URZ, URZ ;  /* 0x0000003f3f3ff290 */ /* 0x000fe2000fffe03f */
[----:B------:R-:W-:Y:S01]  /*8d990*/  STL.64 [R1+0xb70], R8 ;  /* 0x000b700801007387 */ /* 0x000fe20000100a00 */
[----:B------:R0:W-:Y:S03]  /*8d9a0*/  STL.64 [R1+0xb78], R10 ;  /* 0x000b780a01007387 */ /* 0x0001e60000100a00 */
[----:B0-----:R-:W2:Y:S01]  /*8d9b0*/  LDL.LU.64 R10, [R1+0x5378] ;  /* 0x00537800010a7983 */ /* 0x001ea20000300a00 */
[----:B------:R0:W-:Y:S02]  /*8d9c0*/  STL.64 [R1+0x5308], R6 ;  /* 0x0053080601007387 */ /* 0x0001e40000100a00 */
[----:B---3--:R-:W-:Y:S01]  /*8d9d0*/  STL.64 [R1+0x5300], R4 ;  /* 0x0053000401007387 */ /* 0x008fe20000100a00 */
[----:B0-----:R-:W3:Y:S04]  /*8d9e0*/  LDL.64 R6, [R1+0x8] ;  /* 0x0000080001067983 */ /* 0x001ee80000100a00 */
[----:B---3--:R0:W-:Y:S04]  /*8d9f0*/  STL.64 [R1+0x5310], R6 ;  /* 0x0053100601007387 */ /* 0x0081e80000100a00 */
[----:B0-----:R-:W3:Y:S01]  /*8da00*/  LDL.64 R6, [R1+0x18] ;  /* 0x0000180001067983 */ /* 0x001ee20000100a00 */
[C---:B--2---:R-:W-:Y:S03]  /*8da10*/  HMMA.16816.F32 R12, R20.reuse, R10, R12 ;  /* 0x0000000a140c723c */ /* 0x044fe6000000180c */
[----:B---3--:R0:W-:Y:S04]  /*8da20*/  STL.64 [R1+0x5320], R6 ;  /* 0x0053200601007387 */ /* 0x0081e80000100a00 */
[----:B0-----:R-:W2:Y:S11]  /*8da30*/  LDL.64 R6, [R1+0x28] ;  /* 0x0000280001067983 */ /* 0x001eb60000100a00 */
[----:B------:R-:W-:Y:S05]  /*8da40*/  @!UPT UIADD3 URZ, URZ, URZ, URZ ;  /* 0x0000003f3f3ff290 */ /* 0x000fea000fffe03f */
[----:B------:R-:W-:Y:S02]  /*8da50*/  STL.64 [R1+0xb60], R12 ;  /* 0x000b600c01007387 */ /* 0x000fe40000100a00 */
[----:B------:R0:W-:Y:S02]  /*8da60*/  STL.64 [R1+0xb68], R14 ;  /* 0x000b680e01007387 */ /* 0x0001e40000100a00 */
[----:B0-----:R-:W4:Y:S01]  /*8da70*/  LDL.LU.64 R14, [R1+0x5370] ;  /* 0x00537000010e7983 */ /* 0x001f220000300a00 */
[----:B------:R-:W4:Y:S02]  /*8da80*/  LDL.LU.64 R12, [R1+0x5368] ;  /* 0x00536800010c7983 */ /* 0x000f240000300a00 */
[----:B------:R0:W-:Y:S02]  /*8da90*/  STL.64 [R1+0x5318], R10 ;  /* 0x0053180a01007387 */ /* 0x0001e40000100a00 */
[----:B------:R-:W3:Y:S01]  /*8daa0*/  LDL.LU R8, [R1+0x350] ;  /* 0x0003500001087983 */ /* 0x000ee20000300800 */
[----:B------:R-:W3:Y:S04]  /*8dab0*/  LDL.LU R9, [R1+0x354] ;  /* 0x0003540001097983 */ /* 0x000ee80000300800 */
[----:B0-----:R-:W2:Y:S01]  /*8dac0*/  LDL.LU R10, [R1+0x358] ;  /* 0x00035800010a7983 */ /* 0x001ea20000300800 */
[----:B------:R-:W2:Y:S01]  /*8dad0*/  LDL.LU R11, [R1+0x35c] ;  /* 0x00035c00010b7983 */ /* 0x000ea20000300800 */
[C---:B----4-:R-:W-:Y:S02]  /*8dae0*/  HMMA.16816.F32 R12, R20.reuse, R26, R12 ;  /* 0x0000001a140c723c */ /* 0x050fe4000000180c */
[----:B--2---:R-:W-:Y:S01]  /*8daf0*/  STL.64 [R1+0x5330], R10 ;  /* 0x0053300a01007387 */ /* 0x004fe20000100a00 */
[----:B---3--:R0:W-:Y:S03]  /*8db00*/  STL.64 [R1+0x5328], R8 ;  /* 0x0053280801007387 */ /* 0x0081e60000100a00 */
[----:B0-----:R-:W2:Y:S01]  /*8db10*/  LDL.LU R8, [R1+0x360] ;  /* 0x0003600001087983 */ /* 0x001ea20000300800 */
[----:B------:R-:W2:Y:S02]  /*8db20*/  LDL.LU R9, [R1+0x364] ;  /* 0x0003640001097983 */ /* 0x000ea40000300800 */
[----:B------:R-:W2:Y:S02]  /*8db30*/  LDL.LU R10, [R1+0x368] ;  /* 0x00036800010a7983 */ /* 0x000ea40000300800 */
[----:B------:R-:W2:Y:S11]  /*8db40*/  LDL.LU R11, [R1+0x36c] ;  /* 0x00036c00010b7983 */ /* 0x000eb60000300800 */
[----:B------:R-:W-:Y:S01]  /*8db50*/  @!UPT UIADD3 URZ, URZ, URZ, URZ ;  /* 0x0000003f3f3ff290 */ /* 0x000fe2000fffe03f */
[----:B------:R-:W-:Y:S01]  /*8db60*/  STL.64 [R1+0xb50], R12 ;  /* 0x000b500c01007387 */ /* 0x000fe20000100a00 */
[----:B------:R0:W-:Y:S03]  /*8db70*/  STL.64 [R1+0xb58], R14 ;  /* 0x000b580e01007387 */ /* 0x0001e60000100a00 */
[----:B0-----:R-:W3:Y:S02]  /*8db80*/  LDL.LU.64 R14, [R1+0x5360] ;  /* 0x00536000010e7983 */ /* 0x001ee40000300a00 */
        /* <DEDUP_REMOVED lines=12> */
[----:B------:R0:W-:Y:S02]  /*8dc50*/  STL.64 [R1+0x52f0], R14 ;  /* 0x0052f00e01007387 */ /* 0x0001e40000100a00 */
[----:B------:R-:W3:Y:S11]  /*8dc60*/  LDL.LU R12, [R1+0x340] ;  /* 0x00034000010c7983 */ /* 0x000ef60000300800 */
[----:B------:R-:W-:Y:S06]  /*8dc70*/  @!UPT UIADD3 URZ, URZ, URZ, URZ ;  /* 0x0000003f3f3ff290 */ /* 0x000fec000fffe03f */
[----:B------:R-:W-:Y:S01]  /*8dc80*/  STL.64 [R1+0x9f0], R20 ;  /* 0x0009f01401007387 */ /* 0x000fe20000100a00 */
[----:B------:R1:W-:Y:S02]  /*8dc90*/  STL.64 [R1+0x9f8], R22 ;  /* 0x0009f81601007387 */ /* 0x0003e40000100a00 */
[----:B------:R-:W3:Y:S02]  /*8dca0*/  LDL.LU R13, [R1+0x344] ;  /* 0x00034400010d7983 */ /* 0x000ee40000300800 */
[----:B0-----:R-:W3:Y:S01]  /*8dcb0*/  LDL.LU R14, [R1+0x348] ;  /* 0x00034800010e7983 */ /* 0x001ee20000300800 */
[----:B------:R-:W3:Y:S01]  /*8dcc0*/  LDL.LU R15, [R1+0x34c] ;  /* 0x00034c00010f7983 */ /* 0x000ee20000300800 */
[----:B-1----:R-:W-:Y:S02]  /*8dcd0*/  MOV R22, R2 ;  /* 0x0000000200167202 */ /* 0x002fe40000000f00 */
[----:B------:R-:W-:-:S05]  /*8dce0*/  MOV R23, R0 ;  /* 0x0000000000177202 */ /* 0x000fca0000000f00 */
[----:B------:R0:W-:Y:S01]  /*8dcf0*/  STL.64 [R1+0x52f8], R22 ;  /* 0x0052f81601007387 */ /* 0x0001e20000100a00 */
[----:B------:R-:W4:Y:S02]  /*8dd00*/  LDL.LU R20, [R1+0x330] ;  /* 0x0003300001147983 */ /* 0x000f240000300800 */
[----:B------:R-:W4:Y:S02]  /*8dd10*/  LDL.LU R21, [R1+0x334] ;  /* 0x0003340001157983 */ /* 0x000f240000300800 */
[----:B------:R-:W-:Y:S01]  /*8dd20*/  IMAD.MOV.U32 R2, RZ, RZ, R6 ;  /* 0x000000ffff027224 */ /* 0x000fe200078e0006 */
[----:B------:R-:W-:Y:S01]  /*8dd30*/  MOV R0, R7 ;  /* 0x0000000700007202 */ /* 0x000fe20000000f00 */
[----:B0-----:R-:W4:Y:S01]  /*8dd40*/  LDL.LU R22, [R1+0x338] ;  /* 0x0003380001167983 */ /* 0x001f220000300800 */
        /* <DEDUP_REMOVED lines=8> */
[----:B------:R-:W2:Y:S02]  /*8ddd0*/  LDL.LU.64 R6, [R1+0x5320] ;  /* 0x0053200001067983 */ /* 0x000ea40000300a00 */
[C---:B--2---:R-:W-:Y:S01]  /*8dde0*/  HMMA.16816.F32 R8, R16.reuse, R6, R8 ;  /* 0x000000061008723c */ /* 0x044fe20000001808 */
[----:B------:R-:W-:Y:S11]  /*8ddf0*/  MOV R3, R7 ;  /* 0x0000000700037202 */ /* 0x000ff60000000f00 */
[----:B------:R-:W-:Y:S11]  /*8de00*/  @!UPT UIADD3 URZ, URZ, URZ, URZ ;  /* 0x0000003f3f3ff290 */ /* 0x000ff6000fffe03f */
[----:B------:R0:W-:Y:S01]  /*8de10*/  STL.64 [R1+0x9d0], R8 ;  /* 0x0009d00801007387 */ /* 0x0001e20000100a00 */
[----:B------:R1:W-:Y:S01]  /*8de20*/  STL.64 [R1+0x9d8], R10 ;  /* 0x0009d80a01007387 */ /* 0x0003e20000100a00 */
[----:B0-----:R-:W-:Y:S02]  /*8de30*/  MOV R8, R6 ;  /* 0x0000000600087202 */ /* 0x001fe40000000f00 */
[----:B-1----:R-:W2:Y:S01]  /*8de40*/  LDL.LU.64 R10, [R1+0x5318] ;  /* 0x00531800010a7983 */ /* 0x002ea20000300a00 */
[----:B------:R-:W3:Y:S02]  /*8de50*/  LDL.LU.64 R6, [R1+0x5310] ;  /* 0x0053100001067983 */ /* 0x000ee40000300a00 */
[C---:B---3--:R-:W-:Y:S01]  /*8de60*/  HMMA.16816.F32 R12, R16.reuse, R6, R12 ;  /* 0x00000006100c723c */ /* 0x048fe2000000180c */
[----:B------:R-:W-:Y:S11]  /*8de70*/  MOV R9, R7 ;  /* 0x0000000700097202 */ /* 0x000ff60000000f00 */
[----:B------:R-:W-:Y:S11]  /*8de80*/  @!UPT UIADD3 URZ, URZ, URZ, URZ ;  /* 0x0000003f3f3ff290 */ /* 0x000ff6000fffe03f */
[----:B------:R0:W-:Y:S01]  /*8de90*/  STL.64 [R1+0x9c0], R12 ;  /* 0x0009c00c01007387 */ /* 0x0001e20000100a00 */
[----:B------:R-:W-:Y:S02]  /*8dea0*/  STL.64 [R1+0x9c8], R14 ;  /* 0x0009c80e01007387 */ /* 0x000fe40000100a00 */
[----:B0-----:R-:W-:Y:S02]  /*8deb0*/  IMAD.MOV.U32 R12, RZ, RZ, R6 ;  /* 0x000000ffff0c7224 */ /* 0x001fe400078e0006 */
[----:B------:R-:W4:Y:S01]  /*8dec0*/  LDL.LU.64 R6, [R1+0x5308] ;  /* 0x0053080001067983 */ /* 0x000f220000300a00 */
[----:B------:R-:W3:Y:S01]  /*8ded0*/  LDL.LU.64 R4, [R1+0x5300] ;  /* 0x0053000001047983 */ /* 0x000ee20000300a00 */
[----:B----4-:R-:W-:Y:S02]  /*8dee0*/  HMMA.16816.F32 R20, R16, R6, R20 ;  /* 0x000000061014723c */ /* 0x010fe40000001814 */
[----:B------:R0:W-:Y:S01]  /*8def0*/  STL.64 [R1+0x5298], R6 ;  /* 0x0052980601007387 */ /* 0x0001e20000100a00 */
[----:B---3--:R-:W-:Y:S04]  /*8df00*/  STL.64 [R1+0x5290], R4 ;  /* 0x0052900401007387 */ /* 0x008fe80000100a00 */
[----:B0-----:R-:W-:-:S02]  /*8df10*/  MOV R6, R12 ;  /* 0x0000000c00067202 */ /* 0x001fc40000000f00 */
[----:B------:R-:W-:Y:S11]  /*8df20*/  MOV R7, R9 ;  /* 0x0000000900077202 */ /* 0x000ff60000000f00 */
[----:B------:R-:W-:Y:S03]  /*8df30*/  @!UPT UIADD3 URZ, URZ, URZ, URZ ;  /* 0x0000003f3f3ff290 */ /* 0x000fe6000fffe03f */
[----:B------:R0:W-:Y:S01]  /*8df40*/  STL.64 [R1+0x9b0], R20 ;  /* 0x0009b01401007387 */ /* 0x0001e20000100a00 */
[----:B------:R1:W-:Y:S02]  /*8df50*/  STL.64 [R1+0x9b8], R22 ;  /* 0x0009b81601007387 */ /* 0x0003e40000100a00 */
[----:B------:R-:W3:Y:S02]  /*8df60*/  LDL.LU R12, [R1+0x300] ;  /* 0x00030000010c7983 */ /* 0x000ee40000300800 */
[----:B------:R-:W3:Y:S01]  /*8df70*/  LDL.LU R13, [R1+0x304] ;  /* 0x00030400010d7983 */ /* 0x000ee20000300800 */
[----:B------:R-:W3:Y:S01]  /*8df80*/  LDL.LU R14, [R1+0x308] ;  /* 0x00030800010e7983 */ /* 0x000ee20000300800 */
[----:B------:R-:W3:Y:S03]  /*8df90*/  LDL.LU R15, [R1+0x30c] ;  /* 0x00030c00010f7983 */ /* 0x000ee60000300800 */
[----:B0-----:R-:W4:Y:S01]  /*8dfa0*/  LDL.LU R20, [R1+0x310] ;  /* 0x0003100001147983 */ /* 0x001f220000300800 */
[----:B------:R-:W4:Y:S02]  /*8dfb0*/  LDL.LU R21, [R1+0x314] ;  /* 0x0003140001157983 */ /* 0x000f240000300800 */
[----:B-1----:R-:W4:Y:S02]  /*8dfc0*/  LDL.LU R22, [R1+0x318] ;  /* 0x0003180001167983 */ /* 0x002f240000300800 */
[----:B------:R-:W4:Y:S01]  /*8dfd0*/  LDL.LU R23, [R1+0x31c] ;  /* 0x00031c0001177983 */ /* 0x000f220000300800 */
[----:B------:R0:W-:Y:S02]  /*8dfe0*/  STL.64 [R1+0x52b0], R6 ;  /* 0x0052b00601007387 */ /* 0x0001e40000100a00 */
[----:B0-----:R-:W-:Y:S01]  /*8dff0*/  IMAD.MOV.U32 R6, RZ, RZ, R8 ;  /* 0x000000ffff067224 */ /* 0x001fe200078e0008 */
[----:B------:R-:W-:-:S05]  /*8e000*/  MOV R7, R3 ;  /* 0x0000000300077202 */ /* 0x000fca0000000f00 */
[----:B------:R0:W-:Y:S01]  /*8e010*/  STL.64 [R1+0x52c8], R6 ;  /* 0x0052c80601007387 */ /* 0x0001e20000100a00 */
[----:B------:R-:W2:Y:S02]  /*8e020*/  LDL.LU R4, [R1+0x320] ;  /* 0x0003200001047983 */ /* 0x000ea40000300800 */
[----:B------:R-:W2:Y:S01]  /*8e030*/  LDL.LU R5, [R1+0x324] ;  /* 0x0003240001057983 */ /* 0x000ea20000300800 */
[----:B0-----:R-:W2:Y:S01]  /*8e040*/  LDL.LU R6, [R1+0x328] ;  /* 0x0003280001067983 */ /* 0x001ea20000300800 */
[----:B------:R-:W2:Y:S02]  /*8e050*/  LDL.LU R7, [R1+0x32c] ;  /* 0x00032c0001077983 */ /* 0x000ea40000300800 */
[C---:B--2---:R-:W-:Y:S11]  /*8e060*/  HMMA.16816.F32 R4, R16.reuse, R10, R4 ;  /* 0x0000000a1004723c */ /* 0x044ff60000001804 */
[----:B------:R-:W-:Y:S11]  /*8e070*/  @!UPT UIADD3 URZ, URZ, URZ, URZ ;  /* 0x0000003f3f3ff290 */ /* 0x000ff6000fffe03f */
[----:B------:R-:W-:Y:S01]  /*8e080*/  @!UPT UIADD3 URZ, URZ, URZ, URZ ;  /* 0x0000003f3f3ff290 */ /* 0x000fe2000fffe03f */
[----:B------:R-:W-:Y:S01]  /*8e090*/  STL.64 [R1+0x9a0], R4 ;  /* 0x0009a00401007387 */ /* 0x000fe20000100a00 */
[----:B------:R-:W-:Y:S02]  /*8e0a0*/  STL.64 [R1+0x9a8], R6 ;  /* 0x0009a80601007387 */ /* 0x000fe40000100a00 */
[----:B------:R0:W-:Y:S02]  /*8e0b0*/  STL.64 [R1+0x5288], R10 ;  /* 0x0052880a01007387 */ /* 0x0001e40000100a00 */
[----:B------:R-:W2:Y:S01]  /*8e0c0*/  LDL.LU R8, [R1+0x2a0] ;  /* 0x0002a00001087983 */ /* 0x000ea20000300800 */
[----:B------:R-:W2:Y:S04]  /*8e0d0*/  LDL.LU R9, [R1+0x2a4] ;  /* 0x0002a40001097983 */ /* 0x000ea80000300800 */
[----:B0-----:R-:W2:Y:S01]  /*8e0e0*/  LDL.LU R10, [R1+0x2a8] ;  /* 0x0002a800010a7983 */ /* 0x001ea20000300800 */
[----:B------:R-:W2:Y:S03]  /*8e0f0*/  LDL.LU R11, [R1+0x2ac] ;  /* 0x0002ac00010b7983 */ /* 0x000ea60000300800 */
[----:B--2---:R-:W-:Y:S01]  /*8e100*/  STL.64 [R1+0x52a8], R10 ;  /* 0x0052a80a01007387 */ /* 0x004fe20000100a00 */
        /* <DEDUP_REMOVED lines=17> */
[----:B------:R-:W2:Y:S02]  /*8e220*/  LDL.LU R11, [R1+0x2dc] ;  /* 0x0002dc00010b7983 */ /* 0x000ea40000300800 */
[----:B------:R-:W-:Y:S01]  /*8e230*/  STL.64 [R1+0x990], R20 ;  /* 0x0009901401007387 */ /* 0x000fe20000100a00 */
[----:B------:R0:W-:Y:S03]  /*8e240*/  STL.64 [R1+0x998], R22 ;  /* 0x0009981601007387 */ /* 0x0001e60000100a00 */
[----:B0-----:R-:W3:Y:S02]  /*8e250*/  LDL.LU.64 R22, [R1+0x52f8] ;  /* 0x0052f80001167983 */ /* 0x001ee40000300a00 */
[----:B---3--:R-:W-:Y:S11]  /*8e260*/  HMMA.16816.F32 R12, R16, R22, R12 ;  /* 0x00000016100c723c */ /* 0x008ff6000000180c */
[----:B------:R-:W-:Y:S11]  /*8e270*/  @!UPT UIADD3 URZ, URZ, URZ, URZ ;  /* 0x0000003f3f3ff290 */ /* 0x000ff6000fffe03f */
[----:B------:R-:W-:Y:S01]  /*8e280*/  @!UPT UIADD3 URZ, URZ, URZ, URZ ;  /* 0x0000003f3f3ff290 */ /* 0x000fe2000fffe03f */
[----:B------:R-:W-:Y:S01]  /*8e290*/  STL.64 [R1+0x980], R12 ;  /* 0x0009800c01007387 */ /* 0x000fe20000100a00 */
[----:B------:R0:W-:Y:S03]  /*8e2a0*/  STL.64 [R1+0x988], R14 ;  /* 0x0009880e01007387 */ /* 0x0001e60000100a00 */
[----:B0-----:R-:W3:Y:S01]  /*8e2b0*/  LDL.LU.64 R14, [R1+0x52f0] ;  /* 0x0052f000010e7983 */ /* 0x001ee20000300a00 */
[----:B------:R0:W-:Y:S02]  /*8e2c0*/  STL.64 [R1+0x5280], R22 ;  /* 0x0052801601007387 */ /* 0x0001e40000100a00 */
[----:B------:R-:W3:Y:S02]  /*8e2d0*/  LDL.LU R20, [R1+0x2e0] ;  /* 0x0002e00001147983 */ /* 0x000ee40000300800 */
[----:B------:R-:W3:Y:S01]  /*8e2e0*/  LDL.LU R21, [R1+0x2e4] ;  /* 0x0002e40001157983 */ /* 0x000ee20000300800 */
[----:B0-----:R-:W3:Y:S01]  /*8e2f0*/  LDL.LU R22, [R1+0x2e8] ;  /* 0x0002e80001167983 */ /* 0x001ee20000300800 */
[----:B------:R-:W3:Y:S01]  /*8e300*/  LDL.LU R23, [R1+0x2ec] ;  /* 0x0002ec0001177983 */ /* 0x000ee20000300800 */
[----:B------:R-:W-:-:S02]  /*8e310*/  MOV R6, R2 ;  /* 0x0000000200067202 */ /* 0x000fc40000000f00 */
[----:B------:R-:W-:Y:S01]  /*8e320*/  MOV R7, R0 ;  /* 0x0000000000077202 */ /* 0x000fe20000000f00 */
[----:B---3--:R-:W-:Y:S01]  /*8e330*/  HMMA.16816.F32 R16, R16, R14, R20 ;  /* 0x0000000e1010723c */ /* 0x008fe20000001814 */
[----:B------:R-:W-:Y:S01]  /*8e340*/  IMAD.MOV.U32 R2, RZ, RZ, R14 ;  /* 0x000000ffff027224 */ /* 0x000fe200078e000e */
[----:B------:R-:W-:Y:S11]  /*8e350*/  MOV R0, R15 ;  /* 0x0000000f00007202 */ /* 0x000ff60000000f00 */
[----:B------:R-:W-:Y:S10]  /*8e360*/  @!UPT UIADD3 URZ, URZ, URZ, URZ ;  /* 0x0000003f3f3ff290 */ /* 0x000ff4000fffe03f */
[----:B------:R-:W-:Y:S01]  /*8e370*/  STL.64 [R1+0x8e0], R16 ;  /* 0x0008e01001007387 */ /* 0x000fe20000100a00 */
[----:B------:R0:W-:Y:S02]  /*8e380*/  STL.64 [R1+0x8e8], R18 ;  /* 0x0008e81201007387 */ /* 0x0001e40000100a00 */
[----:B------:R-:W2:Y:S02]  /*8e390*/  LDL.LU.64 R14, [R1+0x52e8] ;  /* 0x0052e800010e7983 */ /* 0x000ea40000300a00 */
[----:B------:R-:W2:Y:S01]  /*8e3a0*/  LDL.LU.64 R12, [R1+0x52e0] ;  /* 0x0052e000010c7983 */ /* 0x000ea20000300a00 */
[----:B------:R-:W3:Y:S01]  /*8e3b0*/  LDL.LU R20, [R1+0x280] ;  /* 0x0002800001147983 */ /* 0x000ee20000300800 */
[----:B------:R-:W3:Y:S02]  /*8e3c0*/  LDL.LU R21, [R1+0x284] ;  /* 0x0002840001157983 */ /* 0x000ee40000300800 */
[----:B------:R-:W3:Y:S02]  /*8e3d0*/  LDL.LU R22, [R1+0x288] ;  /* 0x0002880001167983 */ /* 0x000ee40000300800 */
[----:B------:R-:W3:Y:S01]  /*8e3e0*/  LDL.LU R23, [R1+0x28c] ;  /* 0x00028c0001177983 */ /* 0x000ee20000300800 */
[----:B0-----:R-:W-:-:S02]  /*8e3f0*/  MOV R18, R2 ;  /* 0x0000000200127202 */ /* 0x001fc40000000f00 */
[----:B------:R-:W-:-:S05]  /*8e400*/  MOV R19, R0 ;  /* 0x0000000000137202 */ /* 0x000fca0000000f00 */
[----:B------:R0:W-:Y:S01]  /*8e410*/  STL.64 [R1+0x5278], R18 ;  /* 0x0052781201007387 */ /* 0x0001e20000100a00 */
[----:B------:R-:W4:Y:S02]  /*8e420*/  LDL.LU R16, [R1+0x290] ;  /* 0x0002900001107983 */ /* 0x000f240000300800 */
[----:B------:R-:W4:Y:S01]  /*8e430*/  LDL.LU R17, [R1+0x294] ;  /* 0x0002940001117983 */ /* 0x000f220000300800 */
[----:B0-----:R-:W4:Y:S01]  /*8e440*/  LDL.LU R18, [R1+0x298] ;  /* 0x0002980001127983 */ /* 0x001f220000300800 */
[----:B------:R-:W4:Y:S01]  /*8e450*/  LDL.LU R19, [R1+0x29c] ;  /* 0x00029c0001137983 */ /* 0x000f220000300800 */
        /* <DEDUP_REMOVED lines=27> */
[----:B0-----:R-:W4:Y:S01]  /*8e610*/  LDL.LU.64 R10, [R1+0x5288] ;  /* 0x00528800010a7983 */ /* 0x001f220000300a00 */
[----:B------:R-:W-:Y:S02]  /*8e620*/  STL.64 [R1+0x5228], R6 ;  /* 0x0052280601007387 */ /* 0x000fe40000100a00 */
[----:B---3--:R4:W-:Y:S02]  /*8e630*/  STL.64 [R1+0x5220], R4 ;  /* 0x0052200401007387 */ /* 0x0089e40000100a00 */
[C---:B----4-:R-:W-:Y:S01]  /*8e640*/  HMMA.16816.F32 R4, R12.reuse, R10, R16 ;  /* 0x0000000a0c04723c */ /* 0x050fe20000001810 */
[----:B------:R-:W2:Y:S11]  /*8e650*/  LDL.LU R16, [R1+0x270] ;  /* 0x0002700001107983 */ /* 0x000eb60000300800 */
[----:B------:R-:W-:Y:S11]  /*8e660*/  @!UPT UIADD3 URZ, URZ, URZ, URZ ;  /* 0x0000003f3f3ff290 */ /* 0x000ff6000fffe03f */
[----:B------:R0:W-:Y:S01]  /*8e670*/  STL.64 [R1+0x890], R4 ;  /* 0x0008900401007387 */ /* 0x0001e20000100a00 */
[----:B------:R1:W-:Y:S02]  /*8e680*/  STL.64 [R1+0x898], R6 ;  /* 0x0008980601007387 */ /* 0x0003e40000100a00 */
[----:B------:R-:W2:Y:S02]  /*8e690*/  LDL.LU R17, [R1+0x274] ;  /* 0x0002740001117983 */ /* 0x000ea40000300800 */
[----:B------:R-:W2:Y:S01]  /*8e6a0*/  LDL.LU R18, [R1+0x278] ;  /* 0x0002780001127983 */ /* 0x000ea20000300800 */
[----:B------:R-:W2:Y:S04]  /*8e6b0*/  LDL.LU R19, [R1+0x27c] ;  /* 0x00027c0001137983 */ /* 0x000ea80000300800 */
[----:B0-----:R-:W3:Y:S01]  /*8e6c0*/  LDL.LU R4, [R1+0x1c0] ;  /* 0x0001c00001047983 */ /* 0x001ee20000300800 */
[----:B------:R-:W3:Y:S02]  /*8e6d0*/  LDL.LU R5, [R1+0x1c4] ;  /* 0x0001c40001057983 */ /* 0x000ee40000300800 */
[----:B-1----:R-:W4:Y:S02]  /*8e6e0*/  LDL.LU R6, [R1+0x1c8] ;  /* 0x0001c80001067983 */ /* 0x002f240000300800 */
[----:B------:R-:W4:Y:S01]  /*8e6f0*/  LDL.LU R7, [R1+0x1cc] ;  /* 0x0001cc0001077983 */ /* 0x000f220000300800 */
[----:B------:R-:W2:Y:S01]  /*8e700*/  LDL.LU R8, [R1+0x240] ;  /* 0x0002400001087983 */ /* 0x000ea20000300800 */
[----:B------:R-:W2:Y:S02]  /*8e710*/  LDL.LU R9, [R1+0x244] ;  /* 0x0002440001097983 */ /* 0x000ea40000300800 */
[----:B------:R-:W2:Y:S02]  /*8e720*/  LDL.LU R10, [R1+0x248] ;  /* 0x00024800010a7983 */ /* 0x000ea40000300800 */
[----:B------:R-:W2:Y:S01]  /*8e730*/  LDL.LU R11, [R1+0x24c] ;  /* 0x00024c00010b7983 */ /* 0x000ea20000300800 */
[C---:B------:R-:W-:Y:S01]  /*8e740*/  HMMA.16816.F32 R20, R12.reuse, R26, R20 ;  /* 0x0000001a0c14723c */ /* 0x040fe20000001814 */
[----:B----4-:R-:W-:Y:S01]  /*8e750*/  STL.64 [R1+0x5248], R6 ;  /* 0x0052480601007387 */ /* 0x010fe20000100a00 */
[----:B---3--:R0:W-:Y:S03]  /*8e760*/  STL.64 [R1+0x5240], R4 ;  /* 0x0052400401007387 */ /* 0x0081e60000100a00 */
[----:B0-----:R-:W3:Y:S01]  /*8e770*/  LDL.LU R4, [R1+0x1d0] ;  /* 0x0001d00001047983 */ /* 0x001ee20000300800 */
[----:B------:R-:W3:Y:S02]  /*8e780*/  LDL.LU R5, [R1+0x1d4] ;  /* 0x0001d40001057983 */ /* 0x000ee40000300800 */
[----:B------:R-:W4:Y:S02]  /*8e790*/  LDL.LU R6, [R1+0x1d8] ;  /* 0x0001d80001067983 */ /* 0x000f240000300800 */
[----:B------:R-:W4:Y:S02]  /*8e7a0*/  LDL.LU R7, [R1+0x1dc] ;  /* 0x0001dc0001077983 */ /* 0x000f240000300800 */
[----:B----4-:R0:W-:Y:S01]  /*8e7b0*/  STL.64 [R1+0x5258], R6 ;  /* 0x0052580601007387 */ /* 0x0101e20000100a00 */
[----:B---3--:R-:W-:Y:S03]  /*8e7c0*/  STL.64 [R1+0x5250], R4 ;  /* 0x0052500401007387 */ /* 0x008fe60000100a00 */
[----:B0-----:R-:W3:Y:S07]  /*8e7d0*/  LDL.LU.64 R6, [R1+0x28] ;  /* 0x0000280001067983 */ /* 0x001eee0000300a00 */
[----:B------:R-:W-:Y:S02]  /*8e7e0*/  STL.64 [R1+0x880], R20 ;  /* 0x0008801401007387 */ /* 0x000fe40000100a00 */
[----:B------:R0:W-:Y:S02]  /*8e7f0*/  STL.64 [R1+0x888], R22 ;  /* 0x0008881601007387 */ /* 0x0001e40000100a00 */
[----:B0-----:R-:W2:Y:S01]  /*8e800*/  LDL.LU.64 R22, [R1+0x5280] ;  /* 0x0052800001167983 */ /* 0x001ea20000300a00 */
[----:B------:R0:W-:Y:S03]  /*8e810*/  STL.64 [R1+0x5208], R26 ;  /* 0x0052081a01007387 */ /* 0x0001e60000100a00 */
[----:B0-----:R-:W4:Y:S04]  /*8e820*/  LDL.LU.64 R26, [R1+0x58] ;  /* 0x00005800011a7983 */ /* 0x001f280000300a00 */
[----:B----4-:R0:W-:Y:S01]  /*8e830*/  STL.64 [R1+0x5218], R26 ;  /* 0x0052181a01007387 */ /* 0x0101e20000100a00 */
[----:B------:R-:W4:Y:S02]  /*8e840*/  LDL.LU R24, [R1+0x1b0] ;  /* 0x0001b00001187983 */ /* 0x000f240000300800 */
[----:B------:R-:W4:Y:S01]  /*8e850*/  LDL.LU R25, [R1+0x1b4] ;  /* 0x0001b40001197983 */ /* 0x000f220000300800 */
[----:B0-----:R-:W3:Y:S01]  /*8e860*/  LDL.LU R26, [R1+0x1b8] ;  /* 0x0001b800011a7983 */ /* 0x001ee20000300800 */
[----:B------:R-:W3:Y:S01]  /*8e870*/  LDL.LU R27, [R1+0x1bc] ;  /* 0x0001bc00011b7983 */ /* 0x000ee20000300800 */
[C---:B--2---:R-:W-:Y:S02]  /*8e880*/  HMMA.16816.F32 R16, R12.reuse, R22, R16 ;  /* 0x000000160c10723c */ /* 0x044fe40000001810 */
[----:B---3--:R0:W-:Y:S01]  /*8e890*/  STL.64 [R1+0x5238], R26 ;  /* 0x0052381a01007387 */ /* 0x0081e20000100a00 */
[----:B----4-:R1:W-:Y:S03]  /*8e8a0*/  STL.64 [R1+0x5230], R24 ;  /* 0x0052301801007387 */ /* 0x0103e60000100a00 */
[----:B0-----:R-:W2:Y:S04]  /*8e8b0*/  LDL.LU.64 R26, [R1+0x8] ;  /* 0x00000800011a7983 */ /* 0x001ea80000300a00 */
[----:B--2---:R0:W-:Y:S01]  /*8e8c0*/  STL.64 [R1+0x5260], R26 ;  /* 0x0052601a01007387 */ /* 0x0041e20000100a00 */
[----:B-1----:R-:W2:Y:S02]  /*8e8d0*/  LDL.LU R24, [R1+0x1e0] ;  /* 0x0001e00001187983 */ /* 0x002ea40000300800 */
[----:B------:R-:W2:Y:S01]  /*8e8e0*/  LDL.LU R25, [R1+0x1e4] ;  /* 0x0001e40001197983 */ /* 0x000ea20000300800 */
[----:B0-----:R-:W2:Y:S01]  /*8e8f0*/  LDL.LU R26, [R1+0x1e8] ;  /* 0x0001e800011a7983 */ /* 0x001ea20000300800 */
[----:B------:R-:W2:Y:S08]  /*8e900*/  LDL.LU R27, [R1+0x1ec] ;  /* 0x0001ec00011b7983 */ /* 0x000eb00000300800 */
[----:B------:R-:W-:Y:S02]  /*8e910*/  STL.64 [R1+0x7c0], R16 ;  /* 0x0007c01001007387 */ /* 0x000fe40000100a00 */
[----:B------:R0:W-:Y:S02]  /*8e920*/  STL.64 [R1+0x7c8], R18 ;  /* 0x0007c81201007387 */ /* 0x0001e40000100a00 */
[----:B0-----:R-:W3:Y:S01]  /*8e930*/  LDL.LU.64 R18, [R1+0x5278] ;  /* 0x0052780001127983 */ /* 0x001ee20000300a00 */
[----:B------:R0:W-:Y:S02]  /*8e940*/  STL.64 [R1+0x5210], R22 ;  /* 0x0052101601007387 */ /* 0x0001e40000100a00 */
[----:B------:R-:W4:Y:S02]  /*8e950*/  LDL.LU R20, [R1+0x1a0] ;  /* 0x0001a00001147983 */ /* 0x000f240000300800 */
[----:B------:R-:W4:Y:S01]  /*8e960*/  LDL.LU R21, [R1+0x1a4] ;  /* 0x0001a40001157983 */ /* 0x000f220000300800 */
[----:B0-----:R-:W4:Y:S01]  /*8e970*/  LDL.LU R22, [R1+0x1a8] ;  /* 0x0001a80001167983 */ /* 0x001f220000300800 */
[----:B------:R-:W4:Y:S01]  /*8e980*/  LDL.LU R23, [R1+0x1ac] ;  /* 0x0001ac0001177983 */ /* 0x000f220000300800 */
[----:B---3--:R-:W-:Y:S02]  /*8e990*/  HMMA.16816.F32 R12, R12, R18, R8 ;  /* 0x000000120c0c723c */ /* 0x008fe40000001808 */
[----:B------:R-:W2:Y:S01]  /*8e9a0*/  LDL.LU.64 R10, [R1+0x5270] ;  /* 0x00527000010a7983 */ /* 0x000ea20000300a00 */
[----:B------:R-:W2:Y:S02]  /*8e9b0*/  LDL.LU.64 R8, [R1+0x5268] ;  /* 0x0052680001087983 */ /* 0x000ea40000300a00 */
[----:B------:R-:W-:Y:S01]  /*8e9c0*/  IMAD.MOV.U32 R17, RZ, RZ, R6 ;  /* 0x000000ffff117224 */ /* 0x000fe200078e0006 */
[----:B------:R-:W-:Y:S11]  /*8e9d0*/  MOV R16, R7 ;  /* 0x0000000700107202 */ /* 0x000ff60000000f00 */
[----:B------:R-:W-:Y:S06]  /*8e9e0*/  @!UPT UIADD3 URZ, URZ, URZ, URZ ;  /* 0x0000003f3f3ff290 */ /* 0x000fec000fffe03f */
[----:B------:R-:W-:Y:S01]  /*8e9f0*/  STL.64 [R1+0x7b0], R12 ;  /* 0x0007b00c01007387 */ /* 0x000fe20000100a00 */
[----:B------:R0:W-:Y:S03]  /*8ea00*/  STL.64 [R1+0x7b8], R14 ;  /* 0x0007b80e01007387 */ /* 0x0001e60000100a00 */
[----:B0-----:R-:W3:Y:S01]  /*8ea10*/  LDL.LU.64 R14, [R1+0x18] ;  /* 0x00001800010e7983 */ /* 0x001ee20000300a00 */
[C---:B--2---:R-:W-:Y:S11]  /*8ea20*/  HMMA.16816.F32 R24, R8.reuse, R6, R24 ;  /* 0x000000060818723c */ /* 0x044ff60000001818 */
[----:B------:R-:W-:Y:S11]  /*8ea30*/  @!UPT UIADD3 URZ, URZ, URZ, URZ ;  /* 0x0000003f3f3ff290 */ /* 0x000ff6000fffe03f */
[----:B------:R-:W-:Y:S01]  /*8ea40*/  @!UPT UIADD3 URZ, URZ, URZ, URZ ;  /* 0x0000003f3f3ff290 */ /* 0x000fe2000fffe03f */
[----:B------:R-:W-:Y:S01]  /*8ea50*/  STL.64 [R1+0x7e0], R24 ;  /* 0x0007e01801007387 */ /* 0x000fe20000100a00 */
[----:B------:R0:W-:Y:S03]  /*8ea60*/  STL.64 [R1+0x7e8], R26 ;  /* 0x0007e81a01007387 */ /* 0x0001e60000100a00 */
[----:B0-----:R-:W2:Y:S01]  /*8ea70*/  LDL.LU.64 R26, [R1+0x5260] ;  /* 0x00526000011a7983 */ /* 0x001ea20000300a00 */
[----:B------:R-:W3:Y:S02]  /*8ea80*/  LDL.LU.64 R6, [R1+0x5258] ;  /* 0x0052580001067983 */ /* 0x000ee40000300a00 */
[----:B------:R-:W3:Y:S02]  /*8ea90*/  LDL.LU.64 R4, [R1+0x5250] ;  /* 0x0052500001047983 */ /* 0x000ee40000300a00 */
[----:B------:R-:W-:Y:S01]  /*8eaa0*/  STL.64 [R1+0x51f8], R18 ;  /* 0x0051f81201007387 */ /* 0x000fe20000100a00 */
[----:B------:R0:W-:Y:S04]  /*8eab0*/  STL.64 [R1+0x51f0], R16 ;  /* 0x0051f01001007387 */ /* 0x0001e80000100a00 */
        /* <DEDUP_REMOVED lines=11> */
[----:B--2---:R-:W-:Y:S01]  /*8eb70*/  IMAD.MOV.U32 R13, RZ, RZ, R26 ;  /* 0x000000ffff0d7224 */ /* 0x004fe200078e001a */
[----:B------:R-:W-:Y:S01]  /*8eb80*/  MOV R12, R27 ;  /* 0x0000001b000c7202 */ /* 0x000fe20000000f00 */
[----:B---3--:R-:W-:Y:S01]  /*8eb90*/  HMMA.16816.F32 R4, R8, R26, R4 ;  /* 0x0000001a0804723c */ /* 0x008fe20000001804 */
[----:B------:R-:W2:Y:S01]  /*8eba0*/  LDL.LU.64 R26, [R1+0x5238] ;  /* 0x00523800011a7983 */ /* 0x000ea20000300a00 */
[----:B------:R-:W2:Y:S11]  /*8ebb0*/  LDL.LU.64 R24, [R1+0x5230] ;  /* 0x0052300001187983 */ /* 0x000eb60000300a00 */
[----:B------:R-:W-:Y:S10]  /*8ebc0*/  @!UPT UIADD3 URZ, URZ, URZ, URZ ;  /* 0x0000003f3f3ff290 */ /* 0x000ff4000fffe03f */
[----:B------:R0:W-:Y:S01]  /*8ebd0*/  STL [R1+0x810], R4 ;  /* 0x0008100401007387 */ /* 0x0001e20000100800 */
[----:B------:R-:W-:Y:S01]  /*8ebe0*/  MOV R2, R6 ;  /* 0x0000000600027202 */ /* 0x000fe20000000f00 */
[----:B------:R-:W-:Y:S02]  /*8ebf0*/  IMAD.MOV.U32 R0, RZ, RZ, R7 ;  /* 0x000000ffff007224 */ /* 0x000fe400078e0007 */
[----:B------:R-:W2:Y:S01]  /*8ec00*/  LDL.LU.64 R6, [R1+0x5228] ;  /* 0x0052280001067983 */ /* 0x000ea20000300a00 */
[----:B------:R-:W-:-:S03]  /*8ec10*/  MOV R28, R5 ;  /* 0x00000005001c7202 */ /* 0x000fc60000000f00 */
[----:B0-----:R-:W3:Y:S01]  /*8ec20*/  LDL.LU.64 R4, [R1+0x5220] ;  /* 0x0052200001047983 */ /* 0x001ee20000300a00 */
[----:B------:R0:W-:Y:S03]  /*8ec30*/  STL [R1+0x4c30], R0 ;  /* 0x004c300001007387 */ /* 0x0001e60000100800 */
[----:B0-----:R-:W3:Y:S01]  /*8ec40*/  LDL R0, [R1+0x1a44] ;  /* 0x001a440001007983 */ /* 0x001ee20000100800 */
[----:B------:R-:W-:Y:S02]  /*8ec50*/  STL [R1+0x4b14], R2 ;  /* 0x004b140201007387 */ /* 0x000fe40000100800 */
[----:B------:R-:W-:Y:S01]  /*8ec60*/  STL [R1+0x4b10], R28 ;  /* 0x004b101c01007387 */ /* 0x000fe20000100800 */
[C---:B--2---:R-:W-:Y:S11]  /*8ec70*/  HMMA.16816.F32 R24, R8.reuse, R6, R24 ;  /* 0x000000060818723c */ /* 0x044ff60000001818 */
[----:B------:R-:W-:Y:S11]  /*8ec80*/  @!UPT UIADD3 URZ, URZ, URZ, URZ ;  /* 0x0000003f3f3ff290 */ /* 0x000ff6000fffe03f */
[----:B------:R-:W-:Y:S01]  /*8ec90*/  @!UPT UIADD3 URZ, URZ, URZ, URZ ;  /* 0x0000003f3f3ff290 */ /* 0x000fe2000fffe03f */
[----:B------:R-:W-:Y:S01]  /*8eca0*/  STL.64 [R1+0x830], R24 ;  /* 0x0008301801007387 */ /* 0x000fe20000100a00 */
[----:B------:R0:W-:Y:S03]  /*8ecb0*/  STL.64 [R1+0x838], R26 ;  /* 0x0008381a01007387 */ /* 0x0001e60000100a00 */
[----:B0-----:R-:W4:Y:S01]  /*8ecc0*/  LDL.LU.64 R26, [R1+0x5218] ;  /* 0x00521800011a7983 */ /* 0x001f220000300a00 */
[----:B------:R-:W-:Y:S01]  /*8ecd0*/  STL.64 [R1+0x5198], R6 ;  /* 0x0051980601007387 */ /* 0x000fe20000100a00 */
[----:B----4-:R-:W-:Y:S01]  /*8ece0*/  HMMA.16816.F32 R20, R8, R26, R20 ;  /* 0x0000001a0814723c */ /* 0x010fe20000001814 */
[----:B------:R-:W-:Y:S02]  /*8ecf0*/  MOV R28, R26 ;  /* 0x0000001a001c7202 */ /* 0x000fe40000000f00 */
[----:B------:R-:W-:Y:S11]  /*8ed00*/  MOV R2, R27 ;  /* 0x0000001b00027202 */ /* 0x000ff60000000f00 */
[----:B------:R-:W-:Y:S09]  /*8ed10*/  @!UPT UIADD3 URZ, URZ, URZ, URZ ;  /* 0x0000003f3f3ff290 */ /* 0x000ff2000fffe03f */
[----:B------:R-:W-:Y:S01]  /*8ed20*/  STL.64 [R1+0x870], R20 ;  /* 0x0008701401007387 */ /* 0x000fe20000100a00 */
[----:B------:R0:W-:Y:S03]  /*8ed30*/  STL.64 [R1+0x878], R22 ;  /* 0x0008781601007387 */ /* 0x0001e60000100a00 */
[----:B0-----:R-:W2:Y:S01]  /*8ed40*/  LDL.LU.64 R22, [R1+0x5210] ;  /* 0x0052100001167983 */ /* 0x001ea20000300a00 */
[----:B------:R-:W4:Y:S01]  /*8ed50*/  LDL.LU.64 R26, [R1+0x5208] ;  /* 0x00520800011a7983 */ /* 0x000f220000300a00 */
[----:B------:R-:W-:Y:S02]  /*8ed60*/  MOV R6, R13 ;  /* 0x0000000d00067202 */ /* 0x000fe40000000f00 */
[----:B------:R-:W-:Y:S02]  /*8ed70*/  MOV R7, R12 ;  /* 0x0000000c00077202 */ /* 0x000fe40000000f00 */
[----:B------:R-:W-:-:S02]  /*8ed80*/  MOV R3, R14 ;  /* 0x0000000e00037202 */ /* 0x000fc40000000f00 */
[----:B------:R-:W-:Y:S01]  /*8ed90*/  MOV R29, R15 ;  /* 0x0000000f001d7202 */ /* 0x000fe20000000f00 */
[C---:B----4-:R-:W-:Y:S11]  /*8eda0*/  HMMA.16816.F32 R16, R8.reuse, R26, R16 ;  /* 0x0000001a0810723c */ /* 0x050ff60000001810 */
[----:B------:R-:W-:Y:S11]  /*8edb0*/  @!UPT UIADD3 URZ, URZ, URZ, URZ ;  /* 0x0000003f3f3ff290 */ /* 0x000ff6000fffe03f */
[----:B------:R-:W-:Y:S01]  /*8edc0*/  @!UPT UIADD3 URZ, URZ, URZ, URZ ;  /* 0x0000003f3f3ff290 */ /* 0x000fe2000fffe03f */
[----:B------:R0:W-:Y:S01]  /*8edd0*/  STL.64 [R1+0x860], R16 ;  /* 0x0008601001007387 */ /* 0x0001e20000100a00 */
[----:B------:R1:W-:Y:S03]  /*8ede0*/  STL.64 [R1+0x868], R18 ;  /* 0x0008681201007387 */ /* 0x0003e60000100a00 */
[----:B0-----:R-:W2:Y:S01]  /*8edf0*/  LDL.LU R16, [R1+0x160] ;  /* 0x0001600001107983 */ /* 0x001ea20000300800 */
[----:B------:R-:W2:Y:S02]  /*8ee00*/  LDL.LU R17, [R1+0x164] ;  /* 0x0001640001117983 */ /* 0x000ea40000300800 */
[----:B-1----:R-:W2:Y:S02]  /*8ee10*/  LDL.LU R18, [R1+0x168] ;  /* 0x0001680001127983 */ /* 0x002ea40000300800 */
[----:B------:R-:W2:Y:S01]  /*8ee20*/  LDL.LU R19, [R1+0x16c] ;  /* 0x00016c0001137983 */ /* 0x000ea20000300800 */
[----:B------:R0:W-:Y:S01]  /*8ee30*/  STL.64 [R1+0x51b0], R6 ;  /* 0x0051b00601007387 */ /* 0x0001e20000100a00 */
[----:B------:R-:W4:Y:S02]  /*8ee40*/  LDL.LU R12, [R1+0x70] ;  /* 0x00007000010c7983 */ /* 0x000f240000300800 */
[----:B------:R-:W4:Y:S02]  /*8ee50*/  LDL.LU R13, [R1+0x74] ;  /* 0x00007400010d7983 */ /* 0x000f240000300800 */
[----:B------:R-:W2:Y:S01]  /*8ee60*/  LDL.LU R14, [R1+0x78] ;  /* 0x00007800010e7983 */ /* 0x000ea20000300800 */
[----:B------:R-:W2:Y:S01]  /*8ee70*/  LDL.LU R15, [R1+0x7c] ;  /* 0x00007c00010f7983 */ /* 0x000ea20000300800 */
[----:B------:R-:W4:Y:S01]  /*8ee80*/  LDL.LU R24, [R1+0x130] ;  /* 0x0001300001187983 */ /* 0x000f220000300800 */
[----:B------:R-:W-:Y:S01]  /*8ee90*/  MOV R21, R26 ;  /* 0x0000001a00157202 */ /* 0x000fe20000000f00 */
[----:B------:R-:W4:Y:S02]  /*8eea0*/  LDL.LU R25, [R1+0x134] ;  /* 0x0001340001197983 */ /* 0x000f240000300800 */
[----:B------:R-:W-:Y:S01]  /*8eeb0*/  IMAD.MOV.U32 R20, RZ, RZ, R27 ;  /* 0x000000ffff147224 */ /* 0x000fe200078e001b */
[----:B------:R-:W4:Y:S01]  /*8eec0*/  LDL.LU R26, [R1+0x138] ;  /* 0x00013800011a7983 */ /* 0x000f220000300800 */
[----:B------:R-:W4:Y:S01]  /*8eed0*/  LDL.LU R27, [R1+0x13c] ;  /* 0x00013c00011b7983 */ /* 0x000f220000300800 */
[----:B0-----:R-:W-:Y:S01]  /*8eee0*/  MOV R6, R3 ;  /* 0x0000000300067202 */ /* 0x001fe20000000f00 */
[----:B------:R-:W-:Y:S01]  /*8eef0*/  IMAD.MOV.U32 R7, RZ, RZ, R29 ;  /* 0x000000ffff077224 */ /* 0x000fe200078e001d */
[----:B------:R-:W4:Y:S04]  /*8ef00*/  LDL.LU R3, [R1+0x5200] ;  /* 0x0052000001037983 */ /* 0x000f280000300800 */
[----:B------:R-:W-:Y:S01]  /*8ef10*/  STL.64 [R1+0x51d8], R6 ;  /* 0x0051d80601007387 */ /* 0x000fe20000100a00 */
[----:B---3--:R0:W-:Y:S03]  /*8ef20*/  STL.64 [R1+0x51d0], R4 ;  /* 0x0051d00401007387 */ /* 0x0081e60000100a00 */
[----:B0-----:R-:W3:Y:S01]  /*8ef30*/  LDL.LU R4, [R1+0x100] ;  /* 0x0001000001047983 */ /* 0x001ee20000300800 */
        /* <DEDUP_REMOVED lines=20> */
[----:B------:R-:W2:Y:S02]  /*8f080*/  LDL.LU.64 R16, [R1+0x51f0] ;  /* 0x0051f00001107983 */ /* 0x000ea40000300a00 */
[----:B------:R0:W-:Y:S02]  /*8f090*/  STL.64 [R1+0x5178], R22 ;  /* 0x0051781601007387 */ /* 0x0001e40000100a00 */
[----:B0-----:R-:W-:Y:S02]  /*8f0a0*/  MOV R22, R21 ;  /* 0x0000001500167202 */ /* 0x001fe40000000f00 */
[----:B------:R-:W-:-:S05]  /*8f0b0*/  MOV R23, R20 ;  /* 0x0000001400177202 */ /* 0x000fca0000000f00 */
[----:B------:R0:W-:Y:S01]  /*8f0c0*/  STL.64 [R1+0x5190], R22 ;  /* 0x0051901601007387 */ /* 0x0001e20000100a00 */
[----:B------:R-:W2:Y:S02]  /*8f0d0*/  LDL.LU R20, [R1+0xb0] ;  /* 0x0000b00001147983 */ /* 0x000ea40000300800 */
[----:B------:R-:W2:Y:S01]  /*8f0e0*/  LDL.LU R21, [R1+0xb4] ;  /* 0x0000b40001157983 */ /* 0x000ea20000300800 */
[----:B0-----:R-:W2:Y:S01]  /*8f0f0*/  LDL.LU R22, [R1+0xb8] ;  /* 0x0000b80001167983 */ /* 0x001ea20000300800 */
[----:B------:R-:W2:Y:S01]  /*8f100*/  LDL.LU R23, [R1+0xbc] ;  /* 0x0000bc0001177983 */ /* 0x000ea20000300800 */
[----:B----4-:R-:W-:Y:S02]  /*8f110*/  HMMA.16816.F32 R8, R8, R18, R24 ;  /* 0x000000120808723c */ /* 0x010fe40000001818 */
[----:B------:R-:W3:Y:S01]  /*8f120*/  LDL.LU.64 R26, [R1+0x51e8] ;  /* 0x0051e800011a7983 */ /* 0x000ee20000300a00 */
[----:B------:R-:W3:Y:S11]  /*8f130*/  LDL.LU.64 R24, [R1+0x51e0] ;  /* 0x0051e00001187983 */ /* 0x000ef60000300a00 */
[----:B------:R-:W-:Y:S09]  /*8f140*/  @!UPT UIADD3 URZ, URZ, URZ, URZ ;  /* 0x0000003f3f3ff290 */ /* 0x000ff2000fffe03f */
[----:B------:R-:W-:Y:S01]  /*8f150*/  STL.64 [R1+0x840], R8 ;  /* 0x0008400801007387 */ /* 0x000fe20000100a00 */
[----:B------:R-:W-:Y:S02]  /*8f160*/  STL.64 [R1+0x848], R10 ;  /* 0x0008480a01007387 */ /* 0x000fe40000100a00 */
[----:B------:R2:W-:Y:S02]  /*8f170*/  STL.64 [R1+0x5170], R18 ;  /* 0x0051701201007387 */ /* 0x0005e40000100a00 */
[----:B--2---:R-:W-:Y:S02]  /*8f180*/  MOV R18, R17 ;  /* 0x0000001100127202 */ /* 0x004fe40000000f00 */
[----:B------:R-:W-:-:S07]  /*8f190*/  MOV R19, R16 ;  /* 0x0000001000137202 */ /* 0x000fce0000000f00 */
[----:B---3--:R-:W-:Y:S01]  /*8f1a0*/  HMMA.16816.F32 R16, R24, R18, R4 ;  /* 0x000000121810723c */ /* 0x008fe20000001804 */
[----:B------:R-:W2:Y:S01]  /*8f1b0*/  LDL.LU.64 R6, [R1+0x51d8] ;  /* 0x0051d80001067983 */ /* 0x000ea20000300a00 */
[----:B------:R-:W3:Y:S11]  /*8f1c0*/  LDL.LU.64 R4, [R1+0x51d0] ;  /* 0x0051d00001047983 */ /* 0x000ef60000300a00 */
[----:B------:R-:W-:Y:S10]  /*8f1d0*/  @!UPT UIADD3 URZ, URZ, URZ, URZ ;  /* 0x0000003f3f3ff290 */ /* 0x000ff4000fffe03f */
[----:B------:R3:W-:Y:S01]  /*8f1e0*/  STL.64 [R1+0x820], R16 ;  /* 0x0008201001007387 */ /* 0x0007e20000100a00 */
[----:B------:R0:W-:Y:S02]  /*8f1f0*/  STL.64 [R1+0x828], R18 ;  /* 0x0008281201007387 */ /* 0x0001e40000100a00 */
[----:B---3--:R-:W-:Y:S02]  /*8f200*/  IMAD.MOV.U32 R16, RZ, RZ, R4 ;  /* 0x000000ffff107224 */ /* 0x008fe400078e0004 */
[----:B------:R-:W3:Y:S01]  /*8f210*/  LDL.LU R4, [R1+0x51c8] ;  /* 0x0051c80001047983 */ /* 0x000ee20000300800 */
[----:B------:R-:W4:Y:S02]  /*8f220*/  LDL.LU R17, [R1+0xd4] ;  /* 0x0000d40001117983 */ /* 0x000f240000300800 */
[----:B0-----:R-:W2:Y:S01]  /*8f230*/  LDL.LU R18, [R1+0xd8] ;  /* 0x0000d80001127983 */ /* 0x001ea20000300800 */
[----:B------:R-:W0:Y:S01]  /*8f240*/  S2R R29, SR_TID.X ;  /* 0x00000000001d7919 */ /* 0x000e220000002100 */
[----:B------:R-:W-:-:S02]  /*8f250*/  MOV R19, R5 ;  /* 0x0000000500137202 */ /* 0x000fc40000000f00 */
[----:B------:R-:W1:Y:S02]  /*8f260*/  S2R R5, SR_TID.X ;  /* 0x0000000000057919 */ /* 0x000e640000002100 */
[----:B------:R-:W-:Y:S01]  /*8f270*/  IMAD.MOV.U32 R11, RZ, RZ, R2 ;  /* 0x000000ffff0b7224 */ /* 0x000fe200078e0002 */
[----:B0-----:R-:W-:-:S04]  /*8f280*/  LOP3.LUT R29, R29, 0x7, RZ, 0xc0, !PT ;  /* 0x000000071d1d7812 */ /* 0x001fc800078ec0ff */
[----:B------:R-:W-:Y:S01]  /*8f290*/  SHF.L.U32 R2, R29, 0x4, RZ ;  /* 0x000000041d027819 */ /* 0x000fe200000006ff */
[----:B--2---:R-:W-:Y:S01]  /*8f2a0*/  STL.64 [R1+0x5188], R18 ;  /* 0x0051881201007387 */ /* 0x004fe20000100a00 */
[----:B----4-:R3:W-:Y:S02]  /*8f2b0*/  STL.64 [R1+0x5180], R16 ;  /* 0x0051801001007387 */ /* 0x0107e40000100a00 */
[----:B---3--:R-:W-:Y:S01]  /*8f2c0*/  MOV R17, R4 ;  /* 0x0000000400117202 */ /* 0x008fe20000000f00 */
[----:B-1----:R-:W-:Y:S01]  /*8f2d0*/  SHF.L.U32 R4, R5, 0x8, RZ ;  /* 0x0000000805047819 */ /* 0x002fe200000006ff */
[----:B------:R-:W2:Y:S01]  /*8f2e0*/  LDL.LU R16, [R1+0xa0] ;  /* 0x0000a00001107983 */ /* 0x000ea20000300800 */
[----:B------:R-:W2:Y:S02]  /*8f2f0*/  LDL.LU R18, [R1+0xa8] ;  /* 0x0000a80001127983 */ /* 0x000ea40000300800 */
[----:B------:R-:W2:Y:S01]  /*8f300*/  LDL.LU R19, [R1+0xac] ;  /* 0x0000ac0001137983 */ /* 0x000ea20000300800 */
[----:B------:R-:W-:-:S04]  /*8f310*/  LOP3.LUT R2, R2, 0xf00, R4, 0xf8, !PT ;  /* 0x00000f0002027812 */ /* 0x000fc800078ef804 */
[----:B------:R-:W-:Y:S02]  /*8f320*/  LOP3.LUT R2, R2, 0x10, R5, 0x78, !PT ;  /* 0x0000001002027812 */ /* 0x000fe400078e7805 */
[C---:B------:R-:W-:Y:S01]  /*8f330*/  HMMA.16816.F32 R4, R24.reuse, R6, R12 ;  /* 0x000000061804723c */ /* 0x040fe2000000180c */
[----:B------:R-:W3:Y:S01]  /*8f340*/  LDL.LU.64 R14, [R1+0x51c0] ;  /* 0x0051c000010e7983 */ /* 0x000ee20000300a00 */
[----:B------:R-:W3:Y:S11]  /*8f350*/  LDL.LU.64 R12, [R1+0x51b8] ;  /* 0x0051b800010c7983 */ /* 0x000ef60000300a00 */
[----:B------:R-:W-:Y:S10]  /*8f360*/  @!UPT UIADD3 URZ, URZ, URZ, URZ ;  /* 0x0000003f3f3ff290 */ /* 0x000ff4000fffe03f */
[----:B------:R-:W-:Y:S01]  /*8f370*/  STL.64 [R1+0x800], R4 ;  /* 0x0008000401007387 */ /* 0x000fe20000100a00 */
[----:B------:R0:W-:Y:S03]  /*8f380*/  STL.64 [R1+0x808], R6 ;  /* 0x0008080601007387 */ /* 0x0001e60000100a00 */
[----:B0-----:R-:W3:Y:S02]  /*8f390*/  LDL.LU.64 R6, [R1+0x51b0] ;  /* 0x0051b00001067983 */ /* 0x001ee40000300a00 */
[----:B---3--:R-:W-:Y:S02]  /*8f3a0*/  HMMA.16816.F32 R4, R24, R6, R12 ;  /* 0x000000061804723c */ /* 0x008fe4000000180c */
[----:B------:R-:W3:Y:S01]  /*8f3b0*/  LDL.LU.64 R14, [R1+0x51a8] ;  /* 0x0051a800010e7983 */ /* 0x000ee20000300a00 */
[----:B------:R-:W3:Y:S11]  /*8f3c0*/  LDL.LU.64 R12, [R1+0x51a0] ;  /* 0x0051a000010c7983 */ /* 0x000ef60000300a00 */
[----:B------:R-:W-:Y:S09]  /*8f3d0*/  @!UPT UIADD3 URZ, URZ, URZ, URZ ;  /* 0x0000003f3f3ff290 */ /* 0x000ff2000fffe03f */
[----:B------:R-:W-:Y:S01]  /*8f3e0*/  STL.64 [R1+0x7d0], R4 ;  /* 0x0007d00401007387 */ /* 0x000fe20000100a00 */
[----:B------:R0:W-:Y:S03]  /*8f3f0*/  STL.64 [R1+0x7d8], R6 ;  /* 0x0007d80601007387 */ /* 0x0001e60000100a00 */
[----:B0-----:R-:W3:Y:S01]  /*8f400*/  LDL.LU.64 R6, [R1+0x5198] ;  /* 0x0051980001067983 */ /* 0x001ee20000300a00 */
[----:B------:R-:W-:Y:S02]  /*8f410*/  LOP3.LUT R2, R2, 0x40, RZ, 0x3c, !PT ;  /* 0x0000004002027812 */ /* 0x000fe400078e3cff */
[----:B------:R-:W-:-:S07]  /*8f420*/  MOV R10, R28 ;  /* 0x0000001c000a7202 */ /* 0x000fce0000000f00 */
[C---:B------:R-:W-:Y:S08]  /*8f430*/  HMMA.16816.F32 R8, R24.reuse, R10, R20 ;  /* 0x0000000a1808723c */ /* 0x040ff00000001814 */
[C---:B---3--:R-:W-:Y:S01]  /*8f440*/  HMMA.16816.F32 R12, R24.reuse, R6, R12 ;  /* 0x00000006180c723c */ /* 0x048fe2000000180c */
[----:B------:R-:W0:Y:S04]  /*8f450*/  LDSM.16.M88.4 R4, [R2+0x60000] ;  /* 0x060000000204783b */ /* 0x000e280000000200 */
[----:B0-----:R-:W-:Y:S11]  /*8f460*/  STL.64 [R1+0x5168], R6 ;  /* 0x0051680601007387 */ /* 0x001ff60000100a00 */
[----:B------:R-:W-:Y:S07]  /*8f470*/  @!UPT UIADD3 URZ, URZ, URZ, URZ ;  /* 0x0000003f3f3ff290 */ /* 0x000fee000fffe03f */
[----:B------:R-:W-:Y:S02]  /*8f480*/  STL.64 [R1+0x7a0], R12 ;  /* 0x0007a00c01007387 */ /* 0x000fe40000100a00 */
[----:B------:R-:W-:Y:S02]  /*8f490*/  STL.64 [R1+0x7a8], R14 ;  /* 0x0007a80e01007387 */ /* 0x000fe40000100a00 */
[----:B------:R0:W-:Y:S01]  /*8f4a0*/  STL.64 [R1+0x5160], R4 ;  /* 0x0051600401007387 */ /* 0x0001e20000100a00 */
[----:B------:R-:W1:Y:S04]  /*8f4b0*/  LDSM.16.M88.4 R12, [R0+0x40000] ;  /* 0x04000000000c783b */ /* 0x000e680000000200 */
[----:B0-----:R-:W3:Y:S01]  /*8f4c0*/  LDL.LU R4, [R1+0x90] ;  /* 0x0000900001047983 */ /* 0x001ee20000300800 */
[----:B------:R-:W3:Y:S02]  /*8f4d0*/  LDL.LU R5, [R1+0x94] ;  /* 0x0000940001057983 */ /* 0x000ee40000300800 */
[----:B------:R-:W3:Y:S02]  /*8f4e0*/  LDL.LU R6, [R1+0x98] ;  /* 0x0000980001067983 */ /* 0x000ee40000300800 */
[----:B------:R-:W3:Y:S01]  /*8f4f0*/  LDL.LU R7, [R1+0x9c] ;  /* 0x00009c0001077983 */ /* 0x000ee20000300800 */
[----:B------:R-:W2:Y:S01]  /*8f500*/  LDL.LU.64 R22, [R1+0x5190] ;  /* 0x0051900001167983 */ /* 0x000ea20000300a00 */
[----:B------:R-:W-:Y:S02]  /*8f510*/  STL.64 [R1+0x780], R8 ;  /* 0x0007800801007387 */ /* 0x000fe40000100a00 */
[----:B------:R-:W-:Y:S02]  /*8f520*/  STL.64 [R1+0x788], R10 ;  /* 0x0007880a01007387 */ /* 0x000fe40000100a00 */
[----:B------:R-:W-:Y:S01]  /*8f530*/  LDSM.16.M88.4 R8, [R0+0x44000] ;  /* 0x044000000008783b */ /* 0x000fe20000000200 */
[C---:B--2---:R-:W-:Y:S03]  /*8f540*/  HMMA.16816.F32 R20, R24.reuse, R22, R16 ;  /* 0x000000161814723c */ /* 0x044fe60000001810 */
[----:B------:R-:W2:Y:S01]  /*8f550*/  LDL.LU.64 R18, [R1+0x5188] ;  /* 0x0051880001127983 */ /* 0x000ea20000300a00 */
[----:B------:R-:W2:Y:S02]  /*8f560*/  LDL.LU.64 R16, [R1+0x5180] ;  /* 0x0051800001107983 */ /* 0x000ea40000300a00 */
[----:B-1----:R-:W-:Y:S02]  /*8f570*/  STL.64 [R1+0x80], R12 ;  /* 0x0000800c01007387 */ /* 0x002fe40000100a00 */
[----:B------:R-:W-:Y:S11]  /*8f580*/  STL.64 [R1+0x88], R14 ;  /* 0x0000880e01007387 */ /* 0x000ff60000100a00 */
[----:B------:R-:W-:Y:S04]  /*8f590*/  @!UPT UIADD3 URZ, URZ, URZ, URZ ;  /* 0x0000003f3f3ff290 */ /* 0x000fe8000fffe03f */
[----:B------:R-:W-:Y:S01]  /*8f5a0*/  STL.64 [R1+0x770], R20 ;  /* 0x0007701401007387 */ /* 0x000fe20000100a00 */
[----:B------:R-:W-:Y:S02]  /*8f5b0*/  STL.64 [R1+0x778], R22 ;  /* 0x0007781601007387 */ /* 0x000fe40000100a00 */
[----:B------:R-:W0:Y:S02]  /*8f5c0*/  LDSM.16.M88.4 R20, [R0+0x48000] ;  /* 0x048000000014783b */ /* 0x000e240000000200 */
[----:B0-----:R-:W-:Y:S02]  /*8f5d0*/  STL.64 [R1+0x50], R20 ;  /* 0x0000501401007387 */ /* 0x001fe40000100a00 */
[----:B------:R-:W-:Y:S02]  /*8f5e0*/  STL.64 [R1+0x58], R22 ;  /* 0x0000581601007387 */ /* 0x000fe40000100a00 */
[----:B------:R-:W0:Y:S02]  /*8f5f0*/  LDSM.16.M88.4 R20, [R0+0x4c000] ;  /* 0x04c000000014783b */ /* 0x000e240000000200 */
[----:B0-----:R-:W-:Y:S02]  /*8f600*/  STL.64 [R1+0x40], R20 ;  /* 0x0000401401007387 */ /* 0x001fe40000100a00 */
[----:B------:R0:W-:Y:S02]  /*8f610*/  STL.64 [R1+0x48], R22 ;  /* 0x0000481601007387 */ /* 0x0001e40000100a00 */
[----:B0-----:R-:W2:Y:S01]  /*8f620*/  LDL.LU.64 R22, [R1+0x5178] ;  /* 0x0051780001167983 */ /* 0x001ea20000300a00 */
[----:B------:R-:W-:Y:S02]  /*8f630*/  STL.64 [R1+0x70], R8 ;  /* 0x0000700801007387 */ /* 0x000fe40000100a00 */
[----:B------:R-:W-:Y:S02]  /*8f640*/  STL.64 [R1+0x78], R10 ;  /* 0x0000780a01007387 */ /* 0x000fe40000100a00 */
[----:B------:R0:W-:Y:S02]  /*8f650*/  STL.64 [R1+0x5158], R8 ;  /* 0x0051580801007387 */ /* 0x0001e40000100a00 */
[----:B------:R-:W-:Y:S01]  /*8f660*/  IMAD.MOV.U32 R15, RZ, RZ, R20 ;  /* 0x000000ffff0f7224 */ /* 0x000fe200078e0014 */
[----:B------:R-:W-:Y:S01]  /*8f670*/  MOV R14, R21 ;  /* 0x00000015000e7202 */ /* 0x000fe20000000f00 */
[----:B0-----:R-:W4:Y:S01]  /*8f680*/  LDL.LU R8, [R1+0xc0] ;  /* 0x0000c00001087983 */ /* 0x001f220000300800 */
[----:B------:R-:W4:Y:S02]  /*8f690*/  LDL.LU R9, [R1+0xc4] ;  /* 0x0000c40001097983 */ /* 0x000f240000300800 */
[----:B------:R-:W4:Y:S02]  /*8f6a0*/  LDL.LU R10, [R1+0xc8] ;  /* 0x0000c800010a7983 */ /* 0x000f240000300800 */
[----:B------:R-:W4:Y:S01]  /*8f6b0*/  LDL.LU R11, [R1+0xcc] ;  /* 0x0000cc00010b7983 */ /* 0x000f220000300800 */
[C---:B--2---:R-:W-:Y:S01]  /*8f6c0*/  HMMA.16816.F32 R20, R24.reuse, R22, R16 ;  /* 0x000000161814723c */ /* 0x044fe20000001810 */
[----:B------:R-:W3:Y:S11]  /*8f6d0*/  LDL.LU.64 R18, [R1+0x5170] ;  /* 0x0051700001127983 */ /* 0x000ef60000300a00 */
[----:B------:R-:W-:Y:S11]  /*8f6e0*/  @!UPT UIADD3 URZ, URZ, URZ, URZ ;  /* 0x0000003f3f3ff290 */ /* 0x000ff6000fffe03f */
[----:B------:R-:W-:Y:S01]  /*8f6f0*/  STL.64 [R1+0x760], R20 ;  /* 0x0007601401007387 */ /* 0x000fe20000100a00 */
[----:B------:R-:W-:Y:S02]  /*8f700*/  STL.64 [R1+0x768], R22 ;  /* 0x0007681601007387 */ /* 0x000fe40000100a00 */
[----:B------:R-:W0:Y:S01]  /*8f710*/  LDSM.16.M88.4 R20, [R0+0x50000] ;  /* 0x050000000014783b */ /* 0x000e220000000200 */
[----:B---3--:R-:W-:Y:S01]  /*8f720*/  HMMA.16816.F32 R16, R24, R18, R4 ;  /* 0x000000121810723c */ /* 0x008fe20000001804 */
[----:B------:R-:W4:Y:S02]  /*8f730*/  LDL.LU.64 R6, [R1+0x5168] ;  /* 0x0051680001067983 */ /* 0x000f240000300a00 */
[----:B------:R-:W4:Y:S04]  /*8f740*/  LDL.LU.64 R4, [R1+0x5160] ;  /* 0x0051600001047983 */ /* 0x000f280000300a00 */
[----:B------:R-:W-:-:S02]  /*8f750*/  MOV R24, R15 ;  /* 0x0000000f00187202 */ /* 0x000fc40000000f00 */
[----:B------:R-:W-:Y:S11]  /*8f760*/  MOV R25, R14 ;  /* 0x0000000e00197202 */ /* 0x000ff60000000f00 */
[----:B------:R-:W-:Y:S03]  /*8f770*/  @!UPT UIADD3 URZ, URZ, URZ, URZ ;  /* 0x0000003f3f3ff290 */ /* 0x000fe6000fffe03f */
[----:B------:R-:W-:Y:S01]  /*8f780*/  STL.64 [R1+0x720], R16 ;  /* 0x0007201001007387 */ /* 0x000fe20000100a00 */
[----:B------:R-:W-:Y:S02]  /*8f790*/  STL.64 [R1+0x728], R18 ;  /* 0x0007281201007387 */ /* 0x000fe40000100a00 */
[----:B------:R1:W-:Y:S02]  /*8f7a0*/  STL.64 [R1+0x5138], R24 ;  /* 0x0051381801007387 */ /* 0x0003e40000100a00 */
[----:B------:R-:W2:Y:S01]  /*8f7b0*/  LDSM.16.M88.4 R16, [R0+0x54000] ;  /* 0x054000000010783b */ /* 0x000ea20000000200 */
[----:B-1----:R-:W3:Y:S01]  /*8f7c0*/  LDL.64 R24, [R1+0x50] ;  /* 0x0000500001187983 */ /* 0x002ee20000100a00 */
[C---:B----4-:R-:W-:Y:S03]  /*8f7d0*/  HMMA.16816.F32 R8, R4.reuse, R12, R8 ;  /* 0x0000000c0408723c */ /* 0x050fe60000001808 */
[----:B---3--:R1:W-:Y:S04]  /*8f7e0*/  STL.64 [R1+0x5150], R24 ;  /* 0x0051501801007387 */ /* 0x0083e80000100a00 */
[----:B-1----:R-:W3:Y:S01]  /*8f7f0*/  LDL.LU R24, [R1+0xf0] ;  /* 0x0000f00001187983 */ /* 0x002ee20000300800 */
[----:B------:R-:W3:Y:S02]  /*8f800*/  LDL.LU R25, [R1+0xf4] ;  /* 0x0000f40001197983 */ /* 0x000ee40000300800 */
[----:B------:R-:W3:Y:S02]  /*8f810*/  LDL.LU R26, [R1+0xf8] ;  /* 0x0000f800011a7983 */ /* 0x000ee40000300800 */
[----:B------:R-:W3:Y:S11]  /*8f820*/  LDL.LU R27, [R1+0xfc] ;  /* 0x0000fc00011b7983 */ /* 0x000ef60000300800 */
[----:B------:R1:W-:Y:S01]  /*8f830*/  STL.64 [R1+0x710], R8 ;  /* 0x0007100801007387 */ /* 0x0003e20000100a00 */
[----:B------:R-:W-:Y:S03]  /*8f840*/  STL.64 [R1+0x718], R10 ;  /* 0x0007180a01007387 */ /* 0x000fe60000100a00 */
[----:B-1----:R-:W3:Y:S01]  /*8f850*/  LDL.LU.64 R8, [R1+0x5158] ;  /* 0x0051580001087983 */ /* 0x002ee20000300a00 */
[----:B0-----:R-:W-:Y:S02]  /*8f860*/  STL.64 [R1+0x20], R20 ;  /* 0x0000201401007387 */ /* 0x001fe40000100a00 */
[----:B------:R-:W-:Y:S02]  /*8f870*/  STL.64 [R1+0x28], R22 ;  /* 0x0000281601007387 */ /* 0x000fe40000100a00 */
[----:B------:R0:W-:Y:S02]  /*8f880*/  STL.64 [R1+0x5130], R20 ;  /* 0x0051301401007387 */ /* 0x0001e40000100a00 */
[----:B0-----:R-:W4:Y:S01]  /*8f890*/  LDL.LU R20, [R1+0x110] ;  /* 0x0001100001147983 */ /* 0x001f220000300800 */
[----:B------:R-:W4:Y:S02]  /*8f8a0*/  LDL.LU R21, [R1+0x114] ;  /* 0x0001140001157983 */ /* 0x000f240000300800 */
[----:B------:R-:W2:Y:S02]  /*8f8b0*/  LDL.LU R22, [R1+0x118] ;  /* 0x0001180001167983 */ /* 0x000ea40000300800 */
[----:B------:R-:W2:Y:S01]  /*8f8c0*/  LDL.LU R23, [R1+0x11c] ;  /* 0x00011c0001177983 */ /* 0x000ea20000300800 */
[----:B---3--:R-:W-:Y:S01]  /*8f8d0*/  HMMA.16816.F32 R24, R4, R8, R24 ;  /* 0x000000080418723c */ /* 0x008fe20000001818 */
[----:B--2---:R-:W-:Y:S01]  /*8f8e0*/  STL.64 [R1+0x5148], R22 ;  /* 0x0051481601007387 */ /* 0x004fe20000100a00 */
[----:B----4-:R0:W-:Y:S03]  /*8f8f0*/  STL.64 [R1+0x5140], R20 ;  /* 0x0051401401007387 */ /* 0x0101e60000100a00 */
[----:B0-----:R-:W2:Y:S01]  /*8f900*/  LDL.LU R20, [R1+0x120] ;  /* 0x0001200001147983 */ /* 0x001ea20000300800 */
[----:B------:R-:W2:Y:S02]  /*8f910*/  LDL.LU R21, [R1+0x124] ;  /* 0x0001240001157983 */ /* 0x000ea40000300800 */
[----:B------:R-:W2:Y:S02]  /*8f920*/  LDL.LU R22, [R1+0x128] ;  /* 0x0001280001167983 */ /* 0x000ea40000300800 */
[----:B------:R-:W2:Y:S01]  /*8f930*/  LDL.LU R23, [R1+0x12c] ;  /* 0x00012c0001177983 */ /* 0x000ea20000300800 */
[----:B------:R-:W-:Y:S01]  /*8f940*/  STL.64 [R1+0x10], R16 ;  /* 0x0000101001007387 */ /* 0x000fe20000100a00 */
[----:B------:R-:W-:Y:S11]  /*8f950*/  STL.64 [R1+0x18], R18 ;  /* 0x0000181201007387 */ /* 0x000ff60000100a00 */
[----:B------:R0:W-:Y:S02]  /*8f960*/  STL.64 [R1+0x700], R24 ;  /* 0x0007001801007387 */ /* 0x0001e40000100a00 */
[----:B------:R-:W-:Y:S01]  /*8f970*/  STL.64 [R1+0x708], R26 ;  /* 0x0007081a01007387 */ /* 0x000fe20000100a00 */
[----:B0-----:R-:W2:Y:S01]  /*8f980*/  LDL.LU.64 R24, [R1+0x5150] ;  /* 0x0051500001187983 */ /* 0x001ea20000300a00 */
[----:B------:R-:W-:-:S02]  /*8f990*/  MOV R19, R8 ;  /* 0x0000000800137202 */ /* 0x000fc40000000f00 */
[----:B------:R-:W-:Y:S01]  /*8f9a0*/  MOV R18, R9 ;  /* 0x0000000900127202 */ /* 0x000fe20000000f00 */
[----:B------:R-:W-:Y:S01]  /*8f9b0*/  IMAD.MOV.U32 R29, RZ, RZ, R12 ;  /* 0x000000ffff1d7224 */ /* 0x000fe200078e000c */
[----:B------:R-:W-:Y:S01]  /*8f9c0*/  MOV R28, R13 ;  /* 0x0000000d001c7202 */ /* 0x000fe20000000f00 */
[----:B------:R-:W0:Y:S04]  /*8f9d0*/  LDSM.16.M88.4 R8, [R0+0x5c000] ;  /* 0x05c000000008783b */ /* 0x000e280000000200 */
[----:B------:R-:W1:Y:S04]  /*8f9e0*/  LDSM.16.M88.4 R12, [R0+0x58000] ;  /* 0x05800000000c783b */ /* 0x000e680000000200 */
[----:B------:R-:W-:Y:S01]  /*8f9f0*/  STL.64 [R1+0x5128], R18 ;  /* 0x0051281201007387 */ /* 0x000fe20000100a00 */
[----:B------:R3:W-:Y:S03]  /*8fa00*/  STL.64 [R1+0x5120], R16 ;  /* 0x0051201001007387 */ /* 0x0007e60000100a00 */
[----:B---3--:R-:W3:Y:S01]  /*8fa10*/  LDL.LU R16, [R1+0x140] ;  /* 0x0001400001107983 */ /* 0x008ee20000300800 */
[----:B------:R-:W3:Y:S02]  /*8fa20*/  LDL.LU R17, [R1+0x144] ;  /* 0x0001440001117983 */ /* 0x000ee40000300800 */
[----:B------:R-:W3:Y:S02]  /*8fa30*/  LDL.LU R18, [R1+0x148] ;  /* 0x0001480001127983 */ /* 0x000ee40000300800 */
[----:B------:R-:W3:Y:S01]  /*8fa40*/  LDL.LU R19, [R1+0x14c] ;  /* 0x00014c0001137983 */ /* 0x000ee20000300800 */
[----:B0-----:R-:W-:Y:S01]  /*8fa50*/  STL [R1+0x501c], R10 ;  /* 0x00501c0a01007387 */ /* 0x001fe20000100800 */
[----:B-1----:R-:W-:Y:S02]  /*8fa60*/  STL.64 [R1], R12 ;  /* 0x0000000c01007387 */ /* 0x002fe40000100a00 */
[----:B------:R-:W-:Y:S02]  /*8fa70*/  STL.64 [R1+0x8], R14 ;  /* 0x0000080e01007387 */ /* 0x000fe40000100a00 */
[----:B------:R0:W-:Y:S02]  /*8fa80*/  STL.64 [R1+0x5118], R12 ;  /* 0x0051180c01007387 */ /* 0x0001e40000100a00 */
[----:B0-----:R-:W4:Y:S01]  /*8fa90*/  LDL.LU R12, [R1+0x150] ;  /* 0x00015000010c7983 */ /* 0x001f220000300800 */
[----:B------:R-:W4:Y:S02]  /*8faa0*/  LDL.LU R13, [R1+0x154] ;  /* 0x00015400010d7983 */ /* 0x000f240000300800 */
[----:B------:R-:W4:Y:S02]  /*8fab0*/  LDL.LU R14, [R1+0x158] ;  /* 0x00015800010e7983 */ /* 0x000f240000300800 */
[----:B------:R-:W4:Y:S01]  /*8fac0*/  LDL.LU R15, [R1+0x15c] ;  /* 0x00015c00010f7983 */ /* 0x000f220000300800 */
        /* <DEDUP_REMOVED lines=10> */
[C---:B--2---:R-:W-:Y:S01]  /*8fb70*/  HMMA.16816.F32 R24, R4.reuse, R24, R20 ;  /* 0x000000180418723c */ /* 0x044fe20000001814 */
[----:B------:R-:W3:Y:S11]  /*8fb80*/  LDL.LU.64 R20, [R1+0x5130] ;  /* 0x0051300001147983 */ /* 0x000ef60000300a00 */
[----:B------:R-:W-:Y:S11]  /*8fb90*/  @!UPT UIADD3 URZ, URZ, URZ, URZ ;  /* 0x0000003f3f3ff290 */ /* 0x000ff6000fffe03f */
[----:B------:R-:W-:Y:S01]  /*8fba0*/  STL.64 [R1+0x550], R24 ;  /* 0x0005501801007387 */ /* 0x000fe20000100a00 */
[----:B------:R-:W-:Y:S02]  /*8fbb0*/  STL.64 [R1+0x558], R26 ;  /* 0x0005581a01007387 */ /* 0x000fe40000100a00 */
[----:B------:R-:W0:Y:S02]  /*8fbc0*/  LDSM.16.M88.4 R24, [R2+0x61000] ;  /* 0x061000000218783b */ /* 0x000e240000000200 */
[----:B0-----:R-:W-:Y:S02]  /*8fbd0*/  STL.64 [R1+0x50f8], R26 ;  /* 0x0050f81a01007387 */ /* 0x001fe40000100a00 */
[----:B------:R0:W-:Y:S02]  /*8fbe0*/  STL.64 [R1+0x50f0], R24 ;  /* 0x0050f01801007387 */ /* 0x0001e40000100a00 */
[----:B0-----:R-:W2:Y:S01]  /*8fbf0*/  LDL.LU R24, [R1+0x170] ;  /* 0x0001700001187983 */ /* 0x001ea20000300800 */
[----:B------:R-:W2:Y:S02]  /*8fc00*/  LDL.LU R25, [R1+0x174] ;  /* 0x0001740001197983 */ /* 0x000ea40000300800 */
[----:B------:R-:W2:Y:S02]  /*8fc10*/  LDL.LU R26, [R1+0x178] ;  /* 0x00017800011a7983 */ /* 0x000ea40000300800 */
[----:B------:R-:W2:Y:S01]  /*8fc20*/  LDL.LU R27, [R1+0x17c] ;  /* 0x00017c00011b7983 */ /* 0x000ea20000300800 */
[----:B---3--:R-:W-:Y:S01]  /*8fc30*/  HMMA.16816.F32 R20, R4, R20, R16 ;  /* 0x000000140414723c */ /* 0x008fe20000001810 */
[----:B--2---:R-:W-:Y:S01]  /*8fc40*/  STL.64 [R1+0x5110], R26 ;  /* 0x0051101a01007387 */ /* 0x004fe20000100a00 */
[----:B------:R0:W-:Y:S03]  /*8fc50*/  STL.64 [R1+0x5108], R24 ;  /* 0x0051081801007387 */ /* 0x0001e60000100a00 */
[----:B0-----:R-:W2:Y:S01]  /*8fc60*/  LDL.LU R24, [R1+0x180] ;  /* 0x0001800001187983 */ /* 0x001ea20000300800 */
[----:B------:R-:W2:Y:S02]  /*8fc70*/  LDL.LU R25, [R1+0x184] ;  /* 0x0001840001197983 */ /* 0x000ea40000300800 */
[----:B------:R-:W2:Y:S02]  /*8fc80*/  LDL.LU R26, [R1+0x188] ;  /* 0x00018800011a7983 */ /* 0x000ea40000300800 */
[----:B------:R-:W2:Y:S01]  /*8fc90*/  LDL.LU R27, [R1+0x18c] ;  /* 0x00018c00011b7983 */ /* 0x000ea20000300800 */
[----:B------:R-:W3:Y:S01]  /*8fca0*/  LDL.LU.64 R18, [R1+0x5128] ;  /* 0x0051280001127983 */ /* 0x000ee20000300a00 */
[----:B------:R-:W4:Y:S11]  /*8fcb0*/  LDL.LU.64 R16, [R1+0x5120] ;  /* 0x0051200001107983 */ /* 0x000f360000300a00 */
[----:B------:R-:W-:Y:S02]  /*8fcc0*/  STL.64 [R1+0x540], R20 ;  /* 0x0005401401007387 */ /* 0x000fe40000100a00 */
[----:B------:R-:W-:Y:S02]  /*8fcd0*/  STL.64 [R1+0x548], R22 ;  /* 0x0005481601007387 */ /* 0x000fe40000100a00 */
[----:B------:R-:W0:Y:S04]  /*8fce0*/  LDSM.16.M88.4 R20, [R2+0x62000] ;  /* 0x062000000214783b */ /* 0x000e280000000200 */
[----:B0-----:R-:W-:Y:S01]  /*8fcf0*/  STL.64 [R1+0x50a0], R22 ;  /* 0x0050a01601007387 */ /* 0x001fe20000100a00 */
[----:B------:R3:W-:Y:S02]  /*8fd00*/  STL.64 [R1+0x5098], R20 ;  /* 0x0050981401007387 */ /* 0x0007e40000100a00 */
[----:B---3--:R-:W-:-:S02]  /*8fd10*/  MOV R20, R19 ;  /* 0x0000001300147202 */ /* 0x008fc40000000f00 */
[----:B------:R-:W-:Y:S01]  /*8fd20*/  MOV R21, R18 ;  /* 0x0000001200157202 */ /* 0x000fe20000000f00 */
[C---:B----4-:R-:W-:Y:S01]  /*8fd30*/  HMMA.16816.F32 R12, R4.reuse, R16, R12 ;  /* 0x00000010040c723c */ /* 0x050fe2000000180c */
[----:B------:R-:W-:Y:S01]  /*8fd40*/  IMAD.MOV.U32 R22, RZ, RZ, R16 ;  /* 0x000000ffff167224 */ /* 0x000fe200078e0010 */
[----:B------:R-:W-:Y:S02]  /*8fd50*/  MOV R11, R17 ;  /* 0x00000011000b7202 */ /* 0x000fe40000000f00 */
[----:B------:R-:W0:Y:S11]  /*8fd60*/  LDSM.16.M88.4 R16, [R2+0x63000] ;  /* 0x063000000210783b */ /* 0x000e360000000200 */
[----:B------:R-:W-:Y:S08]  /*8fd70*/  @!UPT UIADD3 URZ, URZ, URZ, URZ ;  /* 0x0000003f3f3ff290 */ /* 0x000ff0000fffe03f */
[----:B------:R1:W-:Y:S01]  /*8fd80*/  STL.64 [R1+0x530], R12 ;  /* 0x0005300c01007387 */ /* 0x0003e20000100a00 */
[----:B------:R-:W-:Y:S03]  /*8fd90*/  STL.64 [R1+0x538], R14 ;  /* 0x0005380e01007387 */ /* 0x000fe60000100a00 */
[----:B-1----:R-:W2:Y:S04]  /*8fda0*/  LDL.LU.64 R12, [R1+0x5118] ;  /* 0x00511800010c7983 */ /* 0x002ea80000300a00 */
[----:B0-----:R-:W-:Y:S01]  /*8fdb0*/  STL.64 [R1+0x5028], R18 ;  /* 0x0050281201007387 */ /* 0x001fe20000100a00 */
[----:B------:R0:W-:Y:S03]  /*8fdc0*/  STL.64 [R1+0x5020], R16 ;  /* 0x0050201001007387 */ /* 0x0001e60000100a00 */
[----:B0-----:R-:W3:Y:S01]  /*8fdd0*/  LDL.64 R16, [R1+0x20] ;  /* 0x0000200001107983 */ /* 0x001ee20000100a00 */
[----:B--2---:R-:W-:Y:S03]  /*8fde0*/  HMMA.16816.F32 R12, R4, R12, R24 ;  /* 0x0000000c040c723c */ /* 0x004fe60000001818 */
[----:B---3--:R0:W-:Y:S04]  /*8fdf0*/  STL.64 [R1+0x50d8], R16 ;  /* 0x0050d81001007387 */ /* 0x0081e80000100a00 */
[----:B0-----:R-:W2:Y:S01]  /*8fe00*/  LDL.LU R16, [R1+0xc40] ;  /* 0x000c400001107983 */ /* 0x001ea20000300800 */
[----:B------:R-:W2:Y:S02]  /*8fe10*/  LDL.LU R17, [R1+0xc44] ;  /* 0x000c440001117983 */ /* 0x000ea40000300800 */
[----:B------:R-:W2:Y:S02]  /*8fe20*/  LDL.LU R18, [R1+0xc48] ;  /* 0x000c480001127983 */ /* 0x000ea40000300800 */
[----:B------:R-:W2:Y:S01]  /*8fe30*/  LDL.LU R19, [R1+0xc4c] ;  /* 0x000c4c0001137983 */ /* 0x000ea20000300800 */
[----:B------:R-:W3:Y:S01]  /*8fe40*/  LDL.LU.64 R26, [R1+0x5110] ;  /* 0x00511000011a7983 */ /* 0x000ee20000300a00 */
[----:B------:R-:W3:Y:S09]  /*8fe50*/  LDL.LU.64 R24, [R1+0x5108] ;  /* 0x0051080001187983 */ /* 0x000ef20000300a00 */
[----:B------:R-:W-:Y:S02]  /*8fe60*/  STL.64 [R1+0x510], R12 ;  /* 0x0005100c01007387 */ /* 0x000fe40000100a00 */
[----:B------:R-:W-:Y:S02]  /*8fe70*/  STL.64 [R1+0x518], R14 ;  /* 0x0005180e01007387 */ /* 0x000fe40000100a00 */
[----:B------:R-:W0:Y:S04]  /*8fe80*/  LDSM.16.M88.4 R12, [R2+0x64000] ;  /* 0x06400000020c783b */ /* 0x000e280000000200 */
[----:B0-----:R-:W-:Y:S01]  /*8fe90*/  STL.64 [R1+0x4f88], R14 ;  /* 0x004f880e01007387 */ /* 0x001fe20000100a00 */
[----:B------:R0:W-:Y:S02]  /*8fea0*/  STL.64 [R1+0x4f80], R12 ;  /* 0x004f800c01007387 */ /* 0x0001e40000100a00 */
[----:B0-----:R-:W-:-:S02]  /*8feb0*/  MOV R12, R22 ;  /* 0x00000016000c7202 */ /* 0x001fc40000000f00 */
[----:B------:R-:W-:-:S05]  /*8fec0*/  MOV R13, R11 ;  /* 0x0000000b000d7202 */ /* 0x000fca0000000f00 */
[----:B------:R0:W-:Y:S02]  /*8fed0*/  STL.64 [R1+0x50d0], R12 ;  /* 0x0050d00c01007387 */ /* 0x0001e40000100a00 */
[----:B0-----:R-:W-:Y:S02]  /*8fee0*/  IMAD.MOV.U32 R12, RZ, RZ, R29 ;  /* 0x000000ffff0c7224 */ /* 0x001fe400078e001d */
[----:B------:R-:W4:Y:S01]  /*8fef0*/  LDL.LU R29, [R1+0x5100] ;  /* 0x00510000011d7983 */ /* 0x000f220000300800 */
[----:B---3--:R-:W-:Y:S03]  /*8ff00*/  HMMA.16816.F32 R4, R4, R8, R24 ;  /* 0x000000080404723c */ /* 0x008fe60000001818 */
[----:B------:R-:W3:Y:S01]  /*8ff10*/  LDL.LU.64 R26, [R1+0x50f8] ;  /* 0x0050f800011a7983 */ /* 0x000ee20000300a00 */
[----:B------:R-:W3:Y:S02]  /*8ff20*/  LDL.LU.64 R24, [R1+0x50f0] ;  /* 0x0050f00001187983 */ /* 0x000ee40000300a00 */
[----:B------:R-:W-:Y:S11]  /*8ff30*/  STL.64 [R1+0x50b8], R8 ;  /* 0x0050b80801007387 */ /* 0x000ff60000100a00 */
[----:B------:R-:W-:Y:S06]  /*8ff40*/  @!UPT UIADD3 URZ, URZ, URZ, URZ ;  /* 0x0000003f3f3ff290 */ /* 0x000fec000fffe03f */
[----:B------:R-:W-:Y:S01]  /*8ff50*/  STL.64 [R1+0x480], R4 ;  /* 0x0004800401007387 */ /* 0x000fe20000100a00 */
[----:B------:R-:W-:Y:S02]  /*8ff60*/  STL.64 [R1+0x488], R6 ;  /* 0x0004880601007387 */ /* 0x000fe40000100a00 */
[----:B------:R-:W0:Y:S02]  /*8ff70*/  LDSM.16.M88.4 R4, [R2+0x65000] ;  /* 0x065000000204783b */ /* 0x000e240000000200 */
[----:B0-----:R-:W-:Y:S02]  /*8ff80*/  STL.64 [R1+0x4f08], R6 ;  /* 0x004f080601007387 */ /* 0x001fe40000100a00 */
[----:B------:R0:W-:Y:S02]  /*8ff90*/  STL.64 [R1+0x4f00], R4 ;  /* 0x004f000401007387 */ /* 0x0001e40000100a00 */
[----:B0-----:R-:W3:Y:S01]  /*8ffa0*/  LDL.LU R4, [R1+0xc50] ;  /* 0x000c500001047983 */ /* 0x001ee20000300800 */
[----:B------:R-:W3:Y:S01]  /*8ffb0*/  LDL.LU R5, [R1+0xc54] ;  /* 0x000c540001057983 */ /* 0x000ee20000300800 */
[----:B------:R-:W-:-:S02]  /*8ffc0*/  MOV R13, R28 ;  /* 0x0000001c000d7202 */ /* 0x000fc40000000f00 */
[----:B----4-:R-:W-:Y:S02]  /*8ffd0*/  MOV R6, R29 ;  /* 0x0000001d00067202 */ /* 0x010fe40000000f00 */
[----:B------:R-:W-:-:S07]  /*8ffe0*/  MOV R7, R3 ;  /* 0x0000000300077202 */ /* 0x000fce0000000f00 */
[C---:B---3--:R-:W-:Y:S08]  /*8fff0*/  HMMA.16816.F32 R12, R24.reuse, R12, R4 ;  /* 0x0000000c180c723c */ /* 0x048ff00000001804 */
[----:B--2---:R-:W-:Y:S11]  /*90000*/  HMMA.16816.F32 R4, R24, R20, R16 ;  /* 0x000000141804723c */ /* 0x004ff60000001810 */
[----:B------:R-:W-:Y:S05]  /*90010*/  @!UPT UIADD3 URZ, URZ, URZ, URZ ;  /* 0x0000003f3f3ff290 */ /* 0x000fea000fffe03f */
[----:B------:R-:W-:Y:S01]  /*90020*/  MOV R3, R15 ;  /* 0x0000000f00037202 */ /* 0x000fe20000000f00 */
[----:B------:R-:W-:Y:S01]  /*90030*/  IMAD.MOV.U32 R29, RZ, RZ, R14 ;  /* 0x000000ffff1d7224 */ /* 0x000fe200078e000e */
[----:B------:R-:W-:Y:S03]  /*90040*/  STL.64 [R1+0x470], R12 ;  /* 0x0004700c01007387 */ /* 0x000fe60000100a00 */
[----:B------:R-:W-:Y:S01]  /*90050*/  STL [R1+0x497c], R3 ;  /* 0x00497c0301007387 */ /* 0x000fe20000100800 */
[----:B------:R-:W-:Y:S01]  /*90060*/  STL [R1+0x4978], R29 ;  /* 0x0049781d01007387 */ /* 0x000fe20000100800 */
[----:B------:R-:W2:Y:S02]  /*90070*/  LDL.LU R20, [R1+0x450] ;  /* 0x0004500001147983 */ /* 0x000ea40000300800 */
[----:B------:R0:W-:Y:S02]  /*90080*/  STL.64 [R1+0x460], R4 ;  /* 0x0004600401007387 */ /* 0x0001e40000100a00 */
[----:B------:R1:W-:Y:S01]  /*90090*/  STL.64 [R1+0x468], R6 ;  /* 0x0004680601007387 */ /* 0x0003e20000100a00 */
[----:B------:R-:W2:Y:S01]  /*900a0*/  LDL.LU R21, [R1+0x454] ;  /* 0x0004540001157983 */ /* 0x000ea20000300800 */
[----:B------:R-:W2:Y:S02]  /*900b0*/  LDL.LU R22, [R1+0x458] ;  /* 0x0004580001167983 */ /* 0x000ea40000300800 */
[----:B------:R-:W2:Y:S01]  /*900c0*/  LDL.LU R23, [R1+0x45c] ;  /* 0x00045c0001177983 */ /* 0x000ea20000300800 */
[----:B0-----:R-:W3:Y:S01]  /*900d0*/  LDL.LU R4, [R1+0xad0] ;  /* 0x000ad00001047983 */ /* 0x001ee20000300800 */
[----:B------:R-:W3:Y:S02]  /*900e0*/  LDL.LU R5, [R1+0xad4] ;  /* 0x000ad40001057983 */ /* 0x000ee40000300800 */
[----:B-1----:R-:W4:Y:S02]  /*900f0*/  LDL.LU R6, [R1+0xad8] ;  /* 0x000ad80001067983 */ /* 0x002f240000300800 */
        /* <DEDUP_REMOVED lines=23> */
[----:B0-----:R-:W2:Y:S01]  /*90270*/  LDL.64 R12, [R1+0x40] ;  /* 0x00004000010c7983 */ /* 0x001ea20000100a00 */
[----:B----4-:R-:W-:Y:S02]  /*90280*/  STL.64 [R1+0x5058], R6 ;  /* 0x0050580601007387 */ /* 0x010fe40000100a00 */
[----:B---3--:R0:W-:Y:S02]  /*90290*/  STL.64 [R1+0x5050], R4 ;  /* 0x0050500401007387 */ /* 0x0081e40000100a00 */
[----:B0-----:R-:W-:-:S02]  /*902a0*/  MOV R4, R10 ;  /* 0x0000000a00047202 */ /* 0x001fc40000000f00 */
[----:B------:R-:W-:-:S07]  /*902b0*/  MOV R5, R0 ;  /* 0x0000000000057202 */ /* 0x000fce0000000f00 */
[C---:B------:R-:W-:Y:S01]  /*902c0*/  HMMA.16816.F32 R8, R24.reuse, R4, R20 ;  /* 0x000000041808723c */ /* 0x040fe20000001814 */
[----:B------:R-:W3:Y:S11]  /*902d0*/  LDL.LU R20, [R1+0xb30] ;  /* 0x000b300001147983 */ /* 0x000ef60000300800 */
[----:B------:R-:W-:Y:S11]  /*902e0*/  @!UPT UIADD3 URZ, URZ, URZ, URZ ;  /* 0x0000003f3f3ff290 */ /* 0x000ff6000fffe03f */
[----:B------:R0:W-:Y:S01]  /*902f0*/  STL.64 [R1+0x450], R8 ;  /* 0x0004500801007387 */ /* 0x0001e20000100a00 */
[----:B------:R1:W-:Y:S02]  /*90300*/  STL.64 [R1+0x458], R10 ;  /* 0x0004580a01007387 */ /* 0x0003e40000100a00 */
[----:B------:R-:W3:Y:S02]  /*90310*/  LDL.LU R21, [R1+0xb34] ;  /* 0x000b340001157983 */ /* 0x000ee40000300800 */
[----:B------:R-:W4:Y:S01]  /*90320*/  LDL.LU R22, [R1+0xb38] ;  /* 0x000b380001167983 */ /* 0x000f220000300800 */
[----:B------:R-:W4:Y:S04]  /*90330*/  LDL.LU R23, [R1+0xb3c] ;  /* 0x000b3c0001177983 */ /* 0x000f280000300800 */
        /* <DEDUP_REMOVED lines=12> */
[----:B0-----:R-:W3:Y:S01]  /*90400*/  LDL.64 R20, [R1] ;  /* 0x0000000001147983 */ /* 0x001ee20000100a00 */
[----:B------:R0:W-:Y:S03]  /*90410*/  STL.64 [R1+0x5068], R4 ;  /* 0x0050680401007387 */ /* 0x0001e60000100a00 */
[----:B0-----:R-:W4:Y:S01]  /*90420*/  LDL.64 R4, [R1+0x70] ;  /* 0x0000700001047983 */ /* 0x001f220000100a00 */
[----:B------:R-:W-:Y:S01]  /*90430*/  HMMA.16816.F32 R16, R24, R12, R16 ;  /* 0x0000000c1810723c */ /* 0x000fe20000001810 */
[----:B------:R-:W-:Y:S01]  /*90440*/  IMAD.MOV.U32 R6, RZ, RZ, R12 ;  /* 0x000000ffff067224 */ /* 0x000fe200078e000c */
[----:B------:R-:W-:Y:S01]  /*90450*/  MOV R0, R13 ;  /* 0x0000000d00007202 */ /* 0x000fe20000000f00 */
[----:B----4-:R0:W-:Y:S04]  /*90460*/  STL.64 [R1+0x5080], R4 ;  /* 0x0050800401007387 */ /* 0x0101e80000100a00 */
[----:B0-----:R-:W4:Y:S01]  /*90470*/  LDL.64 R4, [R1+0x80] ;  /* 0x0000800001047983 */ /* 0x001f220000100a00 */
[----:B------:R-:W2:Y:S02]  /*90480*/  LDL.LU.64 R14, [R1+0x50e8] ;  /* 0x0050e800010e7983 */ /* 0x000ea40000300a00 */
[----:B------:R-:W2:Y:S11]  /*90490*/  LDL.LU.64 R12, [R1+0x50e0] ;  /* 0x0050e000010c7983 */ /* 0x000eb60000300a00 */
[----:B------:R-:W-:Y:S02]  /*904a0*/  @!UPT UIADD3 URZ, URZ, URZ, URZ ;  /* 0x0000003f3f3ff290 */ /* 0x000fe4000fffe03f */
[----:B------:R0:W-:Y:S02]  /*904b0*/  STL.64 [R1+0x440], R16 ;  /* 0x0004401001007387 */ /* 0x0001e40000100a00 */
[----:B0-----:R-:W2:Y:S01]  /*904c0*/  LDL.LU.64 R16, [R1+0x50d8] ;  /* 0x0050d80001107983 */ /* 0x001ea20000300a00 */
[----:B------:R-:W-:Y:S02]  /*904d0*/  MOV R29, R19 ;  /* 0x00000013001d7202 */ /* 0x000fe40000000f00 */
[----:B------:R-:W-:-:S03]  /*904e0*/  MOV R3, R18 ;  /* 0x0000001200037202 */ /* 0x000fc60000000f00 */
[----:B------:R-:W-:Y:S02]  /*904f0*/  STL [R1+0x49bc], R29 ;  /* 0x0049bc1d01007387 */ /* 0x000fe40000100800 */
[----:B------:R-:W-:Y:S01]  /*90500*/  STL [R1+0x49b8], R3 ;  /* 0x0049b80301007387 */ /* 0x000fe20000100800 */
[C---:B--2---:R-:W-:Y:S11]  /*90510*/  HMMA.16816.F32 R12, R24.reuse, R16, R12 ;  /* 0x00000010180c723c */ /* 0x044ff6000000180c */
[----:B------:R-:W-:Y:S11]  /*90520*/  @!UPT UIADD3 URZ, URZ, URZ, URZ ;  /* 0x0000003f3f3ff290 */ /* 0x000ff6000fffe03f */
[----:B------:R-:W-:Y:S01]  /*90530*/  @!UPT UIADD3 URZ, URZ, URZ, URZ ;  /* 0x0000003f3f3ff290 */ /* 0x000fe2000fffe03f */
[----:B------:R0:W-:Y:S01]  /*90540*/  STL.64 [R1+0x430], R12 ;  /* 0x0004300c01007387 */ /* 0x0001e20000100a00 */
[----:B------:R-:W-:Y:S03]  /*90550*/  STL.64 [R1+0x438], R14 ;  /* 0x0004380e01007387 */ /* 0x000fe60000100a00 */
[----:B0-----:R-:W2:Y:S01]  /*90560*/  LDL.LU.64 R12, [R1+0x50d0] ;  /* 0x0050d000010c7983 */ /* 0x001ea20000300a00 */
        /* <DEDUP_REMOVED lines=11> */
[C---:B------:R-:W-:Y:S11]  /*90620*/  HMMA.16816.F32 R8, R24.reuse, R12, R8 ;  /* 0x0000000c1808723c */ /* 0x040ff60000001808 */
[----:B------:R-:W-:Y:S11]  /*90630*/  @!UPT UIADD3 URZ, URZ, URZ, URZ ;  /* 0x0000003f3f3ff290 */ /* 0x000ff6000fffe03f */
[----:B------:R-:W-:Y:S02]  /*90640*/  @!UPT UIADD3 URZ, URZ, URZ, URZ ;  /* 0x0000003f3f3ff290 */ /* 0x000fe4000fffe03f */
        /* <DEDUP_REMOVED lines=8> */
[----:B------:R0:W-:Y:S01]  /*906d0*/  STL.64 [R1+0x420], R8 ;  /* 0x0004200801007387 */ /* 0x0001e20000100a00 */
[----:B------:R-:W3:Y:S03]  /*906e0*/  LDL.LU.64 R10, [R1+0x50c8] ;  /* 0x0050c800010a7983 */ /* 0x000ee60000300a00 */
[----:B0-----:R-:W3:Y:S01]  /*906f0*/  LDL.LU.64 R8, [R1+0x50c0] ;  /* 0x0050c00001087983 */ /* 0x001ee20000300a00 */
[----:B------:R-:W-:Y:S02]  /*90700*/  STL [R1+0x4c5c], R3 ;  /* 0x004c5c0301007387 */ /* 0x000fe40000100800 */
[----:B------:R-:W-:Y:S01]  /*90710*/  STL [R1+0x4c58], R29 ;  /* 0x004c581d01007387 */ /* 0x000fe20000100800 */
[C---:B---3--:R-:W-:Y:S11]  /*90720*/  HMMA.16816.F32 R8, R24.reuse, R20, R8 ;  /* 0x000000141808723c */ /* 0x048ff60000001808 */
[----:B------:R-:W-:Y:S11]  /*90730*/  @!UPT UIADD3 URZ, URZ, URZ, URZ ;  /* 0x0000003f3f3ff290 */ /* 0x000ff6000fffe03f */
[----:B------:R-:W-:Y:S01]  /*90740*/  @!UPT UIADD3 URZ, URZ, URZ, URZ ;  /* 0x0000003f3f3ff290 */ /* 0x000fe2000fffe03f */
[----:B------:R0:W-:Y:S01]  /*90750*/  STL.64 [R1+0x410], R8 ;  /* 0x0004100801007387 */ /* 0x0001e20000100a00 */
[----:B------:R1:W-:Y:S03]  /*90760*/  STL.64 [R1+0x418], R10 ;  /* 0x0004180a01007387 */ /* 0x0003e60000100a00 */
[----:B0-----:R-:W3:Y:S01]  /*90770*/  LDL.LU.64 R8, [R1+0x50b8] ;  /* 0x0050b80001087983 */ /* 0x001ee20000300a00 */
[----:B-1----:R-:W-:Y:S02]  /*90780*/  MOV R10, R20 ;  /* 0x00000014000a7202 */ /* 0x002fe40000000f00 */
[----:B------:R-:W-:Y:S01]  /*90790*/  MOV R11, R21 ;  /* 0x00000015000b7202 */ /* 0x000fe20000000f00 */
[----:B------:R-:W3:Y:S01]  /*907a0*/  LDL.LU.64 R22, [R1+0x50b0] ;  /* 0x0050b00001167983 */ /* 0x000ee20000300a00 */
[----:B------:R-:W3:Y:S02]  /*907b0*/  LDL.LU.64 R20, [R1+0x50a8] ;  /* 0x0050a80001147983 */ /* 0x000ee40000300a00 */
[----:B---3--:R-:W-:Y:S02]  /*907c0*/  HMMA.16816.F32 R24, R24, R8, R20 ;  /* 0x000000081818723c */ /* 0x008fe40000001814 */
[----:B------:R-:W2:Y:S01]  /*907d0*/  LDL.LU.64 R22, [R1+0x50a0] ;  /* 0x0050a00001167983 */ /* 0x000ea20000300a00 */
[----:B------:R-:W2:Y:S01]  /*907e0*/  LDL.LU.64 R20, [R1+0x5098] ;  /* 0x0050980001147983 */ /* 0x000ea20000300a00 */
[----:B----4-:R-:W-:-:S02]  /*907f0*/  MOV R29, R4 ;  /* 0x00000004001d7202 */ /* 0x010fc40000000f00 */
[----:B------:R-:W-:Y:S11]  /*90800*/  MOV R28, R5 ;  /* 0x00000005001c7202 */ /* 0x000ff60000000f00 */
[----:B------:R-:W-:Y:S06]  /*90810*/  @!UPT UIADD3 URZ, URZ, URZ, URZ ;  /* 0x0000003f3f3ff290 */ /* 0x000fec000fffe03f */
[----:B------:R-:W-:Y:S01]  /*90820*/  STL.64 [R1+0x340], R24 ;  /* 0x0003401801007387 */ /* 0x000fe20000100a00 */
[----:B------:R-:W-:Y:S01]  /*90830*/  STL.64 [R1+0x348], R26 ;  /* 0x0003481a01007387 */ /* 0x000fe20000100a00 */
        /* <DEDUP_REMOVED lines=17> */
[----:B------:R-:W-:Y:S02]  /*90950*/  IMAD.MOV.U32 R24, RZ, RZ, R6 ;  /* 0x000000ffff187224 */ /* 0x000fe400078e0006 */
[----:B--2---:R-:W-:Y:S01]  /*90960*/  HMMA.16816.F32 R4, R20, R4, R16 ;  /* 0x000000041404723c */ /* 0x004fe20000001810 */
[----:B------:R-:W2:Y:S11]  /*90970*/  LDL.LU.64 R16, [R1+0x5060] ;  /* 0x0050600001107983 */ /* 0x000eb60000300a00 */
[----:B------:R-:W-:Y:S11]  /*90980*/  @!UPT UIADD3 URZ, URZ, URZ, URZ ;  /* 0x0000003f3f3ff290 */ /* 0x000ff6000fffe03f */
[----:B------:R-:W-:Y:S01]  /*90990*/  STL.64 [R1+0x310], R4 ;  /* 0x0003100401007387 */ /* 0x000fe20000100a00 */
[----:B------:R0:W-:Y:S03]  /*909a0*/  STL.64 [R1+0x318], R6 ;  /* 0x0003180601007387 */ /* 0x0001e60000100a00 */
[----:B0-----:R-:W3:Y:S01]  /*909b0*/  LDL.LU.64 R6, [R1+0x5058] ;  /* 0x0050580001067983 */ /* 0x001ee20000300a00 */
[----:B------:R-:W3:Y:S01]  /*909c0*/  LDL.LU.64 R4, [R1+0x5050] ;  /* 0x0050500001047983 */ /* 0x000ee20000300a00 */
[----:B------:R-:W-:-:S07]  /*909d0*/  MOV R25, R0 ;  /* 0x0000000000197202 */ /* 0x000fce0000000f00 */
[C---:B---3--:R-:W-:Y:S11]  /*909e0*/  HMMA.16816.F32 R4, R20.reuse, R24, R4 ;  /* 0x000000181404723c */ /* 0x048ff60000001804 */
[----:B------:R-:W-:Y:S11]  /*909f0*/  @!UPT UIADD3 URZ, URZ, URZ, URZ ;  /* 0x0000003f3f3ff290 */ /* 0x000ff6000fffe03f */
[----:B------:R-:W-:Y:S01]  /*90a00*/  @!UPT UIADD3 URZ, URZ, URZ, URZ ;  /* 0x0000003f3f3ff290 */ /* 0x000fe2000fffe03f */
[----:B------:R-:W-:Y:S01]  /*90a10*/  STL.64 [R1+0x300], R4 ;  /* 0x0003000401007387 */ /* 0x000fe20000100a00 */
[----:B------:R0:W-:Y:S03]  /*90a20*/  STL.64 [R1+0x308], R6 ;  /* 0x0003080601007387 */ /* 0x0001e60000100a00 */
[----:B0-----:R-:W2:Y:S01]  /*90a30*/  LDL.LU.64 R6, [R1+0x5048] ;  /* 0x0050480001067983 */ /* 0x001ea20000300a00 */
[----:B------:R-:W2:Y:S02]  /*90a40*/  LDL.LU.64 R4, [R1+0x5040] ;  /* 0x0050400001047983 */ /* 0x000ea40000300a00 */
[----:B------:R-:W-:Y:S01]  /*90a50*/  STL.64 [R1+0x4fe0], R24 ;  /* 0x004fe01801007387 */ /* 0x000fe20000100a00 */
[C---:B--2---:R-:W-:Y:S11]  /*90a60*/  HMMA.16816.F32 R4, R20.reuse, R16, R4 ;  /* 0x000000101404723c */ /* 0x044ff60000001804 */
[----:B------:R-:W-:Y:S11]  /*90a70*/  @!UPT UIADD3 URZ, URZ, URZ, URZ ;  /* 0x0000003f3f3ff290 */ /* 0x000ff6000fffe03f */
[----:B------:R-:W-:Y:S01]  /*90a80*/  @!UPT UIADD3 URZ, URZ, URZ, URZ ;  /* 0x0000003f3f3ff290 */ /* 0x000fe2000fffe03f */
[----:B------:R-:W-:Y:S01]  /*90a90*/  STL.64 [R1+0x2f0], R4 ;  /* 0x0002f00401007387 */ /* 0x000fe20000100a00 */
[----:B------:R0:W-:Y:S03]  /*90aa0*/  STL.64 [R1+0x2f8], R6 ;  /* 0x0002f80601007387 */ /* 0x0001e60000100a00 */
[----:B0-----:R-:W2:Y:S01]  /*90ab0*/  LDL.LU.64 R6, [R1+0x5038] ;  /* 0x0050380001067983 */ /* 0x001ea20000300a00 */
[----:B------:R-:W2:Y:S01]  /*90ac0*/  LDL.LU.64 R4, [R1+0x5030] ;  /* 0x0050300001047983 */ /* 0x000ea20000300a00 */
[----:B------:R-:W-:Y:S02]  /*90ad0*/  MOV R3, R16 ;  /* 0x0000001000037202 */ /* 0x000fe40000000f00 */
[----:B------:R-:W-:Y:S01]  /*90ae0*/  MOV R0, R17 ;  /* 0x0000001100007202 */ /* 0x000fe20000000f00 */
[----:B------:R-:W3:Y:S01]  /*90af0*/  LDL.LU.64 R18, [R1+0x5028] ;  /* 0x0050280001127983 */ /* 0x000ee20000300a00 */
[----:B------:R-:W3:Y:S01]  /*90b00*/  LDL.LU.64 R16, [R1+0x5020] ;  /* 0x0050200001107983 */ /* 0x000ee20000300a00 */
[C---:B--2---:R-:W-:Y:S02]  /*90b10*/  HMMA.16816.F32 R12, R20.reuse, R12, R4 ;  /* 0x0000000c140c723c */ /* 0x044fe40000001804 */
[----:B------:R-:W2:Y:S11]  /*90b20*/  LDL.LU R4, [R1+0x5a0] ;  /* 0x0005a00001047983 */ /* 0x000eb60000300800 */
[----:B------:R-:W-:Y:S10]  /*90b30*/  @!UPT UIADD3 URZ, URZ, URZ, URZ ;  /* 0x0000003f3f3ff290 */ /* 0x000ff4000fffe03f */
        /* <DEDUP_REMOVED lines=16> */
[----:B------:R0:W-:Y:S02]  /*90c40*/  STL.64 [R1+0x4f90], R12 ;  /* 0x004f900c01007387 */ /* 0x0001e40000100a00 */
[----:B0-----:R-:W-:Y:S01]  /*90c50*/  IMAD.MOV.U32 R12, RZ, RZ, R10 ;  /* 0x000000ffff0c7224 */ /* 0x001fe200078e000a */
[----:B------:R-:W-:Y:S01]  /*90c60*/  MOV R13, R11 ;  /* 0x0000000b000d7202 */ /* 0x000fe20000000f00 */
[----:B------:R-:W2:Y:S01]  /*90c70*/  LDL.LU R10, [R1+0x501c] ;  /* 0x00501c00010a7983 */ /* 0x000ea20000300800 */
[----:B------:R-:W2:Y:S02]  /*90c80*/  LDL.LU R11, [R1+0x5018] ;  /* 0x00501800010b7983 */ /* 0x000ea40000300800 */
[----:B----4-:R-:W-:Y:S02]  /*90c90*/  STL.64 [R1+0x4f50], R6 ;  /* 0x004f500601007387 */ /* 0x010fe40000100a00 */
[----:B------:R0:W-:Y:S02]  /*90ca0*/  STL.64 [R1+0x4f48], R4 ;  /* 0x004f480401007387 */ /* 0x0001e40000100a00 */
[----:B0-----:R-:W4:Y:S04]  /*90cb0*/  LDL.64 R4, [R1+0x50] ;  /* 0x0000500001047983 */ /* 0x001f280000100a00 */
[----:B----4-:R0:W-:Y:S04]  /*90cc0*/  STL.64 [R1+0x4fe8], R4 ;  /* 0x004fe80401007387 */ /* 0x0101e80000100a00 */
[----:B0-----:R-:W4:Y:S01]  /*90cd0*/  LDL.LU R4, [R1+0xac0] ;  /* 0x000ac00001047983 */ /* 0x001f220000300800 */
[----:B------:R-:W4:Y:S02]  /*90ce0*/  LDL.LU R5, [R1+0xac4] ;  /* 0x000ac40001057983 */ /* 0x000f240000300800 */
[----:B------:R-:W4:Y:S02]  /*90cf0*/  LDL.LU R6, [R1+0xac8] ;  /* 0x000ac80001067983 */ /* 0x000f240000300800 */
[----:B------:R-:W4:Y:S02]  /*90d00*/  LDL.LU R7, [R1+0xacc] ;  /* 0x000acc0001077983 */ /* 0x000f240000300800 */
[----:B----4-:R-:W-:Y:S11]  /*90d10*/  HMMA.16816.F32 R4, R20, R12, R4 ;  /* 0x0000000c1404723c */ /* 0x010ff60000001804 */
[----:B------:R-:W-:Y:S11]  /*90d20*/  @!UPT UIADD3 URZ, URZ, URZ, URZ ;  /* 0x0000003f3f3ff290 */ /* 0x000ff6000fffe03f */
[----:B------:R-:W-:Y:S01]  /*90d30*/  @!UPT UIADD3 URZ, URZ, URZ, URZ ;  /* 0x0000003f3f3ff290 */ /* 0x000fe2000fffe03f */
[----:B------:R0:W-:Y:S01]  /*90d40*/  STL.64 [R1+0x2d0], R4 ;  /* 0x0002d00401007387 */ /* 0x0001e20000100a00 */
[----:B------:R-:W-:Y:S01]  /*90d50*/  STL.64 [R1+0x2d8], R6 ;  /* 0x0002d80601007387 */ /* 0x000fe20000100a00 */
[----:B0-----:R-:W-:Y:S02]  /*90d60*/  MOV R4, R27 ;  /* 0x0000001b00047202 */ /* 0x001fe40000000f00 */
[----:B------:R-:W-:-:S05]  /*90d70*/  MOV R5, R26 ;  /* 0x0000001a00057202 */ /* 0x000fca0000000f00 */
[----:B------:R-:W-:Y:S01]  /*90d80*/  STL.64 [R1+0x5000], R4 ;  /* 0x0050000401007387 */ /* 0x000fe20000100a00 */
[----:B------:R-:W4:Y:S02]  /*90d90*/  LDL.LU R24, [R1+0x4c0] ;  /* 0x0004c00001187983 */ /* 0x000f240000300800 */
        /* <DEDUP_REMOVED lines=11> */
[----:B0-----:R-:W3:Y:S01]  /*90e50*/  LDL.LU R24, [R1+0x4a0] ;  /* 0x0004a00001187983 */ /* 0x001ee20000300800 */
[----:B------:R-:W3:Y:S02]  /*90e60*/  LDL.LU R25, [R1+0x4a4] ;  /* 0x0004a40001197983 */ /* 0x000ee40000300800 */
[----:B------:R-:W3:Y:S02]  /*90e70*/  LDL.LU R26, [R1+0x4a8] ;  /* 0x0004a800011a7983 */ /* 0x000ee40000300800 */
[----:B------:R-:W3:Y:S01]  /*90e80*/  LDL.LU R27, [R1+0x4ac] ;  /* 0x0004ac00011b7983 */ /* 0x000ee20000300800 */
[----:B------:R0:W-:Y:S04]  /*90e90*/  STL.64 [R1+0x4fb0], R12 ;  /* 0x004fb00c01007387 */ /* 0x0001e80000100a00 */
[----:B0-----:R-:W2:Y:S04]  /*90ea0*/  LDL.64 R12, [R1+0x10] ;  /* 0x00001000010c7983 */ /* 0x001ea80000100a00 */
[----:B--2---:R0:W-:Y:S04]  /*90eb0*/  STL.64 [R1+0x4fc8], R12 ;  /* 0x004fc80c01007387 */ /* 0x0041e80000100a00 */
[----:B0-----:R-:W2:Y:S01]  /*90ec0*/  LDL.LU R12, [R1+0x490] ;  /* 0x00049000010c7983 */ /* 0x001ea20000300800 */
[----:B------:R-:W2:Y:S02]  /*90ed0*/  LDL.LU R13, [R1+0x494] ;  /* 0x00049400010d7983 */ /* 0x000ea40000300800 */
[----:B------:R-:W2:Y:S02]  /*90ee0*/  LDL.LU R14, [R1+0x498] ;  /* 0x00049800010e7983 */ /* 0x000ea40000300800 */
[----:B------:R-:W2:Y:S02]  /*90ef0*/  LDL.LU R15, [R1+0x49c] ;  /* 0x00049c00010f7983 */ /* 0x000ea40000300800 */
[----:B--2---:R-:W-:Y:S01]  /*90f00*/  HMMA.16816.F32 R20, R20, R8, R12 ;  /* 0x000000081414723c */ /* 0x004fe2000000180c */
[----:B------:R-:W2:Y:S11]  /*90f10*/  LDL.LU R12, [R1+0x4e0] ;  /* 0x0004e000010c7983 */ /* 0x000eb60000300800 */
[----:B------:R-:W-:Y:S11]  /*90f20*/  @!UPT UIADD3 URZ, URZ, URZ, URZ ;  /* 0x0000003f3f3ff290 */ /* 0x000ff6000fffe03f */
[----:B------:R-:W-:Y:S01]  /*90f30*/  STL.64 [R1+0x220], R20 ;  /* 0x0002201401007387 */ /* 0x000fe20000100a00 */
[----:B------:R-:W-:Y:S02]  /*90f40*/  STL.64 [R1+0x228], R22 ;  /* 0x0002281601007387 */ /* 0x000fe40000100a00 */
[----:B------:R-:W2:Y:S02]  /*90f50*/  LDL.LU R13, [R1+0x4e4] ;  /* 0x0004e400010d7983 */ /* 0x000ea40000300800 */
[----:B------:R-:W4:Y:S01]  /*90f60*/  LDL.LU R14, [R1+0x4e8] ;  /* 0x0004e800010e7983 */ /* 0x000f220000300800 */
[----:B------:R-:W4:Y:S01]  /*90f70*/  LDL.LU R15, [R1+0x4ec] ;  /* 0x0004ec00010f7983 */ /* 0x000f220000300800 */
[----:B------:R-:W-:Y:S01]  /*90f80*/  IMAD.MOV.U32 R4, RZ, RZ, R29 ;  /* 0x000000ffff047224 */ /* 0x000fe200078e001d */
[----:B------:R-:W-:Y:S02]  /*90f90*/  MOV R5, R28 ;  /* 0x0000001c00057202 */ /* 0x000fe40000000f00 */
        /* <DEDUP_REMOVED lines=17> */
[----:B------:R-:W2:Y:S02]  /*910b0*/  LDL.LU R10, [R1+0x4f8] ;  /* 0x0004f800010a7983 */ /* 0x000ea40000300800 */
[----:B------:R-:W2:Y:S01]  /*910c0*/  LDL.LU R11, [R1+0x4fc] ;  /* 0x0004fc00010b7983 */ /* 0x000ea20000300800 */
[----:B------:R-:W3:Y:S01]  /*910d0*/  LDL.LU.64 R26, [R1+0x5010] ;  /* 0x00501000011a7983 */ /* 0x000ee20000300a00 */
[----:B------:R-:W3:Y:S11]  /*910e0*/  LDL.LU.64 R24, [R1+0x5008] ;  /* 0x0050080001187983 */ /* 0x000ef60000300a00 */
[----:B------:R0:W-:Y:S02]  /*910f0*/  STL.64 [R1+0x210], R4 ;  /* 0x0002100401007387 */ /* 0x0001e40000100a00 */
[----:B------:R3:W-:Y:S01]  /*91100*/  STL.64 [R1+0x218], R6 ;  /* 0x0002180601007387 */ /* 0x0007e20000100a00 */
[----:B0-----:R-:W3:Y:S02]  /*91110*/  LDL.LU.64 R4, [R1+0x5000] ;  /* 0x0050000001047983 */ /* 0x001ee40000300a00 */
[C---:B---3--:R-:W-:Y:S02]  /*91120*/  HMMA.16816.F32 R4, R16.reuse, R4, R24 ;  /* 0x000000041004723c */ /* 0x048fe40000001818 */
[----:B------:R-:W3:Y:S01]  /*91130*/  LDL.LU.64 R26, [R1+0x4ff8] ;  /* 0x004ff800011a7983 */ /* 0x000ee20000300a00 */
[----:B------:R-:W3:Y:S11]  /*91140*/  LDL.LU.64 R24, [R1+0x4ff0] ;  /* 0x004ff00001187983 */ /* 0x000ef60000300a00 */
[----:B------:R-:W-:Y:S09]  /*91150*/  @!UPT UIADD3 URZ, URZ, URZ, URZ ;  /* 0x0000003f3f3ff290 */ /* 0x000ff2000fffe03f */
[----:B------:R0:W-:Y:S01]  /*91160*/  STL.64 [R1+0x200], R4 ;  /* 0x0002000401007387 */ /* 0x0001e20000100a00 */
[----:B------:R-:W-:Y:S03]  /*91170*/  STL.64 [R1+0x208], R6 ;  /* 0x0002080601007387 */ /* 0x000fe60000100a00 */
[----:B0-----:R-:W3:Y:S02]  /*91180*/  LDL.LU.64 R4, [R1+0x4fe8] ;  /* 0x004fe80001047983 */ /* 0x001ee40000300a00 */
[C---:B---3--:R-:W-:Y:S11]  /*91190*/  HMMA.16816.F32 R24, R16.reuse, R4, R24 ;  /* 0x000000041018723c */ /* 0x048ff60000001818 */
[----:B------:R-:W-:Y:S11]  /*911a0*/  @!UPT UIADD3 URZ, URZ, URZ, URZ ;  /* 0x0000003f3f3ff290 */ /* 0x000ff6000fffe03f */
[----:B------:R-:W-:Y:S01]  /*911b0*/  @!UPT UIADD3 URZ, URZ, URZ, URZ ;  /* 0x0000003f3f3ff290 */ /* 0x000fe2000fffe03f */
[----:B------:R0:W-:Y:S01]  /*911c0*/  STL.64 [R1+0x1f0], R24 ;  /* 0x0001f01801007387 */ /* 0x0001e20000100a00 */
[----:B------:R-:W-:Y:S03]  /*911d0*/  STL.64 [R1+0x1f8], R26 ;  /* 0x0001f81a01007387 */ /* 0x000fe60000100a00 */
[----:B0-----:R-:W3:Y:S01]  /*911e0*/  LDL.LU.64 R24, [R1+0x4fe0] ;  /* 0x004fe00001187983 */ /* 0x001ee20000300a00 */
[----:B------:R0:W-:Y:S03]  /*911f0*/  STL.64 [R1+0x4f60], R4 ;  /* 0x004f600401007387 */ /* 0x0001e60000100a00 */
[----:B0-----:R-:W4:Y:S01]  /*91200*/  LDL.64 R4, [R1+0x70] ;  /* 0x0000700001047983 */ /* 0x001f220000100a00 */
[----:B---3--:R-:W-:Y:S03]  /*91210*/  HMMA.16816.F32 R12, R16, R24, R12 ;  /* 0x00000018100c723c */ /* 0x008fe6000000180c */
[----:B----4-:R0:W-:Y:S04]  /*91220*/  STL.64 [R1+0x4f68], R4 ;  /* 0x004f680401007387 */ /* 0x0101e80000100a00 */
[----:B0-----:R-:W3:Y:S11]  /*91230*/  LDL.64 R4, [R1+0x80] ;  /* 0x0000800001047983 */ /* 0x001ef60000100a00 */
[----:B------:R-:W-:Y:S05]  /*91240*/  @!UPT UIADD3 URZ, URZ, URZ, URZ ;  /* 0x0000003f3f3ff290 */ /* 0x000fea000fffe03f */
[----:B------:R-:W-:Y:S02]  /*91250*/  STL.64 [R1+0x1e0], R12 ;  /* 0x0001e00c01007387 */ /* 0x000fe40000100a00 */
[----:B------:R0:W-:Y:S02]  /*91260*/  STL.64 [R1+0x1e8], R14 ;  /* 0x0001e80e01007387 */ /* 0x0001e40000100a00 */
[----:B0-----:R-:W4:Y:S01]  /*91270*/  LDL.LU.64 R14, [R1+0x4fd8] ;  /* 0x004fd800010e7983 */ /* 0x001f220000300a00 */
[----:B------:R-:W4:Y:S02]  /*91280*/  LDL.LU.64 R12, [R1+0x4fd0] ;  /* 0x004fd000010c7983 */ /* 0x000f240000300a00 */
[----:B------:R0:W-:Y:S02]  /*91290*/  STL.64 [R1+0x4f58], R24 ;  /* 0x004f581801007387 */ /* 0x0001e40000100a00 */
[----:B0-----:R-:W2:Y:S01]  /*912a0*/  LDL.LU R24, [R1+0x580] ;  /* 0x0005800001187983 */ /* 0x001ea20000300800 */
[----:B------:R-:W2:Y:S02]  /*912b0*/  LDL.LU R25, [R1+0x584] ;  /* 0x0005840001197983 */ /* 0x000ea40000300800 */
[----:B------:R-:W2:Y:S02]  /*912c0*/  LDL.LU R26, [R1+0x588] ;  /* 0x00058800011a7983 */ /* 0x000ea40000300800 */
[----:B------:R-:W2:Y:S01]  /*912d0*/  LDL.LU R27, [R1+0x58c] ;  /* 0x00058c00011b7983 */ /* 0x000ea20000300800 */
[----:B------:R-:W-:-:S02]  /*912e0*/  MOV R20, R3 ;  /* 0x0000000300147202 */ /* 0x000fc40000000f00 */
[----:B------:R-:W-:-:S07]  /*912f0*/  MOV R21, R0 ;  /* 0x0000000000157202 */ /* 0x000fce0000000f00 */
        /* <DEDUP_REMOVED lines=8> */
[----:B------:R0:W-:Y:S01]  /*91380*/  STL.64 [R1+0x1d0], R12 ;  /* 0x0001d00c01007387 */ /* 0x0001e20000100a00 */
[----:B------:R-:W-:Y:S03]  /*91390*/  STL.64 [R1+0x1d8], R14 ;  /* 0x0001d80e01007387 */ /* 0x000fe60000100a00 */
[----:B0-----:R-:W4:Y:S02]  /*913a0*/  LDL.LU.64 R12, [R1+0x4fc8] ;  /* 0x004fc800010c7983 */ /* 0x001f240000300a00 */
[C---:B----4-:R-:W-:Y:S01]  /*913b0*/  HMMA.16816.F32 R8, R16.reuse, R12, R8 ;  /* 0x0000000c1008723c */ /* 0x050fe20000001808 */
[----:B------:R-:W-:Y:S01]  /*913c0*/  IMAD.MOV.U32 R3, RZ, RZ, R12 ;  /* 0x000000ffff037224 */ /* 0x000fe200078e000c */
[----:B------:R-:W-:Y:S11]  /*913d0*/  MOV R0, R13 ;  /* 0x0000000d00007202 */ /* 0x000ff60000000f00 */
[----:B------:R-:W-:Y:S10]  /*913e0*/  @!UPT UIADD3 URZ, URZ, URZ, URZ ;  /* 0x0000003f3f3ff290 */ /* 0x000ff4000fffe03f */
[----:B------:R-:W-:Y:S01]  /*913f0*/  STL.64 [R1+0x1c0], R8 ;  /* 0x0001c00801007387 */ /* 0x000fe20000100a00 */
[----:B------:R0:W-:Y:S03]  /*91400*/  STL.64 [R1+0x1c8], R10 ;  /* 0x0001c80a01007387 */ /* 0x0001e60000100a00 */
[----:B0-----:R-:W4:Y:S01]  /*91410*/  LDL.LU.64 R10, [R1+0x4fc0] ;  /* 0x004fc000010a7983 */ /* 0x001f220000300a00 */
[----:B------:R-:W4:Y:S02]  /*91420*/  LDL.LU.64 R8, [R1+0x4fb8] ;  /* 0x004fb80001087983 */ /* 0x000f240000300a00 */
[----:B------:R-:W4:Y:S02]  /*91430*/  LDL.LU.64 R12, [R1+0x4fb0] ;  /* 0x004fb000010c7983 */ /* 0x000f240000300a00 */
[C---:B----4-:R-:W-:Y:S01]  /*91440*/  HMMA.16816.F32 R12, R16.reuse, R12, R8 ;  /* 0x0000000c100c723c */ /* 0x050fe20000001808 */
[----:B------:R-:W4:Y:S01]  /*91450*/  LDL.LU.64 R10, [R1+0x4fa8] ;  /* 0x004fa800010a7983 */ /* 0x000f220000300a00 */
[----:B------:R-:W2:Y:S11]  /*91460*/  LDL.LU.64 R8, [R1+0x4fa0] ;  /* 0x004fa00001087983 */ /* 0x000eb60000300a00 */
[----:B------:R-:W-:Y:S10]  /*91470*/  @!UPT UIADD3 URZ, URZ, URZ, URZ ;  /* 0x0000003f3f3ff290 */ /* 0x000ff4000fffe03f */
[----:B------:R-:W-:Y:S01]  /*91480*/  STL.64 [R1+0x1b0], R12 ;  /* 0x0001b00c01007387 */ /* 0x000fe20000100a00 */
[----:B------:R0:W-:Y:S03]  /*91490*/  STL.64 [R1+0x1b8], R14 ;  /* 0x0001b80e01007387 */ /* 0x0001e60000100a00 */
[----:B0-----:R-:W2:Y:S01]  /*914a0*/  LDL.LU.64 R14, [R1+0x4f98] ;  /* 0x004f9800010e7983 */ /* 0x001ea20000300a00 */
[----:B------:R-:W2:Y:S02]  /*914b0*/  LDL.LU.64 R12, [R1+0x4f90] ;  /* 0x004f9000010c7983 */ /* 0x000ea40000300a00 */
[----:B--2---:R-:W-:Y:S01]  /*914c0*/  HMMA.16816.F32 R16, R16, R8, R12 ;  /* 0x000000081010723c */ /* 0x004fe2000000180c */
[----:B------:R-:W2:Y:S01]  /*914d0*/  LDL.LU.64 R14, [R1+0x4f88] ;  /* 0x004f8800010e7983 */ /* 0x000ea20000300a00 */
[----:B------:R-:W2:Y:S02]  /*914e0*/  LDL.LU.64 R12, [R1+0x4f80] ;  /* 0x004f8000010c7983 */ /* 0x000ea40000300a00 */
[----:B----4-:R-:W-:Y:S02]  /*914f0*/  STL.64 [R1+0x4f18], R10 ;  /* 0x004f180a01007387 */ /* 0x010fe40000100a00 */
[----:B------:R0:W-:Y:S11]  /*91500*/  STL.64 [R1+0x4f10], R8 ;  /* 0x004f100801007387 */ /* 0x0001f60000100a00 */
[----:B------:R-:W-:Y:S06]  /*91510*/  @!UPT UIADD3 URZ, URZ, URZ, URZ ;  /* 0x0000003f3f3ff290 */ /* 0x000fec000fffe03f */
[----:B------:R1:W-:Y:S01]  /*91520*/  STL.64 [R1+0x100], R16 ;  /* 0x0001001001007387 */ /* 0x0003e20000100a00 */
[----:B------:R-:W-:Y:S02]  /*91530*/  STL.64 [R1+0x108], R18 ;  /* 0x0001081201007387 */ /* 0x000fe40000100a00 */
[----:B0-----:R-:W4:Y:S02]  /*91540*/  LDL.LU R8, [R1+0x570] ;  /* 0x0005700001087983 */ /* 0x001f240000300800 */
[----:B------:R-:W4:Y:S01]  /*91550*/  LDL.LU R9, [R1+0x574] ;  /* 0x0005740001097983 */ /* 0x000f220000300800 */
[----:B------:R-:W4:Y:S01]  /*91560*/  LDL.LU R10, [R1+0x578] ;  /* 0x00057800010a7983 */ /* 0x000f220000300800 */
[----:B------:R-:W4:Y:S01]  /*91570*/  LDL.LU R11, [R1+0x57c] ;  /* 0x00057c00010b7983 */ /* 0x000f220000300800 */
[----:B-1----:R-:W-:Y:S02]  /*91580*/  MOV R16, R3 ;  /* 0x0000000300107202 */ /* 0x002fe40000000f00 */
[----:B------:R-:W-:Y:S01]  /*91590*/  MOV R17, R0 ;  /* 0x0000000000117202 */ /* 0x000fe20000000f00 */
[----:B---3--:R-:W-:Y:S01]  /*915a0*/  IMAD.MOV.U32 R3, RZ, RZ, R4 ;  /* 0x000000ffff037224 */ /* 0x008fe200078e0004 */
[----:B------:R-:W-:Y:S01]  /*915b0*/  MOV R0, R5 ;  /* 0x0000000500007202 */ /* 0x000fe20000000f00 */
[C---:B--2---:R-:W-:Y:S11]  /*915c0*/  HMMA.16816.F32 R24, R12.reuse, R4, R24 ;  /* 0x000000040c18723c */ /* 0x044ff60000001818 */
[----:B------:R-:W-:Y:S11]  /*915d0*/  @!UPT UIADD3 URZ, URZ, URZ, URZ ;  /* 0x0000003f3f3ff290 */ /* 0x000ff6000fffe03f */
[----:B------:R-:W-:Y:S01]  /*915e0*/  @!UPT UIADD3 URZ, URZ, URZ, URZ ;  /* 0x0000003f3f3ff290 */ /* 0x000fe2000fffe03f */
[----:B------:R-:W-:Y:S01]  /*915f0*/  STL.64 [R1+0xf0], R24 ;  /* 0x0000f01801007387 */ /* 0x000fe20000100a00 */
[----:B------:R0:W-:Y:S03]  /*91600*/  STL.64 [R1+0xf8], R26 ;  /* 0x0000f81a01007387 */ /* 0x0001e60000100a00 */
[----:B0-----:R-:W2:Y:S01]  /*91610*/  LDL.LU.64 R26, [R1+0x4f78] ;  /* 0x004f7800011a7983 */ /* 0x001ea20000300a00 */
[----:B------:R-:W2:Y:S02]  /*91620*/  LDL.LU.64 R24, [R1+0x4f70] ;  /* 0x004f700001187983 */ /* 0x000ea40000300a00 */
[----:B------:R-:W4:Y:S02]  /*91630*/  LDL.LU.64 R4, [R1+0x4f68] ;  /* 0x004f680001047983 */ /* 0x000f240000300a00 */
[C---:B----4-:R-:W-:Y:S11]  /*91640*/  HMMA.16816.F32 R8, R12.reuse, R4, R8 ;  /* 0x000000040c08723c */ /* 0x050ff60000001808 */
[----:B------:R-:W-:Y:S11]  /*91650*/  @!UPT UIADD3 URZ, URZ, URZ, URZ ;  /* 0x0000003f3f3ff290 */ /* 0x000ff6000fffe03f */
[----:B------:R-:W-:Y:S01]  /*91660*/  @!UPT UIADD3 URZ, URZ, URZ, URZ ;  /* 0x0000003f3f3ff290 */ /* 0x000fe2000fffe03f */
[----:B------:R0:W-:Y:S01]  /*91670*/  STL.64 [R1+0xe0], R8 ;  /* 0x0000e00801007387 */ /* 0x0001e20000100a00 */
[----:B------:R1:W-:Y:S01]  /*91680*/  STL.64 [R1+0xe8], R10 ;  /* 0x0000e80a01007387 */ /* 0x0003e20000100a00 */
[----:B0-----:R-:W-:Y:S02]  /*91690*/  MOV R9, R4 ;  /* 0x0000000400097202 */ /* 0x001fe40000000f00 */
[----:B------:R-:W-:Y:S02]  /*916a0*/  MOV R8, R5 ;  /* 0x0000000500087202 */ /* 0x000fe40000000f00 */
[----:B------:R-:W2:Y:S02]  /*916b0*/  LDL.LU.64 R4, [R1+0x4f60] ;  /* 0x004f600001047983 */ /* 0x000ea40000300a00 */
[C---:B--2---:R-:W-:Y:S01]  /*916c0*/  HMMA.16816.F32 R24, R12.reuse, R4, R24 ;  /* 0x000000040c18723c */ /* 0x044fe20000001818 */
[----:B-1----:R-:W-:Y:S01]  /*916d0*/  IMAD.MOV.U32 R11, RZ, RZ, R4 ;  /* 0x000000ffff0b7224 */ /* 0x002fe200078e0004 */
[----:B------:R-:W-:Y:S11]  /*916e0*/  MOV R10, R5 ;  /* 0x00000005000a7202 */ /* 0x000ff60000000f00 */
[----:B------:R-:W-:Y:S10]  /*916f0*/  @!UPT UIADD3 URZ, URZ, URZ, URZ ;  /* 0x0000003f3f3ff290 */ /* 0x000ff4000fffe03f */
[----:B------:R0:W-:Y:S01]  /*91700*/  STL.64 [R1+0xd0], R24 ;  /* 0x0000d01801007387 */ /* 0x0001e20000100a00 */
[----:B------:R-:W-:Y:S03]  /*91710*/  STL.64 [R1+0xd8], R26 ;  /* 0x0000d81a01007387 */ /* 0x000fe60000100a00 */
[----:B0-----:R-:W2:Y:S01]  /*91720*/  LDL.LU.64 R24, [R1+0x4f58] ;  /* 0x004f580001187983 */ /* 0x001ea20000300a00 */
[----:B------:R-:W2:Y:S02]  /*91730*/  LDL.LU.64 R6, [R1+0x4f50] ;  /* 0x004f500001067983 */ /* 0x000ea40000300a00 */
[----:B------:R-:W2:Y:S02]  /*91740*/  LDL.LU.64 R4, [R1+0x4f48] ;  /* 0x004f480001047983 */ /* 0x000ea40000300a00 */
[----:B--2---:R-:W-:Y:S11]  /*91750*/  HMMA.16816.F32 R4, R12, R24, R4 ;  /* 0x000000180c04723c */ /* 0x004ff60000001804 */
[----:B------:R-:W-:Y:S11]  /*91760*/  @!UPT UIADD3 URZ, URZ, URZ, URZ ;  /* 0x0000003f3f3ff290 */ /* 0x000ff6000fffe03f */
[----:B------:R-:W-:Y:S01]  /*91770*/  @!UPT UIADD3 URZ, URZ, URZ, URZ ;  /* 0x0000003f3f3ff290 */ /* 0x000fe2000fffe03f */
[----:B------:R-:W-:Y:S01]  /*91780*/  STL.64 [R1+0xc0], R4 ;  /* 0x0000c00401007387 */ /* 0x000fe20000100a00 */
[----:B------:R0:W-:Y:S03]  /*91790*/  STL.64 [R1+0xc8], R6 ;  /* 0x0000c80601007387 */ /* 0x0001e60000100a00 */
[----:B0-----:R-:W2:Y:S01]  /*917a0*/  LDL.LU.64 R6, [R1+0x4f40] ;  /* 0x004f400001067983 */ /* 0x001ea20000300a00 */
[----:B------:R-:W2:Y:S02]  /*917b0*/  LDL.LU.64 R4, [R1+0x4f38] ;  /* 0x004f380001047983 */ /* 0x000ea40000300a00 */
[----:B------:R0:W-:Y:S02]  /*917c0*/  STL.64 [R1+0x4eb8], R24 ;  /* 0x004eb81801007387 */ /* 0x0001e40000100a00 */
[----:B0-----:R-:W-:Y:S02]  /*917d0*/  MOV R24, R11 ;  /* 0x0000000b00187202 */ /* 0x001fe40000000f00 */
[----:B------:R-:W-:-:S05]  /*917e0*/  MOV R25, R10 ;  /* 0x0000000a00197202 */ /* 0x000fca0000000f00 */
[----:B------:R0:W-:Y:S02]  /*917f0*/  STL.64 [R1+0x4ed0], R24 ;  /* 0x004ed01801007387 */ /* 0x0001e40000100a00 */
[----:B0-----:R-:W-:Y:S01]  /*91800*/  IMAD.MOV.U32 R24, RZ, RZ, R9 ;  /* 0x000000ffff187224 */ /* 0x001fe200078e0009 */
[----:B------:R-:W-:-:S05]  /*91810*/  MOV R25, R8 ;  /* 0x0000000800197202 */ /* 0x000fca0000000f00 */
[----:B------:R0:W-:Y:S02]  /*91820*/  STL.64 [R1+0x4ee8], R24 ;  /* 0x004ee81801007387 */ /* 0x0001e40000100a00 */
[----:B0-----:R-:W-:Y:S02]  /*91830*/  MOV R24, R3 ;  /* 0x0000000300187202 */ /* 0x001fe40000000f00 */
[----:B------:R-:W-:-:S05]  /*91840*/  MOV R25, R0 ;  /* 0x0000000000197202 */ /* 0x000fca0000000f00 */
[----:B------:R0:W-:Y:S04]  /*91850*/  STL.64 [R1+0x4f20], R24 ;  /* 0x004f201801007387 */ /* 0x0001e80000100a00 */
[----:B0-----:R-:W3:Y:S01]  /*91860*/  LDL.LU R24, [R1+0x5d0] ;  /* 0x0005d00001187983 */ /* 0x001ee20000300800 */
[C---:B--2---:R-:W-:Y:S11]  /*91870*/  HMMA.16816.F32 R4, R12.reuse, R20, R4 ;  /* 0x000000140c04723c */ /* 0x044ff60000001804 */
[----:B------:R-:W-:Y:S11]  /*91880*/  @!UPT UIADD3 URZ, URZ, URZ, URZ ;  /* 0x0000003f3f3ff290 */ /* 0x000ff6000fffe03f */
[----:B------:R-:W-:Y:S01]  /*91890*/  @!UPT UIADD3 URZ, URZ, URZ, URZ ;  /* 0x0000003f3f3ff290 */ /* 0x000fe2000fffe03f */
[----:B------:R-:W-:Y:S01]  /*918a0*/  STL.64 [R1+0x1a0], R4 ;  /* 0x0001a00401007387 */ /* 0x000fe20000100a00 */
[----:B------:R-:W-:Y:S02]  /*918b0*/  STL.64 [R1+0x1a8], R6 ;  /* 0x0001a80601007387 */ /* 0x000fe40000100a00 */
[----:B------:R-:W3:Y:S02]  /*918c0*/  LDL.LU R25, [R1+0x5d4] ;  /* 0x0005d40001197983 */ /* 0x000ee40000300800 */
[----:B------:R-:W2:Y:S01]  /*918d0*/  LDL.LU R26, [R1+0x5d8] ;  /* 0x0005d800011a7983 */ /* 0x000ea20000300800 */
[----:B------:R-:W2:Y:S04]  /*918e0*/  LDL.LU R27, [R1+0x5dc] ;  /* 0x0005dc00011b7983 */ /* 0x000ea80000300800 */
[----:B--2---:R-:W-:Y:S01]  /*918f0*/  STL.64 [R1+0x4f30], R26 ;  /* 0x004f301a01007387 */ /* 0x004fe20000100a00 */
[----:B---3--:R0:W-:Y:S03]  /*91900*/  STL.64 [R1+0x4f28], R24 ;  /* 0x004f281801007387 */ /* 0x0081e60000100a00 */
[----:B0-----:R-:W2:Y:S01]  /*91910*/  LDL.LU R24, [R1+0x5b0] ;  /* 0x0005b00001187983 */ /* 0x001ea20000300800 */
[----:B------:R-:W2:Y:S02]  /*91920*/  LDL.LU R25, [R1+0x5b4] ;  /* 0x0005b40001197983 */ /* 0x000ea40000300800 */
[----:B------:R-:W2:Y:S02]  /*91930*/  LDL.LU R26, [R1+0x5b8] ;  /* 0x0005b800011a7983 */ /* 0x000ea40000300800 */
[----:B------:R-:W2:Y:S01]  /*91940*/  LDL.LU R27, [R1+0x5bc] ;  /* 0x0005bc00011b7983 */ /* 0x000ea20000300800 */
[----:B------:R-:W3:Y:S01]  /*91950*/  LDL.64 R8, [R1] ;  /* 0x0000000001087983 */ /* 0x000ee20000100a00 */
[----:B------:R-:W4:Y:S02]  /*91960*/  LDL.LU R4, [R1+0x5c0] ;  /* 0x0005c00001047983 */ /* 0x000f240000300800 */
[----:B------:R-:W4:Y:S02]  /*91970*/  LDL.LU R5, [R1+0x5c4] ;  /* 0x0005c40001057983 */ /* 0x000f240000300800 */
[----:B------:R-:W4:Y:S01]  /*91980*/  LDL.LU R6, [R1+0x5c8] ;  /* 0x0005c80001067983 */ /* 0x000f220000300800 */
[----:B------:R-:W4:Y:S01]  /*91990*/  LDL.LU R7, [R1+0x5cc] ;  /* 0x0005cc0001077983 */ /* 0x000f220000300800 */
        /* <DEDUP_REMOVED lines=24> */
[----:B------:R-:W-:Y:S01]  /*91b20*/  STL.64 [R1+0x2c0], R24 ;  /* 0x0002c01801007387 */ /* 0x000fe20000100a00 */
[----:B------:R0:W-:Y:S03]  /*91b30*/  STL.64 [R1+0x2c8], R26 ;  /* 0x0002c81a01007387 */ /* 0x0001e60000100a00 */
[----:B0-----:R-:W2:Y:S01]  /*91b40*/  LDL.LU.64 R26, [R1+0x4f30] ;  /* 0x004f3000011a7983 */ /* 0x001ea20000300a00 */
[----:B------:R-:W2:Y:S02]  /*91b50*/  LDL.LU.64 R24, [R1+0x4f28] ;  /* 0x004f280001187983 */ /* 0x000ea40000300a00 */
[----:B------:R0:W-:Y:S02]  /*91b60*/  STL.64 [R1+0x4ea8], R16 ;  /* 0x004ea81001007387 */ /* 0x0001e40000100a00 */
[----:B---3--:R-:W-:Y:S01]  /*91b70*/  IMAD.MOV.U32 R3, RZ, RZ, R8 ;  /* 0x000000ffff037224 */ /* 0x008fe200078e0008 */
[----:B------:R-:W-:Y:S01]  /*91b80*/  MOV R0, R9 ;  /* 0x0000000900007202 */ /* 0x000fe20000000f00 */
[----:B0-----:R-:W3:Y:S01]  /*91b90*/  LDL.LU R16, [R1+0x630] ;  /* 0x0006300001107983 */ /* 0x001ee20000300800 */
[----:B------:R-:W3:Y:S02]  /*91ba0*/  LDL.LU R17, [R1+0x634] ;  /* 0x0006340001117983 */ /* 0x000ee40000300800 */
[----:B------:R-:W3:Y:S02]  /*91bb0*/  LDL.LU R18, [R1+0x638] ;  /* 0x0006380001127983 */ /* 0x000ee40000300800 */
[----:B------:R-:W3:Y:S01]  /*91bc0*/  LDL.LU R19, [R1+0x63c] ;  /* 0x00063c0001137983 */ /* 0x000ee20000300800 */
[C---:B--2---:R-:W-:Y:S11]  /*91bd0*/  HMMA.16816.F32 R24, R12.reuse, R8, R24 ;  /* 0x000000080c18723c */ /* 0x044ff60000001818 */
[----:B------:R-:W-:Y:S11]  /*91be0*/  @!UPT UIADD3 URZ, URZ, URZ, URZ ;  /* 0x0000003f3f3ff290 */ /* 0x000ff6000fffe03f */
[----:B------:R-:W-:Y:S01]  /*91bf0*/  @!UPT UIADD3 URZ, URZ, URZ, URZ ;  /* 0x0000003f3f3ff290 */ /* 0x000fe2000fffe03f */
[----:B------:R0:W-:Y:S01]  /*91c00*/  STL.64 [R1+0x400], R24 ;  /* 0x0004001801007387 */ /* 0x0001e20000100a00 */
[----:B------:R1:W-:Y:S03]  /*91c10*/  STL.64 [R1+0x408], R26 ;  /* 0x0004081a01007387 */ /* 0x0003e60000100a00 */
[----:B0-----:R-:W1:Y:S01]  /*91c20*/  LDL.LU.64 R24, [R1+0x4f20] ;  /* 0x004f200001187983 */ /* 0x001e620000300a00 */
[----:B------:R-:W2:Y:S02]  /*91c30*/  LDL.LU.64 R10, [R1+0x4f18] ;  /* 0x004f1800010a7983 */ /* 0x000ea40000300a00 */
[----:B------:R-:W4:Y:S02]  /*91c40*/  LDL.LU.64 R8, [R1+0x4f10] ;  /* 0x004f100001087983 */ /* 0x000f240000300a00 */
[----:B----4-:R-:W-:Y:S01]  /*91c50*/  HMMA.16816.F32 R12, R12, R8, R4 ;  /* 0x000000080c0c723c */ /* 0x010fe20000001804 */
[----:B------:R-:W1:Y:S01]  /*91c60*/  LDL.LU.64 R6, [R1+0x4f08] ;  /* 0x004f080001067983 */ /* 0x000e620000300a00 */
[----:B------:R-:W1:Y:S11]  /*91c70*/  LDL.LU.64 R4, [R1+0x4f00] ;  /* 0x004f000001047983 */ /* 0x000e760000300a00 */
[----:B------:R-:W-:Y:S10]  /*91c80*/  @!UPT UIADD3 URZ, URZ, URZ, URZ ;  /* 0x0000003f3f3ff290 */ /* 0x000ff4000fffe03f */
[----:B------:R-:W-:Y:S01]  /*91c90*/  STL.64 [R1+0x3f0], R12 ;  /* 0x0003f00c01007387 */ /* 0x000fe20000100a00 */
[----:B------:R-:W-:Y:S01]  /*91ca0*/  STL.64 [R1+0x3f8], R14 ;  /* 0x0003f80e01007387 */ /* 0x000fe20000100a00 */
[C---:B-1----:R-:W-:Y:S02]  /*91cb0*/  HMMA.16816.F32 R24, R4.reuse, R24, R20 ;  /* 0x000000180418723c */ /* 0x042fe40000001814 */
[----:B------:R-:W4:Y:S01]  /*91cc0*/  LDL.LU.64 R22, [R1+0x4ef8] ;  /* 0x004ef80001167983 */ /* 0x000f220000300a00 */
[----:B------:R-:W4:Y:S11]  /*91cd0*/  LDL.LU.64 R20, [R1+0x4ef0] ;  /* 0x004ef00001147983 */ /* 0x000f360000300a00 */
[----:B------:R-:W-:Y:S09]  /*91ce0*/  @!UPT UIADD3 URZ, URZ, URZ, URZ ;  /* 0x0000003f3f3ff290 */ /* 0x000ff2000fffe03f */
[----:B------:R0:W-:Y:S01]  /*91cf0*/  STL.64 [R1+0x500], R24 ;  /* 0x0005001801007387 */ /* 0x0001e20000100a00 */
[----:B------:R4:W-:Y:S03]  /*91d00*/  STL.64 [R1+0x508], R26 ;  /* 0x0005081a01007387 */ /* 0x0009e60000100a00 */
[----:B0-----:R-:W4:Y:S02]  /*91d10*/  LDL.LU.64 R24, [R1+0x4ee8] ;  /* 0x004ee80001187983 */ /* 0x001f240000300a00 */
[C---:B----4-:R-:W-:Y:S02]  /*91d20*/  HMMA.16816.F32 R24, R4.reuse, R24, R20 ;  /* 0x000000180418723c */ /* 0x050fe40000001814 */
        /* <DEDUP_REMOVED lines=14> */
[----:B------:R-:W3:Y:S11]  /*91e10*/  LDL.LU.64 R20, [R1+0x4eb0] ;  /* 0x004eb00001147983 */ /* 0x000ef60000300a00 */
[----:B------:R-:W-:Y:S10]  /*91e20*/  @!UPT UIADD3 URZ, URZ, URZ, URZ ;  /* 0x0000003f3f3ff290 */ /* 0x000ff4000fffe03f */
[----:B------:R-:W-:Y:S01]  /*91e30*/  STL.64 [R1+0x4d0], R24 ;  /* 0x0004d01801007387 */ /* 0x000fe20000100a00 */
[----:B------:R-:W-:Y:S02]  /*91e40*/  STL.64 [R1+0x4d8], R26 ;  /* 0x0004d81a01007387 */ /* 0x000fe40000100a00 */
[----:B------:R-:W0:Y:S02]  /*91e50*/  LDSM.16.M88.4 R24, [R2+0x66000] ;  /* 0x066000000218783b */ /* 0x000e240000000200 */
[----:B0-----:R-:W-:Y:S02]  /*91e60*/  STL.64 [R1+0x4ea0], R26 ;  /* 0x004ea01a01007387 */ /* 0x001fe40000100a00 */
[----:B------:R0:W-:Y:S02]  /*91e70*/  STL.64 [R1+0x4e98], R24 ;  /* 0x004e981801007387 */ /* 0x0001e40000100a00 */
[----:B0-----:R-:W4:Y:S01]  /*91e80*/  LDL.LU R24, [R1+0xab0] ;  /* 0x000ab00001187983 */ /* 0x001f220000300800 */
[----:B------:R-:W4:Y:S02]  /*91e90*/  LDL.LU R25, [R1+0xab4] ;  /* 0x000ab40001197983 */ /* 0x000f240000300800 */
[----:B------:R-:W4:Y:S02]  /*91ea0*/  LDL.LU R26, [R1+0xab8] ;  /* 0x000ab800011a7983 */ /* 0x000f240000300800 */
[----:B------:R-:W4:Y:S01]  /*91eb0*/  LDL.LU R27, [R1+0xabc] ;  /* 0x000abc00011b7983 */ /* 0x000f220000300800 */
[C---:B---3--:R-:W-:Y:S01]  /*91ec0*/  HMMA.16816.F32 R20, R4.reuse, R20, R16 ;  /* 0x000000140414723c */ /* 0x048fe20000001810 */
[----:B------:R-:W3:Y:S11]  /*91ed0*/  LDL.LU.64 R16, [R1+0x4ea8] ;  /* 0x004ea80001107983 */ /* 0x000ef60000300a00 */
[----:B------:R-:W-:Y:S11]  /*91ee0*/  @!UPT UIADD3 URZ, URZ, URZ, URZ ;  /* 0x0000003f3f3ff290 */ /* 0x000ff6000fffe03f */
[----:B------:R-:W-:Y:S01]  /*91ef0*/  STL.64 [R1+0x4c0], R20 ;  /* 0x0004c01401007387 */ /* 0x000fe20000100a00 */
[----:B------:R-:W-:Y:S02]  /*91f00*/  STL.64 [R1+0x4c8], R22 ;  /* 0x0004c81601007387 */ /* 0x000fe40000100a00 */
[----:B------:R-:W0:Y:S02]  /*91f10*/  LDSM.16.M88.4 R20, [R2+0x67000] ;  /* 0x067000000214783b */ /* 0x000e240000000200 */
[----:B0-----:R0:W-:Y:S02]  /*91f20*/  STL [R1+0x4e14], R20 ;  /* 0x004e141401007387 */ /* 0x0011e40000100800 */
[----:B------:R1:W-:Y:S02]  /*91f30*/  STL [R1+0x4e10], R21 ;  /* 0x004e101501007387 */ /* 0x0003e40000100800 */
[----:B------:R2:W-:Y:S02]  /*91f40*/  STL [R1+0x4e0c], R22 ;  /* 0x004e0c1601007387 */ /* 0x0005e40000100800 */
[----:B------:R2:W-:Y:S01]  /*91f50*/  STL [R1+0x4e08], R23 ;  /* 0x004e081701007387 */ /* 0x0005e20000100800 */
[----:B0-----:R-:W3:Y:S01]  /*91f60*/  LDL.LU R20, [R1+0x640] ;  /* 0x0006400001147983 */ /* 0x001ee20000300800 */
[----:B-1----:R-:W3:Y:S02]  /*91f70*/  LDL.LU R21, [R1+0x644] ;  /* 0x0006440001157983 */ /* 0x002ee40000300800 */
[----:B--2---:R-:W3:Y:S02]  /*91f80*/  LDL.LU R22, [R1+0x648] ;  /* 0x0006480001167983 */ /* 0x004ee40000300800 */
[----:B------:R-:W3:Y:S02]  /*91f90*/  LDL.LU R23, [R1+0x64c] ;  /* 0x00064c0001177983 */ /* 0x000ee40000300800 */
[C---:B---3--:R-:W-:Y:S01]  /*91fa0*/  HMMA.16816.F32 R20, R4.reuse, R16, R20 ;  /* 0x000000100414723c */ /* 0x048fe20000001814 */
[----:B------:R-:W0:Y:S04]  /*91fb0*/  LDSM.16.M88.4 R16, [R2+0x68000] ;  /* 0x068000000210783b */ /* 0x000e280000000200 */
[----:B0-----:R-:W-:Y:S11]  /*91fc0*/  STL.64 [R1+0x4da0], R18 ;  /* 0x004da01201007387 */ /* 0x001ff60000100a00 */
[----:B------:R-:W-:Y:S07]  /*91fd0*/  @!UPT UIADD3 URZ, URZ, URZ, URZ ;  /* 0x0000003f3f3ff290 */ /* 0x000fee000fffe03f */
[----:B------:R-:W-:Y:S02]  /*91fe0*/  STL.64 [R1+0x4b0], R20 ;  /* 0x0004b01401007387 */ /* 0x000fe40000100a00 */
[----:B------:R-:W-:Y:S02]  /*91ff0*/  STL.64 [R1+0x4b8], R22 ;  /* 0x0004b81601007387 */ /* 0x000fe40000100a00 */
[----:B------:R0:W-:Y:S02]  /*92000*/  STL.64 [R1+0x4d98], R16 ;  /* 0x004d981001007387 */ /* 0x0001e40000100a00 */
[----:B0-----:R-:W2:Y:S01]  /*92010*/  LDL.64 R16, [R1+0x10] ;  /* 0x0000100001107983 */ /* 0x001ea20000100a00 */
[----:B------:R-:W-:Y:S02]  /*92020*/  MOV R12, R3 ;  /* 0x00000003000c7202 */ /* 0x000fe40000000f00 */
[----:B------:R-:W-:Y:S01]  /*92030*/  MOV R13, R0 ;  /* 0x00000000000d7202 */ /* 0x000fe20000000f00 */
[----:B--2---:R4:W-:Y:S06]  /*92040*/  STL.64 [R1+0x4e70], R16 ;  /* 0x004e701001007387 */ /* 0x0049ec0000100a00 */
[C---:B----4-:R-:W-:Y:S01]  /*92050*/  HMMA.16816.F32 R16, R4.reuse, R12, R24 ;  /* 0x0000000c0410723c */ /* 0x050fe20000001818 */
[----:B------:R-:W0:Y:S04]  /*92060*/  LDSM.16.M88.4 R12, [R2+0x69000] ;  /* 0x06900000020c783b */ /* 0x000e280000000200 */
[----:B0-----:R-:W-:Y:S11]  /*92070*/  STL.64 [R1+0x4d08], R14 ;  /* 0x004d080e01007387 */ /* 0x001ff60000100a00 */
[----:B------:R-:W-:Y:S07]  /*92080*/  @!UPT UIADD3 URZ, URZ, URZ, URZ ;  /* 0x0000003f3f3ff290 */ /* 0x000fee000fffe03f */
[----:B------:R-:W-:Y:S02]  /*92090*/  STL.64 [R1+0x4a0], R16 ;  /* 0x0004a01001007387 */ /* 0x000fe40000100a00 */
[----:B------:R-:W-:Y:S02]  /*920a0*/  STL.64 [R1+0x4a8], R18 ;  /* 0x0004a81201007387 */ /* 0x000fe40000100a00 */
        /* <DEDUP_REMOVED lines=11> */
[----:B0-----:R-:W2:Y:S04]  /*92160*/  LDL.64 R12, [R1] ;  /* 0x00000000010c7983 */ /* 0x001ea80000100a00 */
[----:B--2---:R0:W-:Y:S04]  /*92170*/  STL.64 [R1+0x4e38], R12 ;  /* 0x004e380c01007387 */ /* 0x0041e80000100a00 */
[----:B0-----:R-:W2:Y:S01]  /*92180*/  LDL.LU R12, [R1+0xbc0] ;  /* 0x000bc000010c7983 */ /* 0x001ea20000300800 */
[----:B------:R-:W2:Y:S02]  /*92190*/  LDL.LU R13, [R1+0xbc4] ;  /* 0x000bc400010d7983 */ /* 0x000ea40000300800 */
[----:B------:R-:W3:Y:S02]  /*921a0*/  LDL.LU R14, [R1+0xbc8] ;  /* 0x000bc800010e7983 */ /* 0x000ee40000300800 */
[----:B------:R-:W3:Y:S01]  /*921b0*/  LDL.LU R15, [R1+0xbcc] ;  /* 0x000bcc00010f7983 */ /* 0x000ee20000300800 */
[----:B------:R-:W2:Y:S01]  /*921c0*/  LDL.LU R16, [R1+0xbf0] ;  /* 0x000bf00001107983 */ /* 0x000ea20000300800 */
        /* <DEDUP_REMOVED lines=9> */
[----:B0-----:R-:W2:Y:S04]  /*92260*/  LDL.64 R16, [R1+0x70] ;  /* 0x0000700001107983 */ /* 0x001ea80000100a00 */
[----:B--2---:R0:W-:Y:S04]  /*92270*/  STL.64 [R1+0x4e90], R16 ;  /* 0x004e901001007387 */ /* 0x0041e80000100a00 */
[----:B0-----:R-:W2:Y:S01]  /*92280*/  LDL.64 R16, [R1+0x80] ;  /* 0x0000800001107983 */ /* 0x001ea20000100a00 */
[----:B---3--:R-:W-:Y:S02]  /*92290*/  STL.64 [R1+0x4e48], R14 ;  /* 0x004e480e01007387 */ /* 0x008fe40000100a00 */
[----:B------:R0:W-:Y:S02]  /*922a0*/  STL.64 [R1+0x4e40], R12 ;  /* 0x004e400c01007387 */ /* 0x0001e40000100a00 */
[----:B0-----:R-:W3:Y:S04]  /*922b0*/  LDL.64 R12, [R1+0x20] ;  /* 0x00002000010c7983 */ /* 0x001ee80000100a00 */
[----:B---3--:R0:W-:Y:S04]  /*922c0*/  STL.64 [R1+0x4e60], R12 ;  /* 0x004e600c01007387 */ /* 0x0081e80000100a00 */
[----:B0-----:R-:W3:Y:S01]  /*922d0*/  LDL.64 R12, [R1+0x40] ;  /* 0x00004000010c7983 */ /* 0x001ee20000100a00 */
[----:B----4-:R-:W-:Y:S03]  /*922e0*/  HMMA.16816.F32 R4, R4, R8, R24 ;  /* 0x000000080404723c */ /* 0x010fe60000001818 */
[----:B---3--:R0:W-:Y:S04]  /*922f0*/  STL.64 [R1+0x4e68], R12 ;  /* 0x004e680c01007387 */ /* 0x0081e80000100a00 */
[----:B0-----:R-:W3:Y:S04]  /*92300*/  LDL.64 R12, [R1+0x50] ;  /* 0x00005000010c7983 */ /* 0x001ee80000100a00 */
[----:B---3--:R0:W-:Y:S04]  /*92310*/  STL.64 [R1+0x4e88], R12 ;  /* 0x004e880c01007387 */ /* 0x0081e80000100a00 */
[----:B0-----:R-:W3:Y:S01]  /*92320*/  LDL.LU R12, [R1+0xc00] ;  /* 0x000c0000010c7983 */ /* 0x001ee20000300800 */
[----:B------:R-:W3:Y:S02]  /*92330*/  LDL.LU R13, [R1+0xc04] ;  /* 0x000c0400010d7983 */ /* 0x000ee40000300800 */
[----:B------:R-:W3:Y:S02]  /*92340*/  LDL.LU R14, [R1+0xc08] ;  /* 0x000c0800010e7983 */ /* 0x000ee40000300800 */
[----:B------:R-:W3:Y:S01]  /*92350*/  LDL.LU R15, [R1+0xc0c] ;  /* 0x000c0c00010f7983 */ /* 0x000ee20000300800 */
[----:B------:R-:W2:Y:S01]  /*92360*/  LDL.LU.64 R26, [R1+0x4ea0] ;  /* 0x004ea000011a7983 */ /* 0x000ea20000300a00 */
[----:B------:R-:W2:Y:S02]  /*92370*/  LDL.LU.64 R24, [R1+0x4e98] ;  /* 0x004e980001187983 */ /* 0x000ea40000300a00 */
[----:B------:R-:W-:Y:S02]  /*92380*/  STL.64 [R1+0x4e30], R10 ;  /* 0x004e300a01007387 */ /* 0x000fe40000100a00 */
[----:B------:R0:W-:Y:S01]  /*92390*/  STL.64 [R1+0x4e28], R8 ;  /* 0x004e280801007387 */ /* 0x0001e20000100a00 */
[----:B------:R-:W-:Y:S01]  /*923a0*/  STL.64 [R1+0x3e0], R4 ;  /* 0x0003e00401007387 */ /* 0x000fe20000100a00 */
[----:B------:R-:W-:Y:S02]  /*923b0*/  STL.64 [R1+0x3e8], R6 ;  /* 0x0003e80601007387 */ /* 0x000fe40000100a00 */
[----:B------:R-:W1:Y:S01]  /*923c0*/  LDSM.16.M88.4 R4, [R2+0x6a000] ;  /* 0x06a000000204783b */ /* 0x000e620000000200 */
[----:B0-----:R-:W4:Y:S03]  /*923d0*/  LDL.LU R8, [R1+0xbb0] ;  /* 0x000bb00001087983 */ /* 0x001f260000300800 */
[----:B------:R-:W4:Y:S02]  /*923e0*/  LDL.LU R9, [R1+0xbb4] ;  /* 0x000bb40001097983 */ /* 0x000f240000300800 */
[----:B------:R-:W3:Y:S02]  /*923f0*/  LDL.LU R10, [R1+0xbb8] ;  /* 0x000bb800010a7983 */ /* 0x000ee40000300800 */
[----:B------:R-:W3:Y:S01]  /*92400*/  LDL.LU R11, [R1+0xbbc] ;  /* 0x000bbc00010b7983 */ /* 0x000ee20000300800 */
[----:B--2---:R-:W-:Y:S01]  /*92410*/  HMMA.16816.F32 R20, R24, R16, R20 ;  /* 0x000000101814723c */ /* 0x004fe20000001814 */
[----:B---3--:R-:W-:Y:S01]  /*92420*/  STL.64 [R1+0x4e58], R10 ;  /* 0x004e580a01007387 */ /* 0x008fe20000100a00 */
[----:B----4-:R0:W-:Y:S03]  /*92430*/  STL.64 [R1+0x4e50], R8 ;  /* 0x004e500801007387 */ /* 0x0101e60000100a00 */
[----:B0-----:R-:W2:Y:S01]  /*92440*/  LDL.LU R8, [R1+0xbd0] ;  /* 0x000bd00001087983 */ /* 0x001ea20000300800 */
[----:B------:R-:W2:Y:S02]  /*92450*/  LDL.LU R9, [R1+0xbd4] ;  /* 0x000bd40001097983 */ /* 0x000ea40000300800 */
[----:B------:R-:W2:Y:S02]  /*92460*/  LDL.LU R10, [R1+0xbd8] ;  /* 0x000bd800010a7983 */ /* 0x000ea40000300800 */
[----:B------:R-:W2:Y:S01]  /*92470*/  LDL.LU R11, [R1+0xbdc] ;  /* 0x000bdc00010b7983 */ /* 0x000ea20000300800 */
[----:B-1----:R-:W-:Y:S01]  /*92480*/  STL.64 [R1+0x4ca8], R6 ;  /* 0x004ca80601007387 */ /* 0x002fe20000100a00 */
[----:B------:R0:W-:Y:S03]  /*92490*/  STL.64 [R1+0x4ca0], R4 ;  /* 0x004ca00401007387 */ /* 0x0001e60000100a00 */
[----:B0-----:R-:W3:Y:S01]  /*924a0*/  LDL.LU R4, [R1+0xbe0] ;  /* 0x000be00001047983 */ /* 0x001ee20000300800 */
[----:B------:R-:W3:Y:S02]  /*924b0*/  LDL.LU R5, [R1+0xbe4] ;  /* 0x000be40001057983 */ /* 0x000ee40000300800 */
[----:B------:R-:W3:Y:S02]  /*924c0*/  LDL.LU R6, [R1+0xbe8] ;  /* 0x000be80001067983 */ /* 0x000ee40000300800 */
[----:B------:R-:W3:Y:S03]  /*924d0*/  LDL.LU R7, [R1+0xbec] ;  /* 0x000bec0001077983 */ /* 0x000ee60000300800 */
[----:B------:R0:W-:Y:S01]  /*924e0*/  STL.64 [R1+0x3d0], R20 ;  /* 0x0003d01401007387 */ /* 0x0001e20000100a00 */
[----:B------:R-:W-:Y:S02]  /*924f0*/  STL.64 [R1+0x3d8], R22 ;  /* 0x0003d81601007387 */ /* 0x000fe40000100a00 */
[----:B0-----:R-:W-:Y:S01]  /*92500*/  IMAD.MOV.U32 R20, RZ, RZ, R16 ;  /* 0x000000ffff147224 */ /* 0x001fe200078e0010 */
[----:B------:R-:W-:-:S02]  /*92510*/  MOV R21, R17 ;  /* 0x0000001100157202 */ /* 0x000fc40000000f00 */
[----:B------:R-:W4:Y:S02]  /*92520*/  LDL.LU.64 R16, [R1+0x4e90] ;  /* 0x004e900001107983 */ /* 0x000f240000300a00 */
[C---:B----4-:R-:W-:Y:S01]  /*92530*/  HMMA.16816.F32 R12, R24.reuse, R16, R12 ;  /* 0x00000010180c723c */ /* 0x050fe2000000180c */
[----:B------:R-:W-:Y:S02]  /*92540*/  MOV R29, R16 ;  /* 0x00000010001d7202 */ /* 0x000fe40000000f00 */
[----:B------:R-:W-:Y:S11]  /*92550*/  MOV R28, R17 ;  /* 0x00000011001c7202 */ /* 0x000ff60000000f00 */
[----:B------:R-:W-:Y:S09]  /*92560*/  @!UPT UIADD3 URZ, URZ, URZ, URZ ;  /* 0x0000003f3f3ff290 */ /* 0x000ff2000fffe03f */
[----:B------:R0:W-:Y:S01]  /*92570*/  STL.64 [R1+0x3c0], R12 ;  /* 0x0003c00c01007387 */ /* 0x0001e20000100a00 */
[----:B------:R-:W-:Y:S03]  /*92580*/  STL.64 [R1+0x3c8], R14 ;  /* 0x0003c80e01007387 */ /* 0x000fe60000100a00 */
[----:B0-----:R-:W4:Y:S01]  /*92590*/  LDL.LU.64 R12, [R1+0x4e88] ;  /* 0x004e8800010c7983 */ /* 0x001f220000300a00 */
[----:B------:R-:W4:Y:S02]  /*925a0*/  LDL.LU.64 R18, [R1+0x4e80] ;  /* 0x004e800001127983 */ /* 0x000f240000300a00 */
[----:B------:R-:W4:Y:S02]  /*925b0*/  LDL.LU.64 R16, [R1+0x4e78] ;  /* 0x004e780001107983 */ /* 0x000f240000300a00 */
[C---:B----4-:R-:W-:Y:S11]  /*925c0*/  HMMA.16816.F32 R16, R24.reuse, R12, R16 ;  /* 0x0000000c1810723c */ /* 0x050ff60000001810 */
[----:B------:R-:W-:Y:S11]  /*925d0*/  @!UPT UIADD3 URZ, URZ, URZ, URZ ;  /* 0x0000003f3f3ff290 */ /* 0x000ff6000fffe03f */
[----:B------:R-:W-:Y:S01]  /*925e0*/  @!UPT UIADD3 URZ, URZ, URZ, URZ ;  /* 0x0000003f3f3ff290 */ /* 0x000fe2000fffe03f */
[----:B------:R0:W-:Y:S01]  /*925f0*/  STL.64 [R1+0x3b0], R16 ;  /* 0x0003b01001007387 */ /* 0x0001e20000100a00 */
[----:B------:R1:W-:Y:S03]  /*92600*/  STL.64 [R1+0x3b8], R18 ;  /* 0x0003b81201007387 */ /* 0x0003e60000100a00 */
[----:B0-----:R-:W4:Y:S01]  /*92610*/  LDL.LU.64 R16, [R1+0x4e70] ;  /* 0x004e700001107983 */ /* 0x001f220000300a00 */
[----:B-1----:R-:W-:Y:S01]  /*92620*/  IMAD.MOV.U32 R19, RZ, RZ, R12 ;  /* 0x000000ffff137224 */ /* 0x002fe200078e000c */
[----:B------:R-:W-:Y:S02]  /*92630*/  MOV R18, R13 ;  /* 0x0000000d00127202 */ /* 0x000fe40000000f00 */
[----:B------:R-:W3:Y:S02]  /*92640*/  LDL.LU.64 R12, [R1+0x4e68] ;  /* 0x004e6800010c7983 */ /* 0x000ee40000300a00 */
[C---:B---3--:R-:W-:Y:S11]  /*92650*/  HMMA.16816.F32 R4, R24.reuse, R12, R4 ;  /* 0x0000000c1804723c */ /* 0x048ff60000001804 */
[----:B------:R-:W-:Y:S11]  /*92660*/  @!UPT UIADD3 URZ, URZ, URZ, URZ ;  /* 0x0000003f3f3ff290 */ /* 0x000ff6000fffe03f */
[----:B------:R-:W-:Y:S01]  /*92670*/  @!UPT UIADD3 URZ, URZ, URZ, URZ ;  /* 0x0000003f3f3ff290 */ /* 0x000fe2000fffe03f */
[----:B------:R0:W-:Y:S01]  /*92680*/  STL.64 [R1+0x3a0], R4 ;  /* 0x0003a00401007387 */ /* 0x0001e20000100a00 */
[----:B------:R-:W-:Y:S01]  /*92690*/  STL.64 [R1+0x3a8], R6 ;  /* 0x0003a80601007387 */ /* 0x000fe20000100a00 */
[----:B0-----:R-:W-:Y:S02]  /*926a0*/  MOV R5, R12 ;  /* 0x0000000c00057202 */ /* 0x001fe40000000f00 */
[----:B------:R-:W-:Y:S02]  /*926b0*/  MOV R4, R13 ;  /* 0x0000000d00047202 */ /* 0x000fe40000000f00 */
        /* <DEDUP_REMOVED lines=9> */
[----:B------:R-:W4:Y:S02]  /*92750*/  LDL.LU.64 R14, [R1+0x4e48] ;  /* 0x004e4800010e7983 */ /* 0x000f240000300a00 */
[----:B------:R-:W4:Y:S02]  /*92760*/  LDL.LU.64 R12, [R1+0x4e40] ;  /* 0x004e4000010c7983 */ /* 0x000f240000300a00 */
[C---:B----4-:R-:W-:Y:S11]  /*92770*/  HMMA.16816.F32 R12, R24.reuse, R16, R12 ;  /* 0x00000010180c723c */ /* 0x050ff6000000180c */
[----:B------:R-:W-:Y:S11]  /*92780*/  @!UPT UIADD3 URZ, URZ, URZ, URZ ;  /* 0x0000003f3f3ff290 */ /* 0x000ff6000fffe03f */
[----:B------:R-:W-:Y:S01]  /*92790*/  @!UPT UIADD3 URZ, URZ, URZ, URZ ;  /* 0x0000003f3f3ff290 */ /* 0x000fe2000fffe03f */
[----:B------:R0:W-:Y:S01]  /*927a0*/  STL.64 [R1+0x380], R12 ;  /* 0x0003800c01007387 */ /* 0x0001e20000100a00 */
[----:B------:R-:W-:Y:S03]  /*927b0*/  STL.64 [R1+0x388], R14 ;  /* 0x0003880e01007387 */ /* 0x000fe60000100a00 */
[----:B0-----:R-:W2:Y:S01]  /*927c0*/  LDL.LU.64 R12, [R1+0x4e38] ;  /* 0x004e3800010c7983 */ /* 0x001ea20000300a00 */
[----:B------:R-:W-:Y:S01]  /*927d0*/  STL.64 [R1+0x4db8], R16 ;  /* 0x004db81001007387 */ /* 0x000fe20000100a00 */
[C---:B--2---:R-:W-:Y:S01]  /*927e0*/  HMMA.16816.F32 R8, R24.reuse, R12, R8 ;  /* 0x0000000c1808723c */ /* 0x044fe20000001808 */
[----:B------:R-:W-:Y:S02]  /*927f0*/  MOV R3, R12 ;  /* 0x0000000c00037202 */ /* 0x000fe40000000f00 */
[----:B------:R-:W-:Y:S11]  /*92800*/  MOV R0, R13 ;  /* 0x0000000d00007202 */ /* 0x000ff60000000f00 */
[----:B------:R-:W-:Y:S09]  /*92810*/  @!UPT UIADD3 URZ, URZ, URZ, URZ ;  /* 0x0000003f3f3ff290 */ /* 0x000ff2000fffe03f */
[----:B------:R-:W-:Y:S01]  /*92820*/  STL.64 [R1+0x370], R8 ;  /* 0x0003700801007387 */ /* 0x000fe20000100a00 */
[----:B------:R0:W-:Y:S03]  /*92830*/  STL.64 [R1+0x378], R10 ;  /* 0x0003780a01007387 */ /* 0x0001e60000100a00 */
[----:B0-----:R-:W2:Y:S01]  /*92840*/  LDL.LU.64 R10, [R1+0x4e30] ;  /* 0x004e3000010a7983 */ /* 0x001ea20000300a00 */
[----:B------:R-:W3:Y:S02]  /*92850*/  LDL.LU.64 R8, [R1+0x4e28] ;  /* 0x004e280001087983 */ /* 0x000ee40000300a00 */
[----:B------:R-:W3:Y:S02]  /*92860*/  LDL.LU.64 R14, [R1+0x4e20] ;  /* 0x004e2000010e7983 */ /* 0x000ee40000300a00 */
[----:B------:R-:W3:Y:S02]  /*92870*/  LDL.LU.64 R12, [R1+0x4e18] ;  /* 0x004e1800010c7983 */ /* 0x000ee40000300a00 */
[----:B---3--:R-:W-:Y:S01]  /*92880*/  HMMA.16816.F32 R12, R24, R8, R12 ;  /* 0x00000008180c723c */ /* 0x008fe2000000180c */
[----:B--2---:R-:W-:Y:S01]  /*92890*/  STL.64 [R1+0x4db0], R10 ;  /* 0x004db00a01007387 */ /* 0x004fe20000100a00 */
[----:B------:R0:W-:Y:S05]  /*928a0*/  STL.64 [R1+0x4da8], R8 ;  /* 0x004da80801007387 */ /* 0x0001ea0000100a00 */
[----:B------:R-:W-:Y:S01]  /*928b0*/  IMAD.MOV.U32 R24, RZ, RZ, R5 ;  /* 0x000000ffff187224 */ /* 0x000fe200078e0005 */
[----:B------:R-:W-:Y:S11]  /*928c0*/  MOV R25, R4 ;  /* 0x0000000400197202 */ /* 0x000ff60000000f00 */
[----:B------:R-:W-:Y:S04]  /*928d0*/  @!UPT UIADD3 URZ, URZ, URZ, URZ ;  /* 0x0000003f3f3ff290 */ /* 0x000fe8000fffe03f */
[----:B------:R1:W-:Y:S01]  /*928e0*/  STL.64 [R1+0x2b0], R12 ;  /* 0x0002b00c01007387 */ /* 0x0003e20000100a00 */
[----:B------:R2:W-:Y:S02]  /*928f0*/  STL.64 [R1+0x2b8], R14 ;  /* 0x0002b80e01007387 */ /* 0x0005e40000100a00 */
[----:B------:R3:W-:Y:S02]  /*92900*/  STL.64 [R1+0x4dd8], R24 ;  /* 0x004dd81801007387 */ /* 0x0007e40000100a00 */
[----:B------:R-:W4:Y:S01]  /*92910*/  LDL.LU R4, [R1+0x6d0] ;  /* 0x0006d00001047983 */ /* 0x000f220000300800 */
[----:B------:R-:W4:Y:S01]  /*92920*/  LDL.LU R5, [R1+0x6d4] ;  /* 0x0006d40001057983 */ /* 0x000f220000300800 */
[----:B------:R-:W4:Y:S02]  /*92930*/  LDL.LU R6, [R1+0x6d8] ;  /* 0x0006d80001067983 */ /* 0x000f240000300800 */
[----:B------:R-:W4:Y:S02]  /*92940*/  LDL.LU R7, [R1+0x6dc] ;  /* 0x0006dc0001077983 */ /* 0x000f240000300800 */
[----:B0-----:R-:W4:Y:S01]  /*92950*/  LDL.LU R8, [R1+0xa30] ;  /* 0x000a300001087983 */ /* 0x001f220000300800 */
[----:B------:R-:W4:Y:S01]  /*92960*/  LDL.LU R9, [R1+0xa34] ;  /* 0x000a340001097983 */ /* 0x000f220000300800 */
[----:B------:R-:W4:Y:S02]  /*92970*/  LDL.LU R10, [R1+0xa38] ;  /* 0x000a3800010a7983 */ /* 0x000f240000300800 */
[----:B------:R-:W4:Y:S01]  /*92980*/  LDL.LU R11, [R1+0xa3c] ;  /* 0x000a3c00010b7983 */ /* 0x000f220000300800 */
[----:B-1----:R-:W4:Y:S01]  /*92990*/  LDL.LU R12, [R1+0xa70] ;  /* 0x000a7000010c7983 */ /* 0x002f220000300800 */
[----:B------:R-:W4:Y:S02]  /*929a0*/  LDL.LU R13, [R1+0xa74] ;  /* 0x000a7400010d7983 */ /* 0x000f240000300800 */
[----:B--2---:R-:W2:Y:S02]  /*929b0*/  LDL.LU R14, [R1+0xa78] ;  /* 0x000a7800010e7983 */ /* 0x004ea40000300800 */
[----:B------:R-:W2:Y:S01]  /*929c0*/  LDL.LU R15, [R1+0xa7c] ;  /* 0x000a7c00010f7983 */ /* 0x000ea20000300800 */
[----:B---3--:R-:W-:-:S02]  /*929d0*/  MOV R24, R19 ;  /* 0x0000001300187202 */ /* 0x008fc40000000f00 */
[----:B------:R-:W-:Y:S01]  /*929e0*/  MOV R25, R18 ;  /* 0x0000001200197202 */ /* 0x000fe20000000f00 */
[----:B------:R-:W-:Y:S01]  /*929f0*/  IMAD.MOV.U32 R16, RZ, RZ, R22 ;  /* 0x000000ffff107224 */ /* 0x000fe200078e0016 */
[----:B------:R-:W-:Y:S01]  /*92a00*/  MOV R17, R23 ;  /* 0x0000001700117202 */ /* 0x000fe20000000f00 */
[----:B--2---:R-:W-:Y:S01]  /*92a10*/  STL.64 [R1+0x4df8], R14 ;  /* 0x004df80e01007387 */ /* 0x004fe20000100a00 */
[----:B----4-:R0:W-:Y:S02]  /*92a20*/  STL.64 [R1+0x4df0], R12 ;  /* 0x004df00c01007387 */ /* 0x0101e40000100a00 */
[----:B0-----:R-:W-:Y:S02]  /*92a30*/  MOV R12, R20 ;  /* 0x00000014000c7202 */ /* 0x001fe40000000f00 */
[----:B------:R-:W-:Y:S01]  /*92a40*/  MOV R13, R21 ;  /* 0x00000015000d7202 */ /* 0x000fe20000000f00 */
[----:B------:R-:W2:Y:S01]  /*92a50*/  LDL.LU R20, [R1+0x4e14] ;  /* 0x004e140001147983 */ /* 0x000ea20000300800 */
[----:B------:R-:W2:Y:S02]  /*92a60*/  LDL.LU R21, [R1+0x4e10] ;  /* 0x004e100001157983 */ /* 0x000ea40000300800 */
[----:B------:R-:W-:Y:S02]  /*92a70*/  STL.64 [R1+0x4dc8], R10 ;  /* 0x004dc80a01007387 */ /* 0x000fe40000100a00 */
[----:B------:R-:W-:Y:S01]  /*92a80*/  STL.64 [R1+0x4dc0], R8 ;  /* 0x004dc00801007387 */ /* 0x000fe20000100a00 */
[----:B------:R-:W2:Y:S01]  /*92a90*/  LDL.LU R22, [R1+0x4e0c] ;  /* 0x004e0c0001167983 */ /* 0x000ea20000300800 */
[----:B------:R-:W2:Y:S02]  /*92aa0*/  LDL.LU R23, [R1+0x4e08] ;  /* 0x004e080001177983 */ /* 0x000ea40000300800 */
[----:B------:R0:W-:Y:S02]  /*92ab0*/  STL.64 [R1+0x4e00], R24 ;  /* 0x004e001801007387 */ /* 0x0001e40000100a00 */
[----:B0-----:R-:W2:Y:S01]  /*92ac0*/  LDL.LU R24, [R1+0xa80] ;  /* 0x000a800001187983 */ /* 0x001ea20000300800 */
[----:B------:R-:W2:Y:S02]  /*92ad0*/  LDL.LU R25, [R1+0xa84] ;  /* 0x000a840001197983 */ /* 0x000ea40000300800 */
[----:B------:R-:W2:Y:S02]  /*92ae0*/  LDL.LU R26, [R1+0xa88] ;  /* 0x000a8800011a7983 */ /* 0x000ea40000300800 */
[----:B------:R-:W2:Y:S01]  /*92af0*/  LDL.LU R27, [R1+0xa8c] ;  /* 0x000a8c00011b7983 */ /* 0x000ea20000300800 */
[----:B------:R0:W-:Y:S04]  /*92b00*/  STL.64 [R1+0x4dd0], R16 ;  /* 0x004dd01001007387 */ /* 0x0001e80000100a00 */
        /* <DEDUP_REMOVED lines=14> */
[----:B------:R-:W-:Y:S01]  /*92bf0*/  STL.64 [R1+0x4cc8], R6 ;  /* 0x004cc80601007387 */ /* 0x000fe20000100a00 */
[----:B------:R0:W-:Y:S03]  /*92c00*/  STL.64 [R1+0x4cc0], R4 ;  /* 0x004cc00401007387 */ /* 0x0001e60000100a00 */
[----:B0-----:R-:W3:Y:S01]  /*92c10*/  LDL.LU R4, [R1+0x6e0] ;  /* 0x0006e00001047983 */ /* 0x001ee20000300800 */
[----:B------:R-:W3:Y:S02]  /*92c20*/  LDL.LU R5, [R1+0x6e4] ;  /* 0x0006e40001057983 */ /* 0x000ee40000300800 */
[----:B------:R-:W3:Y:S02]  /*92c30*/  LDL.LU R6, [R1+0x6e8] ;  /* 0x0006e80001067983 */ /* 0x000ee40000300800 */
[----:B------:R-:W3:Y:S01]  /*92c40*/  LDL.LU R7, [R1+0x6ec] ;  /* 0x0006ec0001077983 */ /* 0x000ee20000300800 */
[----:B--2---:R-:W-:Y:S01]  /*92c50*/  HMMA.16816.F32 R12, R20, R12, R24 ;  /* 0x0000000c140c723c */ /* 0x004fe20000001818 */
[----:B---3--:R-:W-:Y:S01]  /*92c60*/  STL.64 [R1+0x4cd8], R6 ;  /* 0x004cd80601007387 */ /* 0x008fe20000100a00 */
[----:B------:R-:W-:Y:S02]  /*92c70*/  STL.64 [R1+0x4cd0], R4 ;  /* 0x004cd00401007387 */ /* 0x000fe40000100a00 */
[----:B------:R-:W2:Y:S11]  /*92c80*/  LDL.LU.64 R24, [R1+0x4e00] ;  /* 0x004e000001187983 */ /* 0x000eb60000300a00 */
[----:B------:R-:W-:Y:S08]  /*92c90*/  @!UPT UIADD3 URZ, URZ, URZ, URZ ;  /* 0x0000003f3f3ff290 */ /* 0x000ff0000fffe03f */
[----:B------:R-:W-:Y:S01]  /*92ca0*/  STL.64 [R1+0x2a0], R12 ;  /* 0x0002a00c01007387 */ /* 0x000fe20000100a00 */
[----:B------:R0:W-:Y:S04]  /*92cb0*/  STL.64 [R1+0x2a8], R14 ;  /* 0x0002a80e01007387 */ /* 0x0001e80000100a00 */
[----:B0-----:R-:W3:Y:S01]  /*92cc0*/  LDL.LU.64 R14, [R1+0x4df8] ;  /* 0x004df800010e7983 */ /* 0x001ee20000300a00 */
[----:B------:R-:W3:Y:S02]  /*92cd0*/  LDL.LU.64 R12, [R1+0x4df0] ;  /* 0x004df000010c7983 */ /* 0x000ee40000300a00 */
[----:B------:R-:W-:Y:S01]  /*92ce0*/  IMAD.MOV.U32 R4, RZ, RZ, R29 ;  /* 0x000000ffff047224 */ /* 0x000fe200078e001d */
[----:B------:R-:W-:-:S05]  /*92cf0*/  MOV R5, R28 ;  /* 0x0000001c00057202 */ /* 0x000fca0000000f00 */
[----:B------:R0:W-:Y:S02]  /*92d00*/  STL.64 [R1+0x4d80], R4 ;  /* 0x004d800401007387 */ /* 0x0001e40000100a00 */
[C---:B---3--:R-:W-:Y:S02]  /*92d10*/  HMMA.16816.F32 R12, R20.reuse, R4, R12 ;  /* 0x00000004140c723c */ /* 0x048fe4000000180c */
[----:B0-----:R-:W3:Y:S11]  /*92d20*/  LDL.LU R4, [R1+0x970] ;  /* 0x0009700001047983 */ /* 0x001ef60000300800 */
[----:B------:R-:W-:Y:S10]  /*92d30*/  @!UPT UIADD3 URZ, URZ, URZ, URZ ;  /* 0x0000003f3f3ff290 */ /* 0x000ff4000fffe03f */
[----:B------:R0:W-:Y:S01]  /*92d40*/  STL.64 [R1+0x290], R12 ;  /* 0x0002900c01007387 */ /* 0x0001e20000100a00 */
[----:B------:R1:W-:Y:S02]  /*92d50*/  STL.64 [R1+0x298], R14 ;  /* 0x0002980e01007387 */ /* 0x0003e40000100a00 */
[----:B------:R-:W3:Y:S02]  /*92d60*/  LDL.LU R5, [R1+0x974] ;  /* 0x0009740001057983 */ /* 0x000ee40000300800 */
[----:B------:R-:W3:Y:S01]  /*92d70*/  LDL.LU R6, [R1+0x978] ;  /* 0x0009780001067983 */ /* 0x000ee20000300800 */
[----:B------:R-:W3:Y:S04]  /*92d80*/  LDL.LU R7, [R1+0x97c] ;  /* 0x00097c0001077983 */ /* 0x000ee80000300800 */
[----:B0-----:R-:W3:Y:S01]  /*92d90*/  LDL.LU R12, [R1+0x790] ;  /* 0x00079000010c7983 */ /* 0x001ee20000300800 */
[----:B------:R-:W3:Y:S02]  /*92da0*/  LDL.LU R13, [R1+0x794] ;  /* 0x00079400010d7983 */ /* 0x000ee40000300800 */
[----:B-1----:R-:W3:Y:S02]  /*92db0*/  LDL.LU R14, [R1+0x798] ;  /* 0x00079800010e7983 */ /* 0x002ee40000300800 */
[----:B------:R-:W3:Y:S01]  /*92dc0*/  LDL.LU R15, [R1+0x79c] ;  /* 0x00079c00010f7983 */ /* 0x000ee20000300800 */
[C---:B--2---:R-:W-:Y:S01]  /*92dd0*/  HMMA.16816.F32 R24, R20.reuse, R24, R16 ;  /* 0x000000181418723c */ /* 0x044fe20000001810 */
[----:B---3--:R-:W-:Y:S01]  /*92de0*/  STL.64 [R1+0x4d18], R14 ;  /* 0x004d180e01007387 */ /* 0x008fe20000100a00 */
[----:B------:R-:W-:Y:S02]  /*92df0*/  STL.64 [R1+0x4d10], R12 ;  /* 0x004d100c01007387 */ /* 0x000fe40000100a00 */
[----:B------:R-:W2:Y:S02]  /*92e00*/  LDL.LU.64 R18, [R1+0x4de8] ;  /* 0x004de80001127983 */ /* 0x000ea40000300a00 */
[----:B------:R-:W2:Y:S11]  /*92e10*/  LDL.LU.64 R16, [R1+0x4de0] ;  /* 0x004de00001107983 */ /* 0x000eb60000300a00 */
[----:B------:R-:W-:Y:S06]  /*92e20*/  @!UPT UIADD3 URZ, URZ, URZ, URZ ;  /* 0x0000003f3f3ff290 */ /* 0x000fec000fffe03f */
[----:B------:R0:W-:Y:S01]  /*92e30*/  STL.64 [R1+0x280], R24 ;  /* 0x0002801801007387 */ /* 0x0001e20000100a00 */
[----:B------:R-:W-:Y:S03]  /*92e40*/  STL.64 [R1+0x288], R26 ;  /* 0x0002881a01007387 */ /* 0x000fe60000100a00 */
[----:B0-----:R-:W2:Y:S02]  /*92e50*/  LDL.LU.64 R24, [R1+0x4dd8] ;  /* 0x004dd80001187983 */ /* 0x001ea40000300a00 */
[C---:B--2---:R-:W-:Y:S11]  /*92e60*/  HMMA.16816.F32 R16, R20.reuse, R24, R16 ;  /* 0x000000181410723c */ /* 0x044ff60000001810 */
[----:B------:R-:W-:Y:S11]  /*92e70*/  @!UPT UIADD3 URZ, URZ, URZ, URZ ;  /* 0x0000003f3f3ff290 */ /* 0x000ff6000fffe03f */
[----:B------:R-:W-:Y:S01]  /*92e80*/  @!UPT UIADD3 URZ, URZ, URZ, URZ ;  /* 0x0000003f3f3ff290 */ /* 0x000fe2000fffe03f */
[----:B------:R0:W-:Y:S01]  /*92e90*/  STL.64 [R1+0x270], R16 ;  /* 0x0002701001007387 */ /* 0x0001e20000100a00 */
[----:B------:R-:W-:Y:S03]  /*92ea0*/  STL.64 [R1+0x278], R18 ;  /* 0x0002781201007387 */ /* 0x000fe60000100a00 */
[----:B0-----:R-:W4:Y:S01]  /*92eb0*/  LDL.LU.64 R16, [R1+0x4dd0] ;  /* 0x004dd00001107983 */ /* 0x001f220000300a00 */
[----:B------:R0:W-:Y:S03]  /*92ec0*/  STL.64 [R1+0x4d60], R24 ;  /* 0x004d601801007387 */ /* 0x0001e60000100a00 */
[----:B0-----:R-:W2:Y:S01]  /*92ed0*/  LDL.LU R24, [R1+0xa20] ;  /* 0x000a200001187983 */ /* 0x001ea20000300800 */
[----:B------:R-:W2:Y:S02]  /*92ee0*/  LDL.LU R25, [R1+0xa24] ;  /* 0x000a240001197983 */ /* 0x000ea40000300800 */
[----:B------:R-:W2:Y:S02]  /*92ef0*/  LDL.LU R26, [R1+0xa28] ;  /* 0x000a2800011a7983 */ /* 0x000ea40000300800 */
[----:B------:R-:W2:Y:S01]  /*92f00*/  LDL.LU R27, [R1+0xa2c] ;  /* 0x000a2c00011b7983 */ /* 0x000ea20000300800 */
[----:B----4-:R-:W-:Y:S01]  /*92f10*/  HMMA.16816.F32 R16, R20, R16, R8 ;  /* 0x000000101410723c */ /* 0x010fe20000001808 */
[----:B------:R-:W3:Y:S01]  /*92f20*/  LDL.LU.64 R10, [R1+0x4dc8] ;  /* 0x004dc800010a7983 */ /* 0x000ee20000300a00 */
[----:B------:R-:W3:Y:S11]  /*92f30*/  LDL.LU.64 R8, [R1+0x4dc0] ;  /* 0x004dc00001087983 */ /* 0x000ef60000300a00 */
[----:B------:R-:W-:Y:S10]  /*92f40*/  @!UPT UIADD3 URZ, URZ, URZ, URZ ;  /* 0x0000003f3f3ff290 */ /* 0x000ff4000fffe03f */
[----:B------:R0:W-:Y:S01]  /*92f50*/  STL.64 [R1+0x260], R16 ;  /* 0x0002601001007387 */ /* 0x0001e20000100a00 */
[----:B------:R-:W-:Y:S03]  /*92f60*/  STL.64 [R1+0x268], R18 ;  /* 0x0002681201007387 */ /* 0x000fe60000100a00 */
[----:B0-----:R-:W3:Y:S01]  /*92f70*/  LDL.LU.64 R16, [R1+0x4db8] ;  /* 0x004db80001107983 */ /* 0x001ee20000300a00 */
[----:B------:R-:W-:Y:S02]  /*92f80*/  MOV R12, R3 ;  /* 0x00000003000c7202 */ /* 0x000fe40000000f00 */
[----:B------:R-:W-:-:S07]  /*92f90*/  MOV R13, R0 ;  /* 0x00000000000d7202 */ /* 0x000fce0000000f00 */
[C---:B--2---:R-:W-:Y:S08]  /*92fa0*/  HMMA.16816.F32 R24, R20.reuse, R12, R24 ;  /* 0x0000000c1418723c */ /* 0x044ff00000001818 */
[----:B---3--:R-:W-:Y:S01]  /*92fb0*/  HMMA.16816.F32 R8, R20, R16, R8 ;  /* 0x000000101408723c */ /* 0x008fe20000001808 */
[----:B------:R-:W-:Y:S01]  /*92fc0*/  IMAD.MOV.U32 R3, RZ, RZ, R16 ;  /* 0x000000ffff037224 */ /* 0x000fe200078e0010 */
[----:B------:R-:W-:Y:S11]  /*92fd0*/  MOV R0, R17 ;  /* 0x0000001100007202 */ /* 0x000ff60000000f00 */
[----:B------:R-:W-:Y:S10]  /*92fe0*/  @!UPT UIADD3 URZ, URZ, URZ, URZ ;  /* 0x0000003f3f3ff290 */ /* 0x000ff4000fffe03f */
[----:B------:R-:W-:Y:S01]  /*92ff0*/  STL.64 [R1+0x250], R8 ;  /* 0x0002500801007387 */ /* 0x000fe20000100a00 */
[----:B------:R0:W-:Y:S03]  /*93000*/  STL.64 [R1+0x258], R10 ;  /* 0x0002580a01007387 */ /* 0x0001e60000100a00 */
[----:B0-----:R-:W2:Y:S01]  /*93010*/  LDL.LU.64 R10, [R1+0x4db0] ;  /* 0x004db000010a7983 */ /* 0x001ea20000300a00 */
[----:B------:R-:W3:Y:S02]  /*93020*/  LDL.LU.64 R8, [R1+0x4da8] ;  /* 0x004da80001087983 */ /* 0x000ee40000300a00 */
[----:B------:R-:W4:Y:S02]  /*93030*/  LDL.LU.64 R18, [R1+0x4da0] ;  /* 0x004da00001127983 */ /* 0x000f240000300a00 */
[----:B------:R-:W4:Y:S01]  /*93040*/  LDL.LU.64 R16, [R1+0x4d98] ;  /* 0x004d980001107983 */ /* 0x000f220000300a00 */
[----:B------:R-:W-:Y:S01]  /*93050*/  STL.64 [R1+0x4d30], R12 ;  /* 0x004d300c01007387 */ /* 0x000fe20000100a00 */
[----:B------:R0:W-:Y:S02]  /*93060*/  STL.64 [R1+0x240], R24 ;  /* 0x0002401801007387 */ /* 0x0001e40000100a00 */
[----:B------:R-:W-:Y:S01]  /*93070*/  STL.64 [R1+0x248], R26 ;  /* 0x0002481a01007387 */ /* 0x000fe20000100a00 */
[----:B0-----:R-:W2:Y:S01]  /*93080*/  LDL.64 R24, [R1+0x50] ;  /* 0x0000500001187983 */ /* 0x001ea20000100a00 */
[----:B------:R-:W-:-:S02]  /*93090*/  MOV R12, R3 ;  /* 0x00000003000c7202 */ /* 0x000fc40000000f00 */
[----:B------:R-:W-:Y:S01]  /*930a0*/  MOV R13, R0 ;  /* 0x00000000000d7202 */ /* 0x000fe20000000f00 */
[----:B--2---:R-:W-:Y:S04]  /*930b0*/  STL.64 [R1+0x4d78], R24 ;  /* 0x004d781801007387 */ /* 0x004fe80000100a00 */
[----:B------:R3:W-:Y:S02]  /*930c0*/  STL.64 [R1+0x4d48], R12 ;  /* 0x004d480c01007387 */ /* 0x0007e40000100a00 */
[----:B---3--:R-:W-:Y:S01]  /*930d0*/  HMMA.16816.F32 R12, R20, R8, R4 ;  /* 0x00000008140c723c */ /* 0x008fe20000001804 */
[----:B------:R-:W4:Y:S01]  /*930e0*/  LDL.64 R4, [R1+0x80] ;  /* 0x0000800001047983 */ /* 0x000f220000100a00 */
[----:B------:R-:W2:Y:S11]  /*930f0*/  LDL.LU R24, [R1+0x950] ;  /* 0x0009500001187983 */ /* 0x000eb60000300800 */
[----:B------:R-:W-:Y:S10]  /*93100*/  @!UPT UIADD3 URZ, URZ, URZ, URZ ;  /* 0x0000003f3f3ff290 */ /* 0x000ff4000fffe03f */
[----:B------:R-:W-:Y:S01]  /*93110*/  STL.64 [R1+0x190], R12 ;  /* 0x0001900c01007387 */ /* 0x000fe20000100a00 */
[----:B------:R-:W-:Y:S02]  /*93120*/  STL.64 [R1+0x198], R14 ;  /* 0x0001980e01007387 */ /* 0x000fe40000100a00 */
[----:B------:R-:W2:Y:S02]  /*93130*/  LDL.LU R25, [R1+0x954] ;  /* 0x0009540001197983 */ /* 0x000ea40000300800 */
[----:B------:R-:W3:Y:S01]  /*93140*/  LDL.LU R26, [R1+0x958] ;  /* 0x00095800011a7983 */ /* 0x000ee20000300800 */
[----:B------:R-:W3:Y:S04]  /*93150*/  LDL.LU R27, [R1+0x95c] ;  /* 0x00095c00011b7983 */ /* 0x000ee80000300800 */
[----:B---3--:R-:W-:Y:S01]  /*93160*/  STL.64 [R1+0x4d90], R26 ;  /* 0x004d901a01007387 */ /* 0x008fe20000100a00 */
[----:B--2---:R0:W-:Y:S03]  /*93170*/  STL.64 [R1+0x4d88], R24 ;  /* 0x004d881801007387 */ /* 0x0041e60000100a00 */
[----:B0-----:R-:W4:Y:S01]  /*93180*/  LDL.LU R24, [R1+0x960] ;  /* 0x0009600001187983 */ /* 0x001f220000300800 */
[----:B------:R-:W4:Y:S02]  /*93190*/  LDL.LU R25, [R1+0x964] ;  /* 0x0009640001197983 */ /* 0x000f240000300800 */
[----:B------:R-:W4:Y:S02]  /*931a0*/  LDL.LU R26, [R1+0x968] ;  /* 0x00096800011a7983 */ /* 0x000f240000300800 */
[----:B------:R-:W4:Y:S01]  /*931b0*/  LDL.LU R27, [R1+0x96c] ;  /* 0x00096c00011b7983 */ /* 0x000f220000300800 */
[----:B------:R-:W2:Y:S01]  /*931c0*/  LDL.LU R12, [R1+0x920] ;  /* 0x00092000010c7983 */ /* 0x000ea20000300800 */
        /* <DEDUP_REMOVED lines=20> */
[----:B------:R-:W4:Y:S02]  /*93310*/  LDL.LU R10, [R1+0x908] ;  /* 0x00090800010a7983 */ /* 0x000f240000300800 */
[----:B------:R-:W4:Y:S02]  /*93320*/  LDL.LU R11, [R1+0x90c] ;  /* 0x00090c00010b7983 */ /* 0x000f240000300800 */
[----:B------:R-:W-:Y:S01]  /*93330*/  IMAD.MOV.U32 R3, RZ, RZ, R4 ;  /* 0x000000ffff037224 */ /* 0x000fe200078e0004 */
[----:B------:R-:W-:Y:S01]  /*93340*/  MOV R0, R5 ;  /* 0x0000000500007202 */ /* 0x000fe20000000f00 */
[----:B----4-:R-:W-:Y:S01]  /*93350*/  STL.64 [R1+0x4d40], R10 ;  /* 0x004d400a01007387 */ /* 0x010fe20000100a00 */
[----:B---3--:R0:W-:Y:S03]  /*93360*/  STL.64 [R1+0x4d38], R8 ;  /* 0x004d380801007387 */ /* 0x0081e60000100a00 */
[----:B0-----:R-:W3:Y:S01]  /*93370*/  LDL.LU R8, [R1+0x910] ;  /* 0x0009100001087983 */ /* 0x001ee20000300800 */
[----:B------:R-:W3:Y:S02]  /*93380*/  LDL.LU R9, [R1+0x914] ;  /* 0x0009140001097983 */ /* 0x000ee40000300800 */
[----:B------:R-:W3:Y:S02]  /*93390*/  LDL.LU R10, [R1+0x918] ;  /* 0x00091800010a7983 */ /* 0x000ee40000300800 */
[----:B------:R-:W3:Y:S01]  /*933a0*/  LDL.LU R11, [R1+0x91c] ;  /* 0x00091c00010b7983 */ /* 0x000ee20000300800 */
[----:B------:R-:W4:Y:S01]  /*933b0*/  LDL.64 R20, [R1+0x20] ;  /* 0x0000200001147983 */ /* 0x000f220000100a00 */
[----:B------:R-:W-:Y:S02]  /*933c0*/  STL.64 [R1+0x180], R24 ;  /* 0x0001801801007387 */ /* 0x000fe40000100a00 */
[----:B------:R0:W-:Y:S02]  /*933d0*/  STL.64 [R1+0x188], R26 ;  /* 0x0001881a01007387 */ /* 0x0001e40000100a00 */
[----:B0-----:R-:W2:Y:S01]  /*933e0*/  LDL.LU.64 R26, [R1+0x4d90] ;  /* 0x004d9000011a7983 */ /* 0x001ea20000300a00 */
[----:B------:R-:W2:Y:S02]  /*933f0*/  LDL.LU.64 R24, [R1+0x4d88] ;  /* 0x004d880001187983 */ /* 0x000ea40000300a00 */
[----:B------:R-:W2:Y:S02]  /*93400*/  LDL.LU.64 R4, [R1+0x4d80] ;  /* 0x004d800001047983 */ /* 0x000ea40000300a00 */
[C---:B--2---:R-:W-:Y:S11]  /*93410*/  HMMA.16816.F32 R24, R16.reuse, R4, R24 ;  /* 0x000000041018723c */ /* 0x044ff60000001818 */
[----:B------:R-:W-:Y:S11]  /*93420*/  @!UPT UIADD3 URZ, URZ, URZ, URZ ;  /* 0x0000003f3f3ff290 */ /* 0x000ff6000fffe03f */
[----:B------:R-:W-:Y:S01]  /*93430*/  @!UPT UIADD3 URZ, URZ, URZ, URZ ;  /* 0x0000003f3f3ff290 */ /* 0x000fe2000fffe03f */
[----:B------:R0:W-:Y:S01]  /*93440*/  STL.64 [R1+0x170], R24 ;  /* 0x0001701801007387 */ /* 0x0001e20000100a00 */
[----:B------:R-:W-:Y:S03]  /*93450*/  STL.64 [R1+0x178], R26 ;  /* 0x0001781a01007387 */ /* 0x000fe60000100a00 */
[----:B0-----:R-:W2:Y:S01]  /*93460*/  LDL.LU.64 R24, [R1+0x4d78] ;  /* 0x004d780001187983 */ /* 0x001ea20000300a00 */
[----:B------:R0:W-:Y:S02]  /*93470*/  STL.64 [R1+0x4ce8], R4 ;  /* 0x004ce80401007387 */ /* 0x0001e40000100a00 */
[----:B0-----:R-:W-:Y:S02]  /*93480*/  MOV R4, R3 ;  /* 0x0000000300047202 */ /* 0x001fe40000000f00 */
[----:B------:R-:W-:Y:S01]  /*93490*/  MOV R5, R0 ;  /* 0x0000000000057202 */ /* 0x000fe20000000f00 */
        /* <DEDUP_REMOVED lines=9> */
[C---:B--2---:R-:W-:Y:S11]  /*93530*/  HMMA.16816.F32 R12, R16.reuse, R24, R12 ;  /* 0x00000018100c723c */ /* 0x044ff6000000180c */
[----:B------:R-:W-:Y:S11]  /*93540*/  @!UPT UIADD3 URZ, URZ, URZ, URZ ;  /* 0x0000003f3f3ff290 */ /* 0x000ff6000fffe03f */
[----:B------:R-:W-:Y:S01]  /*93550*/  @!UPT UIADD3 URZ, URZ, URZ, URZ ;  /* 0x0000003f3f3ff290 */ /* 0x000fe2000fffe03f */
[----:B------:R-:W-:Y:S01]  /*93560*/  STL.64 [R1+0x150], R12 ;  /* 0x0001500c01007387 */ /* 0x000fe20000100a00 */
[----:B------:R0:W-:Y:S03]  /*93570*/  STL.64 [R1+0x158], R14 ;  /* 0x0001580e01007387 */ /* 0x0001e60000100a00 */
[----:B0-----:R-:W4:Y:S01]  /*93580*/  LDL.LU.64 R14, [R1+0x4d58] ;  /* 0x004d5800010e7983 */ /* 0x001f220000300a00 */
[----:B------:R-:W4:Y:S02]  /*93590*/  LDL.LU.64 R12, [R1+0x4d50] ;  /* 0x004d5000010c7983 */ /* 0x000f240000300a00 */
[----:B------:R0:W-:Y:S02]  /*935a0*/  STL.64 [R1+0x4ce0], R24 ;  /* 0x004ce01801007387 */ /* 0x0001e40000100a00 */
        /* <DEDUP_REMOVED lines=13> */
[----:B------:R3:W-:Y:S03]  /*93680*/  STL.64 [R1+0x148], R14 ;  /* 0x0001480e01007387 */ /* 0x0007e60000100a00 */
[----:B0-----:R-:W3:Y:S02]  /*93690*/  LDL.LU.64 R12, [R1+0x4d48] ;  /* 0x004d4800010c7983 */ /* 0x001ee40000300a00 */
[C---:B---3--:R-:W-:Y:S02]  /*936a0*/  HMMA.16816.F32 R12, R16.reuse, R12, R8 ;  /* 0x0000000c100c723c */ /* 0x048fe40000001808 */
[----:B------:R-:W3:Y:S01]  /*936b0*/  LDL.LU.64 R10, [R1+0x4d40] ;  /* 0x004d4000010a7983 */ /* 0x000ee20000300a00 */
[----:B------:R-:W3:Y:S11]  /*936c0*/  LDL.LU.64 R8, [R1+0x4d38] ;  /* 0x004d380001087983 */ /* 0x000ef60000300a00 */
[----:B------:R-:W-:Y:S09]  /*936d0*/  @!UPT UIADD3 URZ, URZ, URZ, URZ ;  /* 0x0000003f3f3ff290 */ /* 0x000ff2000fffe03f */
[----:B------:R0:W-:Y:S01]  /*936e0*/  STL.64 [R1+0x130], R12 ;  /* 0x0001300c01007387 */ /* 0x0001e20000100a00 */
[----:B------:R3:W-:Y:S03]  /*936f0*/  STL.64 [R1+0x138], R14 ;  /* 0x0001380e01007387 */ /* 0x0007e60000100a00 */
[----:B0-----:R-:W3:Y:S02]  /*93700*/  LDL.LU.64 R12, [R1+0x4d30] ;  /* 0x004d3000010c7983 */ /* 0x001ee40000300a00 */
[C---:B---3--:R-:W-:Y:S02]  /*93710*/  HMMA.16816.F32 R12, R16.reuse, R12, R8 ;  /* 0x0000000c100c723c */ /* 0x048fe40000001808 */
[----:B------:R-:W3:Y:S01]  /*93720*/  LDL.LU.64 R10, [R1+0x4d28] ;  /* 0x004d2800010a7983 */ /* 0x000ee20000300a00 */
[----:B------:R-:W4:Y:S11]  /*93730*/  LDL.LU.64 R8, [R1+0x4d20] ;  /* 0x004d200001087983 */ /* 0x000f360000300a00 */
[----:B------:R-:W-:Y:S09]  /*93740*/  @!UPT UIADD3 URZ, URZ, URZ, URZ ;  /* 0x0000003f3f3ff290 */ /* 0x000ff2000fffe03f */
        /* <DEDUP_REMOVED lines=9> */
[----:B------:R-:W-:Y:S02]  /*937e0*/  STL.64 [R1+0xb8], R18 ;  /* 0x0000b81201007387 */ /* 0x000fe40000100a00 */
[----:B---3--:R-:W-:Y:S02]  /*937f0*/  STL.64 [R1+0x4cb8], R10 ;  /* 0x004cb80a01007387 */ /* 0x008fe40000100a00 */
[----:B------:R0:W-:Y:S02]  /*93800*/  STL.64 [R1+0x4cb0], R8 ;  /* 0x004cb00801007387 */ /* 0x0001e40000100a00 */
[----:B0-----:R-:W3:Y:S01]  /*93810*/  LDL.LU R8, [R1+0x730] ;  /* 0x0007300001087983 */ /* 0x001ee20000300800 */
[----:B------:R-:W3:Y:S02]  /*93820*/  LDL.LU R9, [R1+0x734] ;  /* 0x0007340001097983 */ /* 0x000ee40000300800 */
[----:B------:R-:W3:Y:S02]  /*93830*/  LDL.LU R10, [R1+0x738] ;  /* 0x00073800010a7983 */ /* 0x000ee40000300800 */
[----:B------:R-:W3:Y:S01]  /*93840*/  LDL.LU R11, [R1+0x73c] ;  /* 0x00073c00010b7983 */ /* 0x000ee20000300800 */
[C---:B--2---:R-:W-:Y:S01]  /*93850*/  HMMA.16816.F32 R4, R12.reuse, R4, R24 ;  /* 0x000000040c04723c */ /* 0x044fe20000001818 */
[----:B------:R-:W2:Y:S01]  /*93860*/  LDL.LU.64 R26, [R1+0x4cf8] ;  /* 0x004cf800011a7983 */ /* 0x000ea20000300a00 */
[----:B------:R-:W2:Y:S11]  /*93870*/  LDL.LU.64 R24, [R1+0x4cf0] ;  /* 0x004cf00001187983 */ /* 0x000eb60000300a00 */
[----:B------:R-:W-:Y:S10]  /*93880*/  @!UPT UIADD3 URZ, URZ, URZ, URZ ;  /* 0x0000003f3f3ff290 */ /* 0x000ff4000fffe03f */
[----:B------:R0:W-:Y:S01]  /*93890*/  STL.64 [R1+0xa0], R4 ;  /* 0x0000a00401007387 */ /* 0x0001e20000100a00 */
[----:B------:R2:W-:Y:S03]  /*938a0*/  STL.64 [R1+0xa8], R6 ;  /* 0x0000a80601007387 */ /* 0x0005e60000100a00 */
[----:B0-----:R-:W2:Y:S02]  /*938b0*/  LDL.LU.64 R4, [R1+0x4ce8] ;  /* 0x004ce80001047983 */ /* 0x001ea40000300a00 */
[----:B--2---:R-:W-:Y:S02]  /*938c0*/  HMMA.16816.F32 R4, R12, R4, R24 ;  /* 0x000000040c04723c */ /* 0x004fe40000001818 */
[----:B------:R-:W2:Y:S11]  /*938d0*/  LDL.LU.64 R24, [R1+0x4ce0] ;  /* 0x004ce00001187983 */ /* 0x000eb60000300a00 */
[----:B------:R-:W-:Y:S10]  /*938e0*/  @!UPT UIADD3 URZ, URZ, URZ, URZ ;  /* 0x0000003f3f3ff290 */ /* 0x000ff4000fffe03f */
[----:B------:R-:W-:Y:S01]  /*938f0*/  STL.64 [R1+0x90], R4 ;  /* 0x0000900401007387 */ /* 0x000fe20000100a00 */
[----:B------:R0:W-:Y:S03]  /*93900*/  STL.64 [R1+0x98], R6 ;  /* 0x0000980601007387 */ /* 0x0001e60000100a00 */
[----:B0-----:R-:W2:Y:S01]  /*93910*/  LDL.LU.64 R6, [R1+0x4cd8] ;  /* 0x004cd80001067983 */ /* 0x001ea20000300a00 */
[----:B------:R-:W2:Y:S01]  /*93920*/  LDL.LU.64 R4, [R1+0x4cd0] ;  /* 0x004cd00001047983 */ /* 0x000ea20000300a00 */
[----:B------:R-:W-:Y:S02]  /*93930*/  MOV R16, R3 ;  /* 0x0000000300107202 */ /* 0x000fe40000000f00 */
[----:B------:R-:W-:-:S07]  /*93940*/  MOV R17, R0 ;  /* 0x0000000000117202 */ /* 0x000fce0000000f00 */
[C---:B---3--:R-:W-:Y:S01]  /*93950*/  HMMA.16816.F32 R8, R12.reuse, R16, R8 ;  /* 0x000000100c08723c */ /* 0x048fe20000001808 */
[----:B------:R-:W3:Y:S11]  /*93960*/  LDL.LU R16, [R1+0x6b0] ;  /* 0x0006b00001107983 */ /* 0x000ef60000300800 */
[----:B------:R-:W-:Y:S11]  /*93970*/  @!UPT UIADD3 URZ, URZ, URZ, URZ ;  /* 0x0000003f3f3ff290 */ /* 0x000ff6000fffe03f */
[----:B------:R0:W-:Y:S01]  /*93980*/  STL.64 [R1+0x60], R8 ;  /* 0x0000600801007387 */ /* 0x0001e20000100a00 */
[----:B------:R-:W-:Y:S02]  /*93990*/  STL.64 [R1+0x68], R10 ;  /* 0x0000680a01007387 */ /* 0x000fe40000100a00 */
[----:B------:R-:W3:Y:S02]  /*939a0*/  LDL.LU R17, [R1+0x6b4] ;  /* 0x0006b40001117983 */ /* 0x000ee40000300800 */
[----:B------:R-:W3:Y:S01]  /*939b0*/  LDL.LU R18, [R1+0x6b8] ;  /* 0x0006b80001127983 */ /* 0x000ee20000300800 */
[----:B------:R-:W3:Y:S04]  /*939c0*/  LDL.LU R19, [R1+0x6bc] ;  /* 0x0006bc0001137983 */ /* 0x000ee80000300800 */
[----:B0-----:R-:W3:Y:S01]  /*939d0*/  LDL.64 R8, [R1] ;  /* 0x0000000001087983 */ /* 0x001ee20000100a00 */
[C---:B--2---:R-:W-:Y:S11]  /*939e0*/  HMMA.16816.F32 R4, R12.reuse, R24, R4 ;  /* 0x000000180c04723c */ /* 0x044ff60000001804 */
[----:B------:R-:W-:Y:S11]  /*939f0*/  @!UPT UIADD3 URZ, URZ, URZ, URZ ;  /* 0x0000003f3f3ff290 */ /* 0x000ff6000fffe03f */
[----:B------:R-:W-:Y:S01]  /*93a00*/  @!UPT UIADD3 URZ, URZ, URZ, URZ ;  /* 0x0000003f3f3ff290 */ /* 0x000fe2000fffe03f */
[----:B------:R-:W-:Y:S01]  /*93a10*/  STL.64 [R1+0x30], R4 ;  /* 0x0000300401007387 */ /* 0x000fe20000100a00 */
[----:B------:R0:W-:Y:S03]  /*93a20*/  STL.64 [R1+0x38], R6 ;  /* 0x0000380601007387 */ /* 0x0001e60000100a00 */
[----:B0-----:R-:W2:Y:S01]  /*93a30*/  LDL.LU.64 R6, [R1+0x4cc8] ;  /* 0x004cc80001067983 */ /* 0x001ea20000300a00 */
[----:B------:R-:W2:Y:S02]  /*93a40*/  LDL.LU.64 R4, [R1+0x4cc0] ;  /* 0x004cc00001047983 */ /* 0x000ea40000300a00 */
[----:B------:R0:W-:Y:S02]  /*93a50*/  STL.64 [R1+0x4c70], R24 ;  /* 0x004c701801007387 */ /* 0x0001e40000100a00 */
[----:B0-----:R-:W4:Y:S01]  /*93a60*/  LDL.64 R24, [R1+0x10] ;  /* 0x0000100001187983 */ /* 0x001f220000100a00 */
[C---:B--2---:R-:W-:Y:S11]  /*93a70*/  HMMA.16816.F32 R4, R12.reuse, R20, R4 ;  /* 0x000000140c04723c */ /* 0x044ff60000001804 */
        /* <DEDUP_REMOVED lines=8> */
[----:B------:R0:W-:Y:S04]  /*93b00*/  STL.64 [R1+0x4c68], R20 ;  /* 0x004c681401007387 */ /* 0x0001e80000100a00 */
[----:B0-----:R-:W2:Y:S01]  /*93b10*/  LDL.LU R20, [R1+0x6c0] ;  /* 0x0006c00001147983 */ /* 0x001ea20000300800 */
[----:B------:R-:W2:Y:S02]  /*93b20*/  LDL.LU R21, [R1+0x6c4] ;  /* 0x0006c40001157983 */ /* 0x000ea40000300800 */
[----:B------:R-:W2:Y:S02]  /*93b30*/  LDL.LU R22, [R1+0x6c8] ;  /* 0x0006c80001167983 */ /* 0x000ea40000300800 */
[----:B------:R-:W2:Y:S02]  /*93b40*/  LDL.LU R23, [R1+0x6cc] ;  /* 0x0006cc0001177983 */ /* 0x000ea40000300800 */
[----:B----4-:R-:W-:Y:S01]  /*93b50*/  IMAD.MOV.U32 R3, RZ, RZ, R24 ;  /* 0x000000ffff037224 */ /* 0x010fe200078e0018 */
[----:B------:R-:W-:Y:S01]  /*93b60*/  MOV R29, R25 ;  /* 0x00000019001d7202 */ /* 0x000fe20000000f00 */
[C---:B--2---:R-:W-:Y:S11]  /*93b70*/  HMMA.16816.F32 R20, R12.reuse, R24, R20 ;  /* 0x000000180c14723c */ /* 0x044ff60000001814 */
[----:B------:R-:W-:Y:S11]  /*93b80*/  @!UPT UIADD3 URZ, URZ, URZ, URZ ;  /* 0x0000003f3f3ff290 */ /* 0x000ff6000fffe03f */
[----:B------:R-:W-:Y:S01]  /*93b90*/  @!UPT UIADD3 URZ, URZ, URZ, URZ ;  /* 0x0000003f3f3ff290 */ /* 0x000fe2000fffe03f */
[----:B------:R-:W-:Y:S01]  /*93ba0*/  STL.64 [R1+0x230], R20 ;  /* 0x0002301401007387 */ /* 0x000fe20000100a00 */
[----:B------:R-:W-:Y:S02]  /*93bb0*/  STL.64 [R1+0x238], R22 ;  /* 0x0002381601007387 */ /* 0x000fe40000100a00 */
[----:B------:R-:W2:Y:S02]  /*93bc0*/  LDL.64 R24, [R1+0x50] ;  /* 0x0000500001187983 */ /* 0x000ea40000100a00 */
[----:B--2---:R0:W-:Y:S04]  /*93bd0*/  STL.64 [R1+0x4c88], R24 ;  /* 0x004c881801007387 */ /* 0x0041e80000100a00 */
[----:B0-----:R-:W2:Y:S01]  /*93be0*/  LDL.LU R24, [R1+0x670] ;  /* 0x0006700001187983 */ /* 0x001ea20000300800 */
[----:B------:R-:W2:Y:S02]  /*93bf0*/  LDL.LU R25, [R1+0x674] ;  /* 0x0006740001197983 */ /* 0x000ea40000300800 */
[----:B------:R-:W4:Y:S02]  /*93c00*/  LDL.LU R26, [R1+0x678] ;  /* 0x00067800011a7983 */ /* 0x000f240000300800 */
[----:B------:R-:W4:Y:S01]  /*93c10*/  LDL.LU R27, [R1+0x67c] ;  /* 0x00067c00011b7983 */ /* 0x000f220000300800 */
[----:B---3--:R-:W-:Y:S01]  /*93c20*/  HMMA.16816.F32 R16, R12, R8, R16 ;  /* 0x000000080c10723c */ /* 0x008fe20000001810 */
[----:B----4-:R-:W-:Y:S01]  /*93c30*/  STL.64 [R1+0x4c98], R26 ;  /* 0x004c981a01007387 */ /* 0x010fe20000100a00 */
[----:B--2---:R0:W-:Y:S03]  /*93c40*/  STL.64 [R1+0x4c90], R24 ;  /* 0x004c901801007387 */ /* 0x0041e60000100a00 */
[----:B0-----:R-:W2:Y:S01]  /*93c50*/  LDL.64 R24, [R1+0x80] ;  /* 0x0000800001187983 */ /* 0x001ea20000100a00 */
[----:B------:R-:W3:Y:S02]  /*93c60*/  LDL.LU R20, [R1+0x650] ;  /* 0x0006500001147983 */ /* 0x000ee40000300800 */
[----:B------:R-:W3:Y:S02]  /*93c70*/  LDL.LU R21, [R1+0x654] ;  /* 0x0006540001157983 */ /* 0x000ee40000300800 */
[----:B------:R-:W4:Y:S01]  /*93c80*/  LDL.LU R22, [R1+0x658] ;  /* 0x0006580001167983 */ /* 0x000f220000300800 */
[----:B------:R-:W4:Y:S04]  /*93c90*/  LDL.LU R23, [R1+0x65c] ;  /* 0x00065c0001177983 */ /* 0x000f280000300800 */
[----:B----4-:R-:W-:Y:S01]  /*93ca0*/  STL.64 [R1+0x4c80], R22 ;  /* 0x004c801601007387 */ /* 0x010fe20000100a00 */
[----:B---3--:R0:W-:Y:S03]  /*93cb0*/  STL.64 [R1+0x4c78], R20 ;  /* 0x004c781401007387 */ /* 0x0081e60000100a00 */
[----:B0-----:R-:W3:Y:S01]  /*93cc0*/  LDL.LU R20, [R1+0x660] ;  /* 0x0006600001147983 */ /* 0x001ee20000300800 */
[----:B------:R-:W3:Y:S02]  /*93cd0*/  LDL.LU R21, [R1+0x664] ;  /* 0x0006640001157983 */ /* 0x000ee40000300800 */
[----:B------:R-:W3:Y:S02]  /*93ce0*/  LDL.LU R22, [R1+0x668] ;  /* 0x0006680001167983 */ /* 0x000ee40000300800 */
[----:B------:R-:W3:Y:S01]  /*93cf0*/  LDL.LU R23, [R1+0x66c] ;  /* 0x00066c0001177983 */ /* 0x000ee20000300800 */
[----:B------:R0:W-:Y:S01]  /*93d00*/  STL.64 [R1+0x360], R16 ;  /* 0x0003601001007387 */ /* 0x0001e20000100a00 */
[----:B------:R-:W-:Y:S02]  /*93d10*/  STL.64 [R1+0x368], R18 ;  /* 0x0003681201007387 */ /* 0x000fe40000100a00 */
[----:B------:R-:W4:Y:S01]  /*93d20*/  LDL.LU.64 R10, [R1+0x4cb8] ;  /* 0x004cb800010a7983 */ /* 0x000f220000300a00 */
[----:B0-----:R-:W-:-:S02]  /*93d30*/  MOV R17, R8 ;  /* 0x0000000800117202 */ /* 0x001fc40000000f00 */
[----:B------:R-:W-:Y:S02]  /*93d40*/  MOV R16, R9 ;  /* 0x0000000900107202 */ /* 0x000fe40000000f00 */
[----:B------:R-:W2:Y:S03]  /*93d50*/  LDL.LU.64 R8, [R1+0x4cb0] ;  /* 0x004cb00001087983 */ /* 0x000ea60000300a00 */
        /* <DEDUP_REMOVED lines=15> */
[----:B----4-:R-:W-:Y:S01]  /*93e50*/  STL.64 [R1+0x4c40], R10 ;  /* 0x004c400a01007387 */ /* 0x010fe20000100a00 */
[----:B------:R0:W-:Y:S03]  /*93e60*/  STL.64 [R1+0x4c38], R8 ;  /* 0x004c380801007387 */ /* 0x0001e60000100a00 */
[----:B0-----:R-:W4:Y:S01]  /*93e70*/  LDL.64 R8, [R1+0x70] ;  /* 0x0000700001087983 */ /* 0x001f220000100a00 */
[C---:B--2---:R-:W-:Y:S11]  /*93e80*/  HMMA.16816.F32 R12, R4.reuse, R24, R12 ;  /* 0x00000018040c723c */ /* 0x044ff6000000180c */
[----:B------:R-:W-:Y:S11]  /*93e90*/  @!UPT UIADD3 URZ, URZ, URZ, URZ ;  /* 0x0000003f3f3ff290 */ /* 0x000ff6000fffe03f */
[----:B------:R-:W-:Y:S01]  /*93ea0*/  @!UPT UIADD3 URZ, URZ, URZ, URZ ;  /* 0x0000003f3f3ff290 */ /* 0x000fe2000fffe03f */
[----:B------:R0:W-:Y:S01]  /*93eb0*/  STL.64 [R1+0x490], R12 ;  /* 0x0004900c01007387 */ /* 0x0001e20000100a00 */
[----:B------:R-:W-:Y:S02]  /*93ec0*/  STL.64 [R1+0x498], R14 ;  /* 0x0004980e01007387 */ /* 0x000fe40000100a00 */
[----:B------:R-:W2:Y:S02]  /*93ed0*/  LDL.LU.64 R26, [R1+0x4c98] ;  /* 0x004c9800011a7983 */ /* 0x000ea40000300a00 */
[----:B0-----:R-:W-:Y:S01]  /*93ee0*/  IMAD.MOV.U32 R13, RZ, RZ, R24 ;  /* 0x000000ffff0d7224 */ /* 0x001fe200078e0018 */
[----:B------:R-:W-:Y:S02]  /*93ef0*/  MOV R12, R25 ;  /* 0x00000019000c7202 */ /* 0x000fe40000000f00 */
[----:B------:R-:W2:Y:S01]  /*93f00*/  LDL.LU.64 R24, [R1+0x4c90] ;  /* 0x004c900001187983 */ /* 0x000ea20000300a00 */
[----:B----4-:R-:W-:Y:S02]  /*93f10*/  MOV R0, R8 ;  /* 0x0000000800007202 */ /* 0x010fe40000000f00 */
[----:B------:R-:W-:Y:S01]  /*93f20*/  MOV R28, R9 ;  /* 0x00000009001c7202 */ /* 0x000fe20000000f00 */
[C---:B--2---:R-:W-:Y:S11]  /*93f30*/  HMMA.16816.F32 R24, R4.reuse, R8, R24 ;  /* 0x000000080418723c */ /* 0x044ff60000001818 */
[----:B------:R-:W-:Y:S11]  /*93f40*/  @!UPT UIADD3 URZ, URZ, URZ, URZ ;  /* 0x0000003f3f3ff290 */ /* 0x000ff6000fffe03f */
[----:B------:R-:W-:Y:S01]  /*93f50*/  @!UPT UIADD3 URZ, URZ, URZ, URZ ;  /* 0x0000003f3f3ff290 */ /* 0x000fe2000fffe03f */
[----:B------:R0:W-:Y:S01]  /*93f60*/  STL.64 [R1+0x520], R24 ;  /* 0x0005201801007387 */ /* 0x0001e20000100a00 */
[----:B------:R-:W-:Y:S03]  /*93f70*/  STL.64 [R1+0x528], R26 ;  /* 0x0005281a01007387 */ /* 0x000fe60000100a00 */
[----:B0-----:R-:W3:Y:S01]  /*93f80*/  LDL.LU.64 R24, [R1+0x4c88] ;  /* 0x004c880001187983 */ /* 0x001ee20000300a00 */
[----:B------:R-:W2:Y:S02]  /*93f90*/  LDL.LU R8, [R1+0xa10] ;  /* 0x000a100001087983 */ /* 0x000ea40000300800 */
[----:B------:R-:W2:Y:S02]  /*93fa0*/  LDL.LU R9, [R1+0xa14] ;  /* 0x000a140001097983 */ /* 0x000ea40000300800 */
[----:B------:R-:W4:Y:S01]  /*93fb0*/  LDL.LU R10, [R1+0xa18] ;  /* 0x000a1800010a7983 */ /* 0x000f220000300800 */
[----:B------:R-:W4:Y:S01]  /*93fc0*/  LDL.LU R11, [R1+0xa1c] ;  /* 0x000a1c00010b7983 */ /* 0x000f220000300800 */
[C---:B---3--:R-:W-:Y:S03]  /*93fd0*/  HMMA.16816.F32 R20, R4.reuse, R24, R20 ;  /* 0x000000180414723c */ /* 0x048fe60000001814 */
[----:B----4-:R-:W-:Y:S01]  /*93fe0*/  STL.64 [R1+0x4c50], R10 ;  /* 0x004c500a01007387 */ /* 0x010fe20000100a00 */
[----:B--2---:R0:W-:Y:S02]  /*93ff0*/  STL.64 [R1+0x4c48], R8 ;  /* 0x004c480801007387 */ /* 0x0041e40000100a00 */
[----:B------:R-:W-:Y:S01]  /*94000*/  IMAD.MOV.U32 R15, RZ, RZ, R24 ;  /* 0x000000ffff0f7224 */ /* 0x000fe200078e0018 */
[----:B------:R-:W-:Y:S01]  /*94010*/  MOV R14, R25 ;  /* 0x00000019000e7202 */ /* 0x000fe20000000f00 */
[----:B0-----:R-:W2:Y:S01]  /*94020*/  LDL.LU R8, [R1+0x8f0] ;  /* 0x0008f00001087983 */ /* 0x001ea20000300800 */
[----:B------:R-:W2:Y:S02]  /*94030*/  LDL.LU R9, [R1+0x8f4] ;  /* 0x0008f40001097983 */ /* 0x000ea40000300800 */
[----:B------:R-:W2:Y:S02]  /*94040*/  LDL.LU R10, [R1+0x8f8] ;  /* 0x0008f800010a7983 */ /* 0x000ea40000300800 */
[----:B------:R-:W2:Y:S10]  /*94050*/  LDL.LU R11, [R1+0x8fc] ;  /* 0x0008fc00010b7983 */ /* 0x000eb40000300800 */
[----:B------:R-:W-:Y:S01]  /*94060*/  STL.64 [R1+0x560], R20 ;  /* 0x0005601401007387 */ /* 0x000fe20000100a00 */
[----:B------:R0:W-:Y:S03]  /*94070*/  STL.64 [R1+0x568], R22 ;  /* 0x0005681601007387 */ /* 0x0001e60000100a00 */
[----:B0-----:R-:W3:Y:S01]  /*94080*/  LDL.LU.64 R22, [R1+0x4c80] ;  /* 0x004c800001167983 */ /* 0x001ee20000300a00 */
[----:B------:R-:W3:Y:S02]  /*94090*/  LDL.LU.64 R20, [R1+0x4c78] ;  /* 0x004c780001147983 */ /* 0x000ee40000300a00 */
[----:B------:R-:W3:Y:S02]  /*940a0*/  LDL.LU.64 R24, [R1+0x4c70] ;  /* 0x004c700001187983 */ /* 0x000ee40000300a00 */
[C---:B---3--:R-:W-:Y:S01]  /*940b0*/  HMMA.16816.F32 R24, R4.reuse, R24, R20 ;  /* 0x000000180418723c */ /* 0x048fe20000001814 */
[----:B------:R-:W3:Y:S11]  /*940c0*/  LDL.LU.64 R20, [R1+0x4c68] ;  /* 0x004c680001147983 */ /* 0x000ef60000300a00 */
[----:B------:R-:W-:Y:S11]  /*940d0*/  @!UPT UIADD3 URZ, URZ, URZ, URZ ;  /* 0x0000003f3f3ff290 */ /* 0x000ff6000fffe03f */
[----:B------:R-:W-:Y:S01]  /*940e0*/  STL.64 [R1+0x570], R24 ;  /* 0x0005701801007387 */ /* 0x000fe20000100a00 */
[----:B------:R-:W-:Y:S02]  /*940f0*/  STL.64 [R1+0x578], R26 ;  /* 0x0005781a01007387 */ /* 0x000fe40000100a00 */
[----:B------:R-:W-:Y:S01]  /*94100*/  LDSM.16.M88.4 R24, [R2+0x6b000] ;  /* 0x06b000000218783b */ /* 0x000fe20000000200 */
[C---:B---3--:R-:W-:Y:S11]  /*94110*/  HMMA.16816.F32 R16, R4.reuse, R20, R16 ;  /* 0x000000140410723c */ /* 0x048ff60000001810 */
[----:B------:R-:W-:Y:S11]  /*94120*/  @!UPT UIADD3 URZ, URZ, URZ, URZ ;  /* 0x0000003f3f3ff290 */ /* 0x000ff6000fffe03f */
[----:B------:R-:W-:Y:S01]  /*94130*/  @!UPT UIADD3 URZ, URZ, URZ, URZ ;  /* 0x0000003f3f3ff290 */ /* 0x000fe2000fffe03f */
[----:B------:R0:W-:Y:S01]  /*94140*/  STL.64 [R1+0x580], R16 ;  /* 0x0005801001007387 */ /* 0x0001e20000100a00 */
[----:B------:R1:W-:Y:S03]  /*94150*/  STL.64 [R1+0x588], R18 ;  /* 0x0005881201007387 */ /* 0x0003e60000100a00 */
[----:B0-----:R-:W3:Y:S01]  /*94160*/  LDL.LU.64 R16, [R1+0x4c60] ;  /* 0x004c600001107983 */ /* 0x001ee20000300a00 */
[----:B-1----:R-:W-:Y:S02]  /*94170*/  MOV R19, R20 ;  /* 0x0000001400137202 */ /* 0x002fe40000000f00 */
[----:B------:R-:W-:Y:S02]  /*94180*/  MOV R18, R21 ;  /* 0x0000001500127202 */ /* 0x000fe40000000f00 */
[----:B------:R-:W0:Y:S04]  /*94190*/  LDSM.16.M88.4 R20, [R2+0x6c000] ;  /* 0x06c000000214783b */ /* 0x000e280000000200 */
[----:B0-----:R-:W-:Y:S01]  /*941a0*/  STL.64 [R1+0x4bc0], R22 ;  /* 0x004bc01601007387 */ /* 0x001fe20000100a00 */
[----:B------:R0:W-:Y:S02]  /*941b0*/  STL.64 [R1+0x4bb8], R20 ;  /* 0x004bb81401007387 */ /* 0x0001e40000100a00 */
[----:B0-----:R-:W-:Y:S01]  /*941c0*/  IMAD.MOV.U32 R20, RZ, RZ, R3 ;  /* 0x000000ffff147224 */ /* 0x001fe200078e0003 */
[----:B------:R-:W-:Y:S01]  /*941d0*/  MOV R21, R29 ;  /* 0x0000001d00157202 */ /* 0x000fe20000000f00 */
[----:B------:R-:W4:Y:S01]  /*941e0*/  LDL.LU R3, [R1+0x4c5c] ;  /* 0x004c5c0001037983 */ /* 0x000f220000300800 */
[----:B------:R-:W3:Y:S05]  /*941f0*/  LDL.LU R29, [R1+0x4c58] ;  /* 0x004c5800011d7983 */ /* 0x000eea0000300800 */
        /* <DEDUP_REMOVED lines=12> */
[----:B0-----:R-:W2:Y:S04]  /*942c0*/  LDL.64 R20, [R1+0x10] ;  /* 0x0000100001147983 */ /* 0x001ea80000100a00 */
[----:B--2---:R0:W-:Y:S02]  /*942d0*/  STL.64 [R1+0x4bd8], R20 ;  /* 0x004bd81401007387 */ /* 0x0041e40000100a00 */
[----:B0-----:R-:W-:-:S02]  /*942e0*/  MOV R20, R19 ;  /* 0x0000001300147202 */ /* 0x001fc40000000f00 */
[----:B------:R-:W-:-:S05]  /*942f0*/  MOV R21, R18 ;  /* 0x0000001200157202 */ /* 0x000fca0000000f00 */
[----:B------:R3:W-:Y:S02]  /*94300*/  STL.64 [R1+0x4bf0], R20 ;  /* 0x004bf01401007387 */ /* 0x0007e40000100a00 */
[----:B---3--:R-:W-:Y:S01]  /*94310*/  IMAD.MOV.U32 R20, RZ, RZ, R17 ;  /* 0x000000ffff147224 */ /* 0x008fe200078e0011 */
[----:B------:R-:W-:Y:S02]  /*94320*/  MOV R21, R16 ;  /* 0x0000001000157202 */ /* 0x000fe40000000f00 */
[----:B------:R-:W0:Y:S05]  /*94330*/  LDSM.16.M88.4 R16, [R2+0x6d000] ;  /* 0x06d000000210783b */ /* 0x000e2a0000000200 */
[----:B------:R-:W-:Y:S01]  /*94340*/  HMMA.16816.F32 R20, R4, R20, R8 ;  /* 0x000000140414723c */ /* 0x000fe20000001808 */
[----:B0-----:R-:W-:Y:S01]  /*94350*/  STL.64 [R1+0x4b20], R18 ;  /* 0x004b201201007387 */ /* 0x001fe20000100a00 */
[----:B------:R0:W-:Y:S03]  /*94360*/  STL.64 [R1+0x4b18], R16 ;  /* 0x004b181001007387 */ /* 0x0001e60000100a00 */
[----:B0-----:R-:W2:Y:S01]  /*94370*/  LDL.LU R16, [R1+0xa00] ;  /* 0x000a000001107983 */ /* 0x001ea20000300800 */
[----:B------:R-:W2:Y:S02]  /*94380*/  LDL.LU R17, [R1+0xa04] ;  /* 0x000a040001117983 */ /* 0x000ea40000300800 */
[----:B------:R-:W2:Y:S02]  /*94390*/  LDL.LU R18, [R1+0xa08] ;  /* 0x000a080001127983 */ /* 0x000ea40000300800 */
[----:B------:R-:W2:Y:S01]  /*943a0*/  LDL.LU R19, [R1+0xa0c] ;  /* 0x000a0c0001137983 */ /* 0x000ea20000300800 */
[----:B------:R-:W3:Y:S01]  /*943b0*/  LDL.LU.64 R10, [R1+0x4c40] ;  /* 0x004c4000010a7983 */ /* 0x000ee20000300a00 */
[----:B------:R-:W2:Y:S11]  /*943c0*/  LDL.LU.64 R8, [R1+0x4c38] ;  /* 0x004c380001087983 */ /* 0x000eb60000300a00 */
[----:B------:R0:W-:Y:S02]  /*943d0*/  STL.64 [R1+0x5b0], R20 ;  /* 0x0005b01401007387 */ /* 0x0001e40000100a00 */
[----:B------:R-:W-:Y:S01]  /*943e0*/  STL.64 [R1+0x5b8], R22 ;  /* 0x0005b81601007387 */ /* 0x000fe20000100a00 */
[----:B0-----:R-:W2:Y:S04]  /*943f0*/  LDL.LU.64 R20, [R1+0x40] ;  /* 0x0000400001147983 */ /* 0x001ea80000300a00 */
[----:B--2---:R0:W-:Y:S02]  /*94400*/  STL.64 [R1+0x4bf8], R20 ;  /* 0x004bf81401007387 */ /* 0x0041e40000100a00 */
[----:B0-----:R-:W-:-:S02]  /*94410*/  MOV R20, R15 ;  /* 0x0000000f00147202 */ /* 0x001fc40000000f00 */
[----:B------:R-:W-:-:S05]  /*94420*/  MOV R21, R14 ;  /* 0x0000000e00157202 */ /* 0x000fca0000000f00 */
[----:B------:R0:W-:Y:S04]  /*94430*/  STL.64 [R1+0x4c10], R20 ;  /* 0x004c101401007387 */ /* 0x0001e80000100a00 */
[----:B0-----:R-:W2:Y:S01]  /*94440*/  LDL.LU R20, [R1+0xb90] ;  /* 0x000b900001147983 */ /* 0x001ea20000300800 */
[----:B------:R-:W2:Y:S02]  /*94450*/  LDL.LU R21, [R1+0xb94] ;  /* 0x000b940001157983 */ /* 0x000ea40000300800 */
[----:B------:R-:W2:Y:S02]  /*94460*/  LDL.LU R22, [R1+0xb98] ;  /* 0x000b980001167983 */ /* 0x000ea40000300800 */
[----:B------:R-:W2:Y:S01]  /*94470*/  LDL.LU R23, [R1+0xb9c] ;  /* 0x000b9c0001177983 */ /* 0x000ea20000300800 */
[----:B------:R-:W-:Y:S01]  /*94480*/  HMMA.16816.F32 R4, R4, R8, R16 ;  /* 0x000000080404723c */ /* 0x000fe20000001810 */
[----:B--2---:R-:W-:Y:S01]  /*94490*/  STL.64 [R1+0x4c20], R22 ;  /* 0x004c201601007387 */ /* 0x004fe20000100a00 */
[----:B------:R0:W-:Y:S02]  /*944a0*/  STL.64 [R1+0x4c18], R20 ;  /* 0x004c181401007387 */ /* 0x0001e40000100a00 */
[----:B0-----:R-:W-:Y:S01]  /*944b0*/  IMAD.MOV.U32 R20, RZ, RZ, R13 ;  /* 0x000000ffff147224 */ /* 0x001fe200078e000d */
[----:B------:R-:W-:-:S02]  /*944c0*/  MOV R21, R12 ;  /* 0x0000000c00157202 */ /* 0x000fc40000000f00 */
[----:B------:R-:W0:Y:S04]  /*944d0*/  LDSM.16.M88.4 R12, [R2+0x6e000] ;  /* 0x06e00000020c783b */ /* 0x000e280000000200 */
[----:B0-----:R-:W-:Y:S01]  /*944e0*/  STL.64 [R1+0x4aa8], R14 ;  /* 0x004aa80e01007387 */ /* 0x001fe20000100a00 */
[----:B------:R0:W-:Y:S02]  /*944f0*/  STL.64 [R1+0x4aa0], R12 ;  /* 0x004aa00c01007387 */ /* 0x0001e40000100a00 */
[----:B0-----:R-:W-:Y:S02]  /*94500*/  MOV R12, R0 ;  /* 0x00000000000c7202 */ /* 0x001fe40000000f00 */
[----:B------:R-:W-:Y:S01]  /*94510*/  MOV R13, R28 ;  /* 0x0000001c000d7202 */ /* 0x000fe20000000f00 */
[----:B------:R-:W2:Y:S04]  /*94520*/  LDL.LU R0, [R1+0x4c30] ;  /* 0x004c300001007983 */ /* 0x000ea80000300800 */
[----:B------:R0:W-:Y:S04]  /*94530*/  STL.64 [R1+0x4c28], R12 ;  /* 0x004c280c01007387 */ /* 0x0001e80000100a00 */
[----:B0-----:R-:W2:Y:S01]  /*94540*/  LDL.LU R12, [R1+0xba0] ;  /* 0x000ba000010c7983 */ /* 0x001ea20000300800 */
[----:B------:R-:W2:Y:S02]  /*94550*/  LDL.LU R13, [R1+0xba4] ;  /* 0x000ba400010d7983 */ /* 0x000ea40000300800 */
[----:B------:R-:W2:Y:S02]  /*94560*/  LDL.LU R14, [R1+0xba8] ;  /* 0x000ba800010e7983 */ /* 0x000ea40000300800 */
[----:B------:R-:W2:Y:S01]  /*94570*/  LDL.LU R15, [R1+0xbac] ;  /* 0x000bac00010f7983 */ /* 0x000ea20000300800 */
[----:B---3--:R-:W-:Y:S01]  /*94580*/  STL.64 [R1+0x4be8], R10 ;  /* 0x004be80a01007387 */ /* 0x008fe20000100a00 */
[----:B------:R0:W-:Y:S02]  /*94590*/  STL.64 [R1+0x4be0], R8 ;  /* 0x004be00801007387 */ /* 0x0001e40000100a00 */
[----:B------:R-:W-:Y:S02]  /*945a0*/  STL.64 [R1+0x5a0], R4 ;  /* 0x0005a00401007387 */ /* 0x000fe40000100a00 */
[----:B------:R-:W-:Y:S02]  /*945b0*/  STL.64 [R1+0x5a8], R6 ;  /* 0x0005a80601007387 */ /* 0x000fe40000100a00 */
[----:B------:R-:W1:Y:S04]  /*945c0*/  LDSM.16.M88.4 R4, [R2+0x6f000] ;  /* 0x06f000000204783b */ /* 0x000e680000000200 */
        /* <DEDUP_REMOVED lines=14> */
[C---:B------:R-:W-:Y:S01]  /*946b0*/  HMMA.16816.F32 R20, R24.reuse, R20, R12 ;  /* 0x000000141814723c */ /* 0x040fe2000000180c */
[----:B--2---:R-:W-:Y:S01]  /*946c0*/  STL.64 [R1+0x4b30], R18 ;  /* 0x004b301201007387 */ /* 0x004fe20000100a00 */
[----:B---3--:R0:W-:Y:S03]  /*946d0*/  STL.64 [R1+0x4b28], R16 ;  /* 0x004b281001007387 */ /* 0x0081e60000100a00 */
[----:B0-----:R-:W2:Y:S01]  /*946e0*/  LDL.64 R16, [R1] ;  /* 0x0000000001107983 */ /* 0x001ea20000100a00 */
[----:B-1----:R-:W-:Y:S02]  /*946f0*/  STL.64 [R1+0x4a30], R6 ;  /* 0x004a300601007387 */ /* 0x002fe40000100a00 */
[----:B------:R0:W-:Y:S02]  /*94700*/  STL.64 [R1+0x4a28], R4 ;  /* 0x004a280401007387 */ /* 0x0001e40000100a00 */
[----:B0-----:R-:W3:Y:S01]  /*94710*/  LDL.LU R4, [R1+0xb50] ;  /* 0x000b500001047983 */ /* 0x001ee20000300800 */
[----:B------:R-:W3:Y:S02]  /*94720*/  LDL.LU R5, [R1+0xb54] ;  /* 0x000b540001057983 */ /* 0x000ee40000300800 */
[----:B------:R-:W3:Y:S02]  /*94730*/  LDL.LU R6, [R1+0xb58] ;  /* 0x000b580001067983 */ /* 0x000ee40000300800 */
[----:B------:R-:W3:Y:S01]  /*94740*/  LDL.LU R7, [R1+0xb5c] ;  /* 0x000b5c0001077983 */ /* 0x000ee20000300800 */
[----:B------:R-:W2:Y:S07]  /*94750*/  LDL.LU.64 R12, [R1+0x4c28] ;  /* 0x004c2800010c7983 */ /* 0x000eae0000300a00 */
[----:B------:R-:W-:Y:S02]  /*94760*/  STL.64 [R1+0x5c0], R20 ;  /* 0x0005c01401007387 */ /* 0x000fe40000100a00 */
[----:B------:R0:W-:Y:S02]  /*94770*/  STL.64 [R1+0x5c8], R22 ;  /* 0x0005c81601007387 */ /* 0x0001e40000100a00 */
[----:B0-----:R-:W2:Y:S01]  /*94780*/  LDL.LU.64 R22, [R1+0x4c20] ;  /* 0x004c200001167983 */ /* 0x001ea20000300a00 */
[----:B------:R-:W2:Y:S02]  /*94790*/  LDL.LU.64 R20, [R1+0x4c18] ;  /* 0x004c180001147983 */ /* 0x000ea40000300a00 */
[C---:B--2---:R-:W-:Y:S11]  /*947a0*/  HMMA.16816.F32 R20, R24.reuse, R12, R20 ;  /* 0x0000000c1814723c */ /* 0x044ff60000001814 */
[----:B------:R-:W-:Y:S11]  /*947b0*/  @!UPT UIADD3 URZ, URZ, URZ, URZ ;  /* 0x0000003f3f3ff290 */ /* 0x000ff6000fffe03f */
[----:B------:R-:W-:Y:S01]  /*947c0*/  @!UPT UIADD3 URZ, URZ, URZ, URZ ;  /* 0x0000003f3f3ff290 */ /* 0x000fe2000fffe03f */
[----:B------:R0:W-:Y:S01]  /*947d0*/  STL.64 [R1+0x5d0], R20 ;  /* 0x0005d01401007387 */ /* 0x0001e20000100a00 */
[----:B------:R-:W-:Y:S03]  /*947e0*/  STL.64 [R1+0x5d8], R22 ;  /* 0x0005d81601007387 */ /* 0x000fe60000100a00 */
[----:B0-----:R-:W2:Y:S01]  /*947f0*/  LDL.LU.64 R20, [R1+0x4c10] ;  /* 0x004c100001147983 */ /* 0x001ea20000300a00 */
[----:B------:R0:W-:Y:S03]  /*94800*/  STL.64 [R1+0x4ba0], R12 ;  /* 0x004ba00c01007387 */ /* 0x0001e60000100a00 */
        /* <DEDUP_REMOVED lines=9> */
[----:B------:R-:W-:Y:S03]  /*948a0*/  STL.64 [R1+0x5e8], R22 ;  /* 0x0005e81601007387 */ /* 0x000fe60000100a00 */
[----:B0-----:R-:W3:Y:S02]  /*948b0*/  LDL.LU.64 R20, [R1+0x4bf8] ;  /* 0x004bf80001147983 */ /* 0x001ee40000300a00 */
[C---:B---3--:R-:W-:Y:S01]  /*948c0*/  HMMA.16816.F32 R12, R24.reuse, R20, R12 ;  /* 0x00000014180c723c */ /* 0x048fe2000000180c */
[----:B------:R-:W-:Y:S11]  /*948d0*/  MOV R2, R21 ;  /* 0x0000001500027202 */ /* 0x000ff60000000f00 */
[----:B------:R-:W-:Y:S11]  /*948e0*/  @!UPT UIADD3 URZ, URZ, URZ, URZ ;  /* 0x0000003f3f3ff290 */ /* 0x000ff6000fffe03f */
[----:B------:R-:W-:Y:S01]  /*948f0*/  STL.64 [R1+0x5f0], R12 ;  /* 0x0005f00c01007387 */ /* 0x000fe20000100a00 */
[----:B------:R0:W-:Y:S02]  /*94900*/  STL.64 [R1+0x5f8], R14 ;  /* 0x0005f80e01007387 */ /* 0x0001e40000100a00 */
[----:B0-----:R-:W-:Y:S02]  /*94910*/  IMAD.MOV.U32 R14, RZ, RZ, R20 ;  /* 0x000000ffff0e7224 */ /* 0x001fe400078e0014 */
[----:B------:R-:W2:Y:S02]  /*94920*/  LDL.LU.64 R20, [R1+0x4bf0] ;  /* 0x004bf00001147983 */ /* 0x000ea40000300a00 */
[C---:B--2---:R-:W-:Y:S02]  /*94930*/  HMMA.16816.F32 R20, R24.reuse, R20, R8 ;  /* 0x000000141814723c */ /* 0x044fe40000001808 */
[----:B------:R-:W2:Y:S01]  /*94940*/  LDL.LU.64 R10, [R1+0x4be8] ;  /* 0x004be800010a7983 */ /* 0x000ea20000300a00 */
[----:B------:R-:W3:Y:S11]  /*94950*/  LDL.LU.64 R8, [R1+0x4be0] ;  /* 0x004be00001087983 */ /* 0x000ef60000300a00 */
[----:B------:R-:W-:Y:S09]  /*94960*/  @!UPT UIADD3 URZ, URZ, URZ, URZ ;  /* 0x0000003f3f3ff290 */ /* 0x000ff2000fffe03f */
[----:B------:R0:W-:Y:S01]  /*94970*/  STL.64 [R1+0x610], R20 ;  /* 0x0006101401007387 */ /* 0x0001e20000100a00 */
[----:B------:R1:W-:Y:S03]  /*94980*/  STL.64 [R1+0x618], R22 ;  /* 0x0006181601007387 */ /* 0x0003e60000100a00 */
[----:B0-----:R-:W2:Y:S02]  /*94990*/  LDL.LU.64 R20, [R1+0x4bd8] ;  /* 0x004bd80001147983 */ /* 0x001ea40000300a00 */
[C---:B--2---:R-:W-:Y:S11]  /*949a0*/  HMMA.16816.F32 R4, R24.reuse, R20, R4 ;  /* 0x000000141804723c */ /* 0x044ff60000001804 */
[----:B------:R-:W-:Y:S11]  /*949b0*/  @!UPT UIADD3 URZ, URZ, URZ, URZ ;  /* 0x0000003f3f3ff290 */ /* 0x000ff6000fffe03f */
[----:B------:R-:W-:Y:S01]  /*949c0*/  @!UPT UIADD3 URZ, URZ, URZ, URZ ;  /* 0x0000003f3f3ff290 */ /* 0x000fe2000fffe03f */
[----:B------:R0:W-:Y:S01]  /*949d0*/  STL.64 [R1+0x620], R4 ;  /* 0x0006200401007387 */ /* 0x0001e20000100a00 */
[----:B------:R-:W-:Y:S02]  /*949e0*/  STL.64 [R1+0x628], R6 ;  /* 0x0006280601007387 */ /* 0x000fe40000100a00 */
[----:B-1----:R-:W2:Y:S01]  /*949f0*/  LDL.LU.64 R22, [R1+0x4bd0] ;  /* 0x004bd00001167983 */ /* 0x002ea20000300a00 */
[----:B0-----:R-:W-:Y:S02]  /*94a00*/  MOV R5, R20 ;  /* 0x0000001400057202 */ /* 0x001fe40000000f00 */
[----:B------:R-:W-:Y:S02]  /*94a10*/  MOV R4, R21 ;  /* 0x0000001500047202 */ /* 0x000fe40000000f00 */
[----:B------:R-:W2:Y:S02]  /*94a20*/  LDL.LU.64 R20, [R1+0x4bc8] ;  /* 0x004bc80001147983 */ /* 0x000ea40000300a00 */
[C---:B--2---:R-:W-:Y:S11]  /*94a30*/  HMMA.16816.F32 R20, R24.reuse, R16, R20 ;  /* 0x000000101814723c */ /* 0x044ff60000001814 */
        /* <DEDUP_REMOVED lines=8> */
[----:B------:R0:W-:Y:S02]  /*94ac0*/  STL.64 [R1+0x4b48], R16 ;  /* 0x004b481001007387 */ /* 0x0001e40000100a00 */
[----:B0-----:R-:W-:Y:S01]  /*94ad0*/  MOV R17, R4 ;  /* 0x0000000400117202 */ /* 0x001fe20000000f00 */
[----:B------:R-:W-:Y:S01]  /*94ae0*/  IMAD.MOV.U32 R16, RZ, RZ, R5 ;  /* 0x000000ffff107224 */ /* 0x000fe200078e0005 */
        /* <DEDUP_REMOVED lines=16> */
[----:B------:R-:W2:Y:S01]  /*94bf0*/  LDL.64 R12, [R1+0x80] ;  /* 0x00008000010c7983 */ /* 0x000ea20000100a00 */
[----:B------:R0:W-:Y:S03]  /*94c00*/  STL.64 [R1+0x4b60], R16 ;  /* 0x004b601001007387 */ /* 0x0001e60000100a00 */
[----:B0-----:R-:W2:Y:S01]  /*94c10*/  LDL.LU.64 R16, [R1+0x20] ;  /* 0x0000200001107983 */ /* 0x001ea20000300a00 */
[----:B---3--:R-:W-:Y:S03]  /*94c20*/  HMMA.16816.F32 R24, R24, R8, R20 ;  /* 0x000000081818723c */ /* 0x008fe60000001814 */
[----:B--2---:R0:W-:Y:S04]  /*94c30*/  STL.64 [R1+0x4b78], R16 ;  /* 0x004b781001007387 */ /* 0x0041e80000100a00 */
[----:B0-----:R-:W2:Y:S01]  /*94c40*/  LDL.LU R16, [R1+0x9b0] ;  /* 0x0009b00001107983 */ /* 0x001ea20000300800 */
[----:B------:R-:W2:Y:S02]  /*94c50*/  LDL.LU R17, [R1+0x9b4] ;  /* 0x0009b40001117983 */ /* 0x000ea40000300800 */
[----:B------:R-:W3:Y:S02]  /*94c60*/  LDL.LU R18, [R1+0x9b8] ;  /* 0x0009b80001127983 */ /* 0x000ee40000300800 */
[----:B------:R-:W3:Y:S02]  /*94c70*/  LDL.LU R19, [R1+0x9bc] ;  /* 0x0009bc0001137983 */ /* 0x000ee40000300800 */
[----:B---3--:R-:W-:Y:S01]  /*94c80*/  STL.64 [R1+0x4b88], R18 ;  /* 0x004b881201007387 */ /* 0x008fe20000100a00 */
[----:B--2---:R0:W-:Y:S03]  /*94c90*/  STL.64 [R1+0x4b80], R16 ;  /* 0x004b801001007387 */ /* 0x0041e60000100a00 */
[----:B0-----:R-:W2:Y:S01]  /*94ca0*/  LDL.64 R16, [R1+0x50] ;  /* 0x0000500001107983 */ /* 0x001ea20000100a00 */
[----:B------:R-:W3:Y:S02]  /*94cb0*/  LDL.LU.64 R22, [R1+0x4bc0] ;  /* 0x004bc00001167983 */ /* 0x000ee40000300a00 */
[----:B------:R-:W3:Y:S02]  /*94cc0*/  LDL.LU.64 R20, [R1+0x4bb8] ;  /* 0x004bb80001147983 */ /* 0x000ee40000300a00 */
[----:B------:R-:W-:Y:S01]  /*94cd0*/  STL.64 [R1+0x4b40], R10 ;  /* 0x004b400a01007387 */ /* 0x000fe20000100a00 */
[----:B------:R0:W-:Y:S01]  /*94ce0*/  STL.64 [R1+0x4b38], R8 ;  /* 0x004b380801007387 */ /* 0x0001e20000100a00 */
        /* <DEDUP_REMOVED lines=12> */
[C---:B---3--:R-:W-:Y:S01]  /*94db0*/  HMMA.16816.F32 R4, R20.reuse, R12, R4 ;  /* 0x0000000c1404723c */ /* 0x048fe20000001804 */
        /* <DEDUP_REMOVED lines=21> */
[----:B---3--:R-:W-:Y:S11]  /*94f10*/  HMMA.16816.F32 R4, R20, R16, R4 ;  /* 0x000000101404723c */ /* 0x008ff60000001804 */
[----:B------:R-:W-:Y:S11]  /*94f20*/  @!UPT UIADD3 URZ, URZ, URZ, URZ ;  /* 0x0000003f3f3ff290 */ /* 0x000ff6000fffe03f */
[----:B------:R-:W-:Y:S01]  /*94f30*/  @!UPT UIADD3 URZ, URZ, URZ, URZ ;  /* 0x0000003f3f3ff290 */ /* 0x000fe2000fffe03f */
[----:B------:R0:W-:Y:S01]  /*94f40*/  STL.64 [R1+0x670], R4 ;  /* 0x0006700401007387 */ /* 0x0001e20000100a00 */
[----:B------:R-:W-:Y:S02]  /*94f50*/  STL.64 [R1+0x678], R6 ;  /* 0x0006780601007387 */ /* 0x000fe40000100a00 */
[----:B------:R-:W3:Y:S01]  /*94f60*/  LDL.LU.64 R18, [R1+0x4b88] ;  /* 0x004b880001127983 */ /* 0x000ee20000300a00 */
[----:B0-----:R-:W-:Y:S02]  /*94f70*/  MOV R5, R16 ;  /* 0x0000001000057202 */ /* 0x001fe40000000f00 */
[----:B------:R-:W-:Y:S02]  /*94f80*/  MOV R4, R17 ;  /* 0x0000001100047202 */ /* 0x000fe40000000f00 */
[----:B------:R-:W3:Y:S01]  /*94f90*/  LDL.LU.64 R16, [R1+0x4b80] ;  /* 0x004b800001107983 */ /* 0x000ee20000300a00 */
[----:B------:R-:W-:-:S07]  /*94fa0*/  MOV R24, R14 ;  /* 0x0000000e00187202 */ /* 0x000fce0000000f00 */
[C---:B---3--:R-:W-:Y:S11]  /*94fb0*/  HMMA.16816.F32 R16, R20.reuse, R24, R16 ;  /* 0x000000181410723c */ /* 0x048ff60000001810 */
        /* <DEDUP_REMOVED lines=20> */
[----:B------:R-:W2:Y:S01]  /*95100*/  LDL.LU.64 R10, [R1+0x4b58] ;  /* 0x004b5800010a7983 */ /* 0x000ea20000300a00 */
[----:B------:R-:W2:Y:S11]  /*95110*/  LDL.LU.64 R8, [R1+0x4b50] ;  /* 0x004b500001087983 */ /* 0x000eb60000300a00 */
[----:B------:R-:W-:Y:S10]  /*95120*/  @!UPT UIADD3 URZ, URZ, URZ, URZ ;  /* 0x0000003f3f3ff290 */ /* 0x000ff4000fffe03f */
[----:B------:R0:W-:Y:S01]  /*95130*/  STL.64 [R1+0x6a0], R16 ;  /* 0x0006a01001007387 */ /* 0x0001e20000100a00 */
[----:B------:R-:W-:Y:S03]  /*95140*/  STL.64 [R1+0x6a8], R18 ;  /* 0x0006a81201007387 */ /* 0x000fe60000100a00 */
[----:B0-----:R-:W2:Y:S02]  /*95150*/  LDL.LU.64 R16, [R1+0x4b48] ;  /* 0x004b480001107983 */ /* 0x001ea40000300a00 */
[C---:B--2---:R-:W-:Y:S01]  /*95160*/  HMMA.16816.F32 R8, R20.reuse, R16, R8 ;  /* 0x000000101408723c */ /* 0x044fe20000001808 */
[----:B------:R-:W-:Y:S02]  /*95170*/  MOV R7, R16 ;  /* 0x0000001000077202 */ /* 0x000fe40000000f00 */
[----:B------:R-:W-:Y:S11]  /*95180*/  MOV R6, R17 ;  /* 0x0000001100067202 */ /* 0x000ff60000000f00 */
[----:B------:R-:W-:Y:S09]  /*95190*/  @!UPT UIADD3 URZ, URZ, URZ, URZ ;  /* 0x0000003f3f3ff290 */ /* 0x000ff2000fffe03f */
[----:B------:R-:W-:Y:S01]  /*951a0*/  STL.64 [R1+0x6c0], R8 ;  /* 0x0006c00801007387 */ /* 0x000fe20000100a00 */
[----:B------:R0:W-:Y:S03]  /*951b0*/  STL.64 [R1+0x6c8], R10 ;  /* 0x0006c80a01007387 */ /* 0x0001e60000100a00 */
[----:B0-----:R-:W2:Y:S01]  /*951c0*/  LDL.LU.64 R10, [R1+0x4b40] ;  /* 0x004b4000010a7983 */ /* 0x001ea20000300a00 */
[----:B------:R-:W2:Y:S02]  /*951d0*/  LDL.LU.64 R8, [R1+0x4b38] ;  /* 0x004b380001087983 */ /* 0x000ea40000300a00 */
[----:B------:R-:W2:Y:S02]  /*951e0*/  LDL.LU.64 R18, [R1+0x4b30] ;  /* 0x004b300001127983 */ /* 0x000ea40000300a00 */
[----:B------:R-:W2:Y:S02]  /*951f0*/  LDL.LU.64 R16, [R1+0x4b28] ;  /* 0x004b280001107983 */ /* 0x000ea40000300a00 */
[----:B--2---:R-:W-:Y:S01]  /*95200*/  HMMA.16816.F32 R20, R20, R8, R16 ;  /* 0x000000081414723c */ /* 0x004fe20000001810 */
[----:B------:R-:W2:Y:S01]  /*95210*/  LDL.LU.64 R18, [R1+0x4b20] ;  /* 0x004b200001127983 */ /* 0x000ea20000300a00 */
[----:B------:R-:W2:Y:S02]  /*95220*/  LDL.LU.64 R16, [R1+0x4b18] ;  /* 0x004b180001107983 */ /* 0x000ea40000300a00 */
[----:B------:R-:W-:Y:S02]  /*95230*/  STL.64 [R1+0x4ab8], R10 ;  /* 0x004ab80a01007387 */ /* 0x000fe40000100a00 */
[----:B------:R0:W-:Y:S02]  /*95240*/  STL.64 [R1+0x4ab0], R8 ;  /* 0x004ab00801007387 */ /* 0x0001e40000100a00 */
[----:B0-----:R-:W-:Y:S01]  /*95250*/  IMAD.MOV.U32 R8, RZ, RZ, R2 ;  /* 0x000000ffff087224 */ /* 0x001fe200078e0002 */
[----:B------:R-:W-:Y:S11]  /*95260*/  MOV R9, R28 ;  /* 0x0000001c00097202 */ /* 0x000ff60000000f00 */
[----:B------:R-:W-:Y:S03]  /*95270*/  @!UPT UIADD3 URZ, URZ, URZ, URZ ;  /* 0x0000003f3f3ff290 */ /* 0x000fe6000fffe03f */
[----:B------:R0:W-:Y:S01]  /*95280*/  STL.64 [R1+0x6b0], R20 ;  /* 0x0006b01401007387 */ /* 0x0001e20000100a00 */
[----:B------:R-:W-:Y:S02]  /*95290*/  STL.64 [R1+0x6b8], R22 ;  /* 0x0006b81601007387 */ /* 0x000fe40000100a00 */
[----:B------:R-:W2:Y:S02]  /*952a0*/  LDL.LU R2, [R1+0x4b14] ;  /* 0x004b140001027983 */ /* 0x000ea40000300800 */
[----:B------:R-:W2:Y:S01]  /*952b0*/  LDL.LU R28, [R1+0x4b10] ;  /* 0x004b1000011c7983 */ /* 0x000ea20000300800 */
[----:B0-----:R-:W-:Y:S02]  /*952c0*/  MOV R20, R15 ;  /* 0x0000000f00147202 */ /* 0x001fe40000000f00 */
[----:B------:R-:W-:-:S05]  /*952d0*/  MOV R21, R14 ;  /* 0x0000000e00157202 */ /* 0x000fca0000000f00 */
[----:B------:R0:W-:Y:S04]  /*952e0*/  STL.64 [R1+0x4af0], R20 ;  /* 0x004af01401007387 */ /* 0x0001e80000100a00 */
[----:B0-----:R-:W2:Y:S01]  /*952f0*/  LDL.LU R20, [R1+0x8d0] ;  /* 0x0008d00001147983 */ /* 0x001ea20000300800 */
[----:B------:R-:W2:Y:S02]  /*95300*/  LDL.LU R21, [R1+0x8d4] ;  /* 0x0008d40001157983 */ /* 0x000ea40000300800 */
[----:B------:R-:W2:Y:S02]  /*95310*/  LDL.LU R22, [R1+0x8d8] ;  /* 0x0008d80001167983 */ /* 0x000ea40000300800 */
[----:B------:R-:W2:Y:S02]  /*95320*/  LDL.LU R23, [R1+0x8dc] ;  /* 0x0008dc0001177983 */ /* 0x000ea40000300800 */
[C---:B--2---:R-:W-:Y:S08]  /*95330*/  HMMA.16816.F32 R20, R16.reuse, R8, R20 ;  /* 0x000000081014723c */ /* 0x044ff00000001814 */
[----:B---3--:R-:W-:Y:S01]  /*95340*/  HMMA.16816.F32 R8, R16, R12, R24 ;  /* 0x0000000c1008723c */ /* 0x008fe20000001818 */
[----:B------:R-:W2:Y:S11]  /*95350*/  LDL.LU R12, [R1+0x7b0] ;  /* 0x0007b000010c7983 */ /* 0x000eb60000300800 */
[----:B------:R-:W-:Y:S03]  /*95360*/  @!UPT UIADD3 URZ, URZ, URZ, URZ ;  /* 0x0000003f3f3ff290 */ /* 0x000fe6000fffe03f */
[----:B------:R-:W-:Y:S01]  /*95370*/  STL.64 [R1+0x6d0], R20 ;  /* 0x0006d01401007387 */ /* 0x000fe20000100a00 */
[----:B------:R-:W-:Y:S07]  /*95380*/  STL.64 [R1+0x6d8], R22 ;  /* 0x0006d81601007387 */ /* 0x000fee0000100a00 */
[----:B------:R0:W-:Y:S02]  /*95390*/  STL.64 [R1+0x6e0], R8 ;  /* 0x0006e00801007387 */ /* 0x0001e40000100a00 */
[----:B------:R-:W-:Y:S01]  /*953a0*/  STL.64 [R1+0x6e8], R10 ;  /* 0x0006e80a01007387 */ /* 0x000fe20000100a00 */
[----:B------:R-:W2:Y:S01]  /*953b0*/  LDL.LU R13, [R1+0x7b4] ;  /* 0x0007b400010d7983 */ /* 0x000ea20000300800 */
[----:B------:R-:W3:Y:S02]  /*953c0*/  LDL.LU R14, [R1+0x7b8] ;  /* 0x0007b800010e7983 */ /* 0x000ee40000300800 */
[----:B------:R-:W3:Y:S02]  /*953d0*/  LDL.LU R15, [R1+0x7bc] ;  /* 0x0007bc00010f7983 */ /* 0x000ee40000300800 */
[----:B0-----:R-:W-:Y:S01]  /*953e0*/  IMAD.MOV.U32 R8, RZ, RZ, R7 ;  /* 0x000000ffff087224 */ /* 0x001fe200078e0007 */
[----:B------:R-:W-:Y:S01]  /*953f0*/  MOV R9, R6 ;  /* 0x0000000600097202 */ /* 0x000fe20000000f00 */
[----:B---3--:R-:W-:Y:S01]  /*95400*/  STL.64 [R1+0x4ac8], R14 ;  /* 0x004ac80e01007387 */ /* 0x008fe20000100a00 */
[----:B--2---:R-:W-:Y:S03]  /*95410*/  STL.64 [R1+0x4ac0], R12 ;  /* 0x004ac00c01007387 */ /* 0x004fe60000100a00 */
[----:B------:R0:W-:Y:S02]  /*95420*/  STL.64 [R1+0x4ad0], R8 ;  /* 0x004ad00801007387 */ /* 0x0001e40000100a00 */
[----:B0-----:R-:W2:Y:S04]  /*95430*/  LDL.LU.64 R8, [R1+0x10] ;  /* 0x0000100001087983 */ /* 0x001ea80000300a00 */
[----:B--2---:R-:W-:Y:S01]  /*95440*/  STL.64 [R1+0x4ae8], R8 ;  /* 0x004ae80801007387 */ /* 0x004fe20000100a00 */
[----:B------:R-:W2:Y:S02]  /*95450*/  LDL.LU R12, [R1+0x7c0] ;  /* 0x0007c000010c7983 */ /* 0x000ea40000300800 */
[----:B------:R-:W2:Y:S02]  /*95460*/  LDL.LU R13, [R1+0x7c4] ;  /* 0x0007c400010d7983 */ /* 0x000ea40000300800 */
[----:B------:R-:W3:Y:S01]  /*95470*/  LDL.LU R14, [R1+0x7c8] ;  /* 0x0007c800010e7983 */ /* 0x000ee20000300800 */
[----:B------:R-:W3:Y:S01]  /*95480*/  LDL.LU R15, [R1+0x7cc] ;  /* 0x0007cc00010f7983 */ /* 0x000ee20000300800 */
[----:B------:R-:W2:Y:S02]  /*95490*/  LDL.LU R20, [R1+0x8a0] ;  /* 0x0008a00001147983 */ /* 0x000ea40000300800 */
[----:B------:R-:W2:Y:S02]  /*954a0*/  LDL.LU R21, [R1+0x8a4] ;  /* 0x0008a40001157983 */ /* 0x000ea40000300800 */
[----:B------:R-:W2:Y:S01]  /*954b0*/  LDL.LU R22, [R1+0x8a8] ;  /* 0x0008a80001167983 */ /* 0x000ea20000300800 */
[----:B------:R-:W2:Y:S01]  /*954c0*/  LDL.LU R23, [R1+0x8ac] ;  /* 0x0008ac0001177983 */ /* 0x000ea20000300800 */
[----:B------:R-:W-:-:S02]  /*954d0*/  MOV R25, R4 ;  /* 0x0000000400197202 */ /* 0x000fc40000000f00 */
[----:B------:R-:W-:Y:S01]  /*954e0*/  MOV R24, R5 ;  /* 0x0000000500187202 */ /* 0x000fe20000000f00 */
        /* <DEDUP_REMOVED lines=16> */
[----:B------:R-:W2:Y:S01]  /*955f0*/  LDL.LU R4, [R1+0x830] ;  /* 0x0008300001047983 */ /* 0x000ea20000300800 */
[----:B------:R-:W2:Y:S02]  /*95600*/  LDL.LU R5, [R1+0x834] ;  /* 0x0008340001057983 */ /* 0x000ea40000300800 */
[----:B------:R-:W2:Y:S02]  /*95610*/  LDL.LU R6, [R1+0x838] ;  /* 0x0008380001067983 */ /* 0x000ea40000300800 */
[----:B------:R-:W2:Y:S02]  /*95620*/  LDL.LU R7, [R1+0x83c] ;  /* 0x00083c0001077983 */ /* 0x000ea40000300800 */
[----:B--2---:R-:W-:Y:S01]  /*95630*/  STL.64 [R1+0x4a78], R6 ;  /* 0x004a780601007387 */ /* 0x004fe20000100a00 */
[----:B------:R0:W-:Y:S03]  /*95640*/  STL.64 [R1+0x4a70], R4 ;  /* 0x004a700401007387 */ /* 0x0001e60000100a00 */
[----:B0-----:R-:W2:Y:S01]  /*95650*/  LDL.LU R4, [R1+0x810] ;  /* 0x0008100001047983 */ /* 0x001ea20000300800 */
[----:B------:R-:W-:-:S02]  /*95660*/  MOV R6, R2 ;  /* 0x0000000200067202 */ /* 0x000fc40000000f00 */
[----:B------:R-:W-:Y:S01]  /*95670*/  MOV R7, R0 ;  /* 0x0000000000077202 */ /* 0x000fe20000000f00 */
[----:B------:R-:W-:-:S04]  /*95680*/  IMAD.MOV.U32 R5, RZ, RZ, R28 ;  /* 0x000000ffff057224 */ /* 0x000fc800078e001c */
[----:B------:R-:W-:Y:S01]  /*95690*/  STL.64 [R1+0x4a88], R6 ;  /* 0x004a880601007387 */ /* 0x000fe20000100a00 */
[----:B------:R-:W-:Y:S03]  /*956a0*/  HMMA.16816.F32 R24, R16, R24, R20 ;  /* 0x000000181018723c */ /* 0x000fe60000001814 */
[----:B--2---:R0:W-:Y:S04]  /*956b0*/  STL.64 [R1+0x4a80], R4 ;  /* 0x004a800401007387 */ /* 0x0041e80000100a00 */
[----:B0-----:R-:W2:Y:S11]  /*956c0*/  LDL.LU.64 R4, [R1+0x70] ;  /* 0x0000700001047983 */ /* 0x001eb60000300a00 */
[----:B------:R-:W-:Y:S06]  /*956d0*/  @!UPT UIADD3 URZ, URZ, URZ, URZ ;  /* 0x0000003f3f3ff290 */ /* 0x000fec000fffe03f */
[----:B------:R-:W-:Y:S01]  /*956e0*/  MOV R28, R25 ;  /* 0x00000019001c7202 */ /* 0x000fe20000000f00 */
[----:B--2---:R0:W-:Y:S04]  /*956f0*/  STL.64 [R1+0x4a98], R4 ;  /* 0x004a980401007387 */ /* 0x0041e80000100a00 */
[----:B0-----:R-:W2:Y:S01]  /*95700*/  LDL.LU.64 R4, [R1+0x80] ;  /* 0x0000800001047983 */ /* 0x001ea20000300a00 */
[----:B------:R-:W2:Y:S02]  /*95710*/  LDL.LU.64 R22, [R1+0x4b08] ;  /* 0x004b080001167983 */ /* 0x000ea40000300a00 */
[----:B------:R-:W2:Y:S02]  /*95720*/  LDL.LU.64 R20, [R1+0x4b00] ;  /* 0x004b000001147983 */ /* 0x000ea40000300a00 */
[----:B------:R0:W-:Y:S02]  /*95730*/  STL [R1+0x730], R24 ;  /* 0x0007301801007387 */ /* 0x0001e40000100800 */
[----:B0-----:R-:W2:Y:S01]  /*95740*/  LDL.LU.64 R24, [R1+0x4af8] ;  /* 0x004af80001187983 */ /* 0x001ea20000300a00 */
[----:B------:R-:W-:Y:S01]  /*95750*/  MOV R0, R27 ;  /* 0x0000001b00007202 */ /* 0x000fe20000000f00 */
[----:B------:R-:W-:-:S04]  /*95760*/  IMAD.MOV.U32 R2, RZ, RZ, R26 ;  /* 0x000000ffff027224 */ /* 0x000fc800078e001a */
[----:B------:R-:W-:Y:S01]  /*95770*/  STL [R1+0x44e0], R0 ;  /* 0x0044e00001007387 */ /* 0x000fe20000100800 */
        /* <DEDUP_REMOVED lines=17> */
[----:B------:R-:W-:Y:S03]  /*95890*/  STL.64 [R1+0x758], R10 ;  /* 0x0007580a01007387 */ /* 0x000fe60000100a00 */
[----:B0-----:R-:W3:Y:S02]  /*958a0*/  LDL.LU.64 R8, [R1+0x4ae8] ;  /* 0x004ae80001087983 */ /* 0x001ee40000300a00 */
[C---:B---3--:R-:W-:Y:S01]  /*958b0*/  HMMA.16816.F32 R12, R16.reuse, R8, R12 ;  /* 0x00000008100c723c */ /* 0x048fe2000000180c */
        /* <DEDUP_REMOVED lines=12> */
[----:B------:R-:W-:Y:S01]  /*95980*/  STL.64 [R1+0x7c0], R8 ;  /* 0x0007c00801007387 */ /* 0x000fe20000100a00 */
[----:B------:R0:W-:Y:S03]  /*95990*/  STL.64 [R1+0x7c8], R10 ;  /* 0x0007c80a01007387 */ /* 0x0001e60000100a00 */
[----:B0-----:R-:W3:Y:S01]  /*959a0*/  LDL.LU.64 R10, [R1+0x4ab8] ;  /* 0x004ab800010a7983 */ /* 0x001ee20000300a00 */
[----:B------:R-:W2:Y:S02]  /*959b0*/  LDL.LU.64 R8, [R1+0x4ab0] ;  /* 0x004ab00001087983 */ /* 0x000ea40000300a00 */
[----:B--2---:R-:W-:Y:S01]  /*959c0*/  HMMA.16816.F32 R16, R16, R8, R12 ;  /* 0x000000081010723c */ /* 0x004fe2000000180c */
[----:B------:R-:W2:Y:S01]  /*959d0*/  LDL.LU.64 R14, [R1+0x4aa8] ;  /* 0x004aa800010e7983 */ /* 0x000ea20000300a00 */
[----:B------:R-:W2:Y:S02]  /*959e0*/  LDL.LU.64 R12, [R1+0x4aa0] ;  /* 0x004aa000010c7983 */ /* 0x000ea40000300a00 */
[----:B---3--:R-:W-:Y:S02]  /*959f0*/  STL.64 [R1+0x4a40], R10 ;  /* 0x004a400a01007387 */ /* 0x008fe40000100a00 */
[----:B------:R0:W-:Y:S11]  /*95a00*/  STL.64 [R1+0x4a38], R8 ;  /* 0x004a380801007387 */ /* 0x0001f60000100a00 */
[----:B------:R-:W-:Y:S06]  /*95a10*/  @!UPT UIADD3 URZ, URZ, URZ, URZ ;  /* 0x0000003f3f3ff290 */ /* 0x000fec000fffe03f */
[----:B------:R1:W-:Y:S01]  /*95a20*/  STL.64 [R1+0x7b0], R16 ;  /* 0x0007b01001007387 */ /* 0x0003e20000100a00 */
[----:B------:R-:W-:Y:S02]  /*95a30*/  STL.64 [R1+0x7b8], R18 ;  /* 0x0007b81201007387 */ /* 0x000fe40000100a00 */
[----:B0-----:R-:W2:Y:S02]  /*95a40*/  LDL.LU R8, [R1+0x7e0] ;  /* 0x0007e00001087983 */ /* 0x001ea40000300800 */
[----:B------:R-:W2:Y:S01]  /*95a50*/  LDL.LU R9, [R1+0x7e4] ;  /* 0x0007e40001097983 */ /* 0x000ea20000300800 */
[----:B------:R-:W2:Y:S01]  /*95a60*/  LDL.LU R10, [R1+0x7e8] ;  /* 0x0007e800010a7983 */ /* 0x000ea20000300800 */
[----:B------:R-:W2:Y:S02]  /*95a70*/  LDL.LU R11, [R1+0x7ec] ;  /* 0x0007ec00010b7983 */ /* 0x000ea40000300800 */
[----:B-1----:R-:W-:Y:S01]  /*95a80*/  IMAD.MOV.U32 R16, RZ, RZ, R2 ;  /* 0x000000ffff107224 */ /* 0x002fe200078e0002 */
[----:B------:R-:W-:-:S02]  /*95a90*/  MOV R17, R0 ;  /* 0x0000000000117202 */ /* 0x000fc40000000f00 */
[----:B------:R-:W-:-:S03]  /*95aa0*/  MOV R2, R5 ;  /* 0x0000000500027202 */ /* 0x000fc60000000f00 */
[----:B------:R0:W-:Y:S04]  /*95ab0*/  STL.64 [R1+0x4a68], R16 ;  /* 0x004a681001007387 */ /* 0x0001e80000100a00 */
[----:B0-----:R-:W3:Y:S01]  /*95ac0*/  LDL.LU.64 R16, [R1+0x50] ;  /* 0x0000500001107983 */ /* 0x001ee20000300a00 */
[C---:B--2---:R-:W-:Y:S11]  /*95ad0*/  HMMA.16816.F32 R8, R12.reuse, R4, R8 ;  /* 0x000000040c08723c */ /* 0x044ff60000001808 */
[----:B------:R-:W-:Y:S11]  /*95ae0*/  @!UPT UIADD3 URZ, URZ, URZ, URZ ;  /* 0x0000003f3f3ff290 */ /* 0x000ff6000fffe03f */
[----:B------:R-:W-:Y:S01]  /*95af0*/  @!UPT UIADD3 URZ, URZ, URZ, URZ ;  /* 0x0000003f3f3ff290 */ /* 0x000fe2000fffe03f */
[----:B------:R-:W-:Y:S01]  /*95b00*/  STL.64 [R1+0x7e0], R8 ;  /* 0x0007e00801007387 */ /* 0x000fe20000100a00 */
[----:B------:R0:W-:Y:S02]  /*95b10*/  STL.64 [R1+0x7e8], R10 ;  /* 0x0007e80a01007387 */ /* 0x0001e40000100a00 */
[----:B0-----:R-:W-:Y:S02]  /*95b20*/  MOV R10, R4 ;  /* 0x00000004000a7202 */ /* 0x001fe40000000f00 */
[----:B------:R-:W2:Y:S02]  /*95b30*/  LDL.LU.64 R4, [R1+0x4a98] ;  /* 0x004a980001047983 */ /* 0x000ea40000300a00 */
[C---:B--2---:R-:W-:Y:S01]  /*95b40*/  HMMA.16816.F32 R24, R12.reuse, R4, R24 ;  /* 0x000000040c18723c */ /* 0x044fe20000001818 */
[----:B------:R-:W-:Y:S01]  /*95b50*/  IMAD.MOV.U32 R22, RZ, RZ, R4 ;  /* 0x000000ffff167224 */ /* 0x000fe200078e0004 */
[----:B------:R-:W-:Y:S11]  /*95b60*/  MOV R11, R5 ;  /* 0x00000005000b7202 */ /* 0x000ff60000000f00 */
[----:B------:R-:W-:Y:S10]  /*95b70*/  @!UPT UIADD3 URZ, URZ, URZ, URZ ;  /* 0x0000003f3f3ff290 */ /* 0x000ff4000fffe03f */
[----:B------:R0:W-:Y:S01]  /*95b80*/  STL.64 [R1+0x7f0], R24 ;  /* 0x0007f01801007387 */ /* 0x0001e20000100a00 */
[----:B------:R-:W-:Y:S03]  /*95b90*/  STL.64 [R1+0x7f8], R26 ;  /* 0x0007f81a01007387 */ /* 0x000fe60000100a00 */
[----:B0-----:R-:W2:Y:S01]  /*95ba0*/  LDL.LU.64 R24, [R1+0x4a90] ;  /* 0x004a900001187983 */ /* 0x001ea20000300a00 */
[----:B------:R-:W3:Y:S02]  /*95bb0*/  LDL.LU.64 R6, [R1+0x4a88] ;  /* 0x004a880001067983 */ /* 0x000ee40000300a00 */
        /* <DEDUP_REMOVED lines=10> */
[----:B------:R-:W3:Y:S01]  /*95c60*/  LDL.LU R16, [R1+0x870] ;  /* 0x0008700001107983 */ /* 0x000ee20000300800 */
        /* <DEDUP_REMOVED lines=25> */
[----:B------:R-:W3:Y:S01]  /*95e00*/  LDL.LU.64 R8, [R1] ;  /* 0x0000000001087983 */ /* 0x000ee20000300a00 */
[----:B------:R0:W-:Y:S03]  /*95e10*/  STL.64 [R1+0x49e8], R24 ;  /* 0x0049e81801007387 */ /* 0x0001e60000100a00 */
[----:B0-----:R-:W2:Y:S01]  /*95e20*/  LDL.LU R24, [R1+0x7d0] ;  /* 0x0007d00001187983 */ /* 0x001ea20000300800 */
[----:B------:R-:W2:Y:S02]  /*95e30*/  LDL.LU R25, [R1+0x7d4] ;  /* 0x0007d40001197983 */ /* 0x000ea40000300800 */
[----:B------:R-:W2:Y:S02]  /*95e40*/  LDL.LU R26, [R1+0x7d8] ;  /* 0x0007d800011a7983 */ /* 0x000ea40000300800 */
[----:B------:R-:W2:Y:S02]  /*95e50*/  LDL.LU R27, [R1+0x7dc] ;  /* 0x0007dc00011b7983 */ /* 0x000ea40000300800 */
[----:B--2---:R-:W-:Y:S01]  /*95e60*/  STL.64 [R1+0x49f8], R26 ;  /* 0x0049f81a01007387 */ /* 0x004fe20000100a00 */
[----:B------:R0:W-:Y:S02]  /*95e70*/  STL.64 [R1+0x49f0], R24 ;  /* 0x0049f01801007387 */ /* 0x0001e40000100a00 */
[----:B0-----:R-:W-:Y:S01]  /*95e80*/  IMAD.MOV.U32 R24, RZ, RZ, R22 ;  /* 0x000000ffff187224 */ /* 0x001fe200078e0016 */
[----:B------:R-:W-:-:S05]  /*95e90*/  MOV R25, R11 ;  /* 0x0000000b00197202 */ /* 0x000fca0000000f00 */
[----:B------:R-:W-:Y:S01]  /*95ea0*/  STL.64 [R1+0x4a10], R24 ;  /* 0x004a101801007387 */ /* 0x000fe20000100a00 */
[----:B------:R0:W-:Y:S02]  /*95eb0*/  STL.64 [R1+0x890], R16 ;  /* 0x0008901001007387 */ /* 0x0001e40000100a00 */
[----:B------:R-:W-:Y:S01]  /*95ec0*/  STL.64 [R1+0x898], R18 ;  /* 0x0008981201007387 */ /* 0x000fe20000100a00 */
[----:B0-----:R-:W2:Y:S02]  /*95ed0*/  LDL.LU.64 R16, [R1+0x4a68] ;  /* 0x004a680001107983 */ /* 0x001ea40000300a00 */
[C---:B--2---:R-:W-:Y:S11]  /*95ee0*/  HMMA.16816.F32 R4, R12.reuse, R16, R4 ;  /* 0x000000100c04723c */ /* 0x044ff60000001804 */
[----:B------:R-:W-:Y:S11]  /*95ef0*/  @!UPT UIADD3 URZ, URZ, URZ, URZ ;  /* 0x0000003f3f3ff290 */ /* 0x000ff6000fffe03f */
[----:B------:R-:W-:Y:S01]  /*95f00*/  @!UPT UIADD3 URZ, URZ, URZ, URZ ;  /* 0x0000003f3f3ff290 */ /* 0x000fe2000fffe03f */
[----:B------:R-:W-:Y:S01]  /*95f10*/  STL.64 [R1+0xa20], R4 ;  /* 0x000a200401007387 */ /* 0x000fe20000100a00 */
[----:B------:R0:W-:Y:S03]  /*95f20*/  STL.64 [R1+0xa28], R6 ;  /* 0x000a280601007387 */ /* 0x0001e60000100a00 */
[----:B0-----:R-:W3:Y:S01]  /*95f30*/  LDL.LU.64 R6, [R1+0x4a60] ;  /* 0x004a600001067983 */ /* 0x001ee20000300a00 */
[----:B------:R-:W3:Y:S02]  /*95f40*/  LDL.LU.64 R4, [R1+0x4a58] ;  /* 0x004a580001047983 */ /* 0x000ee40000300a00 */
        /* <DEDUP_REMOVED lines=12> */
[----:B------:R-:W-:-:S02]  /*96010*/  MOV R24, R10 ;  /* 0x0000000a00187202 */ /* 0x000fc40000000f00 */
        /* <DEDUP_REMOVED lines=8> */
[----:B------:R-:W2:Y:S08]  /*960a0*/  LDL.LU R19, [R1+0x82c] ;  /* 0x00082c0001137983 */ /* 0x000eb00000300800 */
[----:B------:R-:W-:Y:S01]  /*960b0*/  STL.64 [R1+0xb80], R4 ;  /* 0x000b800401007387 */ /* 0x000fe20000100a00 */
[----:B------:R0:W-:Y:S03]  /*960c0*/  STL.64 [R1+0xb88], R6 ;  /* 0x000b880601007387 */ /* 0x0001e60000100a00 */
[----:B0-----:R-:W3:Y:S01]  /*960d0*/  LDL.LU.64 R6, [R1+0x4a50] ;  /* 0x004a500001067983 */ /* 0x001ee20000300a00 */
[----:B------:R-:W3:Y:S02]  /*960e0*/  LDL.LU.64 R4, [R1+0x4a48] ;  /* 0x004a480001047983 */ /* 0x000ee40000300a00 */
[----:B------:R-:W2:Y:S02]  /*960f0*/  LDL.LU.64 R10, [R1+0x4a40] ;  /* 0x004a4000010a7983 */ /* 0x000ea40000300a00 */
        /* <DEDUP_REMOVED lines=11> */
[----:B--2---:R-:W-:Y:S01]  /*961b0*/  STL.64 [R1+0x49d8], R10 ;  /* 0x0049d80a01007387 */ /* 0x004fe20000100a00 */
[----:B------:R-:W-:Y:S01]  /*961c0*/  STL.64 [R1+0x49d0], R8 ;  /* 0x0049d00801007387 */ /* 0x000fe20000100a00 */
[C---:B---3--:R-:W-:Y:S02]  /*961d0*/  HMMA.16816.F32 R24, R4.reuse, R24, R16 ;  /* 0x000000180418723c */ /* 0x048fe40000001810 */
[----:B------:R-:W2:Y:S01]  /*961e0*/  LDL.LU.64 R18, [R1+0x4a20] ;  /* 0x004a200001127983 */ /* 0x000ea20000300a00 */
[----:B------:R-:W2:Y:S11]  /*961f0*/  LDL.LU.64 R16, [R1+0x4a18] ;  /* 0x004a180001107983 */ /* 0x000eb60000300a00 */
[----:B------:R-:W-:Y:S09]  /*96200*/  @!UPT UIADD3 URZ, URZ, URZ, URZ ;  /* 0x0000003f3f3ff290 */ /* 0x000ff2000fffe03f */
[----:B------:R0:W-:Y:S01]  /*96210*/  STL.64 [R1+0xcb0], R24 ;  /* 0x000cb01801007387 */ /* 0x0001e20000100a00 */
        /* <DEDUP_REMOVED lines=8> */
[----:B0-----:R-:W3:Y:S01]  /*962a0*/  LDL.LU.64 R26, [R1+0x49f8] ;  /* 0x0049f800011a7983 */ /* 0x001ee20000300a00 */
[----:B------:R-:W3:Y:S01]  /*962b0*/  LDL.LU.64 R24, [R1+0x49f0] ;  /* 0x0049f00001187983 */ /* 0x000ee20000300a00 */
[----:B------:R-:W-:Y:S02]  /*962c0*/  MOV R8, R28 ;  /* 0x0000001c00087202 */ /* 0x000fe40000000f00 */
[----:B------:R-:W-:Y:S01]  /*962d0*/  MOV R9, R0 ;  /* 0x0000000000097202 */ /* 0x000fe20000000f00 */
[----:B------:R-:W0:Y:S06]  /*962e0*/  S2R R23, SR_TID.X ;  /* 0x0000000000177919 */ /* 0x000e2c0000002100 */
[----:B---3--:R-:W-:Y:S01]  /*962f0*/  HMMA.16816.F32 R8, R4, R8, R24 ;  /* 0x000000080408723c */ /* 0x008fe20000001818 */
[----:B------:R-:W4:Y:S01]  /*96300*/  LDL.LU.64 R24, [R1+0x49e8] ;  /* 0x0049e80001187983 */ /* 0x000f220000300a00 */
[C---:B0-----:R-:W-:Y:S01]  /*96310*/  LOP3.LUT R0, R23.reuse, 0x7, RZ, 0xc0, !PT ;  /* 0x0000000717007812 */ /* 0x041fe200078ec0ff */
[----:B------:R-:W-:-:S03]  /*96320*/  IMAD.SHL.U32 R28, R23, 0x100, RZ ;  /* 0x00000100171c7824 */ /* 0x000fc600078e00ff */
[----:B------:R-:W-:-:S04]  /*96330*/  SHF.L.U32 R0, R0, 0x4, RZ ;  /* 0x0000000400007819 */ /* 0x000fc800000006ff */
[----:B------:R-:W-:-:S04]  /*96340*/  LOP3.LUT R0, R0, 0xf00, R28, 0xf8, !PT ;  /* 0x00000f0000007812 */ /* 0x000fc800078ef81c */
[----:B------:R-:W-:-:S04]  /*96350*/  LOP3.LUT R0, R0, 0x10, R23, 0x78, !PT ;  /* 0x0000001000007812 */ /* 0x000fc800078e7817 */
[----:B------:R-:W-:-:S05]  /*96360*/  LOP3.LUT R0, R0, 0x60, RZ, 0x3c, !PT ;  /* 0x0000006000007812 */ /* 0x000fca00078e3cff */
[----:B------:R-:W-:Y:S01]  /*96370*/  STL.64 [R1+0xc90], R8 ;  /* 0x000c900801007387 */ /* 0x000fe20000100a00 */
[----:B------:R4:W-:Y:S02]  /*96380*/  STL.64 [R1+0xc98], R10 ;  /* 0x000c980a01007387 */ /* 0x0009e40000100a00 */
[----:B----4-:R-:W-:Y:S01]  /*96390*/  HMMA.16816.F32 R8, R4, R24, R12 ;  /* 0x000000180408723c */ /* 0x010fe2000000180c */
[----:B------:R-:W0:Y:S06]  /*963a0*/  LDSM.16.M88.4 R24, [R0+0x60000] ;  /* 0x060000000018783b */ /* 0x000e2c0000000200 */
[----:B------:R-:W-:-:S02]  /*963b0*/  MOV R12, R22 ;  /* 0x00000016000c7202 */ /* 0x000fc40000000f00 */
[C---:B--2---:R-:W-:Y:S11]  /*963c0*/  HMMA.16816.F32 R20, R4.reuse, R20, R16 ;  /* 0x000000140414723c */ /* 0x044ff60000001810 */
[----:B------:R-:W-:Y:S03]  /*963d0*/  @!UPT UIADD3 URZ, URZ, URZ, URZ ;  /* 0x0000003f3f3ff290 */ /* 0x000fe6000fffe03f */
[----:B------:R1:W-:Y:S01]  /*963e0*/  STL.64 [R1+0xc80], R8 ;  /* 0x000c800801007387 */ /* 0x0003e20000100a00 */
[----:B------:R2:W-:Y:S03]  /*963f0*/  STL.64 [R1+0xc88], R10 ;  /* 0x000c880a01007387 */ /* 0x0005e60000100a00 */
[----:B-1----:R-:W3:Y:S01]  /*96400*/  LDL.LU R8, [R1+0x760] ;  /* 0x0007600001087983 */ /* 0x002ee20000300800 */
[----:B------:R-:W3:Y:S02]  /*96410*/  LDL.LU R9, [R1+0x764] ;  /* 0x0007640001097983 */ /* 0x000ee40000300800 */
[----:B--2---:R-:W3:Y:S02]  /*96420*/  LDL.LU R10, [R1+0x768] ;  /* 0x00076800010a7983 */ /* 0x004ee40000300800 */
[----:B------:R-:W3:Y:S01]  /*96430*/  LDL.LU R11, [R1+0x76c] ;  /* 0x00076c00010b7983 */ /* 0x000ee20000300800 */
[----:B0-----:R-:W-:Y:S01]  /*96440*/  STL.64 [R1+0x49c8], R26 ;  /* 0x0049c81a01007387 */ /* 0x001fe20000100a00 */
        /* <DEDUP_REMOVED lines=8> */
[----:B------:R-:W0:Y:S04]  /*964d0*/  LDSM.16.M88.4 R20, [R0+0x61000] ;  /* 0x061000000014783b */ /* 0x000e280000000200 */
[----:B0-----:R-:W-:Y:S01]  /*964e0*/  STL.64 [R1+0x4950], R22 ;  /* 0x0049501601007387 */ /* 0x001fe20000100a00 */
[----:B------:R0:W-:Y:S03]  /*964f0*/  STL.64 [R1+0x4948], R20 ;  /* 0x0049481401007387 */ /* 0x0001e60000100a00 */
[----:B0-----:R-:W4:Y:S01]  /*96500*/  LDL.LU R20, [R1+0x540] ;  /* 0x0005400001147983 */ /* 0x001f220000300800 */
[----:B--2---:R-:W-:Y:S11]  /*96510*/  HMMA.16816.F32 R16, R4, R16, R24 ;  /* 0x000000100410723c */ /* 0x004ff60000001818 */
[----:B------:R-:W-:Y:S11]  /*96520*/  @!UPT UIADD3 URZ, URZ, URZ, URZ ;  /* 0x0000003f3f3ff290 */ /* 0x000ff6000fffe03f */
[----:B------:R-:W-:Y:S01]  /*96530*/  @!UPT UIADD3 URZ, URZ, URZ, URZ ;  /* 0x0000003f3f3ff290 */ /* 0x000fe2000fffe03f */
[----:B------:R-:W-:Y:S01]  /*96540*/  STL.64 [R1+0xc60], R16 ;  /* 0x000c601001007387 */ /* 0x000fe20000100a00 */
[----:B------:R-:W-:Y:S02]  /*96550*/  STL.64 [R1+0xc68], R18 ;  /* 0x000c681201007387 */ /* 0x000fe40000100a00 */
[----:B------:R-:W4:Y:S02]  /*96560*/  LDL.LU R21, [R1+0x544] ;  /* 0x0005440001157983 */ /* 0x000f240000300800 */
[----:B------:R-:W2:Y:S01]  /*96570*/  LDL.LU R22, [R1+0x548] ;  /* 0x0005480001167983 */ /* 0x000ea20000300800 */
[----:B------:R-:W2:Y:S01]  /*96580*/  LDL.LU R23, [R1+0x54c] ;  /* 0x00054c0001177983 */ /* 0x000ea20000300800 */
[----:B------:R-:W3:Y:S02]  /*96590*/  LDL.LU R24, [R1+0x720] ;  /* 0x0007200001187983 */ /* 0x000ee40000300800 */
[----:B------:R-:W3:Y:S02]  /*965a0*/  LDL.LU R25, [R1+0x724] ;  /* 0x0007240001197983 */ /* 0x000ee40000300800 */
[----:B------:R-:W3:Y:S01]  /*965b0*/  LDL.LU R26, [R1+0x728] ;  /* 0x00072800011a7983 */ /* 0x000ee20000300800 */
[----:B------:R-:W3:Y:S04]  /*965c0*/  LDL.LU R27, [R1+0x72c] ;  /* 0x00072c00011b7983 */ /* 0x000ee80000300800 */
[----:B------:R-:W0:Y:S04]  /*965d0*/  LDSM.16.M88.4 R16, [R0+0x62000] ;  /* 0x062000000010783b */ /* 0x000e280000000200 */
[----:B--2---:R1:W-:Y:S01]  /*965e0*/  STL.64 [R1+0x4988], R22 ;  /* 0x0049881601007387 */ /* 0x0043e20000100a00 */
[----:B----4-:R-:W-:Y:S03]  /*965f0*/  STL.64 [R1+0x4980], R20 ;  /* 0x0049801401007387 */ /* 0x010fe60000100a00 */
[----:B-1----:R-:W2:Y:S04]  /*96600*/  LDL R22, [R1+0x58] ;  /* 0x0000580001167983 */ /* 0x002ea80000100800 */
[----:B------:R-:W2:Y:S01]  /*96610*/  LDL R23, [R1+0x5c] ;  /* 0x00005c0001177983 */ /* 0x000ea20000100800 */
[----:B------:R-:W-:-:S07]  /*96620*/  MOV R13, R2 ;  /* 0x00000002000d7202 */ /* 0x000fce0000000f00 */
[C---:B---3--:R-:W-:Y:S01]  /*96630*/  HMMA.16816.F32 R12, R4.reuse, R12, R8 ;  /* 0x0000000c040c723c */ /* 0x048fe20000001808 */
[----:B--2---:R1:W-:Y:S01]  /*96640*/  STL.64 [R1+0x4998], R22 ;  /* 0x0049981601007387 */ /* 0x0043e20000100a00 */
[----:B0-----:R0:W-:Y:S02]  /*96650*/  STL.64 [R1+0x48e0], R18 ;  /* 0x0048e01201007387 */ /* 0x0011e40000100a00 */
[----:B------:R-:W-:Y:S01]  /*96660*/  STL.64 [R1+0x48d8], R16 ;  /* 0x0048d81001007387 */ /* 0x000fe20000100a00 */
[----:B-1----:R-:W2:Y:S04]  /*96670*/  LDL R22, [R1+0x78] ;  /* 0x0000780001167983 */ /* 0x002ea80000100800 */
[----:B------:R-:W2:Y:S04]  /*96680*/  LDL R23, [R1+0x7c] ;  /* 0x00007c0001177983 */ /* 0x000ea80000100800 */
[----:B0-----:R-:W3:Y:S04]  /*96690*/  LDL R18, [R1+0x88] ;  /* 0x0000880001127983 */ /* 0x001ee80000100800 */
[----:B------:R-:W3:Y:S04]  /*966a0*/  LDL R19, [R1+0x8c] ;  /* 0x00008c0001137983 */ /* 0x000ee80000100800 */
[----:B--2---:R0:W-:Y:S01]  /*966b0*/  STL.64 [R1+0x49b0], R22 ;  /* 0x0049b01601007387 */ /* 0x0041e20000100a00 */
[----:B------:R-:W3:Y:S02]  /*966c0*/  LDL.LU R20, [R1+0x710] ;  /* 0x0007100001147983 */ /* 0x000ee40000300800 */
[----:B------:R-:W3:Y:S01]  /*966d0*/  LDL.LU R21, [R1+0x714] ;  /* 0x0007140001157983 */ /* 0x000ee20000300800 */
[----:B0-----:R-:W3:Y:S01]  /*966e0*/  LDL.LU R22, [R1+0x718] ;  /* 0x0007180001167983 */ /* 0x001ee20000300800 */
[----:B------:R-:W3:Y:S02]  /*966f0*/  LDL.LU R23, [R1+0x71c] ;  /* 0x00071c0001177983 */ /* 0x000ee40000300800 */
[----:B------:R-:W2:Y:S02]  /*96700*/  LDL.LU.64 R10, [R1+0x49d8] ;  /* 0x0049d800010a7983 */ /* 0x000ea40000300a00 */
[----:B------:R-:W4:Y:S01]  /*96710*/  LDL.LU.64 R8, [R1+0x49d0] ;  /* 0x0049d00001087983 */ /* 0x000f220000300a00 */
[----:B------:R-:W-:Y:S01]  /*96720*/  STL.64 [R1+0xc50], R12 ;  /* 0x000c500c01007387 */ /* 0x000fe20000100a00 */
[----:B------:R-:W-:Y:S02]  /*96730*/  STL.64 [R1+0xc58], R14 ;  /* 0x000c580e01007387 */ /* 0x000fe40000100a00 */
[----:B------:R-:W0:Y:S02]  /*96740*/  LDSM.16.M88.4 R12, [R0+0x63000] ;  /* 0x06300000000c783b */ /* 0x000e240000000200 */
[----:B0-----:R0:W-:Y:S02]  /*96750*/  STL.64 [R1+0x4850], R14 ;  /* 0x0048500e01007387 */ /* 0x0011e40000100a00 */
[----:B------:R1:W-:Y:S02]  /*96760*/  STL.64 [R1+0x4848], R12 ;  /* 0x0048480c01007387 */ /* 0x0003e40000100a00 */
[----:B0-----:R-:W2:Y:S04]  /*96770*/  LDL.64 R14, [R1+0x18] ;  /* 0x00001800010e7983 */ /* 0x001ea80000100a00 */
[----:B--2---:R0:W-:Y:S01]  /*96780*/  STL.64 [R1+0x4990], R14 ;  /* 0x0049900e01007387 */ /* 0x0041e20000100a00 */
[----:B-1----:R-:W2:Y:S02]  /*96790*/  LDL.LU R12, [R1+0x6f0] ;  /* 0x0006f000010c7983 */ /* 0x002ea40000300800 */
[----:B------:R-:W2:Y:S01]  /*967a0*/  LDL.LU R13, [R1+0x6f4] ;  /* 0x0006f400010d7983 */ /* 0x000ea20000300800 */
[----:B0-----:R-:W2:Y:S01]  /*967b0*/  LDL.LU R14, [R1+0x6f8] ;  /* 0x0006f800010e7983 */ /* 0x001ea20000300800 */
[----:B------:R-:W2:Y:S01]  /*967c0*/  LDL.LU R15, [R1+0x6fc] ;  /* 0x0006fc00010f7983 */ /* 0x000ea20000300800 */
[----:B----4-:R-:W-:Y:S02]  /*967d0*/  HMMA.16816.F32 R4, R4, R8, R24 ;  /* 0x000000080404723c */ /* 0x010fe40000001818 */
[----:B--2---:R-:W-:Y:S01]  /*967e0*/  STL.64 [R1+0x49a8], R14 ;  /* 0x0049a80e01007387 */ /* 0x004fe20000100a00 */
[----:B------:R0:W-:Y:S03]  /*967f0*/  STL.64 [R1+0x49a0], R12 ;  /* 0x0049a00c01007387 */ /* 0x0001e60000100a00 */
[----:B0-----:R-:W2:Y:S01]  /*96800*/  LDL.LU R12, [R1+0x700] ;  /* 0x00070000010c7983 */ /* 0x001ea20000300800 */
[----:B------:R-:W2:Y:S02]  /*96810*/  LDL.LU R13, [R1+0x704] ;  /* 0x00070400010d7983 */ /* 0x000ea40000300800 */
[----:B------:R-:W2:Y:S02]  /*96820*/  LDL.LU R14, [R1+0x708] ;  /* 0x00070800010e7983 */ /* 0x000ea40000300800 */
[----:B------:R-:W2:Y:S01]  /*96830*/  LDL.LU R15, [R1+0x70c] ;  /* 0x00070c00010f7983 */ /* 0x000ea20000300800 */
[----:B------:R-:W3:Y:S01]  /*96840*/  LDL.LU.64 R26, [R1+0x49c8] ;  /* 0x0049c800011a7983 */ /* 0x000ee20000300a00 */
[----:B------:R-:W3:Y:S02]  /*96850*/  LDL.LU.64 R24, [R1+0x49c0] ;  /* 0x0049c00001187983 */ /* 0x000ee40000300a00 */
[----:B------:R0:W-:Y:S02]  /*96860*/  STL.64 [R1+0x4958], R10 ;  /* 0x0049580a01007387 */ /* 0x0001e40000100a00 */
[----:B0-----:R-:W4:Y:S06]  /*96870*/  LDL.64 R10, [R1+0x48] ;  /* 0x00004800010a7983 */ /* 0x001f2c0000100a00 */
[----:B------:R-:W-:Y:S02]  /*96880*/  STL.64 [R1+0xb60], R4 ;  /* 0x000b600401007387 */ /* 0x000fe40000100a00 */
[----:B------:R-:W-:Y:S02]  /*96890*/  STL.64 [R1+0xb68], R6 ;  /* 0x000b680601007387 */ /* 0x000fe40000100a00 */
[----:B------:R-:W0:Y:S04]  /*968a0*/  LDSM.16.M88.4 R4, [R0+0x64000] ;  /* 0x064000000004783b */ /* 0x000e280000000200 */
[----:B0-----:R-:W-:Y:S01]  /*968b0*/  STL.64 [R1+0x47d0], R6 ;  /* 0x0047d00601007387 */ /* 0x001fe20000100a00 */
[----:B------:R0:W-:Y:S03]  /*968c0*/  STL.64 [R1+0x47c8], R4 ;  /* 0x0047c80401007387 */ /* 0x0001e60000100a00 */
[----:B0-----:R-:W2:Y:S01]  /*968d0*/  LDL.LU R4, [R1+0x420] ;  /* 0x0004200001047983 */ /* 0x001ea20000300800 */
[----:B------:R-:W2:Y:S02]  /*968e0*/  LDL.LU R5, [R1+0x424] ;  /* 0x0004240001057983 */ /* 0x000ea40000300800 */
[----:B------:R-:W-:Y:S01]  /*968f0*/  IMAD.MOV.U32 R6, RZ, RZ, R29 ;  /* 0x000000ffff067224 */ /* 0x000fe200078e001d */
[----:B------:R-:W-:Y:S01]  /*96900*/  MOV R7, R3 ;  /* 0x0000000300077202 */ /* 0x000fe20000000f00 */
[----:B------:R-:W4:Y:S01]  /*96910*/  LDL.LU R29, [R1+0x49bc] ;  /* 0x0049bc00011d7983 */ /* 0x000f220000300800 */
[----:B------:R-:W4:Y:S03]  /*96920*/  LDL.LU R3, [R1+0x49b8] ;  /* 0x0049b80001037983 */ /* 0x000f260000300800 */
[----:B------:R0:W-:Y:S01]  /*96930*/  STL.64 [R1+0x48f0], R6 ;  /* 0x0048f00601007387 */ /* 0x0001e20000100a00 */
[C---:B---3--:R-:W-:Y:S03]  /*96940*/  HMMA.16816.F32 R20, R24.reuse, R18, R20 ;  /* 0x000000121814723c */ /* 0x048fe60000001814 */
[----:B--2---:R-:W-:Y:S01]  /*96950*/  STL.64 [R1+0x48e8], R4 ;  /* 0x0048e80401007387 */ /* 0x004fe20000100a00 */
[----:B0-----:R-:W2:Y:S02]  /*96960*/  LDL R6, [R1+0x28] ;  /* 0x0000280001067983 */ /* 0x001ea40000100800 */
[----:B------:R-:W2:Y:S11]  /*96970*/  LDL R7, [R1+0x2c] ;  /* 0x00002c0001077983 */ /* 0x000eb60000100800 */
[----:B------:R-:W-:Y:S06]  /*96980*/  @!UPT UIADD3 URZ, URZ, URZ, URZ ;  /* 0x0000003f3f3ff290 */ /* 0x000fec000fffe03f */
[----:B------:R-:W-:Y:S01]  /*96990*/  STL.64 [R1+0xb50], R20 ;  /* 0x000b501401007387 */ /* 0x000fe20000100a00 */
[----:B------:R0:W-:Y:S04]  /*969a0*/  STL.64 [R1+0xb58], R22 ;  /* 0x000b581601007387 */ /* 0x0001e80000100a00 */
[----:B0-----:R-:W3:Y:S01]  /*969b0*/  LDL.LU.64 R22, [R1+0x49b0] ;  /* 0x0049b00001167983 */ /* 0x001ee20000300a00 */
[----:B------:R0:W-:Y:S02]  /*969c0*/  STL.64 [R1+0x4960], R18 ;  /* 0x0049601201007387 */ /* 0x0001e40000100a00 */
[----:B------:R-:W4:Y:S02]  /*969d0*/  LDL.LU R16, [R1+0x550] ;  /* 0x0005500001107983 */ /* 0x000f240000300800 */
[----:B------:R-:W4:Y:S01]  /*969e0*/  LDL.LU R17, [R1+0x554] ;  /* 0x0005540001117983 */ /* 0x000f220000300800 */
[----:B0-----:R-:W4:Y:S01]  /*969f0*/  LDL.LU R18, [R1+0x558] ;  /* 0x0005580001127983 */ /* 0x001f220000300800 */
[----:B------:R-:W4:Y:S01]  /*96a00*/  LDL.LU R19, [R1+0x55c] ;  /* 0x00055c0001137983 */ /* 0x000f220000300800 */
[C---:B---3--:R-:W-:Y:S02]  /*96a10*/  HMMA.16816.F32 R20, R24.reuse, R22, R12 ;  /* 0x000000161814723c */ /* 0x048fe4000000180c */
[----:B------:R-:W3:Y:S01]  /*96a20*/  LDL.LU.64 R14, [R1+0x49a8] ;  /* 0x0049a800010e7983 */ /* 0x000ee20000300a00 */
[----:B------:R-:W3:Y:S11]  /*96a30*/  LDL.LU.64 R12, [R1+0x49a0] ;  /* 0x0049a000010c7983 */ /* 0x000ef60000300a00 */
[----:B------:R-:W-:Y:S09]  /*96a40*/  @!UPT UIADD3 URZ, URZ, URZ, URZ ;  /* 0x0000003f3f3ff290 */ /* 0x000ff2000fffe03f */
[----:B------:R-:W-:Y:S01]  /*96a50*/  STL.64 [R1+0xb40], R20 ;  /* 0x000b401401007387 */ /* 0x000fe20000100a00 */
[----:B------:R0:W-:Y:S03]  /*96a60*/  STL.64 [R1+0xb48], R22 ;  /* 0x000b481601007387 */ /* 0x0001e60000100a00 */
[----:B0-----:R-:W3:Y:S02]  /*96a70*/  LDL.LU.64 R22, [R1+0x4998] ;  /* 0x0049980001167983 */ /* 0x001ee40000300a00 */
[C---:B---3--:R-:W-:Y:S02]  /*96a80*/  HMMA.16816.F32 R20, R24.reuse, R22, R12 ;  /* 0x000000161814723c */ /* 0x048fe4000000180c */
[----:B------:R-:W3:Y:S11]  /*96a90*/  LDL.LU.64 R14, [R1+0x4990] ;  /* 0x00499000010e7983 */ /* 0x000ef60000300a00 */
[----:B------:R-:W-:Y:S10]  /*96aa0*/  @!UPT UIADD3 URZ, URZ, URZ, URZ ;  /* 0x0000003f3f3ff290 */ /* 0x000ff4000fffe03f */
[----:B------:R-:W-:Y:S01]  /*96ab0*/  STL.64 [R1+0xb30], R20 ;  /* 0x000b301401007387 */ /* 0x000fe20000100a00 */
[----:B------:R0:W-:Y:S03]  /*96ac0*/  STL.64 [R1+0xb38], R22 ;  /* 0x000b381601007387 */ /* 0x0001e60000100a00 */
[----:B0-----:R-:W3:Y:S01]  /*96ad0*/  LDL.LU.64 R22, [R1+0x4988] ;  /* 0x0049880001167983 */ /* 0x001ee20000300a00 */
[----:B------:R-:W3:Y:S01]  /*96ae0*/  LDL.LU.64 R20, [R1+0x4980] ;  /* 0x0049800001147983 */ /* 0x000ee20000300a00 */
[C---:B----4-:R-:W-:Y:S01]  /*96af0*/  HMMA.16816.F32 R16, R24.reuse, R10, R16 ;  /* 0x0000000a1810723c */ /* 0x050fe20000001810 */
[----:B------:R-:W-:Y:S02]  /*96b00*/  MOV R2, R10 ;  /* 0x0000000a00027202 */ /* 0x000fe40000000f00 */
[----:B------:R-:W-:Y:S11]  /*96b10*/  MOV R0, R11 ;  /* 0x0000000b00007202 */ /* 0x000ff60000000f00 */
[----:B------:R-:W-:Y:S09]  /*96b20*/  @!UPT UIADD3 URZ, URZ, URZ, URZ ;  /* 0x0000003f3f3ff290 */ /* 0x000ff2000fffe03f */
[----:B------:R-:W-:Y:S01]  /*96b30*/  STL.64 [R1+0xb20], R16 ;  /* 0x000b201001007387 */ /* 0x000fe20000100a00 */
[----:B------:R-:W-:Y:S02]  /*96b40*/  STL.64 [R1+0xb28], R18 ;  /* 0x000b281201007387 */ /* 0x000fe40000100a00 */
[----:B--2---:R0:W-:Y:S02]  /*96b50*/  STL.64 [R1+0x4900], R6 ;  /* 0x0049000601007387 */ /* 0x0041e40000100a00 */
[----:B------:R-:W2:Y:S01]  /*96b60*/  LDL.LU R4, [R1+0x440] ;  /* 0x0004400001047983 */ /* 0x000ea20000300800 */
[C---:B---3--:R-:W-:Y:S07]  /*96b70*/  HMMA.16816.F32 R8, R24.reuse, R6, R20 ;  /* 0x000000061808723c */ /* 0x048fee0000001814 */
[----:B0-----:R-:W-:Y:S01]  /*96b80*/  IMAD.MOV.U32 R6, RZ, RZ, R3 ;  /* 0x000000ffff067224 */ /* 0x001fe200078e0003 */
[----:B------:R-:W-:Y:S11]  /*96b90*/  MOV R7, R29 ;  /* 0x0000001d00077202 */ /* 0x000ff60000000f00 */
[----:B------:R-:W-:Y:S04]  /*96ba0*/  @!UPT UIADD3 URZ, URZ, URZ, URZ ;  /* 0x0000003f3f3ff290 */ /* 0x000fe8000fffe03f */
[----:B------:R-:W-:Y:S01]  /*96bb0*/  STL.64 [R1+0xb10], R8 ;  /* 0x000b100801007387 */ /* 0x000fe20000100a00 */
[----:B------:R-:W-:Y:S02]  /*96bc0*/  STL.64 [R1+0xb18], R10 ;  /* 0x000b180a01007387 */ /* 0x000fe40000100a00 */
[----:B------:R-:W2:Y:S02]  /*96bd0*/  LDL.LU R5, [R1+0x444] ;  /* 0x0004440001057983 */ /* 0x000ea40000300800 */
[----:B------:R-:W3:Y:S01]  /*96be0*/  LDL.LU R3, [R1+0x497c] ;  /* 0x00497c0001037983 */ /* 0x000ee20000300800 */
[----:B------:R-:W4:Y:S01]  /*96bf0*/  LDL.LU R29, [R1+0x4978] ;  /* 0x00497800011d7983 */ /* 0x000f220000300800 */
        /* <DEDUP_REMOVED lines=14> */
[----:B------:R-:W2:Y:S01]  /*96ce0*/  LDL.64 R10, [R1+0x8] ;  /* 0x00000800010a7983 */ /* 0x000ea20000100a00 */
[----:B------:R0:W-:Y:S02]  /*96cf0*/  STL.64 [R1+0x4910], R6 ;  /* 0x0049100601007387 */ /* 0x0001e40000100a00 */
[----:B------:R-:W-:Y:S01]  /*96d00*/  STL.64 [R1+0x4908], R4 ;  /* 0x0049080401007387 */ /* 0x000fe20000100a00 */
[----:B0-----:R-:W2:Y:S04]  /*96d10*/  LDL.64 R6, [R1+0x58] ;  /* 0x0000580001067983 */ /* 0x001ea80000100a00 */
[----:B--2---:R0:W-:Y:S04]  /*96d20*/  STL.64 [R1+0x4928], R6 ;  /* 0x0049280601007387 */ /* 0x0041e80000100a00 */
[----:B0-----:R-:W2:Y:S01]  /*96d30*/  LDL.64 R6, [R1+0x78] ;  /* 0x0000780001067983 */ /* 0x001ea20000100a00 */
[C---:B------:R-:W-:Y:S03]  /*96d40*/  HMMA.16816.F32 R20, R24.reuse, R14, R20 ;  /* 0x0000000e1814723c */ /* 0x040fe60000001814 */
[----:B--2---:R4:W-:Y:S01]  /*96d50*/  STL.64 [R1+0x4940], R6 ;  /* 0x0049400601007387 */ /* 0x0049e20000100a00 */
[----:B------:R-:W2:Y:S02]  /*96d60*/  LDL.LU R4, [R1+0x470] ;  /* 0x0004700001047983 */ /* 0x000ea40000300800 */
[----:B------:R-:W2:Y:S11]  /*96d70*/  LDL.LU R5, [R1+0x474] ;  /* 0x0004740001057983 */ /* 0x000eb60000300800 */
[----:B------:R-:W-:Y:S06]  /*96d80*/  @!UPT UIADD3 URZ, URZ, URZ, URZ ;  /* 0x0000003f3f3ff290 */ /* 0x000fec000fffe03f */
[----:B------:R0:W-:Y:S01]  /*96d90*/  STL.64 [R1+0xb00], R20 ;  /* 0x000b001401007387 */ /* 0x0001e20000100a00 */
[----:B----4-:R-:W-:Y:S02]  /*96da0*/  MOV R6, R29 ;  /* 0x0000001d00067202 */ /* 0x010fe40000000f00 */
[----:B---3--:R-:W-:Y:S01]  /*96db0*/  MOV R7, R3 ;  /* 0x0000000300077202 */ /* 0x008fe20000000f00 */
[----:B------:R-:W-:Y:S01]  /*96dc0*/  IMAD.MOV.U32 R29, RZ, RZ, R22 ;  /* 0x000000ffff1d7224 */ /* 0x000fe200078e0016 */
[----:B------:R-:W-:Y:S02]  /*96dd0*/  MOV R3, R23 ;  /* 0x0000001700037202 */ /* 0x000fe40000000f00 */
[----:B------:R-:W3:Y:S01]  /*96de0*/  LDL.LU.64 R22, [R1+0x4970] ;  /* 0x0049700001167983 */ /* 0x000ee20000300a00 */
[----:B0-----:R-:W3:Y:S02]  /*96df0*/  LDL.LU.64 R20, [R1+0x4968] ;  /* 0x0049680001147983 */ /* 0x001ee40000300a00 */
[----:B------:R0:W-:Y:S02]  /*96e00*/  STL.64 [R1+0x48f8], R14 ;  /* 0x0048f80e01007387 */ /* 0x0001e40000100a00 */
[----:B------:R-:W4:Y:S01]  /*96e10*/  LDL.LU R12, [R1+0x430] ;  /* 0x00043000010c7983 */ /* 0x000f220000300800 */
[----:B------:R-:W4:Y:S04]  /*96e20*/  LDL.LU R13, [R1+0x434] ;  /* 0x00043400010d7983 */ /* 0x000f280000300800 */
[----:B0-----:R-:W2:Y:S01]  /*96e30*/  LDL.LU R14, [R1+0x438] ;  /* 0x00043800010e7983 */ /* 0x001ea20000300800 */
[----:B------:R-:W2:Y:S01]  /*96e40*/  LDL.LU R15, [R1+0x43c] ;  /* 0x00043c00010f7983 */ /* 0x000ea20000300800 */
[C---:B------:R-:W-:Y:S02]  /*96e50*/  HMMA.16816.F32 R16, R24.reuse, R10, R16 ;  /* 0x0000000a1810723c */ /* 0x040fe40000001810 */
[----:B--2---:R-:W-:Y:S01]  /*96e60*/  STL.64 [R1+0x4920], R14 ;  /* 0x0049200e01007387 */ /* 0x004fe20000100a00 */
[----:B----4-:R0:W-:Y:S03]  /*96e70*/  STL.64 [R1+0x4918], R12 ;  /* 0x0049180c01007387 */ /* 0x0101e60000100a00 */
        /* <DEDUP_REMOVED lines=12> */
[----:B------:R0:W-:Y:S02]  /*96f40*/  STL [R1+0x4208], R29 ;  /* 0x0042081d01007387 */ /* 0x0001e40000100800 */
[----:B------:R-:W-:Y:S02]  /*96f50*/  STL.64 [R1+0xaf0], R16 ;  /* 0x000af01001007387 */ /* 0x000fe40000100a00 */
[----:B------:R1:W-:Y:S01]  /*96f60*/  STL.64 [R1+0xaf8], R18 ;  /* 0x000af81201007387 */ /* 0x0003e20000100a00 */
[----:B0-----:R-:W-:Y:S01]  /*96f70*/  MOV R29, R10 ;  /* 0x0000000a001d7202 */ /* 0x001fe20000000f00 */
[----:B-1----:R-:W4:Y:S01]  /*96f80*/  LDL.LU.64 R18, [R1+0x4960] ;  /* 0x0049600001127983 */ /* 0x002f220000300a00 */
[----:B------:R-:W3:Y:S02]  /*96f90*/  LDL.LU.64 R10, [R1+0x4958] ;  /* 0x00495800010a7983 */ /* 0x000ee40000300a00 */
[----:B---3--:R-:W-:Y:S01]  /*96fa0*/  HMMA.16816.F32 R24, R24, R10, R20 ;  /* 0x0000000a1818723c */ /* 0x008fe20000001814 */
[----:B------:R-:W4:Y:S01]  /*96fb0*/  LDL.LU.64 R22, [R1+0x4950] ;  /* 0x0049500001167983 */ /* 0x000f220000300a00 */
[----:B------:R-:W4:Y:S11]  /*96fc0*/  LDL.LU.64 R20, [R1+0x4948] ;  /* 0x0049480001147983 */ /* 0x000f360000300a00 */
[----:B------:R-:W-:Y:S10]  /*96fd0*/  @!UPT UIADD3 URZ, URZ, URZ, URZ ;  /* 0x0000003f3f3ff290 */ /* 0x000ff4000fffe03f */
[----:B------:R-:W-:Y:S01]  /*96fe0*/  STL.64 [R1+0xa10], R24 ;  /* 0x000a101801007387 */ /* 0x000fe20000100a00 */
[----:B------:R0:W-:Y:S01]  /*96ff0*/  STL.64 [R1+0xa18], R26 ;  /* 0x000a181a01007387 */ /* 0x0001e20000100a00 */
[C---:B----4-:R-:W-:Y:S02]  /*97000*/  HMMA.16816.F32 R16, R20.reuse, R18, R4 ;  /* 0x000000121410723c */ /* 0x050fe40000001804 */
[----:B------:R-:W2:Y:S01]  /*97010*/  LDL.LU.64 R6, [R1+0x4940] ;  /* 0x0049400001067983 */ /* 0x000ea20000300a00 */
[----:B0-----:R-:W-:Y:S01]  /*97020*/  IMAD.MOV.U32 R26, RZ, RZ, R2 ;  /* 0x000000ffff1a7224 */ /* 0x001fe200078e0002 */
[----:B------:R-:W-:Y:S11]  /*97030*/  MOV R27, R0 ;  /* 0x00000000001b7202 */ /* 0x000ff60000000f00 */
[----:B------:R-:W-:Y:S08]  /*97040*/  @!UPT UIADD3 URZ, URZ, URZ, URZ ;  /* 0x0000003f3f3ff290 */ /* 0x000ff0000fffe03f */
[----:B------:R0:W-:Y:S01]  /*97050*/  STL.64 [R1+0xa00], R16 ;  /* 0x000a001001007387 */ /* 0x0001e20000100a00 */
[----:B------:R1:W-:Y:S03]  /*97060*/  STL.64 [R1+0xa08], R18 ;  /* 0x000a081201007387 */ /* 0x0003e60000100a00 */
[----:B0-----:R-:W3:Y:S01]  /*97070*/  LDL.LU R16, [R1+0x410] ;  /* 0x0004100001107983 */ /* 0x001ee20000300800 */
[----:B------:R-:W3:Y:S02]  /*97080*/  LDL.LU R17, [R1+0x414] ;  /* 0x0004140001117983 */ /* 0x000ee40000300800 */
[----:B-1----:R-:W3:Y:S02]  /*97090*/  LDL.LU R18, [R1+0x418] ;  /* 0x0004180001127983 */ /* 0x002ee40000300800 */
[----:B------:R-:W3:Y:S01]  /*970a0*/  LDL.LU R19, [R1+0x41c] ;  /* 0x00041c0001137983 */ /* 0x000ee20000300800 */
        /* <DEDUP_REMOVED lines=22> */
[----:B------:R-:W-:Y:S01]  /*97210*/  STL.64 [R1+0x9d0], R4 ;  /* 0x0009d00401007387 */ /* 0x000fe20000100a00 */
[----:B------:R0:W-:Y:S03]  /*97220*/  STL.64 [R1+0x9d8], R6 ;  /* 0x0009d80601007387 */ /* 0x0001e60000100a00 */
[----:B0-----:R-:W2:Y:S01]  /*97230*/  LDL.LU.64 R6, [R1+0x4900] ;  /* 0x0049000001067983 */ /* 0x001ea20000300a00 */
[----:B------:R-:W-:Y:S01]  /*97240*/  STL.64 [R1+0x48a0], R26 ;  /* 0x0048a01a01007387 */ /* 0x000fe20000100a00 */
[C---:B--2---:R-:W-:Y:S02]  /*97250*/  HMMA.16816.F32 R4, R20.reuse, R6, R12 ;  /* 0x000000061404723c */ /* 0x044fe4000000180c */
[----:B------:R-:W2:Y:S11]  /*97260*/  LDL.LU.64 R14, [R1+0x48f8] ;  /* 0x0048f800010e7983 */ /* 0x000eb60000300a00 */
[----:B------:R-:W-:Y:S10]  /*97270*/  @!UPT UIADD3 URZ, URZ, URZ, URZ ;  /* 0x0000003f3f3ff290 */ /* 0x000ff4000fffe03f */
[----:B------:R-:W-:Y:S01]  /*97280*/  STL.64 [R1+0x9c0], R4 ;  /* 0x0009c00401007387 */ /* 0x000fe20000100a00 */
[----:B------:R0:W-:Y:S03]  /*97290*/  STL.64 [R1+0x9c8], R6 ;  /* 0x0009c80601007387 */ /* 0x0001e60000100a00 */
[----:B0-----:R-:W4:Y:S01]  /*972a0*/  LDL.LU.64 R6, [R1+0x48f0] ;  /* 0x0048f00001067983 */ /* 0x001f220000300a00 */
[----:B------:R-:W4:Y:S01]  /*972b0*/  LDL.LU.64 R4, [R1+0x48e8] ;  /* 0x0048e80001047983 */ /* 0x000f220000300a00 */
[----:B--2---:R-:W-:Y:S02]  /*972c0*/  MOV R8, R14 ;  /* 0x0000000e00087202 */ /* 0x004fe40000000f00 */
[----:B------:R-:W-:Y:S01]  /*972d0*/  MOV R3, R15 ;  /* 0x0000000f00037202 */ /* 0x000fe20000000f00 */
[----:B----4-:R-:W-:Y:S11]  /*972e0*/  HMMA.16816.F32 R4, R20, R14, R4 ;  /* 0x0000000e1404723c */ /* 0x010ff60000001804 */
[----:B------:R-:W-:Y:S11]  /*972f0*/  @!UPT UIADD3 URZ, URZ, URZ, URZ ;  /* 0x0000003f3f3ff290 */ /* 0x000ff6000fffe03f */
[----:B------:R-:W-:Y:S01]  /*97300*/  @!UPT UIADD3 URZ, URZ, URZ, URZ ;  /* 0x0000003f3f3ff290 */ /* 0x000fe2000fffe03f */
[----:B------:R0:W-:Y:S01]  /*97310*/  STL.64 [R1+0x9b0], R4 ;  /* 0x0009b00401007387 */ /* 0x0001e20000100a00 */
[----:B------:R1:W-:Y:S03]  /*97320*/  STL.64 [R1+0x9b8], R6 ;  /* 0x0009b80601007387 */ /* 0x0003e60000100a00 */
[----:B0-----:R-:W2:Y:S01]  /*97330*/  LDL.LU R4, [R1+0x200] ;  /* 0x0002000001047983 */ /* 0x001ea20000300800 */
[----:B------:R-:W2:Y:S02]  /*97340*/  LDL.LU R5, [R1+0x204] ;  /* 0x0002040001057983 */ /* 0x000ea40000300800 */
[----:B-1----:R-:W4:Y:S02]  /*97350*/  LDL.LU R6, [R1+0x208] ;  /* 0x0002080001067983 */ /* 0x002f240000300800 */
[----:B------:R-:W4:Y:S01]  /*97360*/  LDL.LU R7, [R1+0x20c] ;  /* 0x00020c0001077983 */ /* 0x000f220000300800 */
[----:B------:R-:W2:Y:S01]  /*97370*/  LDL.LU R12, [R1+0x220] ;  /* 0x00022000010c7983 */ /* 0x000ea20000300800 */
[----:B------:R-:W2:Y:S02]  /*97380*/  LDL.LU R13, [R1+0x224] ;  /* 0x00022400010d7983 */ /* 0x000ea40000300800 */
[----:B------:R-:W2:Y:S02]  /*97390*/  LDL.LU R14, [R1+0x228] ;  /* 0x00022800010e7983 */ /* 0x000ea40000300800 */
[----:B------:R-:W2:Y:S01]  /*973a0*/  LDL.LU R15, [R1+0x22c] ;  /* 0x00022c00010f7983 */ /* 0x000ea20000300800 */
[----:B------:R-:W-:-:S02]  /*973b0*/  MOV R26, R24 ;  /* 0x00000018001a7202 */ /* 0x000fc40000000f00 */
[----:B------:R-:W-:Y:S01]  /*973c0*/  MOV R27, R9 ;  /* 0x00000009001b7202 */ /* 0x000fe20000000f00 */
[----:B--2---:R-:W-:Y:S01]  /*973d0*/  STL.64 [R1+0x4860], R14 ;  /* 0x0048600e01007387 */ /* 0x004fe20000100a00 */
[----:B------:R-:W-:Y:S03]  /*973e0*/  STL.64 [R1+0x4858], R12 ;  /* 0x0048580c01007387 */ /* 0x000fe60000100a00 */
[----:B------:R0:W-:Y:S02]  /*973f0*/  STL.64 [R1+0x48b8], R26 ;  /* 0x0048b81a01007387 */ /* 0x0001e40000100a00 */
[----:B------:R-:W2:Y:S01]  /*97400*/  LDL.LU R24, [R1+0x340] ;  /* 0x0003400001187983 */ /* 0x000ea20000300800 */
[----:B------:R-:W2:Y:S04]  /*97410*/  LDL.LU R25, [R1+0x344] ;  /* 0x0003440001197983 */ /* 0x000ea80000300800 */
[----:B0-----:R-:W2:Y:S01]  /*97420*/  LDL.LU R26, [R1+0x348] ;  /* 0x00034800011a7983 */ /* 0x001ea20000300800 */
[----:B------:R-:W2:Y:S02]  /*97430*/  LDL.LU R27, [R1+0x34c] ;  /* 0x00034c00011b7983 */ /* 0x000ea40000300800 */
[----:B------:R-:W-:Y:S01]  /*97440*/  IMAD.MOV.U32 R14, RZ, RZ, R29 ;  /* 0x000000ffff0e7224 */ /* 0x000fe200078e001d */
[----:B------:R-:W-:-:S07]  /*97450*/  MOV R15, R28 ;  /* 0x0000001c000f7202 */ /* 0x000fce0000000f00 */
[C---:B---3--:R-:W-:Y:S01]  /*97460*/  HMMA.16816.F32 R16, R20.reuse, R14, R16 ;  /* 0x0000000e1410723c */ /* 0x048fe20000001810 */
[----:B----4-:R0:W-:Y:S01]  /*97470*/  STL.64 [R1+0x4838], R6 ;  /* 0x0048380601007387 */ /* 0x0101e20000100a00 */
[----:B------:R-:W-:Y:S03]  /*97480*/  STL.64 [R1+0x4830], R4 ;  /* 0x0048300401007387 */ /* 0x000fe60000100a00 */
[----:B0-----:R-:W3:Y:S11]  /*97490*/  LDL.64 R6, [R1+0x88] ;  /* 0x0000880001067983 */ /* 0x001ef60000100a00 */
[----:B------:R-:W-:Y:S07]  /*974a0*/  @!UPT UIADD3 URZ, URZ, URZ, URZ ;  /* 0x0000003f3f3ff290 */ /* 0x000fee000fffe03f */
[----:B------:R-:W-:Y:S01]  /*974b0*/  STL.64 [R1+0x9a0], R16 ;  /* 0x0009a01001007387 */ /* 0x000fe20000100a00 */
[----:B------:R0:W-:Y:S03]  /*974c0*/  STL.64 [R1+0x9a8], R18 ;  /* 0x0009a81201007387 */ /* 0x0001e60000100a00 */
[----:B0-----:R-:W3:Y:S01]  /*974d0*/  LDL.LU.64 R18, [R1+0x48e0] ;  /* 0x0048e00001127983 */ /* 0x001ee20000300a00 */
[----:B------:R-:W3:Y:S02]  /*974e0*/  LDL.LU.64 R16, [R1+0x48d8] ;  /* 0x0048d80001107983 */ /* 0x000ee40000300a00 */
[----:B------:R0:W-:Y:S02]  /*974f0*/  STL.64 [R1+0x4870], R14 ;  /* 0x0048700e01007387 */ /* 0x0001e40000100a00 */
[----:B0-----:R-:W-:Y:S01]  /*97500*/  IMAD.MOV.U32 R14, RZ, RZ, R8 ;  /* 0x000000ffff0e7224 */ /* 0x001fe200078e0008 */
[----:B------:R-:W-:Y:S01]  /*97510*/  MOV R15, R3 ;  /* 0x00000003000f7202 */ /* 0x000fe20000000f00 */
[----:B--2---:R-:W-:Y:S07]  /*97520*/  HMMA.16816.F32 R20, R20, R10, R24 ;  /* 0x0000000a1414723c */ /* 0x004fee0000001818 */
[----:B------:R-:W-:-:S02]  /*97530*/  MOV R26, R2 ;  /* 0x00000002001a7202 */ /* 0x000fc40000000f00 */
[----:B------:R-:W-:Y:S11]  /*97540*/  MOV R27, R0 ;  /* 0x00000000001b7202 */ /* 0x000ff60000000f00 */
[----:B------:R-:W-:Y:S03]  /*97550*/  @!UPT UIADD3 URZ, URZ, URZ, URZ ;  /* 0x0000003f3f3ff290 */ /* 0x000fe6000fffe03f */
[----:B------:R-:W-:Y:S01]  /*97560*/  STL.64 [R1+0x900], R20 ;  /* 0x0009001401007387 */ /* 0x000fe20000100a00 */
[----:B------:R-:W-:Y:S02]  /*97570*/  STL.64 [R1+0x908], R22 ;  /* 0x0009081601007387 */ /* 0x000fe40000100a00 */
[----:B------:R-:W-:Y:S02]  /*97580*/  STL.64 [R1+0x48d0], R26 ;  /* 0x0048d01a01007387 */ /* 0x000fe40000100a00 */
[----:B------:R0:W-:Y:S01]  /*97590*/  STL.64 [R1+0x4888], R14 ;  /* 0x0048880e01007387 */ /* 0x0001e20000100a00 */
[----:B------:R-:W2:Y:S01]  /*975a0*/  LDL.LU R12, [R1+0x2f0] ;  /* 0x0002f000010c7983 */ /* 0x000ea20000300800 */
[----:B------:R-:W2:Y:S03]  /*975b0*/  LDL.LU R13, [R1+0x2f4] ;  /* 0x0002f400010d7983 */ /* 0x000ea60000300800 */
[----:B0-----:R-:W4:Y:S01]  /*975c0*/  LDL.LU R14, [R1+0x2f8] ;  /* 0x0002f800010e7983 */ /* 0x001f220000300800 */
[----:B------:R-:W4:Y:S02]  /*975d0*/  LDL.LU R15, [R1+0x2fc] ;  /* 0x0002fc00010f7983 */ /* 0x000f240000300800 */
[----:B------:R-:W3:Y:S02]  /*975e0*/  LDL.LU R24, [R1+0x330] ;  /* 0x0003300001187983 */ /* 0x000ee40000300800 */
[----:B------:R-:W3:Y:S01]  /*975f0*/  LDL.LU R25, [R1+0x334] ;  /* 0x0003340001197983 */ /* 0x000ee20000300800 */
[----:B------:R-:W3:Y:S01]  /*97600*/  LDL.LU R26, [R1+0x338] ;  /* 0x00033800011a7983 */ /* 0x000ee20000300800 */
[----:B------:R-:W3:Y:S03]  /*97610*/  LDL.LU R27, [R1+0x33c] ;  /* 0x00033c00011b7983 */ /* 0x000ee60000300800 */
        /* <DEDUP_REMOVED lines=17> */
[----:B------:R-:W2:Y:S02]  /*97730*/  LDL.LU R14, [R1+0x328] ;  /* 0x00032800010e7983 */ /* 0x000ea40000300800 */
[----:B------:R-:W2:Y:S01]  /*97740*/  LDL.LU R15, [R1+0x32c] ;  /* 0x00032c00010f7983 */ /* 0x000ea20000300800 */
[----:B------:R0:W-:Y:S01]  /*97750*/  STL.64 [R1+0x4868], R10 ;  /* 0x0048680a01007387 */ /* 0x0001e20000100a00 */
[----:B------:R-:W3:Y:S02]  /*97760*/  LDL.LU R8, [R1+0x2d0] ;  /* 0x0002d00001087983 */ /* 0x000ee40000300800 */
[----:B------:R-:W3:Y:S01]  /*97770*/  LDL.LU R9, [R1+0x2d4] ;  /* 0x0002d40001097983 */ /* 0x000ee20000300800 */
[----:B0-----:R-:W4:Y:S01]  /*97780*/  LDL.LU R10, [R1+0x2d8] ;  /* 0x0002d800010a7983 */ /* 0x001f220000300800 */
[----:B------:R-:W4:Y:S03]  /*97790*/  LDL.LU R11, [R1+0x2dc] ;  /* 0x0002dc00010b7983 */ /* 0x000f260000300800 */
        /* <DEDUP_REMOVED lines=32> */
[----:B0-----:R-:W2:Y:S04]  /*979a0*/  LDL.64 R26, [R1+0x58] ;  /* 0x00005800011a7983 */ /* 0x001ea80000100a00 */
[----:B--2---:R0:W-:Y:S04]  /*979b0*/  STL.64 [R1+0x4828], R26 ;  /* 0x0048281a01007387 */ /* 0x0041e80000100a00 */
[----:B0-----:R-:W2:Y:S01]  /*979c0*/  LDL.64 R26, [R1+0x78] ;  /* 0x00007800011a7983 */ /* 0x001ea20000100a00 */
[C---:B----4-:R-:W-:Y:S03]  /*979d0*/  HMMA.16816.F32 R12, R16.reuse, R22, R12 ;  /* 0x00000016100c723c */ /* 0x050fe6000000180c */
[----:B--2---:R0:W-:Y:S01]  /*979e0*/  STL.64 [R1+0x4840], R26 ;  /* 0x0048401a01007387 */ /* 0x0041e20000100a00 */
[----:B------:R-:W2:Y:S02]  /*979f0*/  LDL.LU R24, [R1+0x210] ;  /* 0x0002100001187983 */ /* 0x000ea40000300800 */
[----:B------:R-:W2:Y:S01]  /*97a00*/  LDL.LU R25, [R1+0x214] ;  /* 0x0002140001197983 */ /* 0x000ea20000300800 */
[----:B0-----:R-:W2:Y:S01]  /*97a10*/  LDL.LU R26, [R1+0x218] ;  /* 0x00021800011a7983 */ /* 0x001ea20000300800 */
[----:B------:R-:W2:Y:S11]  /*97a20*/  LDL.LU R27, [R1+0x21c] ;  /* 0x00021c00011b7983 */ /* 0x000eb60000300800 */
[----:B------:R-:W-:Y:S04]  /*97a30*/  @!UPT UIADD3 URZ, URZ, URZ, URZ ;  /* 0x0000003f3f3ff290 */ /* 0x000fe8000fffe03f */
[----:B------:R-:W-:Y:S02]  /*97a40*/  STL.64 [R1+0x8b0], R12 ;  /* 0x0008b00c01007387 */ /* 0x000fe40000100a00 */
[----:B------:R0:W-:Y:S02]  /*97a50*/  STL.64 [R1+0x8b8], R14 ;  /* 0x0008b80e01007387 */ /* 0x0001e40000100a00 */
[----:B0-----:R-:W3:Y:S01]  /*97a60*/  LDL.LU.64 R14, [R1+0x4888] ;  /* 0x00488800010e7983 */ /* 0x001ee20000300a00 */
[----:B------:R0:W-:Y:S02]  /*97a70*/  STL.64 [R1+0x4808], R22 ;  /* 0x0048081601007387 */ /* 0x0001e40000100a00 */
[----:B------:R-:W4:Y:S02]  /*97a80*/  LDL.LU R20, [R1+0x1e0] ;  /* 0x0001e00001147983 */ /* 0x000f240000300800 */
[----:B------:R-:W4:Y:S01]  /*97a90*/  LDL.LU R21, [R1+0x1e4] ;  /* 0x0001e40001157983 */ /* 0x000f220000300800 */
[----:B0-----:R-:W2:Y:S01]  /*97aa0*/  LDL.LU R22, [R1+0x1e8] ;  /* 0x0001e80001167983 */ /* 0x001ea20000300800 */
[----:B------:R-:W2:Y:S01]  /*97ab0*/  LDL.LU R23, [R1+0x1ec] ;  /* 0x0001ec0001177983 */ /* 0x000ea20000300800 */
[C---:B---3--:R-:W-:Y:S02]  /*97ac0*/  HMMA.16816.F32 R12, R16.reuse, R14, R8 ;  /* 0x0000000e100c723c */ /* 0x048fe40000001808 */
[----:B--2---:R-:W-:Y:S01]  /*97ad0*/  STL.64 [R1+0x4820], R22 ;  /* 0x0048201601007387 */ /* 0x004fe20000100a00 */
[----:B----4-:R0:W-:Y:S03]  /*97ae0*/  STL.64 [R1+0x4818], R20 ;  /* 0x0048181401007387 */ /* 0x0101e60000100a00 */
[----:B0-----:R-:W2:Y:S01]  /*97af0*/  LDL.LU R20, [R1+0x1f0] ;  /* 0x0001f00001147983 */ /* 0x001ea20000300800 */
[----:B------:R-:W2:Y:S02]  /*97b00*/  LDL.LU R21, [R1+0x1f4] ;  /* 0x0001f40001157983 */ /* 0x000ea40000300800 */
[----:B------:R-:W2:Y:S02]  /*97b10*/  LDL.LU R22, [R1+0x1f8] ;  /* 0x0001f80001167983 */ /* 0x000ea40000300800 */
[----:B------:R-:W2:Y:S01]  /*97b20*/  LDL.LU R23, [R1+0x1fc] ;  /* 0x0001fc0001177983 */ /* 0x000ea20000300800 */
[----:B------:R-:W3:Y:S01]  /*97b30*/  LDL.LU.64 R10, [R1+0x4880] ;  /* 0x00488000010a7983 */ /* 0x000ee20000300a00 */
[----:B------:R-:W3:Y:S10]  /*97b40*/  LDL.LU.64 R8, [R1+0x4878] ;  /* 0x0048780001087983 */ /* 0x000ef40000300a00 */
[----:B------:R-:W-:Y:S02]  /*97b50*/  STL.64 [R1+0x510], R12 ;  /* 0x0005100c01007387 */ /* 0x000fe40000100a00 */
[----:B------:R0:W-:Y:S02]  /*97b60*/  STL.64 [R1+0x518], R14 ;  /* 0x0005180e01007387 */ /* 0x0001e40000100a00 */
[----:B0-----:R-:W3:Y:S02]  /*97b70*/  LDL.LU.64 R14, [R1+0x4870] ;  /* 0x00487000010e7983 */ /* 0x001ee40000300a00 */
[C---:B---3--:R-:W-:Y:S02]  /*97b80*/  HMMA.16816.F32 R12, R16.reuse, R14, R8 ;  /* 0x0000000e100c723c */ /* 0x048fe40000001808 */
[----:B------:R-:W3:Y:S11]  /*97b90*/  LDL.LU.64 R10, [R1+0x4868] ;  /* 0x00486800010a7983 */ /* 0x000ef60000300a00 */
[----:B------:R-:W-:Y:S10]  /*97ba0*/  @!UPT UIADD3 URZ, URZ, URZ, URZ ;  /* 0x0000003f3f3ff290 */ /* 0x000ff4000fffe03f */
[----:B------:R-:W-:Y:S01]  /*97bb0*/  STL.64 [R1+0x7d0], R12 ;  /* 0x0007d00c01007387 */ /* 0x000fe20000100a00 */
[----:B------:R0:W-:Y:S03]  /*97bc0*/  STL.64 [R1+0x7d8], R14 ;  /* 0x0007d80e01007387 */ /* 0x0001e60000100a00 */
[----:B0-----:R-:W3:Y:S01]  /*97bd0*/  LDL.LU.64 R14, [R1+0x4860] ;  /* 0x00486000010e7983 */ /* 0x001ee20000300a00 */
[----:B------:R-:W3:Y:S02]  /*97be0*/  LDL.LU.64 R12, [R1+0x4858] ;  /* 0x00485800010c7983 */ /* 0x000ee40000300a00 */
[----:B---3--:R-:W-:Y:S01]  /*97bf0*/  HMMA.16816.F32 R16, R16, R10, R12 ;  /* 0x0000000a1010723c */ /* 0x008fe2000000180c */
[----:B------:R-:W3:Y:S01]  /*97c00*/  LDL.LU.64 R14, [R1+0x4850] ;  /* 0x00485000010e7983 */ /* 0x000ee20000300a00 */
[----:B------:R-:W3:Y:S02]  /*97c10*/  LDL.LU.64 R12, [R1+0x4848] ;  /* 0x00484800010c7983 */ /* 0x000ee40000300a00 */
[----:B------:R-:W-:Y:S01]  /*97c20*/  IMAD.MOV.U32 R2, RZ, RZ, R6 ;  /* 0x000000ffff027224 */ /* 0x000fe200078e0006 */
[----:B------:R-:W-:Y:S11]  /*97c30*/  MOV R0, R7 ;  /* 0x0000000700007202 */ /* 0x000ff60000000f00 */
[----:B------:R-:W-:Y:S07]  /*97c40*/  @!UPT UIADD3 URZ, URZ, URZ, URZ ;  /* 0x0000003f3f3ff290 */ /* 0x000fee000fffe03f */
[----:B------:R-:W-:Y:S01]  /*97c50*/  STL.64 [R1+0x530], R16 ;  /* 0x0005301001007387 */ /* 0x000fe20000100a00 */
[----:B------:R0:W-:Y:S03]  /*97c60*/  STL.64 [R1+0x538], R18 ;  /* 0x0005381201007387 */ /* 0x0001e60000100a00 */
[----:B0-----:R-:W4:Y:S01]  /*97c70*/  LDL.64 R18, [R1+0x18] ;  /* 0x0000180001127983 */ /* 0x001f220000100a00 */
[C---:B---3--:R-:W-:Y:S11]  /*97c80*/  HMMA.16816.F32 R24, R12.reuse, R6, R24 ;  /* 0x000000060c18723c */ /* 0x048ff60000001818 */
[----:B------:R-:W-:Y:S11]  /*97c90*/  @!UPT UIADD3 URZ, URZ, URZ, URZ ;  /* 0x0000003f3f3ff290 */ /* 0x000ff6000fffe03f */
[----:B------:R-:W-:Y:S01]  /*97ca0*/  @!UPT UIADD3 URZ, URZ, URZ, URZ ;  /* 0x0000003f3f3ff290 */ /* 0x000fe2000fffe03f */
[----:B------:R-:W-:Y:S01]  /*97cb0*/  STL.64 [R1+0x540], R24 ;  /* 0x0005401801007387 */ /* 0x000fe20000100a00 */
[----:B------:R0:W-:Y:S03]  /*97cc0*/  STL.64 [R1+0x548], R26 ;  /* 0x0005481a01007387 */ /* 0x0001e60000100a00 */
[----:B0-----:R-:W3:Y:S01]  /*97cd0*/  LDL.LU.64 R26, [R1+0x4840] ;  /* 0x00484000011a7983 */ /* 0x001ee20000300a00 */
[----:B------:R-:W3:Y:S02]  /*97ce0*/  LDL.LU.64 R6, [R1+0x4838] ;  /* 0x0048380001067983 */ /* 0x000ee40000300a00 */
[----:B------:R-:W3:Y:S02]  /*97cf0*/  LDL.LU.64 R4, [R1+0x4830] ;  /* 0x0048300001047983 */ /* 0x000ee40000300a00 */
[C---:B---3--:R-:W-:Y:S01]  /*97d00*/  HMMA.16816.F32 R4, R12.reuse, R26, R4 ;  /* 0x0000001a0c04723c */ /* 0x048fe20000001804 */
[----:B------:R-:W-:Y:S11]  /*97d10*/  MOV R3, R27 ;  /* 0x0000001b00037202 */ /* 0x000ff60000000f00 */
[----:B------:R-:W-:Y:S11]  /*97d20*/  @!UPT UIADD3 URZ, URZ, URZ, URZ ;  /* 0x0000003f3f3ff290 */ /* 0x000ff6000fffe03f */
[----:B------:R0:W-:Y:S01]  /*97d30*/  STL.64 [R1+0x770], R4 ;  /* 0x0007700401007387 */ /* 0x0001e20000100a00 */
[----:B------:R1:W-:Y:S01]  /*97d40*/  STL.64 [R1+0x778], R6 ;  /* 0x0007780601007387 */ /* 0x0003e20000100a00 */
[----:B0-----:R-:W-:Y:S02]  /*97d50*/  MOV R4, R26 ;  /* 0x0000001a00047202 */ /* 0x001fe40000000f00 */
[----:B------:R-:W2:Y:S02]  /*97d60*/  LDL.LU.64 R26, [R1+0x4828] ;  /* 0x00482800011a7983 */ /* 0x000ea40000300a00 */
[C---:B--2---:R-:W-:Y:S01]  /*97d70*/  HMMA.16816.F32 R20, R12.reuse, R26, R20 ;  /* 0x0000001a0c14723c */ /* 0x044fe20000001814 */
[----:B-1----:R-:W-:Y:S01]  /*97d80*/  IMAD.MOV.U32 R6, RZ, RZ, R26 ;  /* 0x000000ffff067224 */ /* 0x002fe200078e001a */
[----:B------:R-:W-:Y:S11]  /*97d90*/  MOV R5, R27 ;  /* 0x0000001b00057202 */ /* 0x000ff60000000f00 */
[----:B------:R-:W-:Y:S10]  /*97da0*/  @!UPT UIADD3 URZ, URZ, URZ, URZ ;  /* 0x0000003f3f3ff290 */ /* 0x000ff4000fffe03f */
[----:B------:R-:W-:Y:S01]  /*97db0*/  STL.64 [R1+0x700], R20 ;  /* 0x0007001401007387 */ /* 0x000fe20000100a00 */
[----:B------:R0:W-:Y:S03]  /*97dc0*/  STL.64 [R1+0x708], R22 ;  /* 0x0007081601007387 */ /* 0x0001e60000100a00 */
        /* <DEDUP_REMOVED lines=9> */
[----:B------:R0:W-:Y:S02]  /*97e60*/  STL.64 [R1+0x4780], R26 ;  /* 0x0047801a01007387 */ /* 0x0001e40000100a00 */
[----:B0-----:R-:W-:Y:S02]  /*97e70*/  MOV R26, R6 ;  /* 0x00000006001a7202 */ /* 0x001fe40000000f00 */
        /* <DEDUP_REMOVED lines=8> */
[----:B------:R-:W-:Y:S02]  /*97f00*/  @!UPT UIADD3 URZ, URZ, URZ, URZ ;  /* 0x0000003f3f3ff290 */ /* 0x000fe4000fffe03f */
[----:B------:R-:W-:Y:S01]  /*97f10*/  IMAD.MOV.U32 R9, RZ, RZ, R26 ;  /* 0x000000ffff097224 */ /* 0x000fe200078e001a */
[----:B------:R-:W-:Y:S01]  /*97f20*/  MOV R8, R27 ;  /* 0x0000001b00087202 */ /* 0x000fe20000000f00 */
[----:B------:R-:W-:Y:S01]  /*97f30*/  STL.64 [R1+0x780], R24 ;  /* 0x0007801801007387 */ /* 0x000fe20000100a00 */
[----:B------:R-:W-:Y:S01]  /*97f40*/  STL.64 [R1+0x47e0], R10 ;  /* 0x0047e00a01007387 */ /* 0x000fe20000100a00 */
[----:B------:R-:W-:Y:S02]  /*97f50*/  MOV R26, R4 ;  /* 0x00000004001a7202 */ /* 0x000fe40000000f00 */
[----:B------:R-:W-:Y:S01]  /*97f60*/  STL.64 [R1+0x47d8], R8 ;  /* 0x0047d80801007387 */ /* 0x000fe20000100a00 */
[----:B------:R-:W2:Y:S02]  /*97f70*/  LDL.LU R4, [R1+0x100] ;  /* 0x0001000001047983 */ /* 0x000ea40000300800 */
[----:B------:R-:W2:Y:S02]  /*97f80*/  LDL.LU R5, [R1+0x104] ;  /* 0x0001040001057983 */ /* 0x000ea40000300800 */
[----:B------:R-:W3:Y:S01]  /*97f90*/  LDL.LU R6, [R1+0x108] ;  /* 0x0001080001067983 */ /* 0x000ee20000300800 */
[----:B------:R-:W3:Y:S04]  /*97fa0*/  LDL.LU R7, [R1+0x10c] ;  /* 0x00010c0001077983 */ /* 0x000ee80000300800 */
        /* <DEDUP_REMOVED lines=9> */
[----:B0-----:R-:W4:Y:S01]  /*98040*/  LDL.LU R4, [R1+0x1c0] ;  /* 0x0001c00001047983 */ /* 0x001f220000300800 */
[----:B------:R-:W4:Y:S02]  /*98050*/  LDL.LU R5, [R1+0x1c4] ;  /* 0x0001c40001057983 */ /* 0x000f240000300800 */
[----:B------:R-:W4:Y:S02]  /*98060*/  LDL.LU R6, [R1+0x1c8] ;  /* 0x0001c80001067983 */ /* 0x000f240000300800 */
[----:B------:R-:W4:Y:S01]  /*98070*/  LDL.LU R7, [R1+0x1cc] ;  /* 0x0001cc0001077983 */ /* 0x000f220000300800 */
[----:B------:R-:W2:Y:S01]  /*98080*/  LDL.64 R10, [R1+0x8] ;  /* 0x00000800010a7983 */ /* 0x000ea20000100a00 */
[----:B------:R-:W-:Y:S02]  /*98090*/  STL.64 [R1+0x47b0], R26 ;  /* 0x0047b01a01007387 */ /* 0x000fe40000100a00 */
[----:B------:R0:W-:Y:S02]  /*980a0*/  STL.64 [R1+0x4778], R22 ;  /* 0x0047781601007387 */ /* 0x0001e40000100a00 */
[----:B------:R-:W3:Y:S01]  /*980b0*/  LDL.LU R20, [R1+0xc0] ;  /* 0x0000c00001147983 */ /* 0x000ee20000300800 */
[----:B------:R-:W3:Y:S04]  /*980c0*/  LDL.LU R21, [R1+0xc4] ;  /* 0x0000c40001157983 */ /* 0x000ee80000300800 */
[----:B0-----:R-:W2:Y:S01]  /*980d0*/  LDL.LU R22, [R1+0xc8] ;  /* 0x0000c80001167983 */ /* 0x001ea20000300800 */
[----:B------:R-:W2:Y:S03]  /*980e0*/  LDL.LU R23, [R1+0xcc] ;  /* 0x0000cc0001177983 */ /* 0x000ea60000300800 */
[----:B--2---:R-:W-:Y:S01]  /*980f0*/  STL.64 [R1+0x4790], R22 ;  /* 0x0047901601007387 */ /* 0x004fe20000100a00 */
[----:B---3--:R0:W-:Y:S03]  /*98100*/  STL.64 [R1+0x4788], R20 ;  /* 0x0047881401007387 */ /* 0x0081e60000100a00 */
        /* <DEDUP_REMOVED lines=16> */
[----:B------:R-:W2:Y:S02]  /*98210*/  LDL.LU R23, [R1+0xfc] ;  /* 0x0000fc0001177983 */ /* 0x000ea40000300800 */
[----:B------:R-:W-:Y:S01]  /*98220*/  STL.64 [R1+0x990], R4 ;  /* 0x0009900401007387 */ /* 0x000fe20000100a00 */
[----:B------:R0:W-:Y:S03]  /*98230*/  STL.64 [R1+0x998], R6 ;  /* 0x0009980601007387 */ /* 0x0001e60000100a00 */
[----:B0-----:R-:W3:Y:S01]  /*98240*/  LDL.LU.64 R6, [R1+0x4800] ;  /* 0x0048000001067983 */ /* 0x001ee20000300a00 */
[----:B------:R-:W3:Y:S02]  /*98250*/  LDL.LU.64 R4, [R1+0x47f8] ;  /* 0x0047f80001047983 */ /* 0x000ee40000300a00 */
[----:B------:R0:W-:Y:S02]  /*98260*/  STL.64 [R1+0x4770], R18 ;  /* 0x0047701201007387 */ /* 0x0001e40000100a00 */
[----:B------:R-:W4:Y:S01]  /*98270*/  LDL.LU R16, [R1+0x1a0] ;  /* 0x0001a00001107983 */ /* 0x000f220000300800 */
[----:B------:R-:W4:Y:S01]  /*98280*/  LDL.LU R17, [R1+0x1a4] ;  /* 0x0001a40001117983 */ /* 0x000f220000300800 */
[----:B------:R-:W-:Y:S01]  /*98290*/  IMAD.MOV.U32 R26, RZ, RZ, R2 ;  /* 0x000000ffff1a7224 */ /* 0x000fe200078e0002 */
[----:B------:R-:W-:-:S02]  /*982a0*/  MOV R3, R10 ;  /* 0x0000000a00037202 */ /* 0x000fc40000000f00 */
[----:B------:R-:W-:Y:S01]  /*982b0*/  MOV R2, R11 ;  /* 0x0000000b00027202 */ /* 0x000fe20000000f00 */
[----:B0-----:R-:W4:Y:S01]  /*982c0*/  LDL.LU R18, [R1+0x1a8] ;  /* 0x0001a80001127983 */ /* 0x001f220000300800 */
        /* <DEDUP_REMOVED lines=9> */
[----:B------:R-:W2:Y:S01]  /*98360*/  LDL.LU.64 R8, [R1+0x47d8] ;  /* 0x0047d80001087983 */ /* 0x000ea20000300a00 */
[----:B------:R-:W-:Y:S01]  /*98370*/  MOV R27, R0 ;  /* 0x00000000001b7202 */ /* 0x000fe20000000f00 */
[----:B---3--:R-:W-:Y:S01]  /*98380*/  HMMA.16816.F32 R12, R12, R10, R4 ;  /* 0x0000000a0c0c723c */ /* 0x008fe20000001804 */
[----:B------:R-:W3:Y:S01]  /*98390*/  LDL.LU.64 R6, [R1+0x47d0] ;  /* 0x0047d00001067983 */ /* 0x000ee20000300a00 */
[----:B------:R-:W3:Y:S02]  /*983a0*/  LDL.LU.64 R4, [R1+0x47c8] ;  /* 0x0047c80001047983 */ /* 0x000ee40000300a00 */
[----:B------:R-:W-:Y:S02]  /*983b0*/  STL.64 [R1+0x4768], R10 ;  /* 0x0047680a01007387 */ /* 0x000fe40000100a00 */
[----:B--2---:R0:W-:Y:S11]  /*983c0*/  STL.64 [R1+0x4760], R8 ;  /* 0x0047600801007387 */ /* 0x0041f60000100a00 */
[----:B------:R-:W-:Y:S06]  /*983d0*/  @!UPT UIADD3 URZ, URZ, URZ, URZ ;  /* 0x0000003f3f3ff290 */ /* 0x000fec000fffe03f */
[----:B------:R-:W-:Y:S01]  /*983e0*/  STL.64 [R1+0xad0], R12 ;  /* 0x000ad00c01007387 */ /* 0x000fe20000100a00 */
[----:B------:R-:W-:Y:S02]  /*983f0*/  STL.64 [R1+0xad8], R14 ;  /* 0x000ad80e01007387 */ /* 0x000fe40000100a00 */
[----:B0-----:R-:W2:Y:S02]  /*98400*/  LDL.LU R8, [R1+0x2c0] ;  /* 0x0002c00001087983 */ /* 0x001ea40000300800 */
[----:B------:R-:W2:Y:S01]  /*98410*/  LDL.LU R9, [R1+0x2c4] ;  /* 0x0002c40001097983 */ /* 0x000ea20000300800 */
[----:B------:R-:W2:Y:S01]  /*98420*/  LDL.LU R10, [R1+0x2c8] ;  /* 0x0002c800010a7983 */ /* 0x000ea20000300800 */
[----:B------:R-:W2:Y:S01]  /*98430*/  LDL.LU R11, [R1+0x2cc] ;  /* 0x0002cc00010b7983 */ /* 0x000ea20000300800 */
        /* <DEDUP_REMOVED lines=20> */
[----:B0-----:R-:W3:Y:S04]  /*98580*/  LDL.LU.64 R26, [R1+0x4780] ;  /* 0x00478000011a7983 */ /* 0x001ee80000300a00 */
[----:B------:R-:W0:Y:S01]  /*98590*/  S2R R0, SR_TID.X ;  /* 0x0000000000007919 */ /* 0x000e220000002100 */
[----:B---3--:R-:W-:Y:S03]  /*985a0*/  HMMA.16816.F32 R24, R4, R26, R20 ;  /* 0x0000001a0418723c */ /* 0x008fe60000001814 */
[----:B------:R-:W4:Y:S01]  /*985b0*/  LDL.LU.64 R22, [R1+0x4778] ;  /* 0x0047780001167983 */ /* 0x000f220000300a00 */
[C---:B0-----:R-:W-:Y:S01]  /*985c0*/  LOP3.LUT R28, R0.reuse, 0x7, RZ, 0xc0, !PT ;  /* 0x00000007001c7812 */ /* 0x041fe200078ec0ff */
[----:B------:R-:W-:Y:S01]  /*985d0*/  IMAD.MOV.U32 R14, RZ, RZ, R3 ;  /* 0x000000ffff0e7224 */ /* 0x000fe200078e0003 */
[----:B------:R-:W-:Y:S01]  /*985e0*/  MOV R15, R2 ;  /* 0x00000002000f7202 */ /* 0x000fe20000000f00 */
[----:B------:R-:W-:Y:S01]  /*985f0*/  SHF.L.U32 R2, R0, 0x8, RZ ;  /* 0x0000000800027819 */ /* 0x000fe200000006ff */
[----:B------:R-:W-:-:S04]  /*98600*/  SHF.L.U32 R3, R28, 0x4, RZ ;  /* 0x000000041c037819 */ /* 0x000fc800000006ff */
[----:B------:R-:W-:-:S04]  /*98610*/  LOP3.LUT R3, R3, 0xf00, R2, 0xf8, !PT ;  /* 0x00000f0003037812 */ /* 0x000fc800078ef802 */
[----:B------:R-:W-:-:S04]  /*98620*/  LOP3.LUT R3, R3, 0x10, R0, 0x78, !PT ;  /* 0x0000001003037812 */ /* 0x000fc800078e7800 */
[----:B------:R-:W-:-:S03]  /*98630*/  LOP3.LUT R3, R3, 0x60, RZ, 0x3c, !PT ;  /* 0x0000006003037812 */ /* 0x000fc600078e3cff */
[----:B------:R-:W-:Y:S01]  /*98640*/  STL.64 [R1+0xc10], R24 ;  /* 0x000c101801007387 */ /* 0x000fe20000100a00 */
[----:B------:R-:W-:Y:S02]  /*98650*/  STL.64 [R1+0xc18], R26 ;  /* 0x000c181a01007387 */ /* 0x000fe40000100a00 */
[----:B------:R-:W-:Y:S01]  /*98660*/  LDSM.16.M88.4 R24, [R3+0x65000] ;  /* 0x065000000318783b */ /* 0x000fe20000000200 */
[C---:B----4-:R-:W-:Y:S03]  /*98670*/  HMMA.16816.F32 R16, R4.reuse, R22, R16 ;  /* 0x000000160410723c */ /* 0x050fe60000001810 */
[----:B------:R-:W-:Y:S01]  /*98680*/  IMAD.MOV.U32 R2, RZ, RZ, R22 ;  /* 0x000000ffff027224 */ /* 0x000fe200078e0016 */
[----:B------:R-:W-:Y:S02]  /*98690*/  MOV R0, R23 ;  /* 0x0000001700007202 */ /* 0x000fe40000000f00 */
[----:B------:R-:W0:Y:S11]  /*986a0*/  LDSM.16.M88.4 R20, [R3+0x66000] ;  /* 0x066000000314783b */ /* 0x000e360000000200 */
[----:B------:R-:W-:Y:S06]  /*986b0*/  @!UPT UIADD3 URZ, URZ, URZ, URZ ;  /* 0x0000003f3f3ff290 */ /* 0x000fec000fffe03f */
[----:B------:R-:W-:Y:S01]  /*986c0*/  STL.64 [R1+0xc00], R16 ;  /* 0x000c001001007387 */ /* 0x000fe20000100a00 */
[----:B------:R1:W-:Y:S03]  /*986d0*/  STL.64 [R1+0xc08], R18 ;  /* 0x000c081201007387 */ /* 0x0003e60000100a00 */
[----:B-1----:R-:W2:Y:S04]  /*986e0*/  LDL.LU.64 R18, [R1+0x4770] ;  /* 0x0047700001127983 */ /* 0x002ea80000300a00 */
[----:B0-----:R-:W-:Y:S01]  /*986f0*/  STL.64 [R1+0x46e0], R22 ;  /* 0x0046e01601007387 */ /* 0x001fe20000100a00 */
[----:B------:R0:W-:Y:S03]  /*98700*/  STL.64 [R1+0x46d8], R20 ;  /* 0x0046d81401007387 */ /* 0x0001e60000100a00 */
[----:B0-----:R-:W3:Y:S01]  /*98710*/  LDL.LU R20, [R1+0x400] ;  /* 0x0004000001147983 */ /* 0x001ee20000300800 */
[----:B------:R-:W3:Y:S02]  /*98720*/  LDL.LU R21, [R1+0x404] ;  /* 0x0004040001157983 */ /* 0x000ee40000300800 */
[----:B------:R-:W3:Y:S02]  /*98730*/  LDL.LU R22, [R1+0x408] ;  /* 0x0004080001167983 */ /* 0x000ee40000300800 */
[----:B------:R-:W3:Y:S01]  /*98740*/  LDL.LU R23, [R1+0x40c] ;  /* 0x00040c0001177983 */ /* 0x000ee20000300800 */
[----:B--2---:R-:W-:Y:S01]  /*98750*/  HMMA.16816.F32 R8, R4, R18, R8 ;  /* 0x000000120408723c */ /* 0x004fe20000001808 */
[----:B------:R-:W-:-:S02]  /*98760*/  MOV R29, R18 ;  /* 0x00000012001d7202 */ /* 0x000fc40000000f00 */
[----:B------:R-:W-:Y:S02]  /*98770*/  MOV R28, R19 ;  /* 0x00000013001c7202 */ /* 0x000fe40000000f00 */
[----:B------:R-:W0:Y:S11]  /*98780*/  LDSM.16.M88.4 R16, [R3+0x67000] ;  /* 0x067000000310783b */ /* 0x000e360000000200 */
[----:B------:R-:W-:Y:S07]  /*98790*/  @!UPT UIADD3 URZ, URZ, URZ, URZ ;  /* 0x0000003f3f3ff290 */ /* 0x000fee000fffe03f */
[----:B------:R-:W-:Y:S01]  /*987a0*/  STL.64 [R1+0xbf0], R8 ;  /* 0x000bf00801007387 */ /* 0x000fe20000100a00 */
[C---:B---3--:R-:W-:Y:S01]  /*987b0*/  HMMA.16816.F32 R12, R4.reuse, R14, R20 ;  /* 0x0000000e040c723c */ /* 0x048fe20000001814 */
[----:B------:R1:W-:Y:S02]  /*987c0*/  STL.64 [R1+0xbf8], R10 ;  /* 0x000bf80a01007387 */ /* 0x0003e40000100a00 */
[----:B-1----:R-:W2:Y:S01]  /*987d0*/  LDL.LU.64 R10, [R1+0x4768] ;  /* 0x00476800010a7983 */ /* 0x002ea20000300a00 */
[----:B------:R-:W3:Y:S03]  /*987e0*/  LDL.LU.64 R8, [R1+0x4760] ;  /* 0x0047600001087983 */ /* 0x000ee60000300a00 */
[----:B0-----:R-:W-:Y:S01]  /*987f0*/  STL.64 [R1+0x4648], R18 ;  /* 0x0046481201007387 */ /* 0x001fe20000100a00 */
[----:B------:R0:W-:Y:S03]  /*98800*/  STL.64 [R1+0x4640], R16 ;  /* 0x0046401001007387 */ /* 0x0001e60000100a00 */
[----:B0-----:R-:W2:Y:S01]  /*98810*/  LDL.LU R16, [R1+0x3f0] ;  /* 0x0003f00001107983 */ /* 0x001ea20000300800 */
[----:B------:R-:W2:Y:S02]  /*98820*/  LDL.LU R17, [R1+0x3f4] ;  /* 0x0003f40001117983 */ /* 0x000ea40000300800 */
[----:B------:R-:W2:Y:S02]  /*98830*/  LDL.LU R18, [R1+0x3f8] ;  /* 0x0003f80001127983 */ /* 0x000ea40000300800 */
[----:B------:R-:W2:Y:S01]  /*98840*/  LDL.LU R19, [R1+0x3fc] ;  /* 0x0003fc0001137983 */ /* 0x000ea20000300800 */
[----:B------:R-:W4:Y:S06]  /*98850*/  LDL.LU R20, [R1+0x4b0] ;  /* 0x0004b00001147983 */ /* 0x000f2c0000300800 */
[----:B------:R-:W-:Y:S02]  /*98860*/  STL.64 [R1+0xbe0], R12 ;  /* 0x000be00c01007387 */ /* 0x000fe40000100a00 */
[----:B------:R-:W-:Y:S02]  /*98870*/  STL.64 [R1+0xbe8], R14 ;  /* 0x000be80e01007387 */ /* 0x000fe40000100a00 */
[----:B------:R-:W4:Y:S01]  /*98880*/  LDL.LU R21, [R1+0x4b4] ;  /* 0x0004b40001157983 */ /* 0x000f220000300800 */
[----:B------:R-:W3:Y:S01]  /*98890*/  LDL.LU R22, [R1+0x4b8] ;  /* 0x0004b80001167983 */ /* 0x000ee20000300800 */
[----:B------:R-:W3:Y:S03]  /*988a0*/  LDL.LU R23, [R1+0x4bc] ;  /* 0x0004bc0001177983 */ /* 0x000ee60000300800 */
[----:B------:R-:W0:Y:S01]  /*988b0*/  LDSM.16.M88.4 R12, [R3+0x68000] ;  /* 0x06800000030c783b */ /* 0x000e220000000200 */
[----:B--2---:R-:W-:Y:S03]  /*988c0*/  HMMA.16816.F32 R4, R4, R10, R16 ;  /* 0x0000000a0404723c */ /* 0x004fe60000001810 */
[----:B---3--:R-:W-:Y:S01]  /*988d0*/  STL.64 [R1+0x4700], R22 ;  /* 0x0047001601007387 */ /* 0x008fe20000100a00 */
[----:B----4-:R1:W-:Y:S02]  /*988e0*/  STL.64 [R1+0x46f8], R20 ;  /* 0x0046f81401007387 */ /* 0x0103e40000100a00 */
[----:B0-----:R-:W-:Y:S02]  /*988f0*/  STL.64 [R1+0x45a8], R14 ;  /* 0x0045a80e01007387 */ /* 0x001fe40000100a00 */
[----:B------:R-:W-:Y:S01]  /*98900*/  STL.64 [R1+0x45a0], R12 ;  /* 0x0045a00c01007387 */ /* 0x000fe20000100a00 */
[----:B-1----:R-:W2:Y:S11]  /*98910*/  LDL.LU R20, [R1+0x4c0] ;  /* 0x0004c00001147983 */ /* 0x002eb60000300800 */
[----:B------:R-:W-:Y:S03]  /*98920*/  @!UPT UIADD3 URZ, URZ, URZ, URZ ;  /* 0x0000003f3f3ff290 */ /* 0x000fe6000fffe03f */
[----:B------:R-:W-:Y:S01]  /*98930*/  STL.64 [R1+0xac0], R4 ;  /* 0x000ac00401007387 */ /* 0x000fe20000100a00 */
[----:B------:R-:W-:Y:S02]  /*98940*/  STL.64 [R1+0xac8], R6 ;  /* 0x000ac80601007387 */ /* 0x000fe40000100a00 */
[----:B------:R-:W2:Y:S02]  /*98950*/  LDL.LU R21, [R1+0x4c4] ;  /* 0x0004c40001157983 */ /* 0x000ea40000300800 */
[----:B------:R-:W3:Y:S01]  /*98960*/  LDL.LU R22, [R1+0x4c8] ;  /* 0x0004c80001167983 */ /* 0x000ee20000300800 */
[----:B------:R-:W3:Y:S04]  /*98970*/  LDL.LU R23, [R1+0x4cc] ;  /* 0x0004cc0001177983 */ /* 0x000ee80000300800 */
[----:B------:R-:W0:Y:S04]  /*98980*/  LDSM.16.M88.4 R4, [R3+0x69000] ;  /* 0x069000000304783b */ /* 0x000e280000000200 */
[----:B---3--:R-:W-:Y:S01]  /*98990*/  STL.64 [R1+0x4710], R22 ;  /* 0x0047101601007387 */ /* 0x008fe20000100a00 */
[----:B--2---:R1:W-:Y:S03]  /*989a0*/  STL.64 [R1+0x4708], R20 ;  /* 0x0047081401007387 */ /* 0x0043e60000100a00 */
[----:B-1----:R-:W2:Y:S01]  /*989b0*/  LDL.LU R20, [R1+0x4d0] ;  /* 0x0004d00001147983 */ /* 0x002ea20000300800 */
[----:B------:R-:W2:Y:S02]  /*989c0*/  LDL.LU R21, [R1+0x4d4] ;  /* 0x0004d40001157983 */ /* 0x000ea40000300800 */
[----:B------:R-:W3:Y:S02]  /*989d0*/  LDL.LU R22, [R1+0x4d8] ;  /* 0x0004d80001167983 */ /* 0x000ee40000300800 */
[----:B------:R-:W3:Y:S02]  /*989e0*/  LDL.LU R23, [R1+0x4dc] ;  /* 0x0004dc0001177983 */ /* 0x000ee40000300800 */
[----:B---3--:R1:W-:Y:S01]  /*989f0*/  STL.64 [R1+0x4720], R22 ;  /* 0x0047201601007387 */ /* 0x0083e20000100a00 */
[----:B--2---:R-:W-:Y:S03]  /*98a00*/  STL.64 [R1+0x4718], R20 ;  /* 0x0047181401007387 */ /* 0x004fe60000100a00 */
[----:B-1----:R-:W2:Y:S04]  /*98a10*/  LDL R22, [R1+0x58] ;  /* 0x0000580001167983 */ /* 0x002ea80000100800 */
[----:B------:R-:W2:Y:S04]  /*98a20*/  LDL R23, [R1+0x5c] ;  /* 0x00005c0001177983 */ /* 0x000ea80000100800 */
[----:B--2---:R1:W-:Y:S04]  /*98a30*/  STL.64 [R1+0x4730], R22 ;  /* 0x0047301601007387 */ /* 0x0043e80000100a00 */
[----:B-1----:R-:W2:Y:S04]  /*98a40*/  LDL R22, [R1+0x78] ;  /* 0x0000780001167983 */ /* 0x002ea80000100800 */
[----:B------:R-:W2:Y:S04]  /*98a50*/  LDL R23, [R1+0x7c] ;  /* 0x00007c0001177983 */ /* 0x000ea80000100800 */
[----:B--2---:R1:W-:Y:S01]  /*98a60*/  STL.64 [R1+0x4748], R22 ;  /* 0x0047481601007387 */ /* 0x0043e20000100a00 */
[----:B------:R2:W-:Y:S02]  /*98a70*/  STL.64 [R1+0x46f0], R10 ;  /* 0x0046f00a01007387 */ /* 0x0005e40000100a00 */
[----:B------:R3:W-:Y:S01]  /*98a80*/  STL.64 [R1+0x46e8], R8 ;  /* 0x0046e80801007387 */ /* 0x0007e20000100a00 */
[----:B-1----:R-:W4:Y:S04]  /*98a90*/  LDL R22, [R1+0x88] ;  /* 0x0000880001167983 */ /* 0x002f280000100800 */
[----:B--2---:R-:W2:Y:S04]  /*98aa0*/  LDL R10, [R1+0x48] ;  /* 0x00004800010a7983 */ /* 0x004ea80000100800 */
[----:B------:R-:W2:Y:S04]  /*98ab0*/  LDL R11, [R1+0x4c] ;  /* 0x00004c00010b7983 */ /* 0x000ea80000100800 */
[----:B------:R-:W4:Y:S04]  /*98ac0*/  LDL R23, [R1+0x8c] ;  /* 0x00008c0001177983 */ /* 0x000f280000100800 */
[----:B--2---:R1:W-:Y:S01]  /*98ad0*/  STL.64 [R1+0x4728], R10 ;  /* 0x0047280a01007387 */ /* 0x0043e20000100a00 */
[----:B---3--:R-:W2:Y:S02]  /*98ae0*/  LDL.LU R8, [R1+0x4e0] ;  /* 0x0004e00001087983 */ /* 0x008ea40000300800 */
[----:B------:R-:W2:Y:S01]  /*98af0*/  LDL.LU R9, [R1+0x4e4] ;  /* 0x0004e40001097983 */ /* 0x000ea20000300800 */
[----:B-1----:R-:W3:Y:S01]  /*98b00*/  LDL.LU R10, [R1+0x4e8] ;  /* 0x0004e800010a7983 */ /* 0x002ee20000300800 */
[----:B------:R-:W3:Y:S03]  /*98b10*/  LDL.LU R11, [R1+0x4ec] ;  /* 0x0004ec00010b7983 */ /* 0x000ee60000300800 */
        /* <DEDUP_REMOVED lines=8> */
[----:B-1----:R-:W4:Y:S01]  /*98ba0*/  LDL.LU R8, [R1+0x500] ;  /* 0x0005000001087983 */ /* 0x002f220000300800 */
[----:B------:R-:W4:Y:S02]  /*98bb0*/  LDL.LU R9, [R1+0x504] ;  /* 0x0005040001097983 */ /* 0x000f240000300800 */
[----:B------:R-:W4:Y:S02]  /*98bc0*/  LDL.LU R10, [R1+0x508] ;  /* 0x00050800010a7983 */ /* 0x000f240000300800 */
[----:B------:R-:W4:Y:S01]  /*98bd0*/  LDL.LU R11, [R1+0x50c] ;  /* 0x00050c00010b7983 */ /* 0x000f220000300800 */
[----:B------:R-:W2:Y:S01]  /*98be0*/  LDL.LU R16, [R1+0x2b0] ;  /* 0x0002b00001107983 */ /* 0x000ea20000300800 */
[----:B------:R-:W2:Y:S02]  /*98bf0*/  LDL.LU R17, [R1+0x2b4] ;  /* 0x0002b40001117983 */ /* 0x000ea40000300800 */
[----:B------:R-:W3:Y:S02]  /*98c00*/  LDL.LU R18, [R1+0x2b8] ;  /* 0x0002b80001127983 */ /* 0x000ee40000300800 */
[----:B------:R-:W3:Y:S01]  /*98c10*/  LDL.LU R19, [R1+0x2bc] ;  /* 0x0002bc0001137983 */ /* 0x000ee20000300800 */
[----:B------:R-:W2:Y:S01]  /*98c20*/  LDL.LU R12, [R1+0x370] ;  /* 0x00037000010c7983 */ /* 0x000ea20000300800 */
[----:B------:R-:W2:Y:S02]  /*98c30*/  LDL.LU R13, [R1+0x374] ;  /* 0x00037400010d7983 */ /* 0x000ea40000300800 */
[----:B------:R-:W2:Y:S02]  /*98c40*/  LDL.LU R14, [R1+0x378] ;  /* 0x00037800010e7983 */ /* 0x000ea40000300800 */
[----:B------:R-:W2:Y:S01]  /*98c50*/  LDL.LU R15, [R1+0x37c] ;  /* 0x00037c00010f7983 */ /* 0x000ea20000300800 */
[C---:B----4-:R-:W-:Y:S01]  /*98c60*/  HMMA.16816.F32 R20, R24.reuse, R22, R8 ;  /* 0x000000161814723c */ /* 0x050fe20000001808 */
[----:B--2---:R-:W-:Y:S01]  /*98c70*/  STL.64 [R1+0x4668], R14 ;  /* 0x0046680e01007387 */ /* 0x004fe20000100a00 */
[----:B------:R-:W-:Y:S02]  /*98c80*/  STL.64 [R1+0x4660], R12 ;  /* 0x0046600c01007387 */ /* 0x000fe40000100a00 */
[----:B---3--:R1:W-:Y:S02]  /*98c90*/  STL.64 [R1+0x4658], R18 ;  /* 0x0046581201007387 */ /* 0x0083e40000100a00 */
[----:B------:R-:W-:Y:S01]  /*98ca0*/  STL.64 [R1+0x4650], R16 ;  /* 0x0046501001007387 */ /* 0x000fe20000100a00 */
[----:B-1----:R-:W2:Y:S01]  /*98cb0*/  LDL.64 R18, [R1+0x8] ;  /* 0x0000080001127983 */ /* 0x002ea20000100a00 */
[----:B0-----:R-:W-:Y:S02]  /*98cc0*/  STL.64 [R1+0x4530], R6 ;  /* 0x0045300601007387 */ /* 0x001fe40000100a00 */
[----:B------:R-:W-:Y:S02]  /*98cd0*/  STL.64 [R1+0x4528], R4 ;  /* 0x0045280401007387 */ /* 0x000fe40000100a00 */
[----:B------:R-:W3:Y:S01]  /*98ce0*/  LDL.LU.64 R10, [R1+0x4758] ;  /* 0x00475800010a7983 */ /* 0x000ee20000300a00 */
[----:B------:R-:W3:Y:S10]  /*98cf0*/  LDL.LU.64 R8, [R1+0x4750] ;  /* 0x0047500001087983 */ /* 0x000ef40000300a00 */
[----:B------:R-:W-:Y:S02]  /*98d00*/  STL.64 [R1+0xab0], R20 ;  /* 0x000ab01401007387 */ /* 0x000fe40000100a00 */
[----:B------:R0:W-:Y:S02]  /*98d10*/  STL.64 [R1+0xab8], R22 ;  /* 0x000ab81601007387 */ /* 0x0001e40000100a00 */
        /* <DEDUP_REMOVED lines=15> */
[----:B------:R-:W-:Y:S02]  /*98e10*/  MOV R6, R2 ;  /* 0x0000000200067202 */ /* 0x000fe40000000f00 */
[----:B------:R-:W-:Y:S01]  /*98e20*/  MOV R7, R0 ;  /* 0x0000000000077202 */ /* 0x000fe20000000f00 */
[C---:B---3--:R-:W-:Y:S01]  /*98e30*/  HMMA.16816.F32 R8, R24.reuse, R10, R20 ;  /* 0x0000000a1808723c */ /* 0x048fe20000001814 */
        /* <DEDUP_REMOVED lines=9> */
[C---:B---3--:R-:W-:Y:S01]  /*98ed0*/  HMMA.16816.F32 R4, R24.reuse, R6, R20 ;  /* 0x000000061804723c */ /* 0x048fe20000001814 */
[----:B------:R-:W3:Y:S01]  /*98ee0*/  LDL.LU.64 R22, [R1+0x4700] ;  /* 0x0047000001167983 */ /* 0x000ee20000300a00 */
[----:B------:R-:W3:Y:S02]  /*98ef0*/  LDL.LU.64 R20, [R1+0x46f8] ;  /* 0x0046f80001147983 */ /* 0x000ee40000300a00 */
[----:B------:R-:W-:Y:S01]  /*98f00*/  IMAD.MOV.U32 R14, RZ, RZ, R29 ;  /* 0x000000ffff0e7224 */ /* 0x000fe200078e001d */
[----:B------:R-:W-:Y:S11]  /*98f10*/  MOV R15, R28 ;  /* 0x0000001c000f7202 */ /* 0x000ff60000000f00 */
[----:B------:R-:W-:Y:S07]  /*98f20*/  @!UPT UIADD3 URZ, URZ, URZ, URZ ;  /* 0x0000003f3f3ff290 */ /* 0x000fee000fffe03f */
[----:B------:R0:W-:Y:S01]  /*98f30*/  STL.64 [R1+0xa70], R4 ;  /* 0x000a700401007387 */ /* 0x0001e20000100a00 */
[----:B------:R1:W-:Y:S03]  /*98f40*/  STL.64 [R1+0xa78], R6 ;  /* 0x000a780601007387 */ /* 0x0003e60000100a00 */
[----:B0-----:R-:W4:Y:S01]  /*98f50*/  LDL.LU R4, [R1+0x3c0] ;  /* 0x0003c00001047983 */ /* 0x001f220000300800 */
[C---:B---3--:R-:W-:Y:S11]  /*98f60*/  HMMA.16816.F32 R20, R24.reuse, R14, R20 ;  /* 0x0000000e1814723c */ /* 0x048ff60000001814 */
[----:B------:R-:W-:Y:S11]  /*98f70*/  @!UPT UIADD3 URZ, URZ, URZ, URZ ;  /* 0x0000003f3f3ff290 */ /* 0x000ff6000fffe03f */
[----:B------:R-:W-:Y:S01]  /*98f80*/  @!UPT UIADD3 URZ, URZ, URZ, URZ ;  /* 0x0000003f3f3ff290 */ /* 0x000fe2000fffe03f */
[----:B------:R0:W-:Y:S01]  /*98f90*/  STL.64 [R1+0xa60], R20 ;  /* 0x000a601401007387 */ /* 0x0001e20000100a00 */
[----:B------:R3:W-:Y:S02]  /*98fa0*/  STL.64 [R1+0xa68], R22 ;  /* 0x000a681601007387 */ /* 0x0007e40000100a00 */
[----:B------:R-:W4:Y:S02]  /*98fb0*/  LDL.LU R5, [R1+0x3c4] ;  /* 0x0003c40001057983 */ /* 0x000f240000300800 */
[----:B-1----:R-:W2:Y:S01]  /*98fc0*/  LDL.LU R6, [R1+0x3c8] ;  /* 0x0003c80001067983 */ /* 0x002ea20000300800 */
[----:B------:R-:W2:Y:S04]  /*98fd0*/  LDL.LU R7, [R1+0x3cc] ;  /* 0x0003cc0001077983 */ /* 0x000ea80000300800 */
[----:B0-----:R-:W4:Y:S01]  /*98fe0*/  LDL.LU R20, [R1+0x3e0] ;  /* 0x0003e00001147983 */ /* 0x001f220000300800 */
[----:B------:R-:W4:Y:S02]  /*98ff0*/  LDL.LU R21, [R1+0x3e4] ;  /* 0x0003e40001157983 */ /* 0x000f240000300800 */
[----:B---3--:R-:W3:Y:S02]  /*99000*/  LDL.LU R22, [R1+0x3e8] ;  /* 0x0003e80001167983 */ /* 0x008ee40000300800 */
[----:B------:R-:W3:Y:S01]  /*99010*/  LDL.LU R23, [R1+0x3ec] ;  /* 0x0003ec0001177983 */ /* 0x000ee20000300800 */
[----:B--2---:R0:W-:Y:S01]  /*99020*/  STL.64 [R1+0x46c8], R6 ;  /* 0x0046c80601007387 */ /* 0x0041e20000100a00 */
[----:B----4-:R-:W-:Y:S03]  /*99030*/  STL.64 [R1+0x46c0], R4 ;  /* 0x0046c00401007387 */ /* 0x010fe60000100a00 */
[----:B0-----:R-:W2:Y:S01]  /*99040*/  LDL.64 R6, [R1+0x88] ;  /* 0x0000880001067983 */ /* 0x001ea20000100a00 */
[----:B------:R0:W-:Y:S03]  /*99050*/  STL.64 [R1+0x4678], R14 ;  /* 0x0046780e01007387 */ /* 0x0001e60000100a00 */
[----:B0-----:R-:W4:Y:S04]  /*99060*/  LDL.64 R14, [R1+0x28] ;  /* 0x00002800010e7983 */ /* 0x001f280000100a00 */
[----:B----4-:R0:W-:Y:S01]  /*99070*/  STL.64 [R1+0x4690], R14 ;  /* 0x0046900e01007387 */ /* 0x0101e20000100a00 */
[----:B------:R-:W4:Y:S02]  /*99080*/  LDL.LU R12, [R1+0x3a0] ;  /* 0x0003a000010c7983 */ /* 0x000f240000300800 */
[----:B------:R-:W4:Y:S01]  /*99090*/  LDL.LU R13, [R1+0x3a4] ;  /* 0x0003a400010d7983 */ /* 0x000f220000300800 */
[----:B0-----:R-:W2:Y:S01]  /*990a0*/  LDL.LU R14, [R1+0x3a8] ;  /* 0x0003a800010e7983 */ /* 0x001ea20000300800 */
[----:B------:R-:W2:Y:S03]  /*990b0*/  LDL.LU R15, [R1+0x3ac] ;  /* 0x0003ac00010f7983 */ /* 0x000ea60000300800 */
[----:B--2---:R0:W-:Y:S01]  /*990c0*/  STL.64 [R1+0x46a0], R14 ;  /* 0x0046a00e01007387 */ /* 0x0041e20000100a00 */
[----:B----4-:R-:W-:Y:S03]  /*990d0*/  STL.64 [R1+0x4698], R12 ;  /* 0x0046980c01007387 */ /* 0x010fe60000100a00 */
[----:B0-----:R-:W2:Y:S01]  /*990e0*/  LDL.64 R14, [R1+0x58] ;  /* 0x00005800010e7983 */ /* 0x001ea20000100a00 */
[C---:B------:R-:W-:Y:S03]  /*990f0*/  HMMA.16816.F32 R8, R24.reuse, R18, R8 ;  /* 0x000000121808723c */ /* 0x040fe60000001808 */
[----:B--2---:R0:W-:Y:S04]  /*99100*/  STL.64 [R1+0x46b8], R14 ;  /* 0x0046b80e01007387 */ /* 0x0041e80000100a00 */
[----:B0-----:R-:W2:Y:S04]  /*99110*/  LDL.64 R14, [R1+0x78] ;  /* 0x00007800010e7983 */ /* 0x001ea80000100a00 */
[----:B--2---:R0:W-:Y:S01]  /*99120*/  STL.64 [R1+0x46d0], R14 ;  /* 0x0046d00e01007387 */ /* 0x0041e20000100a00 */
[----:B------:R-:W2:Y:S02]  /*99130*/  LDL.LU R12, [R1+0x3d0] ;  /* 0x0003d000010c7983 */ /* 0x000ea40000300800 */
[----:B------:R-:W2:Y:S01]  /*99140*/  LDL.LU R13, [R1+0x3d4] ;  /* 0x0003d400010d7983 */ /* 0x000ea20000300800 */
[----:B0-----:R-:W2:Y:S01]  /*99150*/  LDL.LU R14, [R1+0x3d8] ;  /* 0x0003d800010e7983 */ /* 0x001ea20000300800 */
[----:B------:R-:W2:Y:S07]  /*99160*/  LDL.LU R15, [R1+0x3dc] ;  /* 0x0003dc00010f7983 */ /* 0x000eae0000300800 */
[----:B------:R-:W-:Y:S02]  /*99170*/  STL.64 [R1+0xa50], R8 ;  /* 0x000a500801007387 */ /* 0x000fe40000100a00 */
[----:B------:R0:W-:Y:S02]  /*99180*/  STL.64 [R1+0xa58], R10 ;  /* 0x000a580a01007387 */ /* 0x0001e40000100a00 */
[----:B0-----:R-:W3:Y:S01]  /*99190*/  LDL.LU.64 R10, [R1+0x46f0] ;  /* 0x0046f000010a7983 */ /* 0x001ee20000300a00 */
[----:B------:R-:W4:Y:S02]  /*991a0*/  LDL.LU.64 R8, [R1+0x46e8] ;  /* 0x0046e80001087983 */ /* 0x000f240000300a00 */
        /* <DEDUP_REMOVED lines=19> */
[----:B------:R-:W3:Y:S11]  /*992e0*/  LDL.LU.64 R20, [R1+0x46d8] ;  /* 0x0046d80001147983 */ /* 0x000ef60000300a00 */
[----:B------:R-:W-:Y:S02]  /*992f0*/  STL.64 [R1+0x980], R24 ;  /* 0x0009801801007387 */ /* 0x000fe40000100a00 */
[----:B------:R0:W-:Y:S02]  /*99300*/  STL.64 [R1+0x988], R26 ;  /* 0x0009881a01007387 */ /* 0x0001e40000100a00 */
[----:B0-----:R-:W2:Y:S01]  /*99310*/  LDL.64 R26, [R1+0x48] ;  /* 0x00004800011a7983 */ /* 0x001ea20000100a00 */
[----:B------:R-:W-:Y:S01]  /*99320*/  IMAD.MOV.U32 R25, RZ, RZ, R6 ;  /* 0x000000ffff197224 */ /* 0x000fe200078e0006 */
[----:B------:R-:W-:Y:S01]  /*99330*/  MOV R24, R7 ;  /* 0x0000000700187202 */ /* 0x000fe20000000f00 */
        /* <DEDUP_REMOVED lines=43> */
[----:B------:R-:W2:Y:S11]  /*995f0*/  LDL.LU.64 R18, [R1+0x4670] ;  /* 0x0046700001127983 */ /* 0x000eb60000300a00 */
[----:B------:R-:W-:Y:S11]  /*99600*/  @!UPT UIADD3 URZ, URZ, URZ, URZ ;  /* 0x0000003f3f3ff290 */ /* 0x000ff6000fffe03f */
        /* <DEDUP_REMOVED lines=8> */
[----:B------:R-:W-:Y:S02]  /*99690*/  STL.64 [R1+0x918], R14 ;  /* 0x0009180e01007387 */ /* 0x000fe40000100a00 */
[----:B0-----:R-:W-:Y:S01]  /*996a0*/  IMAD.MOV.U32 R13, RZ, RZ, R18 ;  /* 0x000000ffff0d7224 */ /* 0x001fe200078e0012 */
[----:B------:R-:W-:Y:S02]  /*996b0*/  MOV R12, R19 ;  /* 0x00000013000c7202 */ /* 0x000fe40000000f00 */
[----:B------:R-:W2:Y:S01]  /*996c0*/  LDL.LU.64 R18, [R1+0x4658] ;  /* 0x0046580001127983 */ /* 0x000ea20000300a00 */
[----:B------:R-:W2:Y:S02]  /*996d0*/  LDL.LU.64 R16, [R1+0x4650] ;  /* 0x0046500001107983 */ /* 0x000ea40000300a00 */
[----:B------:R-:W-:Y:S01]  /*996e0*/  IMAD.MOV.U32 R26, RZ, RZ, R7 ;  /* 0x000000ffff1a7224 */ /* 0x000fe200078e0007 */
[----:B------:R-:W-:Y:S01]  /*996f0*/  MOV R27, R6 ;  /* 0x00000006001b7202 */ /* 0x000fe20000000f00 */
[----:B--2---:R-:W-:Y:S01]  /*99700*/  HMMA.16816.F32 R20, R20, R10, R16 ;  /* 0x0000000a1414723c */ /* 0x004fe20000001810 */
[----:B------:R-:W2:Y:S01]  /*99710*/  LDL.LU.64 R18, [R1+0x4648] ;  /* 0x0046480001127983 */ /* 0x000ea20000300a00 */
[----:B------:R-:W2:Y:S02]  /*99720*/  LDL.LU.64 R16, [R1+0x4640] ;  /* 0x0046400001107983 */ /* 0x000ea40000300a00 */
[----:B------:R0:W-:Y:S02]  /*99730*/  STL.64 [R1+0x45b8], R10 ;  /* 0x0045b80a01007387 */ /* 0x0001e40000100a00 */
[----:B----4-:R-:W-:Y:S01]  /*99740*/  STL.64 [R1+0x45b0], R8 ;  /* 0x0045b00801007387 */ /* 0x010fe20000100a00 */
[----:B0-----:R-:W-:-:S02]  /*99750*/  MOV R10, R13 ;  /* 0x0000000d000a7202 */ /* 0x001fc40000000f00 */
[----:B------:R-:W-:Y:S11]  /*99760*/  MOV R11, R12 ;  /* 0x0000000c000b7202 */ /* 0x000ff60000000f00 */
[----:B------:R-:W-:Y:S03]  /*99770*/  @!UPT UIADD3 URZ, URZ, URZ, URZ ;  /* 0x0000003f3f3ff290 */ /* 0x000fe6000fffe03f */
[----:B------:R-:W-:Y:S01]  /*99780*/  STL.64 [R1+0x8a0], R20 ;  /* 0x0008a01401007387 */ /* 0x000fe20000100a00 */
[----:B------:R-:W-:Y:S02]  /*99790*/  STL.64 [R1+0x8a8], R22 ;  /* 0x0008a81601007387 */ /* 0x000fe40000100a00 */
[----:B------:R0:W-:Y:S02]  /*997a0*/  STL.64 [R1+0x4610], R26 ;  /* 0x0046101a01007387 */ /* 0x0001e40000100a00 */
[----:B------:R-:W-:Y:S01]  /*997b0*/  STL.64 [R1+0x45d0], R10 ;  /* 0x0045d00a01007387 */ /* 0x000fe20000100a00 */
[----:B------:R-:W3:Y:S01]  /*997c0*/  LDL.LU R12, [R1+0x190] ;  /* 0x00019000010c7983 */ /* 0x000ee20000300800 */
[----:B------:R-:W3:Y:S02]  /*997d0*/  LDL.LU R13, [R1+0x194] ;  /* 0x00019400010d7983 */ /* 0x000ee40000300800 */
[----:B------:R-:W4:Y:S02]  /*997e0*/  LDL.LU R14, [R1+0x198] ;  /* 0x00019800010e7983 */ /* 0x000f240000300800 */
[----:B------:R-:W4:Y:S01]  /*997f0*/  LDL.LU R15, [R1+0x19c] ;  /* 0x00019c00010f7983 */ /* 0x000f220000300800 */
[----:B0-----:R-:W-:-:S02]  /*99800*/  MOV R26, R5 ;  /* 0x00000005001a7202 */ /* 0x001fc40000000f00 */
[----:B------:R-:W-:-:S05]  /*99810*/  MOV R27, R4 ;  /* 0x00000004001b7202 */ /* 0x000fca0000000f00 */
[----:B------:R-:W-:Y:S01]  /*99820*/  STL.64 [R1+0x4628], R26 ;  /* 0x0046281a01007387 */ /* 0x000fe20000100a00 */
        /* <DEDUP_REMOVED lines=36> */
[----:B------:R-:W2:Y:S01]  /*99a70*/  LDL.64 R10, [R1+0x18] ;  /* 0x00001800010a7983 */ /* 0x000ea20000100a00 */
[----:B----4-:R-:W-:Y:S02]  /*99a80*/  STL.64 [R1+0x45c8], R14 ;  /* 0x0045c80e01007387 */ /* 0x010fe40000100a00 */
[----:B---3--:R0:W-:Y:S02]  /*99a90*/  STL.64 [R1+0x45c0], R12 ;  /* 0x0045c00c01007387 */ /* 0x0081e40000100a00 */
        /* <DEDUP_REMOVED lines=33> */
[----:B------:R-:W4:Y:S01]  /*99cb0*/  LDL.LU R24, [R1+0x160] ;  /* 0x0001600001187983 */ /* 0x000f220000300800 */
[----:B------:R-:W4:Y:S04]  /*99cc0*/  LDL.LU R25, [R1+0x164] ;  /* 0x0001640001197983 */ /* 0x000f280000300800 */
[----:B0-----:R-:W2:Y:S01]  /*99cd0*/  LDL.LU R26, [R1+0x168] ;  /* 0x00016800011a7983 */ /* 0x001ea20000300800 */
[----:B------:R-:W2:Y:S01]  /*99ce0*/  LDL.LU R27, [R1+0x16c] ;  /* 0x00016c00011b7983 */ /* 0x000ea20000300800 */
[----:B------:R-:W-:-:S02]  /*99cf0*/  MOV R22, R2 ;  /* 0x0000000200167202 */ /* 0x000fc40000000f00 */
[----:B------:R-:W-:Y:S01]  /*99d00*/  MOV R23, R0 ;  /* 0x0000000000177202 */ /* 0x000fe20000000f00 */
[----:B--2---:R-:W-:Y:S01]  /*99d10*/  STL.64 [R1+0x4580], R26 ;  /* 0x0045801a01007387 */ /* 0x004fe20000100a00 */
[----:B----4-:R0:W-:Y:S03]  /*99d20*/  STL.64 [R1+0x4578], R24 ;  /* 0x0045781801007387 */ /* 0x0101e60000100a00 */
[----:B0-----:R-:W2:Y:S01]  /*99d30*/  LDL.LU R24, [R1+0x170] ;  /* 0x0001700001187983 */ /* 0x001ea20000300800 */
[----:B------:R-:W2:Y:S02]  /*99d40*/  LDL.LU R25, [R1+0x174] ;  /* 0x0001740001197983 */ /* 0x000ea40000300800 */
[----:B------:R-:W4:Y:S02]  /*99d50*/  LDL.LU R26, [R1+0x178] ;  /* 0x00017800011a7983 */ /* 0x000f240000300800 */
[----:B------:R-:W4:Y:S01]  /*99d60*/  LDL.LU R27, [R1+0x17c] ;  /* 0x00017c00011b7983 */ /* 0x000f220000300800 */
[C---:B------:R-:W-:Y:S01]  /*99d70*/  HMMA.16816.F32 R4, R16.reuse, R22, R4 ;  /* 0x000000161004723c */ /* 0x040fe20000001804 */
[----:B----4-:R0:W-:Y:S01]  /*99d80*/  STL.64 [R1+0x4590], R26 ;  /* 0x0045901a01007387 */ /* 0x0101e20000100a00 */
[----:B--2---:R-:W-:Y:S03]  /*99d90*/  STL.64 [R1+0x4588], R24 ;  /* 0x0045881801007387 */ /* 0x004fe60000100a00 */
[----:B0-----:R-:W2:Y:S11]  /*99da0*/  LDL.64 R26, [R1+0x88] ;  /* 0x00008800011a7983 */ /* 0x001eb60000100a00 */
[----:B------:R-:W-:Y:S07]  /*99db0*/  @!UPT UIADD3 URZ, URZ, URZ, URZ ;  /* 0x0000003f3f3ff290 */ /* 0x000fee000fffe03f */
[----:B------:R-:W-:Y:S02]  /*99dc0*/  STL.64 [R1+0x840], R4 ;  /* 0x0008400401007387 */ /* 0x000fe40000100a00 */
[----:B------:R0:W-:Y:S02]  /*99dd0*/  STL.64 [R1+0x848], R6 ;  /* 0x0008480601007387 */ /* 0x0001e40000100a00 */
[----:B0-----:R-:W4:Y:S01]  /*99de0*/  LDL.LU.64 R6, [R1+0x45e0] ;  /* 0x0045e00001067983 */ /* 0x001f220000300a00 */
[----:B------:R-:W4:Y:S02]  /*99df0*/  LDL.LU.64 R4, [R1+0x45d8] ;  /* 0x0045d80001047983 */ /* 0x000f240000300a00 */
[----:B------:R0:W-:Y:S02]  /*99e00*/  STL.64 [R1+0x4598], R22 ;  /* 0x0045981601007387 */ /* 0x0001e40000100a00 */
[----:B------:R-:W2:Y:S01]  /*99e10*/  LDL.LU R20, [R1+0x180] ;  /* 0x0001800001147983 */ /* 0x000ea20000300800 */
[----:B------:R-:W2:Y:S04]  /*99e20*/  LDL.LU R21, [R1+0x184] ;  /* 0x0001840001157983 */ /* 0x000ea80000300800 */
[----:B0-----:R-:W2:Y:S01]  /*99e30*/  LDL.LU R22, [R1+0x188] ;  /* 0x0001880001167983 */ /* 0x001ea20000300800 */
[----:B------:R-:W2:Y:S01]  /*99e40*/  LDL.LU R23, [R1+0x18c] ;  /* 0x00018c0001177983 */ /* 0x000ea20000300800 */
[C---:B----4-:R-:W-:Y:S11]  /*99e50*/  HMMA.16816.F32 R4, R16.reuse, R10, R4 ;  /* 0x0000000a1004723c */ /* 0x050ff60000001804 */
[----:B------:R-:W-:Y:S11]  /*99e60*/  @!UPT UIADD3 URZ, URZ, URZ, URZ ;  /* 0x0000003f3f3ff290 */ /* 0x000ff6000fffe03f */
[----:B------:R-:W-:Y:S01]  /*99e70*/  @!UPT UIADD3 URZ, URZ, URZ, URZ ;  /* 0x0000003f3f3ff290 */ /* 0x000fe2000fffe03f */
[----:B------:R0:W-:Y:S01]  /*99e80*/  STL.64 [R1+0x820], R4 ;  /* 0x0008200401007387 */ /* 0x0001e20000100a00 */
[----:B------:R-:W-:Y:S02]  /*99e90*/  STL.64 [R1+0x828], R6 ;  /* 0x0008280601007387 */ /* 0x000fe40000100a00 */
[----:B0-----:R-:W-:Y:S01]  /*99ea0*/  IMAD.MOV.U32 R5, RZ, RZ, R10 ;  /* 0x000000ffff057224 */ /* 0x001fe200078e000a */
[----:B------:R-:W-:Y:S02]  /*99eb0*/  MOV R4, R11 ;  /* 0x0000000b00047202 */ /* 0x000fe40000000f00 */
[----:B------:R-:W3:Y:S02]  /*99ec0*/  LDL.LU.64 R10, [R1+0x45d0] ;  /* 0x0045d000010a7983 */ /* 0x000ee40000300a00 */
[C---:B---3--:R-:W-:Y:S02]  /*99ed0*/  HMMA.16816.F32 R8, R16.reuse, R10, R12 ;  /* 0x0000000a1008723c */ /* 0x048fe4000000180c */
[----:B------:R-:W3:Y:S01]  /*99ee0*/  LDL.LU.64 R14, [R1+0x45c8] ;  /* 0x0045c800010e7983 */ /* 0x000ee20000300a00 */
[----:B------:R-:W3:Y:S11]  /*99ef0*/  LDL.LU.64 R12, [R1+0x45c0] ;  /* 0x0045c000010c7983 */ /* 0x000ef60000300a00 */
[----:B------:R-:W-:Y:S09]  /*99f00*/  @!UPT UIADD3 URZ, URZ, URZ, URZ ;  /* 0x0000003f3f3ff290 */ /* 0x000ff2000fffe03f */
[----:B------:R-:W-:Y:S01]  /*99f10*/  STL.64 [R1+0x800], R8 ;  /* 0x0008000801007387 */ /* 0x000fe20000100a00 */
[----:B------:R0:W-:Y:S03]  /*99f20*/  STL.64 [R1+0x808], R10 ;  /* 0x0008080a01007387 */ /* 0x0001e60000100a00 */
[----:B0-----:R-:W3:Y:S01]  /*99f30*/  LDL.LU.64 R10, [R1+0x45b8] ;  /* 0x0045b800010a7983 */ /* 0x001ee20000300a00 */
[----:B------:R-:W4:Y:S01]  /*99f40*/  LDL.LU.64 R8, [R1+0x45b0] ;  /* 0x0045b00001087983 */ /* 0x000f220000300a00 */
[----:B---3--:R-:W-:Y:S02]  /*99f50*/  HMMA.16816.F32 R16, R16, R10, R12 ;  /* 0x0000000a1010723c */ /* 0x008fe4000000180c */
[----:B------:R-:W3:Y:S01]  /*99f60*/  LDL.LU.64 R14, [R1+0x45a8] ;  /* 0x0045a800010e7983 */ /* 0x000ee20000300a00 */
[----:B------:R-:W3:Y:S02]  /*99f70*/  LDL.LU.64 R12, [R1+0x45a0] ;  /* 0x0045a000010c7983 */ /* 0x000ee40000300a00 */
[----:B------:R-:W-:Y:S02]  /*99f80*/  STL.64 [R1+0x4540], R10 ;  /* 0x0045400a01007387 */ /* 0x000fe40000100a00 */
[----:B----4-:R0:W-:Y:S01]  /*99f90*/  STL.64 [R1+0x4538], R8 ;  /* 0x0045380801007387 */ /* 0x0101e20000100a00 */
[----:B--2---:R-:W-:-:S02]  /*99fa0*/  MOV R7, R26 ;  /* 0x0000001a00077202 */ /* 0x004fc40000000f00 */
[----:B------:R-:W-:Y:S11]  /*99fb0*/  MOV R6, R27 ;  /* 0x0000001b00067202 */ /* 0x000ff60000000f00 */
[----:B------:R-:W-:Y:S02]  /*99fc0*/  @!UPT UIADD3 URZ, URZ, URZ, URZ ;  /* 0x0000003f3f3ff290 */ /* 0x000fe4000fffe03f */
[----:B------:R-:W-:Y:S01]  /*99fd0*/  STL.64 [R1+0x7a0], R16 ;  /* 0x0007a01001007387 */ /* 0x000fe20000100a00 */
[----:B------:R1:W-:Y:S02]  /*99fe0*/  STL.64 [R1+0x7a8], R18 ;  /* 0x0007a81201007387 */ /* 0x0003e40000100a00 */
[----:B0-----:R-:W2:Y:S02]  /*99ff0*/  LDL.LU R8, [R1+0x150] ;  /* 0x0001500001087983 */ /* 0x001ea40000300800 */
[----:B------:R-:W2:Y:S01]  /*9a000*/  LDL.LU R9, [R1+0x154] ;  /* 0x0001540001097983 */ /* 0x000ea20000300800 */
[----:B------:R-:W2:Y:S01]  /*9a010*/  LDL.LU R10, [R1+0x158] ;  /* 0x00015800010a7983 */ /* 0x000ea20000300800 */
[----:B------:R-:W2:Y:S03]  /*9a020*/  LDL.LU R11, [R1+0x15c] ;  /* 0x00015c00010b7983 */ /* 0x000ea60000300800 */
[----:B-1----:R-:W4:Y:S01]  /*9a030*/  LDL.64 R18, [R1+0x78] ;  /* 0x0000780001127983 */ /* 0x002f220000100a00 */
[C---:B---3--:R-:W-:Y:S11]  /*9a040*/  HMMA.16816.F32 R20, R12.reuse, R26, R20 ;  /* 0x0000001a0c14723c */ /* 0x048ff60000001814 */
[----:B------:R-:W-:Y:S11]  /*9a050*/  @!UPT UIADD3 URZ, URZ, URZ, URZ ;  /* 0x0000003f3f3ff290 */ /* 0x000ff6000fffe03f */
[----:B------:R-:W-:Y:S01]  /*9a060*/  @!UPT UIADD3 URZ, URZ, URZ, URZ ;  /* 0x0000003f3f3ff290 */ /* 0x000fe2000fffe03f */
[----:B------:R-:W-:Y:S01]  /*9a070*/  STL.64 [R1+0x760], R20 ;  /* 0x0007601401007387 */ /* 0x000fe20000100a00 */
[----:B------:R0:W-:Y:S03]  /*9a080*/  STL.64 [R1+0x768], R22 ;  /* 0x0007681601007387 */ /* 0x0001e60000100a00 */
[----:B0-----:R-:W3:Y:S01]  /*9a090*/  LDL.LU.64 R22, [R1+0x4598] ;  /* 0x0045980001167983 */ /* 0x001ee20000300a00 */
[----:B------:R-:W4:Y:S02]  /*9a0a0*/  LDL.LU.64 R26, [R1+0x4590] ;  /* 0x00459000011a7983 */ /* 0x000f240000300a00 */
        /* <DEDUP_REMOVED lines=8> */
[----:B------:R0:W-:Y:S02]  /*9a130*/  STL.64 [R1+0x4510], R18 ;  /* 0x0045101201007387 */ /* 0x0001e40000100a00 */
[----:B0-----:R-:W4:Y:S02]  /*9a140*/  LDL.64 R18, [R1+0x58] ;  /* 0x0000580001127983 */ /* 0x001f240000100a00 */
[----:B----4-:R-:W-:Y:S11]  /*9a150*/  HMMA.16816.F32 R24, R12, R18, R24 ;  /* 0x000000120c18723c */ /* 0x010ff60000001818 */
[----:B------:R-:W-:Y:S11]  /*9a160*/  @!UPT UIADD3 URZ, URZ, URZ, URZ ;  /* 0x0000003f3f3ff290 */ /* 0x000ff6000fffe03f */
[----:B------:R-:W-:Y:S01]  /*9a170*/  @!UPT UIADD3 URZ, URZ, URZ, URZ ;  /* 0x0000003f3f3ff290 */ /* 0x000fe2000fffe03f */
[----:B------:R-:W-:Y:S01]  /*9a180*/  STL.64 [R1+0x710], R24 ;  /* 0x0007101801007387 */ /* 0x000fe20000100a00 */
[----:B------:R0:W-:Y:S03]  /*9a190*/  STL.64 [R1+0x718], R26 ;  /* 0x0007181a01007387 */ /* 0x0001e60000100a00 */
[----:B0-----:R-:W2:Y:S01]  /*9a1a0*/  LDL.LU.64 R26, [R1+0x4570] ;  /* 0x00457000011a7983 */ /* 0x001ea20000300a00 */
[----:B------:R-:W-:Y:S01]  /*9a1b0*/  IMAD.MOV.U32 R2, RZ, RZ, R18 ;  /* 0x000000ffff027224 */ /* 0x000fe200078e0012 */
[----:B------:R-:W-:Y:S02]  /*9a1c0*/  MOV R0, R19 ;  /* 0x0000001300007202 */ /* 0x000fe40000000f00 */
[----:B------:R-:W-:Y:S01]  /*9a1d0*/  MOV R18, R7 ;  /* 0x0000000700127202 */ /* 0x000fe20000000f00 */
[----:B------:R-:W-:-:S05]  /*9a1e0*/  MOV R19, R6 ;  /* 0x0000000600137202 */ /* 0x000fca0000000f00 */
[----:B------:R0:W-:Y:S01]  /*9a1f0*/  STL.64 [R1+0x4548], R18 ;  /* 0x0045481201007387 */ /* 0x0001e20000100a00 */
[----:B------:R-:W4:Y:S01]  /*9a200*/  LDL.LU R16, [R1+0x120] ;  /* 0x0001200001107983 */ /* 0x000f220000300800 */
[----:B--2---:R-:W-:Y:S11]  /*9a210*/  HMMA.16816.F32 R8, R12, R26, R8 ;  /* 0x0000001a0c08723c */ /* 0x004ff60000001808 */
[----:B------:R-:W-:Y:S11]  /*9a220*/  @!UPT UIADD3 URZ, URZ, URZ, URZ ;  /* 0x0000003f3f3ff290 */ /* 0x000ff6000fffe03f */
[----:B------:R-:W-:Y:S01]  /*9a230*/  @!UPT UIADD3 URZ, URZ, URZ, URZ ;  /* 0x0000003f3f3ff290 */ /* 0x000fe2000fffe03f */
[----:B------:R-:W-:Y:S01]  /*9a240*/  STL.64 [R1+0x550], R8 ;  /* 0x0005500801007387 */ /* 0x000fe20000100a00 */
[----:B------:R-:W-:Y:S02]  /*9a250*/  STL.64 [R1+0x558], R10 ;  /* 0x0005580a01007387 */ /* 0x000fe40000100a00 */
[----:B------:R-:W4:Y:S02]  /*9a260*/  LDL.LU R17, [R1+0x124] ;  /* 0x0001240001117983 */ /* 0x000f240000300800 */
[----:B0-----:R-:W2:Y:S01]  /*9a270*/  LDL.LU R18, [R1+0x128] ;  /* 0x0001280001127983 */ /* 0x001ea20000300800 */
[----:B------:R-:W2:Y:S04]  /*9a280*/  LDL.LU R19, [R1+0x12c] ;  /* 0x00012c0001137983 */ /* 0x000ea80000300800 */
[----:B--2---:R0:W-:Y:S01]  /*9a290*/  STL.64 [R1+0x4558], R18 ;  /* 0x0045581201007387 */ /* 0x0041e20000100a00 */
[----:B----4-:R1:W-:Y:S02]  /*9a2a0*/  STL.64 [R1+0x4550], R16 ;  /* 0x0045501001007387 */ /* 0x0103e40000100a00 */
[----:B0-----:R-:W-:Y:S01]  /*9a2b0*/  IMAD.MOV.U32 R18, RZ, RZ, R5 ;  /* 0x000000ffff127224 */ /* 0x001fe200078e0005 */
[----:B------:R-:W-:-:S05]  /*9a2c0*/  MOV R19, R4 ;  /* 0x0000000400137202 */ /* 0x000fca0000000f00 */
[----:B------:R0:W-:Y:S01]  /*9a2d0*/  STL.64 [R1+0x4568], R18 ;  /* 0x0045681201007387 */ /* 0x0001e20000100a00 */
[----:B-1----:R-:W3:Y:S02]  /*9a2e0*/  LDL.LU R16, [R1+0x140] ;  /* 0x0001400001107983 */ /* 0x002ee40000300800 */
[----:B------:R-:W3:Y:S01]  /*9a2f0*/  LDL.LU R17, [R1+0x144] ;  /* 0x0001440001117983 */ /* 0x000ee20000300800 */
[----:B0-----:R-:W3:Y:S01]  /*9a300*/  LDL.LU R18, [R1+0x148] ;  /* 0x0001480001127983 */ /* 0x001ee20000300800 */
[----:B------:R-:W3:Y:S02]  /*9a310*/  LDL.LU R19, [R1+0x14c] ;  /* 0x00014c0001137983 */ /* 0x000ee40000300800 */
[----:B------:R-:W2:Y:S02]  /*9a320*/  LDL.64 R10, [R1+0x8] ;  /* 0x00000800010a7983 */ /* 0x000ea40000100a00 */
[----:B--2---:R0:W-:Y:S01]  /*9a330*/  STL.64 [R1+0x4560], R10 ;  /* 0x0045600a01007387 */ /* 0x0041e20000100a00 */
[----:B------:R-:W2:Y:S02]  /*9a340*/  LDL.LU R8, [R1+0x130] ;  /* 0x0001300001087983 */ /* 0x000ea40000300800 */
[----:B------:R-:W2:Y:S01]  /*9a350*/  LDL.LU R9, [R1+0x134] ;  /* 0x0001340001097983 */ /* 0x000ea20000300800 */
[----:B0-----:R-:W2:Y:S01]  /*9a360*/  LDL.LU R10, [R1+0x138] ;  /* 0x00013800010a7983 */ /* 0x001ea20000300800 */
[----:B------:R-:W2:Y:S02]  /*9a370*/  LDL.LU R11, [R1+0x13c] ;  /* 0x00013c00010b7983 */ /* 0x000ea40000300800 */
[----:B------:R-:W4:Y:S02]  /*9a380*/  LDL.LU R4, [R1+0xb0] ;  /* 0x0000b00001047983 */ /* 0x000f240000300800 */
[----:B------:R-:W4:Y:S01]  /*9a390*/  LDL.LU R5, [R1+0xb4] ;  /* 0x0000b40001057983 */ /* 0x000f220000300800 */
[----:B------:R-:W4:Y:S01]  /*9a3a0*/  LDL.LU R6, [R1+0xb8] ;  /* 0x0000b80001067983 */ /* 0x000f220000300800 */
[----:B------:R-:W4:Y:S02]  /*9a3b0*/  LDL.LU R7, [R1+0xbc] ;  /* 0x0000bc0001077983 */ /* 0x000f240000300800 */
[----:B------:R0:W-:Y:S02]  /*9a3c0*/  STL.64 [R1+0x44f0], R26 ;  /* 0x0044f01a01007387 */ /* 0x0001e40000100a00 */
[----:B0-----:R-:W-:-:S02]  /*9a3d0*/  MOV R26, R2 ;  /* 0x00000002001a7202 */ /* 0x001fc40000000f00 */
[----:B------:R-:W-:-:S05]  /*9a3e0*/  MOV R27, R0 ;  /* 0x00000000001b7202 */ /* 0x000fca0000000f00 */
[----:B------:R0:W-:Y:S01]  /*9a3f0*/  STL.64 [R1+0x4508], R26 ;  /* 0x0045081a01007387 */ /* 0x0001e20000100a00 */
[----:B------:R-:W2:Y:S02]  /*9a400*/  LDL.LU R24, [R1+0x90] ;  /* 0x0000900001187983 */ /* 0x000ea40000300800 */
[----:B------:R-:W2:Y:S01]  /*9a410*/  LDL.LU R25, [R1+0x94] ;  /* 0x0000940001197983 */ /* 0x000ea20000300800 */
[----:B0-----:R-:W2:Y:S01]  /*9a420*/  LDL.LU R26, [R1+0x98] ;  /* 0x00009800011a7983 */ /* 0x001ea20000300800 */
[----:B------:R-:W2:Y:S01]  /*9a430*/  LDL.LU R27, [R1+0x9c] ;  /* 0x00009c00011b7983 */ /* 0x000ea20000300800 */
[C---:B---3--:R-:W-:Y:S02]  /*9a440*/  HMMA.16816.F32 R16, R12.reuse, R22, R16 ;  /* 0x000000160c10723c */ /* 0x048fe40000001810 */
[----:B--2---:R-:W-:Y:S01]  /*9a450*/  STL.64 [R1+0x4520], R26 ;  /* 0x0045201a01007387 */ /* 0x004fe20000100a00 */
[----:B------:R0:W-:Y:S03]  /*9a460*/  STL.64 [R1+0x4518], R24 ;  /* 0x0045181801007387 */ /* 0x0001e60000100a00 */
        /* <DEDUP_REMOVED lines=8> */
[----:B------:R0:W-:Y:S02]  /*9a4f0*/  STL.64 [R1+0x44e8], R22 ;  /* 0x0044e81601007387 */ /* 0x0001e40000100a00 */
        /* <DEDUP_REMOVED lines=10> */
[----:B------:R-:W2:Y:S01]  /*9a5a0*/  LDL.LU R23, [R1+0x6c] ;  /* 0x00006c0001177983 */ /* 0x000ea20000300800 */
[----:B------:R-:W3:Y:S11]  /*9a5b0*/  LDL.LU.64 R10, [R1+0x4560] ;  /* 0x00456000010a7983 */ /* 0x000ef60000300a00 */
[----:B------:R-:W-:Y:S02]  /*9a5c0*/  STL.64 [R1+0x4f0], R16 ;  /* 0x0004f01001007387 */ /* 0x000fe40000100a00 */
[----:B------:R0:W-:Y:S02]  /*9a5d0*/  STL.64 [R1+0x4f8], R18 ;  /* 0x0004f81201007387 */ /* 0x0001e40000100a00 */
[----:B0-----:R-:W3:Y:S01]  /*9a5e0*/  LDL.LU.64 R18, [R1+0x4558] ;  /* 0x0045580001127983 */ /* 0x001ee20000300a00 */
[----:B------:R-:W3:Y:S02]  /*9a5f0*/  LDL.LU.64 R16, [R1+0x4550] ;  /* 0x0045500001107983 */ /* 0x000ee40000300a00 */
[C---:B---3--:R-:W-:Y:S01]  /*9a600*/  HMMA.16816.F32 R16, R12.reuse, R10, R16 ;  /* 0x0000000a0c10723c */ /* 0x048fe20000001810 */
[----:B------:R-:W-:Y:S01]  /*9a610*/  IMAD.MOV.U32 R2, RZ, RZ, R10 ;  /* 0x000000ffff027224 */ /* 0x000fe200078e000a */
[----:B------:R-:W-:Y:S11]  /*9a620*/  MOV R28, R11 ;  /* 0x0000000b001c7202 */ /* 0x000ff60000000f00 */
[----:B------:R-:W-:Y:S10]  /*9a630*/  @!UPT UIADD3 URZ, URZ, URZ, URZ ;  /* 0x0000003f3f3ff290 */ /* 0x000ff4000fffe03f */
[----:B------:R-:W-:Y:S01]  /*9a640*/  STL.64 [R1+0xa40], R16 ;  /* 0x000a401001007387 */ /* 0x000fe20000100a00 */
[----:B------:R0:W-:Y:S03]  /*9a650*/  STL.64 [R1+0xa48], R18 ;  /* 0x000a481201007387 */ /* 0x0001e60000100a00 */
[----:B0-----:R-:W3:Y:S01]  /*9a660*/  LDL.LU.64 R18, [R1+0x4548] ;  /* 0x0045480001127983 */ /* 0x001ee20000300a00 */
[----:B------:R-:W4:Y:S02]  /*9a670*/  LDL.LU.64 R10, [R1+0x4540] ;  /* 0x00454000010a7983 */ /* 0x000f240000300a00 */
[----:B------:R-:W2:Y:S01]  /*9a680*/  LDL.LU.64 R8, [R1+0x4538] ;  /* 0x0045380001087983 */ /* 0x000ea20000300a00 */
        /* <DEDUP_REMOVED lines=10> */
[C---:B---3--:R-:W-:Y:S01]  /*9a730*/  HMMA.16816.F32 R16, R4.reuse, R18, R24 ;  /* 0x000000120410723c */ /* 0x048fe20000001818 */
[----:B------:R-:W3:Y:S01]  /*9a740*/  LDL.LU.64 R26, [R1+0x4520] ;  /* 0x00452000011a7983 */ /* 0x000ee20000300a00 */
[----:B------:R-:W3:Y:S11]  /*9a750*/  LDL.LU.64 R24, [R1+0x4518] ;  /* 0x0045180001187983 */ /* 0x000ef60000300a00 */
[----:B------:R-:W-:Y:S10]  /*9a760*/  @!UPT UIADD3 URZ, URZ, URZ, URZ ;  /* 0x0000003f3f3ff290 */ /* 0x000ff4000fffe03f */
[----:B------:R-:W-:Y:S01]  /*9a770*/  STL.64 [R1+0xbd0], R16 ;  /* 0x000bd01001007387 */ /* 0x000fe20000100a00 */
[----:B------:R0:W-:Y:S03]  /*9a780*/  STL.64 [R1+0xbd8], R18 ;  /* 0x000bd81201007387 */ /* 0x0001e60000100a00 */
[----:B0-----:R-:W3:Y:S02]  /*9a790*/  LDL.LU.64 R18, [R1+0x4510] ;  /* 0x0045100001127983 */ /* 0x001ee40000300a00 */
[C---:B---3--:R-:W-:Y:S11]  /*9a7a0*/  HMMA.16816.F32 R24, R4.reuse, R18, R24 ;  /* 0x000000120418723c */ /* 0x048ff60000001818 */
[----:B------:R-:W-:Y:S11]  /*9a7b0*/  @!UPT UIADD3 URZ, URZ, URZ, URZ ;  /* 0x0000003f3f3ff290 */ /* 0x000ff6000fffe03f */
[----:B------:R-:W-:Y:S01]  /*9a7c0*/  @!UPT UIADD3 URZ, URZ, URZ, URZ ;  /* 0x0000003f3f3ff290 */ /* 0x000fe2000fffe03f */
        /* <DEDUP_REMOVED lines=16> */
[----:B------:R-:W-:Y:S01]  /*9a8d0*/  MOV R0, R18 ;  /* 0x0000001200007202 */ /* 0x000fe20000000f00 */
[----:B------:R-:W-:Y:S01]  /*9a8e0*/  IMAD.MOV.U32 R18, RZ, RZ, R26 ;  /* 0x000000ffff127224 */ /* 0x000fe200078e001a */
[----:B------:R-:W-:Y:S02]  /*9a8f0*/  MOV R17, R27 ;  /* 0x0000001b00117202 */ /* 0x000fe40000000f00 */
[----:B------:R-:W0:Y:S04]  /*9a900*/  LDSM.16.M88.4 R24, [R3+0x6a000] ;  /* 0x06a000000318783b */ /* 0x000e280000000200 */
[----:B0-----:R0:W-:Y:S01]  /*9a910*/  STL.64 [R1+0x44d0], R26 ;  /* 0x0044d01a01007387 */ /* 0x0011e20000100a00 */
[----:B------:R-:W-:Y:S03]  /*9a920*/  STL.64 [R1+0x44c8], R24 ;  /* 0x0044c81801007387 */ /* 0x000fe60000100a00 */
[----:B0-----:R-:W2:Y:S01]  /*9a930*/  LDL.64 R26, [R1+0x18] ;  /* 0x00001800011a7983 */ /* 0x001ea20000100a00 */
[C---:B----4-:R-:W-:Y:S03]  /*9a940*/  HMMA.16816.F32 R12, R4.reuse, R22, R12 ;  /* 0x00000016040c723c */ /* 0x050fe6000000180c */
[----:B------:R-:W0:Y:S04]  /*9a950*/  LDSM.16.M88.4 R20, [R3+0x6b000] ;  /* 0x06b000000314783b */ /* 0x000e280000000200 */
[----:B0-----:R-:W-:Y:S11]  /*9a960*/  STL.64 [R1+0x4450], R22 ;  /* 0x0044501601007387 */ /* 0x001ff60000100a00 */
[----:B------:R-:W-:Y:S05]  /*9a970*/  @!UPT UIADD3 URZ, URZ, URZ, URZ ;  /* 0x0000003f3f3ff290 */ /* 0x000fea000fffe03f */
[----:B------:R-:W-:Y:S02]  /*9a980*/  STL.64 [R1+0xb90], R12 ;  /* 0x000b900c01007387 */ /* 0x000fe40000100a00 */
[----:B------:R-:W-:Y:S02]  /*9a990*/  STL.64 [R1+0xb98], R14 ;  /* 0x000b980e01007387 */ /* 0x000fe40000100a00 */
[----:B------:R0:W-:Y:S02]  /*9a9a0*/  STL.64 [R1+0x4448], R20 ;  /* 0x0044481401007387 */ /* 0x0001e40000100a00 */
        /* <DEDUP_REMOVED lines=8> */
[----:B----4-:R0:W-:Y:S01]  /*9aa30*/  STL.64 [R1+0x4460], R22 ;  /* 0x0044601601007387 */ /* 0x0101e20000100a00 */
[----:B---3--:R1:W-:Y:S03]  /*9aa40*/  STL.64 [R1+0x4458], R20 ;  /* 0x0044581401007387 */ /* 0x0083e60000100a00 */
[----:B0-----:R-:W3:Y:S04]  /*9aa50*/  LDL.64 R22, [R1+0x28] ;  /* 0x0000280001167983 */ /* 0x001ee80000100a00 */
[----:B---3--:R0:W-:Y:S01]  /*9aa60*/  STL.64 [R1+0x4470], R22 ;  /* 0x0044701601007387 */ /* 0x0081e20000100a00 */
[----:B-1----:R-:W2:Y:S02]  /*9aa70*/  LDL.LU R20, [R1+0x230] ;  /* 0x0002300001147983 */ /* 0x002ea40000300800 */
[----:B------:R-:W2:Y:S01]  /*9aa80*/  LDL.LU R21, [R1+0x234] ;  /* 0x0002340001157983 */ /* 0x000ea20000300800 */
[----:B0-----:R-:W2:Y:S01]  /*9aa90*/  LDL.LU R22, [R1+0x238] ;  /* 0x0002380001167983 */ /* 0x001ea20000300800 */
[----:B------:R-:W2:Y:S02]  /*9aaa0*/  LDL.LU R23, [R1+0x23c] ;  /* 0x00023c0001177983 */ /* 0x000ea40000300800 */
[----:B--2---:R-:W-:Y:S11]  /*9aab0*/  HMMA.16816.F32 R20, R4, R26, R20 ;  /* 0x0000001a0414723c */ /* 0x004ff60000001814 */
[----:B------:R-:W-:Y:S11]  /*9aac0*/  @!UPT UIADD3 URZ, URZ, URZ, URZ ;  /* 0x0000003f3f3ff290 */ /* 0x000ff6000fffe03f */
[----:B------:R-:W-:Y:S01]  /*9aad0*/  @!UPT UIADD3 URZ, URZ, URZ, URZ ;  /* 0x0000003f3f3ff290 */ /* 0x000fe2000fffe03f */
[----:B------:R-:W-:Y:S01]  /*9aae0*/  STL.64 [R1+0x4e0], R20 ;  /* 0x0004e01401007387 */ /* 0x000fe20000100a00 */
[----:B------:R0:W-:Y:S02]  /*9aaf0*/  STL.64 [R1+0x4e8], R22 ;  /* 0x0004e81601007387 */ /* 0x0001e40000100a00 */
[----:B0-----:R-:W-:Y:S01]  /*9ab00*/  IMAD.MOV.U32 R22, RZ, RZ, R18 ;  /* 0x000000ffff167224 */ /* 0x001fe200078e0012 */
[----:B------:R-:W-:-:S05]  /*9ab10*/  MOV R23, R17 ;  /* 0x0000001100177202 */ /* 0x000fca0000000f00 */
[----:B------:R0:W-:Y:S01]  /*9ab20*/  STL.64 [R1+0x4488], R22 ;  /* 0x0044881601007387 */ /* 0x0001e20000100a00 */
[----:B------:R-:W2:Y:S02]  /*9ab30*/  LDL.LU R20, [R1+0x560] ;  /* 0x0005600001147983 */ /* 0x000ea40000300800 */
[----:B------:R-:W2:Y:S01]  /*9ab40*/  LDL.LU R21, [R1+0x564] ;  /* 0x0005640001157983 */ /* 0x000ea20000300800 */
[----:B0-----:R-:W3:Y:S01]  /*9ab50*/  LDL.LU R22, [R1+0x568] ;  /* 0x0005680001167983 */ /* 0x001ee20000300800 */
[----:B------:R-:W3:Y:S01]  /*9ab60*/  LDL.LU R23, [R1+0x56c] ;  /* 0x00056c0001177983 */ /* 0x000ee20000300800 */
[----:B------:R-:W-:Y:S02]  /*9ab70*/  MOV R16, R19 ;  /* 0x0000001300107202 */ /* 0x000fe40000000f00 */
[----:B------:R-:W0:Y:S02]  /*9ab80*/  S2R R19, SR_TID.X ;  /* 0x0000000000137919 */ /* 0x000e240000002100 */
[----:B0-----:R-:W-:-:S02]  /*9ab90*/  LOP3.LUT R17, R19, 0x7, RZ, 0xc0, !PT ;  /* 0x0000000713117812 */ /* 0x001fc400078ec0ff */
[----:B------:R-:W-:Y:S02]  /*9aba0*/  SHF.L.U32 R18, R19, 0x8, RZ ;  /* 0x0000000813127819 */ /* 0x000fe400000006ff */
[----:B------:R-:W-:Y:S02]  /*9abb0*/  MOV R29, R26 ;  /* 0x0000001a001d7202 */ /* 0x000fe40000000f00 */
[----:B------:R-:W-:Y:S01]  /*9abc0*/  MOV R3, R27 ;  /* 0x0000001b00037202 */ /* 0x000fe20000000f00 */
[----:B---3--:R-:W-:Y:S01]  /*9abd0*/  STL.64 [R1+0x4498], R22 ;  /* 0x0044981601007387 */ /* 0x008fe20000100a00 */
[----:B--2---:R0:W-:Y:S02]  /*9abe0*/  STL.64 [R1+0x4490], R20 ;  /* 0x0044901401007387 */ /* 0x0041e40000100a00 */
[----:B0-----:R-:W-:-:S05]  /*9abf0*/  IMAD.SHL.U32 R21, R17, 0x10, RZ ;  /* 0x0000001011157824 */ /* 0x001fca00078e00ff */
[----:B------:R-:W-:-:S04]  /*9ac00*/  LOP3.LUT R21, R21, 0xf00, R18, 0xf8, !PT ;  /* 0x00000f0015157812 */ /* 0x000fc800078ef812 */
[----:B------:R-:W-:-:S04]  /*9ac10*/  LOP3.LUT R21, R21, 0x10, R19, 0x78, !PT ;  /* 0x0000001015157812 */ /* 0x000fc800078e7813 */
[----:B------:R-:W-:Y:S02]  /*9ac20*/  LOP3.LUT R21, R21, 0x60, RZ, 0x3c, !PT ;  /* 0x0000006015157812 */ /* 0x000fe400078e3cff */
[----:B------:R-:W-:-:S03]  /*9ac30*/  MOV R23, R16 ;  /* 0x0000001000177202 */ /* 0x000fc60000000f00 */
[----:B------:R-:W0:Y:S01]  /*9ac40*/  LDSM.16.M88.4 R16, [R21+0x6c000] ;  /* 0x06c000001510783b */ /* 0x000e220000000200 */
[----:B------:R-:W-:Y:S02]  /*9ac50*/  MOV R22, R0 ;  /* 0x0000000000167202 */ /* 0x000fe40000000f00 */
[----:B------:R-:W2:Y:S02]  /*9ac60*/  LDL.LU R0, [R1+0x44e0] ;  /* 0x0044e00001007983 */ /* 0x000ea40000300800 */
[----:B------:R-:W3:Y:S01]  /*9ac70*/  LDL.LU R24, [R1+0x350] ;  /* 0x0003500001187983 */ /* 0x000ee20000300800 */
[----:B------:R-:W3:Y:S01]  /*9ac80*/  LDL.LU R25, [R1+0x354] ;  /* 0x0003540001197983 */ /* 0x000ee20000300800 */
[----:B------:R-:W3:Y:S02]  /*9ac90*/  LDL.LU R26, [R1+0x358] ;  /* 0x00035800011a7983 */ /* 0x000ee40000300800 */
[----:B------:R-:W3:Y:S02]  /*9aca0*/  LDL.LU R27, [R1+0x35c] ;  /* 0x00035c00011b7983 */ /* 0x000ee40000300800 */
[----:B------:R1:W-:Y:S02]  /*9acb0*/  STL.64 [R1+0x44b0], R22 ;  /* 0x0044b01601007387 */ /* 0x0003e40000100a00 */
[----:B-1----:R-:W4:Y:S04]  /*9acc0*/  LDL.64 R22, [R1+0x88] ;  /* 0x0000880001167983 */ /* 0x002f280000100a00 */
[----:B0-----:R0:W-:Y:S02]  /*9acd0*/  STL.64 [R1+0x43d0], R18 ;  /* 0x0043d01201007387 */ /* 0x0011e40000100a00 */
[----:B0-----:R-:W-:-:S02]  /*9ace0*/  MOV R18, R2 ;  /* 0x0000000200127202 */ /* 0x001fc40000000f00 */
[----:B------:R-:W-:-:S07]  /*9acf0*/  MOV R19, R28 ;  /* 0x0000001c00137202 */ /* 0x000fce0000000f00 */
[C---:B------:R-:W-:Y:S01]  /*9ad00*/  HMMA.16816.F32 R12, R4.reuse, R18, R12 ;  /* 0x00000012040c723c */ /* 0x040fe2000000180c */
[----:B------:R0:W-:Y:S01]  /*9ad10*/  STL.64 [R1+0x43c8], R16 ;  /* 0x0043c81001007387 */ /* 0x0001e20000100a00 */
[----:B------:R-:W2:Y:S02]  /*9ad20*/  LDL.LU R2, [R1+0x44dc] ;  /* 0x0044dc0001027983 */ /* 0x000ea40000300800 */
[----:B------:R-:W2:Y:S02]  /*9ad30*/  LDL.LU R28, [R1+0x44d8] ;  /* 0x0044d800011c7983 */ /* 0x000ea40000300800 */
[----:B------:R1:W-:Y:S01]  /*9ad40*/  STL.64 [R1+0x4468], R18 ;  /* 0x0044681201007387 */ /* 0x0003e20000100a00 */
[----:B0-----:R-:W2:Y:S11]  /*9ad50*/  LDL.LU R16, [R1+0x580] ;  /* 0x0005800001107983 */ /* 0x001eb60000300800 */
[----:B------:R-:W-:Y:S05]  /*9ad60*/  @!UPT UIADD3 URZ, URZ, URZ, URZ ;  /* 0x0000003f3f3ff290 */ /* 0x000fea000fffe03f */
[----:B------:R-:W-:Y:S01]  /*9ad70*/  STL.64 [R1+0x4d0], R12 ;  /* 0x0004d00c01007387 */ /* 0x000fe20000100a00 */
[----:B------:R-:W-:Y:S02]  /*9ad80*/  STL.64 [R1+0x4d8], R14 ;  /* 0x0004d80e01007387 */ /* 0x000fe40000100a00 */
[----:B------:R-:W2:Y:S02]  /*9ad90*/  LDL.LU R17, [R1+0x584] ;  /* 0x0005840001117983 */ /* 0x000ea40000300800 */
[----:B-1----:R-:W2:Y:S01]  /*9ada0*/  LDL.LU R18, [R1+0x588] ;  /* 0x0005880001127983 */ /* 0x002ea20000300800 */
[----:B------:R-:W2:Y:S04]  /*9adb0*/  LDL.LU R19, [R1+0x58c] ;  /* 0x00058c0001137983 */ /* 0x000ea80000300800 */
[----:B------:R-:W0:Y:S04]  /*9adc0*/  LDSM.16.M88.4 R12, [R21+0x6d000] ;  /* 0x06d00000150c783b */ /* 0x000e280000000200 */
        /* <DEDUP_REMOVED lines=19> */
[----:B0-----:R0:W-:Y:S01]  /*9af00*/  STL.64 [R1+0x4348], R14 ;  /* 0x0043480e01007387 */ /* 0x0011e20000100a00 */
[----:B------:R-:W-:Y:S03]  /*9af10*/  STL.64 [R1+0x4340], R12 ;  /* 0x0043400c01007387 */ /* 0x000fe60000100a00 */
[----:B0-----:R-:W3:Y:S01]  /*9af20*/  LDL.64 R14, [R1+0x58] ;  /* 0x00005800010e7983 */ /* 0x001ee20000100a00 */
[----:B------:R-:W2:Y:S02]  /*9af30*/  LDL.LU.64 R26, [R1+0x44d0] ;  /* 0x0044d000011a7983 */ /* 0x000ea40000300a00 */
[----:B------:R-:W2:Y:S05]  /*9af40*/  LDL.LU.64 R24, [R1+0x44c8] ;  /* 0x0044c80001187983 */ /* 0x000eaa0000300a00 */
[----:B------:R-:W-:Y:S01]  /*9af50*/  STL.64 [R1+0x4b0], R4 ;  /* 0x0004b00401007387 */ /* 0x000fe20000100a00 */
[----:B------:R-:W-:Y:S02]  /*9af60*/  STL.64 [R1+0x4b8], R6 ;  /* 0x0004b80601007387 */ /* 0x000fe40000100a00 */
[----:B------:R-:W0:Y:S02]  /*9af70*/  LDSM.16.M88.4 R4, [R21+0x6e000] ;  /* 0x06e000001504783b */ /* 0x000e240000000200 */
[----:B0-----:R0:W-:Y:S02]  /*9af80*/  STL.64 [R1+0x42b8], R6 ;  /* 0x0042b80601007387 */ /* 0x0011e40000100a00 */
[----:B------:R-:W-:Y:S02]  /*9af90*/  STL.64 [R1+0x42b0], R4 ;  /* 0x0042b00401007387 */ /* 0x000fe40000100a00 */
[----:B0-----:R-:W-:Y:S01]  /*9afa0*/  IMAD.MOV.U32 R6, RZ, RZ, R29 ;  /* 0x000000ffff067224 */ /* 0x001fe200078e001d */
[----:B------:R-:W-:-:S02]  /*9afb0*/  MOV R7, R3 ;  /* 0x0000000300077202 */ /* 0x000fc40000000f00 */
[----:B----4-:R-:W-:Y:S01]  /*9afc0*/  MOV R29, R22 ;  /* 0x00000016001d7202 */ /* 0x010fe20000000f00 */
        /* <DEDUP_REMOVED lines=23> */
[----:B------:R0:W-:Y:S02]  /*9b140*/  STL.64 [R1+0x4430], R14 ;  /* 0x0044300e01007387 */ /* 0x0001e40000100a00 */
[----:B------:R-:W3:Y:S02]  /*9b150*/  LDL.LU R12, [R1+0x590] ;  /* 0x00059000010c7983 */ /* 0x000ee40000300800 */
[----:B------:R-:W3:Y:S01]  /*9b160*/  LDL.LU R13, [R1+0x594] ;  /* 0x00059400010d7983 */ /* 0x000ee20000300800 */
[----:B0-----:R-:W3:Y:S01]  /*9b170*/  LDL.LU R14, [R1+0x598] ;  /* 0x00059800010e7983 */ /* 0x001ee20000300800 */
[----:B------:R-:W3:Y:S01]  /*9b180*/  LDL.LU R15, [R1+0x59c] ;  /* 0x00059c00010f7983 */ /* 0x000ee20000300800 */
[C---:B--2---:R-:W-:Y:S02]  /*9b190*/  HMMA.16816.F32 R20, R24.reuse, R22, R16 ;  /* 0x000000161814723c */ /* 0x044fe40000001810 */
[----:B------:R-:W2:Y:S01]  /*9b1a0*/  LDL.LU.64 R18, [R1+0x4480] ;  /* 0x0044800001127983 */ /* 0x000ea20000300a00 */
[----:B------:R-:W2:Y:S11]  /*9b1b0*/  LDL.LU.64 R16, [R1+0x4478] ;  /* 0x0044780001107983 */ /* 0x000eb60000300a00 */
[----:B------:R-:W-:Y:S09]  /*9b1c0*/  @!UPT UIADD3 URZ, URZ, URZ, URZ ;  /* 0x0000003f3f3ff290 */ /* 0x000ff2000fffe03f */
[----:B------:R-:W-:Y:S01]  /*9b1d0*/  STL.64 [R1+0x400], R20 ;  /* 0x0004001401007387 */ /* 0x000fe20000100a00 */
[----:B------:R0:W-:Y:S03]  /*9b1e0*/  STL.64 [R1+0x408], R22 ;  /* 0x0004081601007387 */ /* 0x0001e60000100a00 */
[----:B0-----:R-:W2:Y:S02]  /*9b1f0*/  LDL.LU.64 R22, [R1+0x4470] ;  /* 0x0044700001167983 */ /* 0x001ea40000300a00 */
        /* <DEDUP_REMOVED lines=8> */
[----:B------:R-:W2:Y:S01]  /*9b280*/  LDL.LU.64 R20, [R1+0x4458] ;  /* 0x0044580001147983 */ /* 0x000ea20000300a00 */
[----:B---3--:R-:W-:Y:S01]  /*9b290*/  HMMA.16816.F32 R12, R24, R6, R12 ;  /* 0x00000006180c723c */ /* 0x008fe2000000180c */
[----:B------:R0:W-:Y:S06]  /*9b2a0*/  STL.64 [R1+0x43f0], R6 ;  /* 0x0043f00601007387 */ /* 0x0001ec0000100a00 */
[----:B0-----:R-:W-:-:S02]  /*9b2b0*/  MOV R6, R5 ;  /* 0x0000000500067202 */ /* 0x001fc40000000f00 */
[----:B------:R-:W-:Y:S11]  /*9b2c0*/  MOV R7, R4 ;  /* 0x0000000400077202 */ /* 0x000ff60000000f00 */
[----:B------:R-:W-:Y:S03]  /*9b2d0*/  @!UPT UIADD3 URZ, URZ, URZ, URZ ;  /* 0x0000003f3f3ff290 */ /* 0x000fe6000fffe03f */
[----:B------:R-:W-:Y:S01]  /*9b2e0*/  STL.64 [R1+0x3e0], R12 ;  /* 0x0003e00c01007387 */ /* 0x000fe20000100a00 */
[----:B------:R-:W-:Y:S02]  /*9b2f0*/  STL.64 [R1+0x3e8], R14 ;  /* 0x0003e80e01007387 */ /* 0x000fe40000100a00 */
[----:B------:R2:W-:Y:S02]  /*9b300*/  STL.64 [R1+0x4408], R6 ;  /* 0x0044080601007387 */ /* 0x0005e40000100a00 */
[C---:B--2---:R-:W-:Y:S01]  /*9b310*/  HMMA.16816.F32 R4, R24.reuse, R18, R20 ;  /* 0x000000121804723c */ /* 0x044fe20000001814 */
[----:B------:R-:W2:Y:S11]  /*9b320*/  LDL.LU R20, [R1+0x5a0] ;  /* 0x0005a00001147983 */ /* 0x000eb60000300800 */
[----:B------:R-:W-:Y:S11]  /*9b330*/  @!UPT UIADD3 URZ, URZ, URZ, URZ ;  /* 0x0000003f3f3ff290 */ /* 0x000ff6000fffe03f */
[----:B------:R-:W-:Y:S01]  /*9b340*/  STL.64 [R1+0x3d0], R4 ;  /* 0x0003d00401007387 */ /* 0x000fe20000100a00 */
[----:B------:R0:W-:Y:S02]  /*9b350*/  STL.64 [R1+0x3d8], R6 ;  /* 0x0003d80601007387 */ /* 0x0001e40000100a00 */
[----:B------:R-:W2:Y:S02]  /*9b360*/  LDL.LU R21, [R1+0x5a4] ;  /* 0x0005a40001157983 */ /* 0x000ea40000300800 */
[----:B------:R-:W2:Y:S01]  /*9b370*/  LDL.LU R22, [R1+0x5a8] ;  /* 0x0005a80001167983 */ /* 0x000ea20000300800 */
[----:B------:R-:W2:Y:S01]  /*9b380*/  LDL.LU R23, [R1+0x5ac] ;  /* 0x0005ac0001177983 */ /* 0x000ea20000300800 */
[----:B------:R-:W3:Y:S03]  /*9b390*/  LDL.64 R14, [R1+0x78] ;  /* 0x00007800010e7983 */ /* 0x000ee60000100a00 */
[----:B---3--:R-:W-:Y:S01]  /*9b3a0*/  STL.64 [R1+0x4440], R14 ;  /* 0x0044400e01007387 */ /* 0x008fe20000100a00 */
[----:B0-----:R-:W3:Y:S03]  /*9b3b0*/  LDL.64 R6, [R1+0x48] ;  /* 0x0000480001067983 */ /* 0x001ee60000100a00 */
[----:B---3--:R0:W-:Y:S01]  /*9b3c0*/  STL.64 [R1+0x4438], R6 ;  /* 0x0044380601007387 */ /* 0x0081e20000100a00 */
[----:B------:R-:W3:Y:S02]  /*9b3d0*/  LDL.LU R4, [R1+0x5d0] ;  /* 0x0005d00001047983 */ /* 0x000ee40000300800 */
[----:B------:R-:W3:Y:S01]  /*9b3e0*/  LDL.LU R5, [R1+0x5d4] ;  /* 0x0005d40001057983 */ /* 0x000ee20000300800 */
[----:B0-----:R-:W3:Y:S01]  /*9b3f0*/  LDL.LU R6, [R1+0x5d8] ;  /* 0x0005d80001067983 */ /* 0x001ee20000300800 */
[----:B------:R-:W3:Y:S02]  /*9b400*/  LDL.LU R7, [R1+0x5dc] ;  /* 0x0005dc0001077983 */ /* 0x000ee40000300800 */
[----:B------:R-:W4:Y:S02]  /*9b410*/  LDL.LU R12, [R1+0x5c0] ;  /* 0x0005c000010c7983 */ /* 0x000f240000300800 */
[----:B------:R-:W4:Y:S01]  /*9b420*/  LDL.LU R13, [R1+0x5c4] ;  /* 0x0005c400010d7983 */ /* 0x000f220000300800 */
[----:B------:R-:W4:Y:S01]  /*9b430*/  LDL.LU R14, [R1+0x5c8] ;  /* 0x0005c800010e7983 */ /* 0x000f220000300800 */
[----:B------:R-:W4:Y:S02]  /*9b440*/  LDL.LU R15, [R1+0x5cc] ;  /* 0x0005cc00010f7983 */ /* 0x000f240000300800 */
        /* <DEDUP_REMOVED lines=24> */
[----:B------:R-:W4:Y:S01]  /*9b5d0*/  LDL.LU.64 R22, [R1+0x4450] ;  /* 0x0044500001167983 */ /* 0x000f220000300a00 */
[----:B------:R-:W4:Y:S02]  /*9b5e0*/  LDL.LU.64 R20, [R1+0x4448] ;  /* 0x0044480001147983 */ /* 0x000f240000300a00 */
[----:B------:R-:W-:Y:S02]  /*9b5f0*/  STL.64 [R1+0x43e0], R10 ;  /* 0x0043e00a01007387 */ /* 0x000fe40000100a00 */
[----:B------:R0:W-:Y:S07]  /*9b600*/  STL.64 [R1+0x43d8], R8 ;  /* 0x0043d80801007387 */ /* 0x0001ee0000100a00 */
[----:B------:R-:W-:Y:S01]  /*9b610*/  STL.64 [R1+0x390], R24 ;  /* 0x0003901801007387 */ /* 0x000fe20000100a00 */
[----:B------:R1:W-:Y:S03]  /*9b620*/  STL.64 [R1+0x398], R26 ;  /* 0x0003981a01007387 */ /* 0x0003e60000100a00 */
[----:B0-----:R-:W2:Y:S01]  /*9b630*/  LDL.LU R8, [R1+0x640] ;  /* 0x0006400001087983 */ /* 0x001ea20000300800 */
[----:B------:R-:W2:Y:S02]  /*9b640*/  LDL.LU R9, [R1+0x644] ;  /* 0x0006440001097983 */ /* 0x000ea40000300800 */
[----:B-1----:R-:W-:Y:S01]  /*9b650*/  IMAD.MOV.U32 R26, RZ, RZ, R29 ;  /* 0x000000ffff1a7224 */ /* 0x002fe200078e001d */
[----:B------:R-:W-:Y:S01]  /*9b660*/  MOV R27, R3 ;  /* 0x00000003001b7202 */ /* 0x000fe20000000f00 */
[----:B------:R-:W2:Y:S01]  /*9b670*/  LDL.LU R10, [R1+0x648] ;  /* 0x00064800010a7983 */ /* 0x000ea20000300800 */
[----:B------:R-:W2:Y:S05]  /*9b680*/  LDL.LU R11, [R1+0x64c] ;  /* 0x00064c00010b7983 */ /* 0x000eaa0000300800 */
[C---:B----4-:R-:W-:Y:S11]  /*9b690*/  HMMA.16816.F32 R12, R20.reuse, R26, R12 ;  /* 0x0000001a140c723c */ /* 0x050ff6000000180c */
[----:B------:R-:W-:Y:S11]  /*9b6a0*/  @!UPT UIADD3 URZ, URZ, URZ, URZ ;  /* 0x0000003f3f3ff290 */ /* 0x000ff6000fffe03f */
[----:B------:R-:W-:Y:S01]  /*9b6b0*/  @!UPT UIADD3 URZ, URZ, URZ, URZ ;  /* 0x0000003f3f3ff290 */ /* 0x000fe2000fffe03f */
[----:B------:R-:W-:Y:S01]  /*9b6c0*/  STL.64 [R1+0x380], R12 ;  /* 0x0003800c01007387 */ /* 0x000fe20000100a00 */
[----:B------:R0:W-:Y:S03]  /*9b6d0*/  STL.64 [R1+0x388], R14 ;  /* 0x0003880e01007387 */ /* 0x0001e60000100a00 */
[----:B0-----:R-:W3:Y:S02]  /*9b6e0*/  LDL.LU.64 R14, [R1+0x4440] ;  /* 0x00444000010e7983 */ /* 0x001ee40000300a00 */
[C---:B---3--:R-:W-:Y:S01]  /*9b6f0*/  HMMA.16816.F32 R4, R20.reuse, R14, R4 ;  /* 0x0000000e1404723c */ /* 0x048fe20000001804 */
[----:B------:R-:W-:Y:S11]  /*9b700*/  MOV R3, R15 ;  /* 0x0000000f00037202 */ /* 0x000ff60000000f00 */
[----:B------:R-:W-:Y:S11]  /*9b710*/  @!UPT UIADD3 URZ, URZ, URZ, URZ ;  /* 0x0000003f3f3ff290 */ /* 0x000ff6000fffe03f */
[----:B------:R0:W-:Y:S01]  /*9b720*/  STL.64 [R1+0x370], R4 ;  /* 0x0003700401007387 */ /* 0x0001e20000100a00 */
[----:B------:R1:W-:Y:S01]  /*9b730*/  STL.64 [R1+0x378], R6 ;  /* 0x0003780601007387 */ /* 0x0003e20000100a00 */
[----:B0-----:R-:W-:Y:S02]  /*9b740*/  MOV R4, R14 ;  /* 0x0000000e00047202 */ /* 0x001fe40000000f00 */
[----:B-1----:R-:W3:Y:S01]  /*9b750*/  LDL.LU.64 R6, [R1+0x4438] ;  /* 0x0044380001067983 */ /* 0x002ee20000300a00 */
        /* <DEDUP_REMOVED lines=9> */
[----:B0-----:R-:W-:Y:S01]  /*9b7f0*/  IMAD.MOV.U32 R14, RZ, RZ, R4 ;  /* 0x000000ffff0e7224 */ /* 0x001fe200078e0004 */
[----:B------:R-:W-:-:S05]  /*9b800*/  MOV R15, R3 ;  /* 0x00000003000f7202 */ /* 0x000fca0000000f00 */
[----:B------:R0:W-:Y:S01]  /*9b810*/  STL.64 [R1+0x43c0], R14 ;  /* 0x0043c00e01007387 */ /* 0x0001e20000100a00 */
[----:B------:R-:W4:Y:S02]  /*9b820*/  LDL.LU R12, [R1+0x650] ;  /* 0x00065000010c7983 */ /* 0x000f240000300800 */
[----:B------:R-:W4:Y:S01]  /*9b830*/  LDL.LU R13, [R1+0x654] ;  /* 0x00065400010d7983 */ /* 0x000f220000300800 */
[----:B---3--:R-:W-:Y:S02]  /*9b840*/  MOV R24, R6 ;  /* 0x0000000600187202 */ /* 0x008fe40000000f00 */
        /* <DEDUP_REMOVED lines=23> */
[----:B0-----:R-:W2:Y:S01]  /*9b9c0*/  LDL.LU.64 R18, [R1+0x43e8] ;  /* 0x0043e80001127983 */ /* 0x001ea20000300a00 */
[----:B------:R0:W-:Y:S03]  /*9b9d0*/  STL.64 [R1+0x4380], R6 ;  /* 0x0043800601007387 */ /* 0x0001e60000100a00 */
[----:B0-----:R-:W3:Y:S01]  /*9b9e0*/  LDL.64 R6, [R1+0x28] ;  /* 0x0000280001067983 */ /* 0x001ee20000100a00 */
[C---:B--2---:R-:W-:Y:S03]  /*9b9f0*/  HMMA.16816.F32 R16, R20.reuse, R18, R8 ;  /* 0x000000121410723c */ /* 0x044fe60000001808 */
[----:B---3--:R0:W-:Y:S01]  /*9ba00*/  STL.64 [R1+0x4390], R6 ;  /* 0x0043900601007387 */ /* 0x0081e20000100a00 */
[----:B------:R-:W2:Y:S02]  /*9ba10*/  LDL.LU R4, [R1+0x630] ;  /* 0x0006300001047983 */ /* 0x000ea40000300800 */
[----:B------:R-:W2:Y:S01]  /*9ba20*/  LDL.LU R5, [R1+0x634] ;  /* 0x0006340001057983 */ /* 0x000ea20000300800 */
[----:B0-----:R-:W2:Y:S01]  /*9ba30*/  LDL.LU R6, [R1+0x638] ;  /* 0x0006380001067983 */ /* 0x001ea20000300800 */
[----:B------:R-:W2:Y:S02]  /*9ba40*/  LDL.LU R7, [R1+0x63c] ;  /* 0x00063c0001077983 */ /* 0x000ea40000300800 */
[----:B------:R-:W2:Y:S02]  /*9ba50*/  LDL.LU.64 R10, [R1+0x43e0] ;  /* 0x0043e000010a7983 */ /* 0x000ea40000300a00 */
[----:B------:R-:W3:Y:S11]  /*9ba60*/  LDL.LU.64 R8, [R1+0x43d8] ;  /* 0x0043d80001087983 */ /* 0x000ef60000300a00 */
[----:B------:R-:W-:Y:S01]  /*9ba70*/  STL.64 [R1+0x320], R16 ;  /* 0x0003201001007387 */ /* 0x000fe20000100a00 */
[----:B------:R0:W-:Y:S03]  /*9ba80*/  STL.64 [R1+0x328], R18 ;  /* 0x0003281201007387 */ /* 0x0001e60000100a00 */
[----:B0-----:R-:W4:Y:S01]  /*9ba90*/  LDL.LU.64 R18, [R1+0x43d0] ;  /* 0x0043d00001127983 */ /* 0x001f220000300a00 */
[----:B------:R-:W4:Y:S01]  /*9baa0*/  LDL.LU.64 R16, [R1+0x43c8] ;  /* 0x0043c80001107983 */ /* 0x000f220000300a00 */
[----:B--2---:R-:W-:Y:S02]  /*9bab0*/  HMMA.16816.F32 R20, R20, R10, R4 ;  /* 0x0000000a1414723c */ /* 0x004fe40000001804 */
[----:B------:R-:W2:Y:S11]  /*9bac0*/  LDL.LU R4, [R1+0x680] ;  /* 0x0006800001047983 */ /* 0x000eb60000300800 */
[----:B------:R-:W-:Y:S10]  /*9bad0*/  @!UPT UIADD3 URZ, URZ, URZ, URZ ;  /* 0x0000003f3f3ff290 */ /* 0x000ff4000fffe03f */
[----:B------:R-:W-:Y:S01]  /*9bae0*/  STL.64 [R1+0x2f0], R20 ;  /* 0x0002f01401007387 */ /* 0x000fe20000100a00 */
[----:B------:R-:W-:Y:S02]  /*9baf0*/  STL.64 [R1+0x2f8], R22 ;  /* 0x0002f81601007387 */ /* 0x000fe40000100a00 */
[----:B------:R-:W2:Y:S02]  /*9bb00*/  LDL.LU R5, [R1+0x684] ;  /* 0x0006840001057983 */ /* 0x000ea40000300800 */
[----:B------:R-:W2:Y:S01]  /*9bb10*/  LDL.LU R6, [R1+0x688] ;  /* 0x0006880001067983 */ /* 0x000ea20000300800 */
[----:B------:R-:W2:Y:S01]  /*9bb20*/  LDL.LU R7, [R1+0x68c] ;  /* 0x00068c0001077983 */ /* 0x000ea20000300800 */
[----:B----4-:R-:W-:Y:S03]  /*9bb30*/  HMMA.16816.F32 R12, R16, R26, R12 ;  /* 0x0000001a100c723c */ /* 0x010fe6000000180c */
        /* <DEDUP_REMOVED lines=12> */
[----:B------:R0:W-:Y:S01]  /*9bc00*/  STL.64 [R1+0x4358], R10 ;  /* 0x0043580a01007387 */ /* 0x0001e20000100a00 */
[----:B---3--:R-:W-:Y:S03]  /*9bc10*/  STL.64 [R1+0x4350], R8 ;  /* 0x0043500801007387 */ /* 0x008fe60000100a00 */
[----:B0-----:R-:W3:Y:S01]  /*9bc20*/  LDL.64 R10, [R1+0x8] ;  /* 0x00000800010a7983 */ /* 0x001ee20000100a00 */
[----:B------:R-:W-:Y:S02]  /*9bc30*/  STL.64 [R1+0x2e0], R12 ;  /* 0x0002e00c01007387 */ /* 0x000fe40000100a00 */
[----:B------:R0:W-:Y:S02]  /*9bc40*/  STL.64 [R1+0x2e8], R14 ;  /* 0x0002e80e01007387 */ /* 0x0001e40000100a00 */
[----:B0-----:R-:W2:Y:S01]  /*9bc50*/  LDL.LU.64 R14, [R1+0x43c0] ;  /* 0x0043c000010e7983 */ /* 0x001ea20000300a00 */
[----:B------:R-:W-:-:S02]  /*9bc60*/  IMAD.MOV.U32 R22, RZ, RZ, R24 ;  /* 0x000000ffff167224 */ /* 0x000fc400078e0018 */
[----:B------:R0:W-:Y:S02]  /*9bc70*/  STL.64 [R1+0x4388], R26 ;  /* 0x0043881a01007387 */ /* 0x0001e40000100a00 */
[----:B------:R-:W4:Y:S01]  /*9bc80*/  LDL.LU R24, [R1+0x690] ;  /* 0x0006900001187983 */ /* 0x000f220000300800 */
[----:B------:R-:W4:Y:S04]  /*9bc90*/  LDL.LU R25, [R1+0x694] ;  /* 0x0006940001197983 */ /* 0x000f280000300800 */
        /* <DEDUP_REMOVED lines=8> */
[----:B0-----:R-:W2:Y:S01]  /*9bd20*/  LDL.LU.64 R14, [R1+0x43a8] ;  /* 0x0043a800010e7983 */ /* 0x001ea20000300a00 */
[----:B------:R-:W-:Y:S01]  /*9bd30*/  MOV R23, R3 ;  /* 0x0000000300177202 */ /* 0x000fe20000000f00 */
        /* <DEDUP_REMOVED lines=8> */
[----:B---3--:R-:W-:Y:S02]  /*9bdc0*/  STL.64 [R1+0x4378], R10 ;  /* 0x0043780a01007387 */ /* 0x008fe40000100a00 */
[----:B------:R0:W-:Y:S02]  /*9bdd0*/  STL [R1+0x4370], R8 ;  /* 0x0043700801007387 */ /* 0x0001e40000100800 */
        /* <DEDUP_REMOVED lines=18> */
[----:B0-----:R-:W4:Y:S02]  /*9bf00*/  LDL.LU.64 R6, [R1+0x4390] ;  /* 0x0043900001067983 */ /* 0x001f240000300a00 */
[C---:B----4-:R-:W-:Y:S11]  /*9bf10*/  HMMA.16816.F32 R24, R16.reuse, R6, R24 ;  /* 0x000000061018723c */ /* 0x050ff60000001818 */
[----:B------:R-:W-:Y:S11]  /*9bf20*/  @!UPT UIADD3 URZ, URZ, URZ, URZ ;  /* 0x0000003f3f3ff290 */ /* 0x000ff6000fffe03f */
[----:B------:R-:W-:Y:S01]  /*9bf30*/  @!UPT UIADD3 URZ, URZ, URZ, URZ ;  /* 0x0000003f3f3ff290 */ /* 0x000fe2000fffe03f */
[----:B------:R0:W-:Y:S01]  /*9bf40*/  STL.64 [R1+0x2a0], R24 ;  /* 0x0002a01801007387 */ /* 0x0001e20000100a00 */
[----:B------:R1:W-:Y:S02]  /*9bf50*/  STL.64 [R1+0x2a8], R26 ;  /* 0x0002a81a01007387 */ /* 0x0003e40000100a00 */
[----:B0-----:R-:W-:Y:S01]  /*9bf60*/  IMAD.MOV.U32 R25, RZ, RZ, R6 ;  /* 0x000000ffff197224 */ /* 0x001fe200078e0006 */
[----:B-1----:R-:W3:Y:S01]  /*9bf70*/  LDL.LU.64 R26, [R1+0x4388] ;  /* 0x00438800011a7983 */ /* 0x002ee20000300a00 */
[----:B------:R-:W-:Y:S02]  /*9bf80*/  MOV R24, R7 ;  /* 0x0000000700187202 */ /* 0x000fe40000000f00 */
[----:B------:R-:W4:Y:S02]  /*9bf90*/  LDL.LU.64 R6, [R1+0x4380] ;  /* 0x0043800001067983 */ /* 0x000f240000300a00 */
[C---:B----4-:R-:W-:Y:S01]  /*9bfa0*/  HMMA.16816.F32 R4, R16.reuse, R6, R8 ;  /* 0x000000061004723c */ /* 0x050fe20000001808 */
[----:B------:R-:W2:Y:S01]  /*9bfb0*/  LDL.LU.64 R10, [R1+0x4378] ;  /* 0x00437800010a7983 */ /* 0x000ea20000300a00 */
[----:B------:R-:W4:Y:S11]  /*9bfc0*/  LDL.LU R8, [R1+0x4370] ;  /* 0x0043700001087983 */ /* 0x000f360000300800 */
[----:B------:R-:W-:Y:S10]  /*9bfd0*/  @!UPT UIADD3 URZ, URZ, URZ, URZ ;  /* 0x0000003f3f3ff290 */ /* 0x000ff4000fffe03f */
[----:B------:R0:W-:Y:S01]  /*9bfe0*/  STL.64 [R1+0x290], R4 ;  /* 0x0002900401007387 */ /* 0x0001e20000100a00 */
[----:B------:R1:W-:Y:S03]  /*9bff0*/  STL.64 [R1+0x298], R6 ;  /* 0x0002980601007387 */ /* 0x0003e60000100a00 */
[----:B0-----:R-:W3:Y:S01]  /*9c000*/  LDL.LU R4, [R1+0x740] ;  /* 0x0007400001047983 */ /* 0x001ee20000300800 */
[----:B------:R-:W3:Y:S02]  /*9c010*/  LDL.LU R5, [R1+0x744] ;  /* 0x0007440001057983 */ /* 0x000ee40000300800 */
[----:B-1----:R-:W3:Y:S02]  /*9c020*/  LDL.LU R6, [R1+0x748] ;  /* 0x0007480001067983 */ /* 0x002ee40000300800 */
[----:B------:R-:W3:Y:S01]  /*9c030*/  LDL.LU R7, [R1+0x74c] ;  /* 0x00074c0001077983 */ /* 0x000ee20000300800 */
[----:B--2---:R-:W-:Y:S01]  /*9c040*/  HMMA.16816.F32 R12, R16, R10, R12 ;  /* 0x0000000a100c723c */ /* 0x004fe2000000180c */
[----:B------:R-:W-:Y:S01]  /*9c050*/  IMAD.MOV.U32 R21, RZ, RZ, R10 ;  /* 0x000000ffff157224 */ /* 0x000fe200078e000a */
[----:B------:R-:W-:Y:S01]  /*9c060*/  MOV R20, R11 ;  /* 0x0000000b00147202 */ /* 0x000fe20000000f00 */
[----:B---3--:R4:W-:Y:S01]  /*9c070*/  STL.64 [R1+0x4310], R6 ;  /* 0x0043100601007387 */ /* 0x0089e20000100a00 */
[----:B------:R0:W-:Y:S01]  /*9c080*/  STL.64 [R1+0x4308], R4 ;  /* 0x0043080401007387 */ /* 0x0001e20000100a00 */
[----:B----4-:R-:W-:-:S02]  /*9c090*/  MOV R6, R8 ;  /* 0x0000000800067202 */ /* 0x010fc40000000f00 */
[----:B------:R-:W-:-:S05]  /*9c0a0*/  MOV R7, R3 ;  /* 0x0000000300077202 */ /* 0x000fca0000000f00 */
[----:B------:R1:W-:Y:S01]  /*9c0b0*/  STL.64 [R1+0x4328], R6 ;  /* 0x0043280601007387 */ /* 0x0003e20000100a00 */
[----:B0-----:R-:W2:Y:S02]  /*9c0c0*/  LDL.LU R4, [R1+0x6e0] ;  /* 0x0006e00001047983 */ /* 0x001ea40000300800 */
[----:B------:R-:W2:Y:S01]  /*9c0d0*/  LDL.LU R5, [R1+0x6e4] ;  /* 0x0006e40001057983 */ /* 0x000ea20000300800 */
[----:B-1----:R-:W2:Y:S01]  /*9c0e0*/  LDL.LU R6, [R1+0x6e8] ;  /* 0x0006e80001067983 */ /* 0x002ea20000300800 */
[----:B------:R-:W2:Y:S06]  /*9c0f0*/  LDL.LU R7, [R1+0x6ec] ;  /* 0x0006ec0001077983 */ /* 0x000eac0000300800 */
[----:B------:R-:W-:Y:S02]  /*9c100*/  STL.64 [R1+0x280], R12 ;  /* 0x0002800c01007387 */ /* 0x000fe40000100a00 */
[----:B------:R0:W-:Y:S02]  /*9c110*/  STL.64 [R1+0x288], R14 ;  /* 0x0002880e01007387 */ /* 0x0001e40000100a00 */
[----:B0-----:R-:W3:Y:S01]  /*9c120*/  LDL.LU.64 R14, [R1+0x4368] ;  /* 0x00436800010e7983 */ /* 0x001ee20000300a00 */
[----:B------:R-:W3:Y:S02]  /*9c130*/  LDL.LU.64 R12, [R1+0x4360] ;  /* 0x00436000010c7983 */ /* 0x000ee40000300a00 */
[----:B------:R-:W3:Y:S02]  /*9c140*/  LDL.LU.64 R10, [R1+0x4358] ;  /* 0x00435800010a7983 */ /* 0x000ee40000300a00 */
[----:B------:R-:W4:Y:S01]  /*9c150*/  LDL.LU.64 R8, [R1+0x4350] ;  /* 0x0043500001087983 */ /* 0x000f220000300a00 */
[----:B------:R-:W-:Y:S01]  /*9c160*/  STL.64 [R1+0x4320], R22 ;  /* 0x0043201601007387 */ /* 0x000fe20000100a00 */
[----:B------:R0:W-:Y:S03]  /*9c170*/  STL.64 [R1+0x4318], R20 ;  /* 0x0043181401007387 */ /* 0x0001e60000100a00 */
[----:B0-----:R-:W2:Y:S01]  /*9c180*/  LDL.LU R20, [R1+0x730] ;  /* 0x0007300001147983 */ /* 0x001ea20000300800 */
[----:B------:R-:W-:Y:S01]  /*9c190*/  MOV R22, R2 ;  /* 0x0000000200167202 */ /* 0x000fe20000000f00 */
[----:B------:R-:W-:Y:S01]  /*9c1a0*/  IMAD.MOV.U32 R23, RZ, RZ, R0 ;  /* 0x000000ffff177224 */ /* 0x000fe200078e0000 */
[----:B------:R-:W-:-:S04]  /*9c1b0*/  MOV R21, R28 ;  /* 0x0000001c00157202 */ /* 0x000fc80000000f00 */
[----:B------:R0:W-:Y:S01]  /*9c1c0*/  STL.64 [R1+0x4338], R22 ;  /* 0x0043381601007387 */ /* 0x0001e20000100a00 */
[----:B---3--:R-:W-:Y:S03]  /*9c1d0*/  HMMA.16816.F32 R16, R16, R10, R12 ;  /* 0x0000000a1010723c */ /* 0x008fe6000000180c */
[----:B--2---:R-:W-:Y:S01]  /*9c1e0*/  STL.64 [R1+0x4330], R20 ;  /* 0x0043301401007387 */ /* 0x004fe20000100a00 */
[----:B0-----:R-:W2:Y:S02]  /*9c1f0*/  LDL.64 R22, [R1+0x78] ;  /* 0x0000780001167983 */ /* 0x001ea40000100a00 */
[----:B------:R-:W2:Y:S02]  /*9c200*/  LDL.LU.64 R14, [R1+0x4348] ;  /* 0x00434800010e7983 */ /* 0x000ea40000300a00 */
[----:B------:R-:W2:Y:S11]  /*9c210*/  LDL.LU.64 R12, [R1+0x4340] ;  /* 0x00434000010c7983 */ /* 0x000eb60000300a00 */
[----:B------:R-:W-:Y:S04]  /*9c220*/  @!UPT UIADD3 URZ, URZ, URZ, URZ ;  /* 0x0000003f3f3ff290 */ /* 0x000fe8000fffe03f */
[----:B------:R-:W-:Y:S01]  /*9c230*/  STL [R1+0x250], R16 ;  /* 0x0002501001007387 */ /* 0x000fe20000100800 */
[----:B------:R-:W-:Y:S02]  /*9c240*/  STL.64 [R1+0x42c8], R10 ;  /* 0x0042c80a01007387 */ /* 0x000fe40000100a00 */
[----:B----4-:R0:W-:Y:S02]  /*9c250*/  STL.64 [R1+0x42c0], R8 ;  /* 0x0042c00801007387 */ /* 0x0101e40000100a00 */
[----:B0-----:R-:W3:Y:S01]  /*9c260*/  LDL.LU R8, [R1+0x6d0] ;  /* 0x0006d00001087983 */ /* 0x001ee20000300800 */
[----:B------:R-:W3:Y:S02]  /*9c270*/  LDL.LU R9, [R1+0x6d4] ;  /* 0x0006d40001097983 */ /* 0x000ee40000300800 */
[----:B------:R-:W3:Y:S02]  /*9c280*/  LDL.LU R10, [R1+0x6d8] ;  /* 0x0006d800010a7983 */ /* 0x000ee40000300800 */
[----:B------:R-:W3:Y:S01]  /*9c290*/  LDL.LU R11, [R1+0x6dc] ;  /* 0x0006dc00010b7983 */ /* 0x000ee20000300800 */
[----:B------:R-:W-:-:S02]  /*9c2a0*/  MOV R0, R19 ;  /* 0x0000001300007202 */ /* 0x000fc40000000f00 */
[----:B------:R-:W-:Y:S02]  /*9c2b0*/  MOV R2, R18 ;  /* 0x0000001200027202 */ /* 0x000fe40000000f00 */
[----:B------:R-:W-:Y:S01]  /*9c2c0*/  MOV R28, R17 ;  /* 0x00000011001c7202 */ /* 0x000fe20000000f00 */
[----:B------:R-:W4:Y:S01]  /*9c2d0*/  LDL.LU.64 R18, [R1+0x18] ;  /* 0x0000180001127983 */ /* 0x000f220000300a00 */
[----:B------:R-:W-:Y:S02]  /*9c2e0*/  STL [R1+0x3b98], R0 ;  /* 0x003b980001007387 */ /* 0x000fe40000100800 */
[----:B------:R0:W-:Y:S01]  /*9c2f0*/  STL [R1+0x3b94], R2 ;  /* 0x003b940201007387 */ /* 0x0001e20000100800 */
[----:B------:R1:W-:Y:S01]  /*9c300*/  STL [R1+0x3b90], R28 ;  /* 0x003b901c01007387 */ /* 0x0003e20000100800 */
[----:B------:R-:W-:Y:S01]  /*9c310*/  STL.64 [R1+0x42d0], R26 ;  /* 0x0042d01a01007387 */ /* 0x000fe20000100a00 */
[C---:B--2---:R-:W-:Y:S08]  /*9c320*/  HMMA.16816.F32 R4, R12.reuse, R22, R4 ;  /* 0x000000160c04723c */ /* 0x044ff00000001804 */
[----:B---3--:R-:W-:Y:S01]  /*9c330*/  HMMA.16816.F32 R8, R12, R26, R8 ;  /* 0x0000001a0c08723c */ /* 0x008fe20000001808 */
[----:B------:R-:W-:Y:S11]  /*9c340*/  MOV R3, R23 ;  /* 0x0000001700037202 */ /* 0x000ff60000000f00 */
[----:B------:R-:W-:Y:S04]  /*9c350*/  @!UPT UIADD3 URZ, URZ, URZ, URZ ;  /* 0x0000003f3f3ff290 */ /* 0x000fe8000fffe03f */
[----:B0-----:R-:W-:Y:S01]  /*9c360*/  MOV R2, R6 ;  /* 0x0000000600027202 */ /* 0x001fe20000000f00 */
[----:B-1----:R-:W-:-:S06]  /*9c370*/  IMAD.MOV.U32 R28, RZ, RZ, R7 ;  /* 0x000000ffff1c7224 */ /* 0x002fcc00078e0007 */
[----:B------:R0:W-:Y:S01]  /*9c380*/  STL.64 [R1+0x240], R8 ;  /* 0x0002400801007387 */ /* 0x0001e20000100a00 */
[----:B------:R-:W-:Y:S02]  /*9c390*/  STL.64 [R1+0x248], R10 ;  /* 0x0002480a01007387 */ /* 0x000fe40000100a00 */
[----:B0-----:R-:W-:Y:S02]  /*9c3a0*/  IMAD.MOV.U32 R8, RZ, RZ, R22 ;  /* 0x000000ffff087224 */ /* 0x001fe400078e0016 */
[----:B------:R-:W2:Y:S01]  /*9c3b0*/  LDL.LU.64 R22, [R1+0x4338] ;  /* 0x0043380001167983 */ /* 0x000ea20000300a00 */
[----:B------:R-:W2:Y:S02]  /*9c3c0*/  LDL.LU.64 R20, [R1+0x4330] ;  /* 0x0043300001147983 */ /* 0x000ea40000300a00 */
[----:B------:R2:W-:Y:S02]  /*9c3d0*/  STL [R1+0x230], R4 ;  /* 0x0002300401007387 */ /* 0x0005e40000100800 */
[----:B------:R-:W2:Y:S01]  /*9c3e0*/  LDL.LU.64 R6, [R1+0x4328] ;  /* 0x0043280001067983 */ /* 0x000ea20000300a00 */
[----:B------:R-:W-:Y:S01]  /*9c3f0*/  MOV R0, R5 ;  /* 0x0000000500007202 */ /* 0x000fe20000000f00 */
[----:B------:R-:W-:Y:S01]  /*9c400*/  STL [R1+0x3bc8], R28 ;  /* 0x003bc81c01007387 */ /* 0x000fe20000100800 */
[----:B------:R-:W-:Y:S03]  /*9c410*/  STL [R1+0x3bc4], R2 ;  /* 0x003bc40201007387 */ /* 0x000fe60000100800 */
[----:B------:R-:W-:Y:S01]  /*9c420*/  STL [R1+0x3bc0], R0 ;  /* 0x003bc00001007387 */ /* 0x000fe20000100800 */
[C---:B--2---:R-:W-:Y:S03]  /*9c430*/  HMMA.16816.F32 R4, R12.reuse, R6, R20 ;  /* 0x000000060c04723c */ /* 0x044fe60000001814 */
[----:B------:R-:W2:Y:S01]  /*9c440*/  LDL.LU.64 R22, [R1+0x4320] ;  /* 0x0043200001167983 */ /* 0x000ea20000300a00 */
[----:B------:R-:W3:Y:S11]  /*9c450*/  LDL.LU.64 R20, [R1+0x4318] ;  /* 0x0043180001147983 */ /* 0x000ef60000300a00 */
[----:B------:R-:W-:Y:S08]  /*9c460*/  @!UPT UIADD3 URZ, URZ, URZ, URZ ;  /* 0x0000003f3f3ff290 */ /* 0x000ff0000fffe03f */
[----:B------:R-:W-:Y:S01]  /*9c470*/  STL.64 [R1+0x220], R4 ;  /* 0x0002200401007387 */ /* 0x000fe20000100a00 */
[----:B------:R0:W-:Y:S03]  /*9c480*/  STL.64 [R1+0x228], R6 ;  /* 0x0002280601007387 */ /* 0x0001e60000100a00 */
[----:B0-----:R-:W2:Y:S01]  /*9c490*/  LDL.LU.64 R6, [R1+0x4310] ;  /* 0x0043100001067983 */ /* 0x001ea20000300a00 */
[----:B------:R-:W2:Y:S02]  /*9c4a0*/  LDL.LU.64 R4, [R1+0x4308] ;  /* 0x0043080001047983 */ /* 0x000ea40000300a00 */
[----:B------:R-:W3:Y:S02]  /*9c4b0*/  LDL R17, [R1+0xce0] ;  /* 0x000ce00001117983 */ /* 0x000ee40000100800 */
[----:B----4-:R-:W-:Y:S01]  /*9c4c0*/  STL.64 [R1+0x42f0], R18 ;  /* 0x0042f01201007387 */ /* 0x010fe20000100a00 */
[----:B--2---:R-:W-:Y:S01]  /*9c4d0*/  HMMA.16816.F32 R4, R12, R22, R4 ;  /* 0x000000160c04723c */ /* 0x004fe20000001804 */
[----:B---3--:R-:W-:Y:S11]  /*9c4e0*/  STL [R1+0x42e8], R17 ;  /* 0x0042e81101007387 */ /* 0x008ff60000100800 */
[----:B------:R-:W-:Y:S11]  /*9c4f0*/  @!UPT UIADD3 URZ, URZ, URZ, URZ ;  /* 0x0000003f3f3ff290 */ /* 0x000ff6000fffe03f */
[----:B------:R0:W-:Y:S01]  /*9c500*/  STL [R1+0x210], R4 ;  /* 0x0002100401007387 */ /* 0x0001e20000100800 */
[----:B------:R-:W-:Y:S01]  /*9c510*/  MOV R28, R5 ;  /* 0x00000005001c7202 */ /* 0x000fe20000000f00 */
[----:B------:R-:W-:Y:S01]  /*9c520*/  IMAD.MOV.U32 R2, RZ, RZ, R6 ;  /* 0x000000ffff027224 */ /* 0x000fe200078e0006 */
[----:B------:R-:W-:Y:S01]  /*9c530*/  MOV R0, R7 ;  /* 0x0000000700007202 */ /* 0x000fe20000000f00 */
        /* <DEDUP_REMOVED lines=22> */
[----:B------:R0:W-:Y:S04]  /*9c6a0*/  STL.64 [R1+0x4278], R22 ;  /* 0x0042781601007387 */ /* 0x0001e80000100a00 */
[----:B0-----:R-:W4:Y:S01]  /*9c6b0*/  LDL.LU.64 R22, [R1+0x58] ;  /* 0x0000580001167983 */ /* 0x001f220000300a00 */
[----:B------:R-:W-:-:S02]  /*9c6c0*/  MOV R11, R20 ;  /* 0x00000014000b7202 */ /* 0x000fc40000000f00 */
[----:B------:R-:W-:Y:S01]  /*9c6d0*/  MOV R10, R21 ;  /* 0x00000015000a7202 */ /* 0x000fe20000000f00 */
[----:B--2---:R-:W-:Y:S01]  /*9c6e0*/  HMMA.16816.F32 R16, R12, R18, R4 ;  /* 0x000000120c10723c */ /* 0x004fe20000001804 */
[----:B----4-:R0:W-:Y:S02]  /*9c6f0*/  STL.64 [R1+0x4290], R22 ;  /* 0x0042901601007387 */ /* 0x0101e40000100a00 */
[----:B0-----:R-:W-:Y:S01]  /*9c700*/  IMAD.MOV.U32 R22, RZ, RZ, R8 ;  /* 0x000000ffff167224 */ /* 0x001fe200078e0008 */
[----:B------:R-:W-:-:S05]  /*9c710*/  MOV R23, R3 ;  /* 0x0000000300177202 */ /* 0x000fca0000000f00 */
[----:B------:R0:W-:Y:S01]  /*9c720*/  STL.64 [R1+0x42a8], R22 ;  /* 0x0042a81601007387 */ /* 0x0001e20000100a00 */
[----:B------:R-:W2:Y:S02]  /*9c730*/  LDL.LU R20, [R1+0x7e0] ;  /* 0x0007e00001147983 */ /* 0x000ea40000300800 */
[----:B------:R-:W2:Y:S01]  /*9c740*/  LDL.LU R21, [R1+0x7e4] ;  /* 0x0007e40001157983 */ /* 0x000ea20000300800 */
[----:B0-----:R-:W2:Y:S01]  /*9c750*/  LDL.LU R22, [R1+0x7e8] ;  /* 0x0007e80001167983 */ /* 0x001ea20000300800 */
[----:B------:R-:W2:Y:S02]  /*9c760*/  LDL.LU R23, [R1+0x7ec] ;  /* 0x0007ec0001177983 */ /* 0x000ea40000300800 */
[----:B------:R-:W-:Y:S02]  /*9c770*/  STL [R1+0x3d68], R0 ;  /* 0x003d680001007387 */ /* 0x000fe40000100800 */
[----:B------:R-:W-:Y:S01]  /*9c780*/  STL [R1+0x3d64], R2 ;  /* 0x003d640201007387 */ /* 0x000fe20000100800 */
[----:B------:R-:W-:Y:S01]  /*9c790*/  STL [R1+0x3d60], R28 ;  /* 0x003d601c01007387 */ /* 0x000fe20000100800 */
[----:B------:R-:W4:Y:S02]  /*9c7a0*/  LDL.LU.64 R6, [R1+0x4300] ;  /* 0x0043000001067983 */ /* 0x000f240000300a00 */
[----:B------:R-:W4:Y:S02]  /*9c7b0*/  LDL.LU.64 R4, [R1+0x42f8] ;  /* 0x0042f80001047983 */ /* 0x000f240000300a00 */
[----:B------:R-:W-:Y:S01]  /*9c7c0*/  STL.64 [R1+0x270], R16 ;  /* 0x0002701001007387 */ /* 0x000fe20000100a00 */
[----:B------:R0:W-:Y:S04]  /*9c7d0*/  STL.64 [R1+0x278], R18 ;  /* 0x0002781201007387 */ /* 0x0001e80000100a00 */
[----:B0-----:R-:W4:Y:S01]  /*9c7e0*/  LDL.LU.64 R18, [R1+0x42f0] ;  /* 0x0042f00001127983 */ /* 0x001f220000300a00 */
        /* <DEDUP_REMOVED lines=8> */
[----:B------:R-:W-:Y:S02]  /*9c870*/  STL.64 [R1+0x4258], R18 ;  /* 0x0042581201007387 */ /* 0x000fe40000100a00 */
[----:B--2---:R0:W-:Y:S01]  /*9c880*/  STL [R1+0x4270], R17 ;  /* 0x0042701101007387 */ /* 0x0041e20000100800 */
[----:B------:R-:W2:Y:S04]  /*9c890*/  LDL.LU R16, [R1+0x830] ;  /* 0x0008300001107983 */ /* 0x000ea80000300800 */
[----:B0-----:R-:W2:Y:S01]  /*9c8a0*/  LDL.LU R17, [R1+0x834] ;  /* 0x0008340001117983 */ /* 0x001ea20000300800 */
[----:B------:R-:W2:Y:S02]  /*9c8b0*/  LDL.LU R18, [R1+0x838] ;  /* 0x0008380001127983 */ /* 0x000ea40000300800 */
[----:B------:R-:W2:Y:S01]  /*9c8c0*/  LDL.LU R19, [R1+0x83c] ;  /* 0x00083c0001137983 */ /* 0x000ea20000300800 */
[C---:B---3--:R-:W-:Y:S01]  /*9c8d0*/  HMMA.16816.F32 R8, R12.reuse, R10, R24 ;  /* 0x0000000a0c08723c */ /* 0x048fe20000001818 */
        /* <DEDUP_REMOVED lines=12> */
[----:B------:R-:W3:Y:S01]  /*9c9a0*/  LDL.LU.64 R26, [R1+0x42d0] ;  /* 0x0042d000011a7983 */ /* 0x000ee20000300a00 */
[----:B------:R-:W-:Y:S02]  /*9c9b0*/  STL.64 [R1+0x3c0], R8 ;  /* 0x0003c00801007387 */ /* 0x000fe40000100a00 */
[----:B------:R0:W-:Y:S02]  /*9c9c0*/  STL.64 [R1+0x3c8], R10 ;  /* 0x0003c80a01007387 */ /* 0x0001e40000100a00 */
[----:B0-----:R-:W4:Y:S01]  /*9c9d0*/  LDL.LU.64 R10, [R1+0x42c8] ;  /* 0x0042c800010a7983 */ /* 0x001f220000300a00 */
[----:B------:R-:W2:Y:S01]  /*9c9e0*/  LDL.LU.64 R8, [R1+0x42c0] ;  /* 0x0042c00001087983 */ /* 0x000ea20000300a00 */
[----:B----4-:R-:W-:Y:S02]  /*9c9f0*/  HMMA.16816.F32 R12, R12, R10, R4 ;  /* 0x0000000a0c0c723c */ /* 0x010fe40000001804 */
[----:B------:R-:W3:Y:S01]  /*9ca00*/  LDL.LU.64 R6, [R1+0x42b8] ;  /* 0x0042b80001067983 */ /* 0x000ee20000300a00 */
[----:B------:R-:W3:Y:S11]  /*9ca10*/  LDL.LU.64 R4, [R1+0x42b0] ;  /* 0x0042b00001047983 */ /* 0x000ef60000300a00 */
[----:B------:R-:W-:Y:S09]  /*9ca20*/  @!UPT UIADD3 URZ, URZ, URZ, URZ ;  /* 0x0000003f3f3ff290 */ /* 0x000ff2000fffe03f */
[----:B------:R-:W-:Y:S01]  /*9ca30*/  STL.64 [R1+0x3b0], R12 ;  /* 0x0003b00c01007387 */ /* 0x000fe20000100a00 */
[----:B------:R0:W-:Y:S03]  /*9ca40*/  STL.64 [R1+0x3b8], R14 ;  /* 0x0003b80e01007387 */ /* 0x0001e60000100a00 */
[----:B0-----:R-:W4:Y:S01]  /*9ca50*/  LDL.LU.64 R14, [R1+0x28] ;  /* 0x00002800010e7983 */ /* 0x001f220000300a00 */
[----:B------:R-:W-:Y:S02]  /*9ca60*/  STL.64 [R1+0x4250], R10 ;  /* 0x0042500a01007387 */ /* 0x000fe40000100a00 */
[----:B--2---:R0:W-:Y:S02]  /*9ca70*/  STL.64 [R1+0x4248], R8 ;  /* 0x0042480801007387 */ /* 0x0041e40000100a00 */
[----:B0-----:R-:W4:Y:S01]  /*9ca80*/  LDL.LU R8, [R1+0x890] ;  /* 0x0008900001087983 */ /* 0x001f220000300800 */
[----:B------:R-:W4:Y:S02]  /*9ca90*/  LDL.LU R9, [R1+0x894] ;  /* 0x0008940001097983 */ /* 0x000f240000300800 */
[----:B------:R-:W4:Y:S02]  /*9caa0*/  LDL.LU R10, [R1+0x898] ;  /* 0x00089800010a7983 */ /* 0x000f240000300800 */
[----:B------:R-:W4:Y:S01]  /*9cab0*/  LDL.LU R11, [R1+0x89c] ;  /* 0x00089c00010b7983 */ /* 0x000f220000300800 */
[C---:B---3--:R-:W-:Y:S01]  /*9cac0*/  HMMA.16816.F32 R24, R4.reuse, R26, R20 ;  /* 0x0000001a0418723c */ /* 0x048fe20000001814 */
[----:B------:R-:W2:Y:S11]  /*9cad0*/  LDL.LU.64 R22, [R1+0x42a8] ;  /* 0x0042a80001167983 */ /* 0x000eb60000300a00 */
[----:B------:R-:W-:Y:S11]  /*9cae0*/  @!UPT UIADD3 URZ, URZ, URZ, URZ ;  /* 0x0000003f3f3ff290 */ /* 0x000ff6000fffe03f */
[----:B------:R-:W-:Y:S01]  /*9caf0*/  STL.64 [R1+0x4a0], R24 ;  /* 0x0004a01801007387 */ /* 0x000fe20000100a00 */
[----:B------:R-:W-:Y:S01]  /*9cb00*/  STL.64 [R1+0x4a8], R26 ;  /* 0x0004a81a01007387 */ /* 0x000fe20000100a00 */
[----:B--2---:R-:W-:Y:S02]  /*9cb10*/  HMMA.16816.F32 R20, R4, R22, R16 ;  /* 0x000000160414723c */ /* 0x004fe40000001810 */
[----:B------:R-:W2:Y:S01]  /*9cb20*/  LDL.LU.64 R18, [R1+0x42a0] ;  /* 0x0042a00001127983 */ /* 0x000ea20000300a00 */
[----:B------:R-:W2:Y:S11]  /*9cb30*/  LDL.LU.64 R16, [R1+0x4298] ;  /* 0x0042980001107983 */ /* 0x000eb60000300a00 */
[----:B------:R-:W-:Y:S09]  /*9cb40*/  @!UPT UIADD3 URZ, URZ, URZ, URZ ;  /* 0x0000003f3f3ff290 */ /* 0x000ff2000fffe03f */
[----:B------:R-:W-:Y:S01]  /*9cb50*/  STL.64 [R1+0x490], R20 ;  /* 0x0004901401007387 */ /* 0x000fe20000100a00 */
[----:B------:R0:W-:Y:S03]  /*9cb60*/  STL.64 [R1+0x498], R22 ;  /* 0x0004981601007387 */ /* 0x0001e60000100a00 */
[----:B0-----:R-:W2:Y:S04]  /*9cb70*/  LDL.LU.64 R22, [R1+0x4290] ;  /* 0x0042900001167983 */ /* 0x001ea80000300a00 */
[----:B------:R-:W0:Y:S02]  /*9cb80*/  S2R R3, SR_TID.X ;  /* 0x0000000000037919 */ /* 0x000e240000002100 */
[----:B0-----:R-:W-:-:S02]  /*9cb90*/  LOP3.LUT R27, R3, 0x7, RZ, 0xc0, !PT ;  /* 0x00000007031b7812 */ /* 0x001fc400078ec0ff */
[----:B------:R-:W-:Y:S01]  /*9cba0*/  SHF.L.U32 R25, R3, 0x8, RZ ;  /* 0x0000000803197819 */ /* 0x000fe200000006ff */
[----:B--2---:R-:W-:Y:S01]  /*9cbb0*/  HMMA.16816.F32 R16, R4, R22, R16 ;  /* 0x000000160410723c */ /* 0x004fe20000001810 */
        /* <DEDUP_REMOVED lines=9> */
[----:B------:R-:W-:Y:S04]  /*9cc50*/  STL [R1+0x4210], R3 ;  /* 0x0042100301007387 */ /* 0x000fe80000100800 */
[----:B------:R-:W0:Y:S01]  /*9cc60*/  S2R R26, SR_TID.X ;  /* 0x00000000001a7919 */ /* 0x000e220000002100 */
[C---:B------:R-:W-:Y:S01]  /*9cc70*/  SHF.L.U32 R28, R27.reuse, 0x4, RZ ;  /* 0x000000041b1c7819 */ /* 0x040fe200000006ff */
[----:B------:R-:W-:-:S04]  /*9cc80*/  SHF.L.U32 R27, R27, 0x4, RZ ;  /* 0x000000041b1b7819 */ /* 0x000fc800000006ff */
[--C-:B------:R-:W-:Y:S02]  /*9cc90*/  LOP3.LUT R27, R27, 0xf00, R25.reuse, 0xf8, !PT ;  /* 0x00000f001b1b7812 */ /* 0x100fe400078ef819 */
[----:B------:R-:W-:Y:S02]  /*9cca0*/  LOP3.LUT R28, R28, 0xf00, R25, 0xf8, !PT ;  /* 0x00000f001c1c7812 */ /* 0x000fe400078ef819 */
[----:B0-----:R-:W-:-:S04]  /*9ccb0*/  LOP3.LUT R27, R27, 0x10, R26, 0x78, !PT ;  /* 0x000000101b1b7812 */ /* 0x001fc800078e781a */
[----:B------:R-:W-:Y:S02]  /*9ccc0*/  LOP3.LUT R27, R27, 0x60, RZ, 0x3c, !PT ;  /* 0x000000601b1b7812 */ /* 0x000fe400078e3cff */
[----:B------:R-:W-:-:S04]  /*9ccd0*/  LOP3.LUT R28, R28, 0x10, R26, 0x78, !PT ;  /* 0x000000101c1c7812 */ /* 0x000fc800078e781a */
[----:B------:R-:W0:Y:S01]  /*9cce0*/  LDSM.16.M88.4 R24, [R27+0x6f000] ;  /* 0x06f000001b18783b */ /* 0x000e220000000200 */
[C---:B--2---:R-:W-:Y:S03]  /*9ccf0*/  HMMA.16816.F32 R20, R4.reuse, R22, R16 ;  /* 0x000000160414723c */ /* 0x044fe60000001810 */
[----:B------:R-:W2:Y:S01]  /*9cd00*/  LDL.LU R17, [R1+0x4270] ;  /* 0x0042700001117983 */ /* 0x000ea20000300800 */
[----:B0-----:R-:W-:Y:S11]  /*9cd10*/  STL.64 [R1+0x4240], R26 ;  /* 0x0042401a01007387 */ /* 0x001ff60000100a00 */
[----:B------:R-:W-:Y:S08]  /*9cd20*/  @!UPT UIADD3 URZ, URZ, URZ, URZ ;  /* 0x0000003f3f3ff290 */ /* 0x000ff0000fffe03f */
[----:B------:R-:W-:Y:S01]  /*9cd30*/  STL.64 [R1+0x470], R20 ;  /* 0x0004701401007387 */ /* 0x000fe20000100a00 */
[----:B------:R-:W-:Y:S02]  /*9cd40*/  STL.64 [R1+0x478], R22 ;  /* 0x0004781601007387 */ /* 0x000fe40000100a00 */
[----:B------:R-:W0:Y:S04]  /*9cd50*/  LDSM.16.M88.4 R20, [R28+0x60080] ;  /* 0x060080001c14783b */ /* 0x000e280000000200 */
[----:B------:R-:W-:Y:S01]  /*9cd60*/  STL.64 [R1+0x4238], R24 ;  /* 0x0042381801007387 */ /* 0x000fe20000100a00 */
[----:B----4-:R-:W-:Y:S01]  /*9cd70*/  HMMA.16816.F32 R8, R4, R14, R8 ;  /* 0x0000000e0408723c */ /* 0x010fe20000001808 */
[----:B0-----:R-:W-:Y:S01]  /*9cd80*/  STL.64 [R1+0x4180], R22 ;  /* 0x0041801601007387 */ /* 0x001fe20000100a00 */
[----:B------:R-:W-:Y:S01]  /*9cd90*/  STL.64 [R1+0x4178], R20 ;  /* 0x0041781401007387 */ /* 0x000fe20000100a00 */
[----:B------:R-:W-:Y:S01]  /*9cda0*/  MOV R29, R14 ;  /* 0x0000000e001d7202 */ /* 0x000fe20000000f00 */
[----:B------:R-:W-:Y:S01]  /*9cdb0*/  IMAD.MOV.U32 R3, RZ, RZ, R15 ;  /* 0x000000ffff037224 */ /* 0x000fe200078e000f */
[----:B--2---:R-:W0:Y:S04]  /*9cdc0*/  LDSM.16.M88.4 R20, [R17+0x40080] ;  /* 0x040080001114783b */ /* 0x004e280000000200 */
[----:B0-----:R-:W-:Y:S01]  /*9cdd0*/  STL.64 [R1+0x100], R20 ;  /* 0x0001001401007387 */ /* 0x001fe20000100a00 */
[----:B------:R-:W-:Y:S11]  /*9cde0*/  STL.64 [R1+0x108], R22 ;  /* 0x0001081601007387 */ /* 0x000ff60000100a00 */
[----:B------:R-:W-:Y:S02]  /*9cdf0*/  @!UPT UIADD3 URZ, URZ, URZ, URZ ;  /* 0x0000003f3f3ff290 */ /* 0x000fe4000fffe03f */
[----:B------:R0:W-:Y:S02]  /*9ce00*/  STL.64 [R1+0x460], R8 ;  /* 0x0004600801007387 */ /* 0x0001e40000100a00 */
[----:B------:R1:W-:Y:S01]  /*9ce10*/  STL.64 [R1+0x468], R10 ;  /* 0x0004680a01007387 */ /* 0x0003e20000100a00 */
[----:B------:R-:W-:Y:S04]  /*9ce20*/  STL.64 [R1+0x4268], R6 ;  /* 0x0042680601007387 */ /* 0x000fe80000100a00 */
[----:B------:R-:W2:Y:S01]  /*9ce30*/  LDSM.16.M88.4 R20, [R17+0x44080] ;  /* 0x044080001114783b */ /* 0x000ea20000000200 */
[----:B------:R-:W-:Y:S02]  /*9ce40*/  STL.64 [R1+0x4260], R4 ;  /* 0x0042600401007387 */ /* 0x000fe40000100a00 */
[----:B------:R-:W3:Y:S01]  /*9ce50*/  LDSM.16.M88.4 R4, [R17+0x48080] ;  /* 0x048080001104783b */ /* 0x000ee20000000200 */
[----:B0-----:R-:W4:Y:S03]  /*9ce60*/  LDL.LU R8, [R1+0xa20] ;  /* 0x000a200001087983 */ /* 0x001f260000300800 */
[----:B------:R-:W4:Y:S02]  /*9ce70*/  LDL.LU R9, [R1+0xa24] ;  /* 0x000a240001097983 */ /* 0x000f240000300800 */
[----:B-1----:R-:W4:Y:S02]  /*9ce80*/  LDL.LU R10, [R1+0xa28] ;  /* 0x000a2800010a7983 */ /* 0x002f240000300800 */
[----:B------:R-:W4:Y:S01]  /*9ce90*/  LDL.LU R11, [R1+0xa2c] ;  /* 0x000a2c00010b7983 */ /* 0x000f220000300800 */
[----:B------:R-:W-:Y:S01]  /*9cea0*/  STL [R1+0x421c], R29 ;  /* 0x00421c1d01007387 */ /* 0x000fe20000100800 */
[----:B------:R-:W-:Y:S02]  /*9ceb0*/  STL [R1+0x4218], R3 ;  /* 0x0042180301007387 */ /* 0x000fe40000100800 */
[----:B------:R-:W4:Y:S01]  /*9cec0*/  LDL.LU.64 R14, [R1+0x8] ;  /* 0x00000800010e7983 */ /* 0x000f220000300a00 */
[----:B--2---:R0:W-:Y:S01]  /*9ced0*/  STL.64 [R1+0xf0], R20 ;  /* 0x0000f01401007387 */ /* 0x0041e20000100a00 */
[----:B------:R-:W-:Y:S02]  /*9cee0*/  STL.64 [R1+0xf8], R22 ;  /* 0x0000f81601007387 */ /* 0x000fe40000100a00 */
[----:B---3--:R-:W-:Y:S02]  /*9cef0*/  STL.64 [R1+0xe0], R4 ;  /* 0x0000e00401007387 */ /* 0x008fe40000100a00 */
[----:B------:R-:W-:Y:S01]  /*9cf00*/  STL.64 [R1+0xe8], R6 ;  /* 0x0000e80601007387 */ /* 0x000fe20000100a00 */
[----:B0-----:R-:W-:-:S02]  /*9cf10*/  MOV R21, R4 ;  /* 0x0000000400157202 */ /* 0x001fc40000000f00 */
[----:B------:R-:W-:Y:S02]  /*9cf20*/  MOV R20, R5 ;  /* 0x0000000500147202 */ /* 0x000fe40000000f00 */
[----:B------:R-:W0:Y:S04]  /*9cf30*/  LDSM.16.M88.4 R4, [R17+0x4c080] ;  /* 0x04c080001104783b */ /* 0x000e280000000200 */
[----:B0-----:R-:W-:Y:S01]  /*9cf40*/  STL.64 [R1+0xd0], R4 ;  /* 0x0000d00401007387 */ /* 0x001fe20000100a00 */
[----:B------:R-:W-:Y:S01]  /*9cf50*/  MOV R2, R4 ;  /* 0x0000000400027202 */ /* 0x000fe20000000f00 */
[----:B------:R-:W-:Y:S02]  /*9cf60*/  STL.64 [R1+0xd8], R6 ;  /* 0x0000d80601007387 */ /* 0x000fe40000100a00 */
[----:B------:R-:W-:Y:S01]  /*9cf70*/  IMAD.MOV.U32 R0, RZ, RZ, R5 ;  /* 0x000000ffff007224 */ /* 0x000fe200078e0005 */
[----:B------:R-:W2:Y:S04]  /*9cf80*/  LDL.LU R24, [R1+0xb70] ;  /* 0x000b700001187983 */ /* 0x000ea80000300800 */
[----:B------:R-:W0:Y:S01]  /*9cf90*/  LDSM.16.M88.4 R4, [R17+0x50080] ;  /* 0x050080001104783b */ /* 0x000e220000000200 */
[----:B------:R-:W2:Y:S02]  /*9cfa0*/  LDL.LU R25, [R1+0xb74] ;  /* 0x000b740001197983 */ /* 0x000ea40000300800 */
[----:B------:R-:W2:Y:S02]  /*9cfb0*/  LDL.LU R26, [R1+0xb78] ;  /* 0x000b7800011a7983 */ /* 0x000ea40000300800 */
[----:B------:R-:W2:Y:S01]  /*9cfc0*/  LDL.LU R27, [R1+0xb7c] ;  /* 0x000b7c00011b7983 */ /* 0x000ea20000300800 */
[----:B------:R-:W-:Y:S01]  /*9cfd0*/  STL [R1+0x4234], R0 ;  /* 0x0042340001007387 */ /* 0x000fe20000100800 */
[----:B------:R-:W-:Y:S03]  /*9cfe0*/  STL [R1+0x4230], R2 ;  /* 0x0042300201007387 */ /* 0x000fe60000100800 */
[----:B0-----:R-:W-:Y:S01]  /*9cff0*/  STL.64 [R1+0xc0], R4 ;  /* 0x0000c00401007387 */ /* 0x001fe20000100a00 */
[----:B------:R-:W-:Y:S02]  /*9d000*/  STL.64 [R1+0xc8], R6 ;  /* 0x0000c80601007387 */ /* 0x000fe40000100a00 */
[----:B------:R-:W0:Y:S02]  /*9d010*/  LDSM.16.M88.4 R4, [R17+0x54080] ;  /* 0x054080001104783b */ /* 0x000e240000000200 */
[----:B0-----:R-:W-:-:S02]  /*9d020*/  MOV R23, R4 ;  /* 0x0000000400177202 */ /* 0x001fc40000000f00 */
[----:B------:R-:W-:Y:S01]  /*9d030*/  MOV R22, R5 ;  /* 0x0000000500167202 */ /* 0x000fe20000000f00 */
[----:B------:R-:W-:Y:S01]  /*9d040*/  STL.64 [R1+0xb0], R4 ;  /* 0x0000b00401007387 */ /* 0x000fe20000100a00 */
[----:B------:R0:W-:Y:S03]  /*9d050*/  STL.64 [R1+0xb8], R6 ;  /* 0x0000b80601007387 */ /* 0x0001e60000100a00 */
[----:B0-----:R-:W4:Y:S01]  /*9d060*/  LDL.LU.64 R6, [R1+0x4268] ;  /* 0x0042680001067983 */ /* 0x001f220000300a00 */
[----:B------:R-:W4:Y:S02]  /*9d070*/  LDL.LU.64 R4, [R1+0x4260] ;  /* 0x0042600001047983 */ /* 0x000f240000300a00 */
[----:B------:R-:W-:Y:S02]  /*9d080*/  STL.64 [R1+0x4228], R22 ;  /* 0x0042281601007387 */ /* 0x000fe40000100a00 */
[----:B------:R-:W-:Y:S02]  /*9d090*/  STL.64 [R1+0x4220], R20 ;  /* 0x0042201401007387 */ /* 0x000fe40000100a00 */
[----:B------:R-:W0:Y:S02]  /*9d0a0*/  LDSM.16.M88.4 R20, [R17+0x58080] ;  /* 0x058080001114783b */ /* 0x000e240000000200 */
[----:B------:R-:W1:Y:S02]  /*9d0b0*/  LDSM.16.M88.4 R16, [R17+0x5c080] ;  /* 0x05c080001110783b */ /* 0x000e640000000200 */
[----:B0-----:R0:W-:Y:S02]  /*9d0c0*/  STL.64 [R1+0xa0], R20 ;  /* 0x0000a01401007387 */ /* 0x0011e40000100a00 */
[----:B------:R3:W-:Y:S02]  /*9d0d0*/  STL.64 [R1+0xa8], R22 ;  /* 0x0000a81601007387 */ /* 0x0007e40000100a00 */
[----:B0-----:R-:W2:Y:S01]  /*9d0e0*/  LDL.LU R20, [R1+0xcb0] ;  /* 0x000cb00001147983 */ /* 0x001ea20000300800 */
[----:B------:R-:W2:Y:S02]  /*9d0f0*/  LDL.LU R21, [R1+0xcb4] ;  /* 0x000cb40001157983 */ /* 0x000ea40000300800 */
[----:B---3--:R-:W3:Y:S02]  /*9d100*/  LDL.LU R22, [R1+0xcb8] ;  /* 0x000cb80001167983 */ /* 0x008ee40000300800 */
[----:B------:R-:W3:Y:S01]  /*9d110*/  LDL.LU R23, [R1+0xcbc] ;  /* 0x000cbc0001177983 */ /* 0x000ee20000300800 */
[----:B-1----:R-:W-:Y:S01]  /*9d120*/  STL.64 [R1+0x90], R16 ;  /* 0x0000901001007387 */ /* 0x002fe20000100a00 */
[----:B------:R0:W-:Y:S03]  /*9d130*/  STL.64 [R1+0x98], R18 ;  /* 0x0000981201007387 */ /* 0x0001e60000100a00 */
[----:B0-----:R-:W4:Y:S01]  /*9d140*/  LDL.LU.64 R18, [R1+0x4258] ;  /* 0x0042580001127983 */ /* 0x001f220000300a00 */
[----:B------:R-:W-:Y:S01]  /*9d150*/  MOV R0, R16 ;  /* 0x0000001000007202 */ /* 0x000fe20000000f00 */
[----:B------:R-:W-:Y:S01]  /*9d160*/  IMAD.MOV.U32 R2, RZ, RZ, R17 ;  /* 0x000000ffff027224 */ /* 0x000fe200078e0011 */
[----:B----4-:R-:W-:Y:S01]  /*9d170*/  HMMA.16816.F32 R8, R4, R18, R8 ;  /* 0x000000120408723c */ /* 0x010fe20000001808 */
[----:B------:R-:W-:-:S02]  /*9d180*/  MOV R29, R18 ;  /* 0x00000012001d7202 */ /* 0x000fc40000000f00 */
[----:B------:R-:W-:Y:S02]  /*9d190*/  MOV R3, R19 ;  /* 0x0000001300037202 */ /* 0x000fe40000000f00 */
[----:B------:R-:W0:Y:S11]  /*9d1a0*/  LDSM.16.M88.4 R16, [R28+0x61080] ;  /* 0x061080001c10783b */ /* 0x000e360000000200 */
[----:B------:R-:W-:Y:S07]  /*9d1b0*/  @!UPT UIADD3 URZ, URZ, URZ, URZ ;  /* 0x0000003f3f3ff290 */ /* 0x000fee000fffe03f */
[----:B------:R-:W-:Y:S01]  /*9d1c0*/  STL.64 [R1+0x450], R8 ;  /* 0x0004500801007387 */ /* 0x000fe20000100a00 */
[----:B------:R1:W-:Y:S03]  /*9d1d0*/  STL.64 [R1+0x458], R10 ;  /* 0x0004580a01007387 */ /* 0x0003e60000100a00 */
[----:B-1----:R-:W2:Y:S01]  /*9d1e0*/  LDL.LU.64 R10, [R1+0x4250] ;  /* 0x00425000010a7983 */ /* 0x002ea20000300a00 */
[----:B------:R-:W4:Y:S03]  /*9d1f0*/  LDL.LU.64 R8, [R1+0x4248] ;  /* 0x0042480001087983 */ /* 0x000f260000300a00 */
[----:B0-----:R-:W-:Y:S01]  /*9d200*/  STL.64 [R1+0x4100], R18 ;  /* 0x0041001201007387 */ /* 0x001fe20000100a00 */
[----:B------:R0:W-:Y:S03]  /*9d210*/  STL.64 [R1+0x40f8], R16 ;  /* 0x0040f81001007387 */ /* 0x0001e60000100a00 */
[----:B0-----:R-:W2:Y:S01]  /*9d220*/  LDL.LU R16, [R1+0xb80] ;  /* 0x000b800001107983 */ /* 0x001ea20000300800 */
[----:B------:R-:W2:Y:S02]  /*9d230*/  LDL.LU R17, [R1+0xb84] ;  /* 0x000b840001117983 */ /* 0x000ea40000300800 */
[----:B------:R-:W2:Y:S02]  /*9d240*/  LDL.LU R18, [R1+0xb88] ;  /* 0x000b880001127983 */ /* 0x000ea40000300800 */
[----:B------:R-:W2:Y:S02]  /*9d250*/  LDL.LU R19, [R1+0xb8c] ;  /* 0x000b8c0001137983 */ /* 0x000ea40000300800 */
[C---:B--2---:R-:W-:Y:S11]  /*9d260*/  HMMA.16816.F32 R16, R4.reuse, R14, R16 ;  /* 0x0000000e0410723c */ /* 0x044ff60000001810 */
[----:B------:R-:W-:Y:S11]  /*9d270*/  @!UPT UIADD3 URZ, URZ, URZ, URZ ;  /* 0x0000003f3f3ff290 */ /* 0x000ff6000fffe03f */
[----:B------:R-:W-:Y:S01]  /*9d280*/  @!UPT UIADD3 URZ, URZ, URZ, URZ ;  /* 0x0000003f3f3ff290 */ /* 0x000fe2000fffe03f */
[----:B------:R0:W-:Y:S02]  /*9d290*/  STL.64 [R1+0x440], R16 ;  /* 0x0004401001007387 */ /* 0x0001e40000100a00 */
[----:B0-----:R-:W-:Y:S01]  /*9d2a0*/  MOV R17, R14 ;  /* 0x0000000e00117202 */ /* 0x001fe20000000f00 */
[----:B------:R-:W-:Y:S02]  /*9d2b0*/  IMAD.MOV.U32 R16, RZ, RZ, R15 ;  /* 0x000000ffff107224 */ /* 0x000fe400078e000f */
[----:B------:R-:W0:Y:S01]  /*9d2c0*/  LDSM.16.M88.4 R12, [R28+0x62080] ;  /* 0x062080001c0c783b */ /* 0x000e220000000200 */
[----:B------:R-:W-:Y:S03]  /*9d2d0*/  HMMA.16816.F32 R4, R4, R10, R24 ;  /* 0x0000000a0404723c */ /* 0x000fe60000001818 */
[----:B------:R-:W-:Y:S04]  /*9d2e0*/  STL.64 [R1+0x448], R18 ;  /* 0x0004481201007387 */ /* 0x000fe80000100a00 */
[----:B0-----:R0:W-:Y:S01]  /*9d2f0*/  STL.64 [R1+0x4068], R14 ;  /* 0x0040680e01007387 */ /* 0x0011e20000100a00 */
[----:B------:R-:W-:Y:S03]  /*9d300*/  STL.64 [R1+0x4060], R12 ;  /* 0x0040600c01007387 */ /* 0x000fe60000100a00 */
[----:B0-----:R-:W2:Y:S01]  /*9d310*/  LDL.LU R14, [R1+0x78] ;  /* 0x00007800010e7983 */ /* 0x001ea20000300800 */
[----:B------:R-:W2:Y:S02]  /*9d320*/  LDL.LU R15, [R1+0x7c] ;  /* 0x00007c00010f7983 */ /* 0x000ea40000300800 */
[----:B------:R-:W2:Y:S02]  /*9d330*/  LDL.LU.64 R26, [R1+0x4240] ;  /* 0x00424000011a7983 */ /* 0x000ea40000300a00 */
[----:B------:R-:W2:Y:S01]  /*9d340*/  LDL.LU.64 R24, [R1+0x4238] ;  /* 0x0042380001187983 */ /* 0x000ea20000300a00 */
[----:B------:R-:W-:Y:S01]  /*9d350*/  STL.64 [R1+0x4190], R10 ;  /* 0x0041900a01007387 */ /* 0x000fe20000100a00 */
[----:B----4-:R0:W-:Y:S05]  /*9d360*/  STL.64 [R1+0x4188], R8 ;  /* 0x0041880801007387 */ /* 0x0101ea0000100a00 */
[----:B------:R-:W-:Y:S02]  /*9d370*/  STL.64 [R1+0x3a0], R4 ;  /* 0x0003a00401007387 */ /* 0x000fe40000100a00 */
[----:B------:R-:W-:Y:S02]  /*9d380*/  STL.64 [R1+0x3a8], R6 ;  /* 0x0003a80601007387 */ /* 0x000fe40000100a00 */
[----:B------:R-:W1:Y:S04]  /*9d390*/  LDSM.16.M88.4 R4, [R28+0x63080] ;  /* 0x063080001c04783b */ /* 0x000e680000000200 */
[----:B0-----:R-:W2:Y:S01]  /*9d3a0*/  LDL.LU R8, [R1+0xca0] ;  /* 0x000ca00001087983 */ /* 0x001ea20000300800 */
[----:B------:R-:W2:Y:S02]  /*9d3b0*/  LDL.LU R9, [R1+0xca4] ;  /* 0x000ca40001097983 */ /* 0x000ea40000300800 */
[----:B------:R-:W2:Y:S02]  /*9d3c0*/  LDL.LU R10, [R1+0xca8] ;  /* 0x000ca800010a7983 */ /* 0x000ea40000300800 */
[----:B------:R-:W2:Y:S01]  /*9d3d0*/  LDL.LU R11, [R1+0xcac] ;  /* 0x000cac00010b7983 */ /* 0x000ea20000300800 */
[----:B-1----:R-:W-:Y:S01]  /*9d3e0*/  STL.64 [R1+0x4008], R6 ;  /* 0x0040080601007387 */ /* 0x002fe20000100a00 */
[----:B------:R0:W-:Y:S02]  /*9d3f0*/  STL.64 [R1+0x4000], R4 ;  /* 0x0040000401007387 */ /* 0x0001e40000100a00 */
[----:B0-----:R-:W-:-:S02]  /*9d400*/  MOV R4, R0 ;  /* 0x0000000000047202 */ /* 0x001fc40000000f00 */
[----:B------:R-:W-:Y:S01]  /*9d410*/  MOV R5, R2 ;  /* 0x0000000200057202 */ /* 0x000fe20000000f00 */
[----:B------:R-:W4:Y:S01]  /*9d420*/  LDL.LU R0, [R1+0x4234] ;  /* 0x0042340001007983 */ /* 0x000f220000300800 */
[----:B------:R-:W3:Y:S03]  /*9d430*/  LDL.LU R2, [R1+0x4230] ;  /* 0x0042300001027983 */ /* 0x000ee60000300800 */
[----:B------:R3:W-:Y:S01]  /*9d440*/  STL.64 [R1+0x4108], R4 ;  /* 0x0041080401007387 */ /* 0x0007e20000100a00 */
[----:B------:R-:W3:Y:S02]  /*9d450*/  LDL.LU R6, [R1+0x88] ;  /* 0x0000880001067983 */ /* 0x000ee40000300800 */
[----:B------:R-:W3:Y:S01]  /*9d460*/  LDL.LU R7, [R1+0x8c] ;  /* 0x00008c0001077983 */ /* 0x000ee20000300800 */
[C---:B--2---:R-:W-:Y:S08]  /*9d470*/  HMMA.16816.F32 R8, R24.reuse, R14, R8 ;  /* 0x0000000e1808723c */ /* 0x044ff00000001808 */
[----:B---3--:R-:W-:Y:S01]  /*9d480*/  HMMA.16816.F32 R4, R24, R6, R20 ;  /* 0x000000061804723c */ /* 0x008fe20000001814 */
[----:B------:R-:W2:Y:S01]  /*9d490*/  LDL.LU.64 R22, [R1+0x4228] ;  /* 0x0042280001167983 */ /* 0x000ea20000300a00 */
[----:B------:R-:W3:Y:S11]  /*9d4a0*/  LDL.LU.64 R20, [R1+0x4220] ;  /* 0x0042200001147983 */ /* 0x000ef60000300a00 */
[----:B------:R-:W-:Y:S10]  /*9d4b0*/  @!UPT UIADD3 URZ, URZ, URZ, URZ ;  /* 0x0000003f3f3ff290 */ /* 0x000ff4000fffe03f */
[----:B------:R0:W-:Y:S01]  /*9d4c0*/  STL.64 [R1+0x300], R4 ;  /* 0x0003000401007387 */ /* 0x0001e20000100a00 */
[----:B------:R1:W-:Y:S03]  /*9d4d0*/  STL.64 [R1+0x308], R6 ;  /* 0x0003080601007387 */ /* 0x0003e60000100a00 */
[----:B0-----:R-:W2:Y:S01]  /*9d4e0*/  LDL.LU R4, [R1+0xaf0] ;  /* 0x000af00001047983 */ /* 0x001ea20000300800 */
[----:B------:R-:W-:Y:S02]  /*9d4f0*/  STL.64 [R1+0x260], R8 ;  /* 0x0002600801007387 */ /* 0x000fe40000100a00 */
[----:B------:R-:W-:Y:S02]  /*9d500*/  STL.64 [R1+0x268], R10 ;  /* 0x0002680a01007387 */ /* 0x000fe40000100a00 */
        /* <DEDUP_REMOVED lines=18> */
[----:B------:R3:W-:Y:S02]  /*9d630*/  STL.64 [R1+0x4140], R12 ;  /* 0x0041400c01007387 */ /* 0x0007e40000100a00 */
[----:B---3--:R-:W-:-:S02]  /*9d640*/  MOV R13, R20 ;  /* 0x00000014000d7202 */ /* 0x008fc40000000f00 */
[----:B------:R-:W-:Y:S01]  /*9d650*/  MOV R12, R21 ;  /* 0x00000015000c7202 */ /* 0x000fe20000000f00 */
[----:B------:R-:W2:Y:S01]  /*9d660*/  LDL.LU R20, [R1+0xb60] ;  /* 0x000b600001147983 */ /* 0x000ea20000300800 */
[----:B------:R-:W2:Y:S02]  /*9d670*/  LDL.LU R21, [R1+0xb64] ;  /* 0x000b640001157983 */ /* 0x000ea40000300800 */
[----:B------:R-:W3:Y:S02]  /*9d680*/  LDL.LU R22, [R1+0xb68] ;  /* 0x000b680001167983 */ /* 0x000ee40000300800 */
[----:B------:R-:W3:Y:S01]  /*9d690*/  LDL.LU R23, [R1+0xb6c] ;  /* 0x000b6c0001177983 */ /* 0x000ee20000300800 */
[----:B------:R-:W-:Y:S01]  /*9d6a0*/  MOV R10, R17 ;  /* 0x00000011000a7202 */ /* 0x000fe20000000f00 */
[----:B------:R-:W-:Y:S01]  /*9d6b0*/  IMAD.MOV.U32 R11, RZ, RZ, R16 ;  /* 0x000000ffff0b7224 */ /* 0x000fe200078e0010 */
[----:B---3--:R-:W-:Y:S01]  /*9d6c0*/  STL.64 [R1+0x41a0], R22 ;  /* 0x0041a01601007387 */ /* 0x008fe20000100a00 */
[----:B--2---:R-:W-:Y:S03]  /*9d6d0*/  STL.64 [R1+0x4198], R20 ;  /* 0x0041981401007387 */ /* 0x004fe60000100a00 */
[----:B------:R0:W-:Y:S02]  /*9d6e0*/  STL.64 [R1+0x41a8], R10 ;  /* 0x0041a80a01007387 */ /* 0x0001e40000100a00 */
[----:B0-----:R-:W-:-:S02]  /*9d6f0*/  MOV R10, R29 ;  /* 0x0000001d000a7202 */ /* 0x001fc40000000f00 */
[----:B------:R-:W-:Y:S01]  /*9d700*/  MOV R11, R3 ;  /* 0x00000003000b7202 */ /* 0x000fe20000000f00 */
[----:B------:R-:W2:Y:S01]  /*9d710*/  LDL.LU R29, [R1+0x421c] ;  /* 0x00421c00011d7983 */ /* 0x000ea20000300800 */
[----:B------:R-:W3:Y:S03]  /*9d720*/  LDL.LU R3, [R1+0x4218] ;  /* 0x0042180001037983 */ /* 0x000ee60000300800 */
[----:B------:R2:W-:Y:S01]  /*9d730*/  STL.64 [R1+0x41c0], R10 ;  /* 0x0041c00a01007387 */ /* 0x0005e20000100a00 */
[----:B------:R-:W4:Y:S02]  /*9d740*/  LDL.LU R20, [R1+0xc50] ;  /* 0x000c500001147983 */ /* 0x000f240000300800 */
[----:B------:R-:W4:Y:S02]  /*9d750*/  LDL.LU R21, [R1+0xc54] ;  /* 0x000c540001157983 */ /* 0x000f240000300800 */
[----:B------:R-:W4:Y:S01]  /*9d760*/  LDL.LU R22, [R1+0xc58] ;  /* 0x000c580001167983 */ /* 0x000f220000300800 */
[----:B------:R-:W4:Y:S01]  /*9d770*/  LDL.LU R23, [R1+0xc5c] ;  /* 0x000c5c0001177983 */ /* 0x000f220000300800 */
[----:B--2---:R-:W-:Y:S01]  /*9d780*/  MOV R10, R29 ;  /* 0x0000001d000a7202 */ /* 0x004fe20000000f00 */
[----:B---3--:R-:W-:-:S02]  /*9d790*/  IMAD.MOV.U32 R11, RZ, RZ, R3 ;  /* 0x000000ffff0b7224 */ /* 0x008fc400078e0003 */
[----:B------:R-:W2:Y:S01]  /*9d7a0*/  LDL.LU R29, [R1+0x4214] ;  /* 0x00421400011d7983 */ /* 0x000ea20000300800 */
[----:B------:R-:W3:Y:S03]  /*9d7b0*/  LDL.LU R3, [R1+0x4210] ;  /* 0x0042100001037983 */ /* 0x000ee60000300800 */
[----:B------:R-:W-:Y:S01]  /*9d7c0*/  STL.64 [R1+0x41d8], R10 ;  /* 0x0041d80a01007387 */ /* 0x000fe20000100a00 */
[----:B----4-:R-:W-:Y:S02]  /*9d7d0*/  STL.64 [R1+0x41b8], R22 ;  /* 0x0041b81601007387 */ /* 0x010fe40000100a00 */
[----:B------:R0:W-:Y:S02]  /*9d7e0*/  STL.64 [R1+0x41b0], R20 ;  /* 0x0041b01401007387 */ /* 0x0001e40000100a00 */
[----:B0-----:R-:W4:Y:S01]  /*9d7f0*/  LDL.LU R20, [R1+0xc60] ;  /* 0x000c600001147983 */ /* 0x001f220000300800 */
[----:B------:R-:W4:Y:S02]  /*9d800*/  LDL.LU R21, [R1+0xc64] ;  /* 0x000c640001157983 */ /* 0x000f240000300800 */
[----:B------:R-:W2:Y:S02]  /*9d810*/  LDL.LU R22, [R1+0xc68] ;  /* 0x000c680001167983 */ /* 0x000ea40000300800 */
[----:B------:R-:W2:Y:S01]  /*9d820*/  LDL.LU R23, [R1+0xc6c] ;  /* 0x000c6c0001177983 */ /* 0x000ea20000300800 */
[----:B------:R-:W2:Y:S01]  /*9d830*/  LDL.LU R10, [R1+0x48] ;  /* 0x00004800010a7983 */ /* 0x000ea20000300800 */
[----:B------:R-:W2:Y:S03]  /*9d840*/  LDL.LU R11, [R1+0x4c] ;  /* 0x00004c00010b7983 */ /* 0x000ea60000300800 */
[----:B--2---:R3:W-:Y:S02]  /*9d850*/  STL.64 [R1+0x41f0], R10 ;  /* 0x0041f00a01007387 */ /* 0x0047e40000100a00 */
[----:B---3--:R-:W-:-:S02]  /*9d860*/  MOV R10, R3 ;  /* 0x00000003000a7202 */ /* 0x008fc40000000f00 */
[----:B------:R-:W-:Y:S01]  /*9d870*/  MOV R11, R29 ;  /* 0x0000001d000b7202 */ /* 0x000fe20000000f00 */
[----:B------:R-:W2:Y:S01]  /*9d880*/  LDL.LU R3, [R1+0x420c] ;  /* 0x00420c0001037983 */ /* 0x000ea20000300800 */
[----:B------:R-:W3:Y:S02]  /*9d890*/  LDL.LU R29, [R1+0x4208] ;  /* 0x00420800011d7983 */ /* 0x000ee40000300800 */
[----:B------:R-:W-:Y:S02]  /*9d8a0*/  STL.64 [R1+0x41d0], R22 ;  /* 0x0041d01601007387 */ /* 0x000fe40000100a00 */
[----:B----4-:R0:W-:Y:S02]  /*9d8b0*/  STL.64 [R1+0x41c8], R20 ;  /* 0x0041c81401007387 */ /* 0x0101e40000100a00 */
        /* <DEDUP_REMOVED lines=16> */
[----:B------:R0:W-:Y:S04]  /*9d9c0*/  STL.64 [R1+0x4158], R12 ;  /* 0x0041580c01007387 */ /* 0x0001e80000100a00 */
[----:B0-----:R-:W4:Y:S04]  /*9d9d0*/  LDL.64 R12, [R1+0xf0] ;  /* 0x0000f000010c7983 */ /* 0x001f280000100a00 */
[----:B----4-:R0:W-:Y:S04]  /*9d9e0*/  STL.64 [R1+0x4170], R12 ;  /* 0x0041700c01007387 */ /* 0x0101e80000100a00 */
[----:B0-----:R-:W4:Y:S01]  /*9d9f0*/  LDL.64 R12, [R1+0x100] ;  /* 0x00010000010c7983 */ /* 0x001f220000100a00 */
[----:B------:R0:W-:Y:S03]  /*9da00*/  STL.64 [R1+0x4128], R4 ;  /* 0x0041280401007387 */ /* 0x0001e60000100a00 */
[----:B0-----:R-:W2:Y:S04]  /*9da10*/  LDL.64 R4, [R1+0xc0] ;  /* 0x0000c00001047983 */ /* 0x001ea80000100a00 */
[----:B--2---:R0:W-:Y:S04]  /*9da20*/  STL.64 [R1+0x4150], R4 ;  /* 0x0041500401007387 */ /* 0x0041e80000100a00 */
        /* <DEDUP_REMOVED lines=10> */
[----:B------:R-:W2:Y:S01]  /*9dad0*/  LDL.LU R7, [R1+0xb4c] ;  /* 0x000b4c0001077983 */ /* 0x000ea20000300800 */
[----:B------:R-:W2:Y:S04]  /*9dae0*/  LDL.64 R16, [R1+0xa0] ;  /* 0x0000a00001107983 */ /* 0x000ea80000100a00 */
[----:B--2---:R0:W-:Y:S04]  /*9daf0*/  STL.64 [R1+0x4120], R16 ;  /* 0x0041201001007387 */ /* 0x0041e80000100a00 */
[----:B0-----:R-:W2:Y:S01]  /*9db00*/  LDL.LU R16, [R1+0xb00] ;  /* 0x000b000001107983 */ /* 0x001ea20000300800 */
[----:B------:R-:W2:Y:S02]  /*9db10*/  LDL.LU R17, [R1+0xb04] ;  /* 0x000b040001117983 */ /* 0x000ea40000300800 */
[----:B------:R-:W2:Y:S02]  /*9db20*/  LDL.LU.64 R22, [R1+0x4200] ;  /* 0x0042000001167983 */ /* 0x000ea40000300a00 */
[----:B------:R-:W2:Y:S01]  /*9db30*/  LDL.LU.64 R20, [R1+0x41f8] ;  /* 0x0041f80001147983 */ /* 0x000ea20000300a00 */
        /* <DEDUP_REMOVED lines=17> */
[----:B---3--:R-:W-:Y:S01]  /*9dc50*/  MOV R18, R29 ;  /* 0x0000001d00127202 */ /* 0x008fe20000000f00 */
[----:B------:R-:W-:Y:S01]  /*9dc60*/  IMAD.MOV.U32 R19, RZ, RZ, R3 ;  /* 0x000000ffff137224 */ /* 0x000fe200078e0003 */
[C---:B--2---:R-:W-:Y:S01]  /*9dc70*/  HMMA.16816.F32 R8, R24.reuse, R10, R20 ;  /* 0x0000000a1808723c */ /* 0x044fe20000001814 */
[----:B------:R-:W2:Y:S01]  /*9dc80*/  LDL.LU.64 R22, [R1+0x41b8] ;  /* 0x0041b80001167983 */ /* 0x000ea20000300a00 */
[----:B------:R-:W2:Y:S11]  /*9dc90*/  LDL.LU.64 R20, [R1+0x41b0] ;  /* 0x0041b00001147983 */ /* 0x000eb60000300a00 */
[----:B------:R-:W-:Y:S10]  /*9dca0*/  @!UPT UIADD3 URZ, URZ, URZ, URZ ;  /* 0x0000003f3f3ff290 */ /* 0x000ff4000fffe03f */
[----:B------:R2:W-:Y:S01]  /*9dcb0*/  STL.64 [R1+0x1d0], R8 ;  /* 0x0001d00801007387 */ /* 0x0005e20000100a00 */
[----:B------:R-:W-:Y:S02]  /*9dcc0*/  MOV R29, R10 ;  /* 0x0000000a001d7202 */ /* 0x000fe40000000f00 */
[----:B------:R-:W-:Y:S02]  /*9dcd0*/  MOV R3, R11 ;  /* 0x0000000b00037202 */ /* 0x000fe40000000f00 */
[----:B------:R-:W2:Y:S03]  /*9dce0*/  LDL.LU.64 R10, [R1+0x41a8] ;  /* 0x0041a800010a7983 */ /* 0x000ea60000300a00 */
[----:B------:R-:W-:Y:S02]  /*9dcf0*/  STL [R1+0x3ae4], R3 ;  /* 0x003ae40301007387 */ /* 0x000fe40000100800 */
[----:B------:R-:W-:Y:S01]  /*9dd00*/  STL [R1+0x3ae0], R29 ;  /* 0x003ae01d01007387 */ /* 0x000fe20000100800 */
[C---:B--2---:R-:W-:Y:S01]  /*9dd10*/  HMMA.16816.F32 R8, R24.reuse, R10, R20 ;  /* 0x0000000a1808723c */ /* 0x044fe20000001814 */
[----:B------:R-:W2:Y:S01]  /*9dd20*/  LDL.LU.64 R22, [R1+0x41a0] ;  /* 0x0041a00001167983 */ /* 0x000ea20000300a00 */
[----:B------:R-:W2:Y:S11]  /*9dd30*/  LDL.LU.64 R20, [R1+0x4198] ;  /* 0x0041980001147983 */ /* 0x000eb60000300a00 */
[----:B------:R-:W-:Y:S10]  /*9dd40*/  @!UPT UIADD3 URZ, URZ, URZ, URZ ;  /* 0x0000003f3f3ff290 */ /* 0x000ff4000fffe03f */
[----:B------:R-:W-:Y:S01]  /*9dd50*/  STL.64 [R1+0x1c0], R8 ;  /* 0x0001c00801007387 */ /* 0x000fe20000100a00 */
[----:B------:R0:W-:Y:S03]  /*9dd60*/  STL.64 [R1+0x1c8], R10 ;  /* 0x0001c80a01007387 */ /* 0x0001e60000100a00 */
        /* <DEDUP_REMOVED lines=8> */
[----:B---3--:R0:W-:Y:S02]  /*9ddf0*/  STL.64 [R1+0x3fa8], R8 ;  /* 0x003fa80801007387 */ /* 0x0081e40000100a00 */
[----:B0-----:R-:W2:Y:S01]  /*9de00*/  LDL.LU R8, [R1+0xb50] ;  /* 0x000b500001087983 */ /* 0x001ea20000300800 */
[----:B------:R-:W2:Y:S02]  /*9de10*/  LDL.LU R9, [R1+0xb54] ;  /* 0x000b540001097983 */ /* 0x000ea40000300800 */
[----:B------:R-:W2:Y:S02]  /*9de20*/  LDL.LU R10, [R1+0xb58] ;  /* 0x000b5800010a7983 */ /* 0x000ea40000300800 */
[----:B------:R-:W2:Y:S01]  /*9de30*/  LDL.LU R11, [R1+0xb5c] ;  /* 0x000b5c00010b7983 */ /* 0x000ea20000300800 */
[----:B----4-:R-:W-:Y:S01]  /*9de40*/  MOV R3, R13 ;  /* 0x0000000d00037202 */ /* 0x010fe20000000f00 */
[C---:B--2---:R-:W-:Y:S11]  /*9de50*/  HMMA.16816.F32 R8, R20.reuse, R12, R8 ;  /* 0x0000000c1408723c */ /* 0x044ff60000001808 */
[----:B------:R-:W-:Y:S11]  /*9de60*/  @!UPT UIADD3 URZ, URZ, URZ, URZ ;  /* 0x0000003f3f3ff290 */ /* 0x000ff6000fffe03f */
[----:B------:R-:W-:Y:S01]  /*9de70*/  @!UPT UIADD3 URZ, URZ, URZ, URZ ;  /* 0x0000003f3f3ff290 */ /* 0x000fe2000fffe03f */
[----:B------:R0:W-:Y:S01]  /*9de80*/  STL.64 [R1+0x1a0], R8 ;  /* 0x0001a00801007387 */ /* 0x0001e20000100a00 */
[----:B------:R1:W-:Y:S01]  /*9de90*/  STL.64 [R1+0x1a8], R10 ;  /* 0x0001a80a01007387 */ /* 0x0003e20000100a00 */
[----:B0-----:R-:W-:Y:S02]  /*9dea0*/  MOV R8, R12 ;  /* 0x0000000c00087202 */ /* 0x001fe40000000f00 */
[----:B------:R-:W2:Y:S02]  /*9deb0*/  LDL.LU.64 R12, [R1+0x4170] ;  /* 0x00417000010c7983 */ /* 0x000ea40000300a00 */
[C---:B--2---:R-:W-:Y:S01]  /*9dec0*/  HMMA.16816.F32 R4, R20.reuse, R12, R4 ;  /* 0x0000000c1404723c */ /* 0x044fe20000001804 */
[----:B-1----:R-:W-:Y:S01]  /*9ded0*/  MOV R10, R12 ;  /* 0x0000000c000a7202 */ /* 0x002fe20000000f00 */
[----:B------:R-:W-:Y:S11]  /*9dee0*/  IMAD.MOV.U32 R9, RZ, RZ, R13 ;  /* 0x000000ffff097224 */ /* 0x000ff600078e000d */
[----:B------:R-:W-:Y:S10]  /*9def0*/  @!UPT UIADD3 URZ, URZ, URZ, URZ ;  /* 0x0000003f3f3ff290 */ /* 0x000ff4000fffe03f */
[----:B------:R-:W-:Y:S01]  /*9df00*/  STL.64 [R1+0x190], R4 ;  /* 0x0001900401007387 */ /* 0x000fe20000100a00 */
[----:B------:R0:W-:Y:S03]  /*9df10*/  STL.64 [R1+0x198], R6 ;  /* 0x0001980601007387 */ /* 0x0001e60000100a00 */
[----:B0-----:R-:W2:Y:S01]  /*9df20*/  LDL.LU.64 R6, [R1+0x4168] ;  /* 0x0041680001067983 */ /* 0x001ea20000300a00 */
[----:B------:R-:W2:Y:S02]  /*9df30*/  LDL.LU.64 R4, [R1+0x4160] ;  /* 0x0041600001047983 */ /* 0x000ea40000300a00 */
[----:B------:R-:W2:Y:S02]  /*9df40*/  LDL.LU.64 R12, [R1+0x4158] ;  /* 0x00415800010c7983 */ /* 0x000ea40000300a00 */
[----:B--2---:R-:W-:Y:S01]  /*9df50*/  HMMA.16816.F32 R12, R20, R12, R4 ;  /* 0x0000000c140c723c */ /* 0x004fe20000001804 */
[----:B------:R-:W2:Y:S11]  /*9df60*/  LDL.LU.64 R4, [R1+0x4150] ;  /* 0x0041500001047983 */ /* 0x000eb60000300a00 */
[----:B------:R-:W-:Y:S11]  /*9df70*/  @!UPT UIADD3 URZ, URZ, URZ, URZ ;  /* 0x0000003f3f3ff290 */ /* 0x000ff6000fffe03f */
[----:B------:R-:W-:Y:S01]  /*9df80*/  STL.64 [R1+0x180], R12 ;  /* 0x0001800c01007387 */ /* 0x000fe20000100a00 */
[----:B------:R0:W-:Y:S03]  /*9df90*/  STL.64 [R1+0x188], R14 ;  /* 0x0001880e01007387 */ /* 0x0001e60000100a00 */
[----:B0-----:R-:W3:Y:S01]  /*9dfa0*/  LDL.LU.64 R14, [R1+0x4148] ;  /* 0x00414800010e7983 */ /* 0x001ee20000300a00 */
[----:B------:R-:W3:Y:S01]  /*9dfb0*/  LDL.LU.64 R12, [R1+0x4140] ;  /* 0x00414000010c7983 */ /* 0x000ee20000300a00 */
[----:B------:R-:W-:Y:S01]  /*9dfc0*/  MOV R24, R2 ;  /* 0x0000000200187202 */ /* 0x000fe20000000f00 */
        /* <DEDUP_REMOVED lines=8> */
[----:B------:R0:W-:Y:S01]  /*9e050*/  STL.64 [R1+0x40b8], R24 ;  /* 0x0040b81801007387 */ /* 0x0001e20000100a00 */
[----:B--2---:R-:W-:Y:S01]  /*9e060*/  MOV R11, R5 ;  /* 0x00000005000b7202 */ /* 0x004fe20000000f00 */
        /* <DEDUP_REMOVED lines=8> */
[----:B------:R-:W-:Y:S01]  /*9e0f0*/  STL.64 [R1+0x168], R14 ;  /* 0x0001680e01007387 */ /* 0x000fe20000100a00 */
[----:B0-----:R-:W-:Y:S02]  /*9e100*/  MOV R12, R4 ;  /* 0x00000004000c7202 */ /* 0x001fe40000000f00 */
[----:B------:R-:W3:Y:S02]  /*9e110*/  LDL.LU.64 R4, [R1+0x4128] ;  /* 0x0041280001047983 */ /* 0x000ee40000300a00 */
[C---:B---3--:R-:W-:Y:S02]  /*9e120*/  HMMA.16816.F32 R4, R20.reuse, R4, R16 ;  /* 0x000000041404723c */ /* 0x048fe40000001810 */
        /* <DEDUP_REMOVED lines=10> */
[----:B------:R-:W-:Y:S03]  /*9e1d0*/  STL.64 [R1+0x148], R6 ;  /* 0x0001480601007387 */ /* 0x000fe60000100a00 */
[----:B0-----:R-:W2:Y:S01]  /*9e1e0*/  LDL.LU.64 R4, [R1+0x4108] ;  /* 0x0041080001047983 */ /* 0x001ea20000300a00 */
[----:B------:R-:W-:Y:S01]  /*9e1f0*/  MOV R2, R16 ;  /* 0x0000001000027202 */ /* 0x000fe20000000f00 */
[----:B------:R-:W-:Y:S02]  /*9e200*/  IMAD.MOV.U32 R0, RZ, RZ, R17 ;  /* 0x000000ffff007224 */ /* 0x000fe400078e0011 */
[----:B------:R-:W3:Y:S01]  /*9e210*/  LDL.LU.64 R18, [R1+0x4100] ;  /* 0x0041000001127983 */ /* 0x000ee20000300a00 */
[----:B------:R-:W3:Y:S01]  /*9e220*/  LDL.LU.64 R16, [R1+0x40f8] ;  /* 0x0040f80001107983 */ /* 0x000ee20000300a00 */
[----:B--2---:R-:W-:Y:S03]  /*9e230*/  HMMA.16816.F32 R20, R20, R4, R24 ;  /* 0x000000041414723c */ /* 0x004fe60000001818 */
[----:B------:R0:W-:Y:S04]  /*9e240*/  STL.64 [R1+0x4070], R4 ;  /* 0x0040700401007387 */ /* 0x0001e80000100a00 */
[----:B0-----:R-:W2:Y:S11]  /*9e250*/  LDL.LU R4, [R1+0x9a0] ;  /* 0x0009a00001047983 */ /* 0x001eb60000300800 */
[----:B------:R-:W-:Y:S05]  /*9e260*/  @!UPT UIADD3 URZ, URZ, URZ, URZ ;  /* 0x0000003f3f3ff290 */ /* 0x000fea000fffe03f */
[----:B------:R-:W-:Y:S01]  /*9e270*/  STL.64 [R1+0x130], R20 ;  /* 0x0001301401007387 */ /* 0x000fe20000100a00 */
[----:B------:R-:W-:Y:S02]  /*9e280*/  STL.64 [R1+0x138], R22 ;  /* 0x0001381601007387 */ /* 0x000fe40000100a00 */
[----:B------:R-:W2:Y:S02]  /*9e290*/  LDL.LU R5, [R1+0x9a4] ;  /* 0x0009a40001057983 */ /* 0x000ea40000300800 */
[----:B------:R-:W4:Y:S01]  /*9e2a0*/  LDL.LU R6, [R1+0x9a8] ;  /* 0x0009a80001067983 */ /* 0x000f220000300800 */
[----:B------:R-:W4:Y:S04]  /*9e2b0*/  LDL.LU R7, [R1+0x9ac] ;  /* 0x0009ac0001077983 */ /* 0x000f280000300800 */
[----:B----4-:R-:W-:Y:S01]  /*9e2c0*/  STL.64 [R1+0x4080], R6 ;  /* 0x0040800601007387 */ /* 0x010fe20000100a00 */
[----:B--2---:R0:W-:Y:S03]  /*9e2d0*/  STL.64 [R1+0x4078], R4 ;  /* 0x0040780401007387 */ /* 0x0041e60000100a00 */
[----:B0-----:R-:W2:Y:S04]  /*9e2e0*/  LDL.64 R4, [R1+0xb0] ;  /* 0x0000b00001047983 */ /* 0x001ea80000100a00 */
[----:B--2---:R0:W-:Y:S01]  /*9e2f0*/  STL.64 [R1+0x4098], R4 ;  /* 0x0040980401007387 */ /* 0x0041e20000100a00 */
[----:B------:R-:W2:Y:S02]  /*9e300*/  LDL.LU R24, [R1+0x9e0] ;  /* 0x0009e00001187983 */ /* 0x000ea40000300800 */
[----:B------:R-:W2:Y:S02]  /*9e310*/  LDL.LU R25, [R1+0x9e4] ;  /* 0x0009e40001197983 */ /* 0x000ea40000300800 */
[----:B------:R-:W4:Y:S01]  /*9e320*/  LDL.LU R26, [R1+0x9e8] ;  /* 0x0009e800011a7983 */ /* 0x000f220000300800 */
[----:B------:R-:W4:Y:S01]  /*9e330*/  LDL.LU R27, [R1+0x9ec] ;  /* 0x0009ec00011b7983 */ /* 0x000f220000300800 */
[----:B0-----:R-:W-:-:S02]  /*9e340*/  MOV R4, R12 ;  /* 0x0000000c00047202 */ /* 0x001fc40000000f00 */
[----:B------:R-:W-:Y:S01]  /*9e350*/  MOV R5, R11 ;  /* 0x0000000b00057202 */ /* 0x000fe20000000f00 */
[----:B----4-:R-:W-:Y:S01]  /*9e360*/  STL.64 [R1+0x40c8], R26 ;  /* 0x0040c81a01007387 */ /* 0x010fe20000100a00 */
[----:B--2---:R0:W-:Y:S02]  /*9e370*/  STL.64 [R1+0x40c0], R24 ;  /* 0x0040c01801007387 */ /* 0x0041e40000100a00 */
[----:B0-----:R-:W-:Y:S01]  /*9e380*/  MOV R24, R10 ;  /* 0x0000000a00187202 */ /* 0x001fe20000000f00 */
[----:B------:R-:W-:-:S05]  /*9e390*/  IMAD.MOV.U32 R25, RZ, RZ, R9 ;  /* 0x000000ffff197224 */ /* 0x000fca00078e0009 */
[----:B------:R-:W-:Y:S01]  /*9e3a0*/  STL.64 [R1+0x40e0], R24 ;  /* 0x0040e01801007387 */ /* 0x000fe20000100a00 */
        /* <DEDUP_REMOVED lines=17> */
[----:B------:R-:W2:Y:S01]  /*9e4c0*/  LDL.LU R12, [R1+0x900] ;  /* 0x00090000010c7983 */ /* 0x000ea20000300800 */
        /* <DEDUP_REMOVED lines=10> */
[----:B------:R-:W-:-:S07]  /*9e570*/  MOV R25, R3 ;  /* 0x0000000300197202 */ /* 0x000fce0000000f00 */
[C---:B---3--:R-:W-:Y:S01]  /*9e580*/  HMMA.16816.F32 R24, R16.reuse, R24, R4 ;  /* 0x000000181018723c */ /* 0x048fe20000001804 */
        /* <DEDUP_REMOVED lines=8> */
[----:B------:R-:W4:Y:S02]  /*9e610*/  LDL.LU R10, [R1+0x6f8] ;  /* 0x0006f800010a7983 */ /* 0x000f240000300800 */
[----:B------:R-:W4:Y:S02]  /*9e620*/  LDL.LU R11, [R1+0x6fc] ;  /* 0x0006fc00010b7983 */ /* 0x000f240000300800 */
[----:B----4-:R-:W-:Y:S01]  /*9e630*/  STL.64 [R1+0x3fb8], R10 ;  /* 0x003fb80a01007387 */ /* 0x010fe20000100a00 */
[----:B---3--:R0:W-:Y:S03]  /*9e640*/  STL.64 [R1+0x3fb0], R8 ;  /* 0x003fb00801007387 */ /* 0x0081e60000100a00 */
[----:B0-----:R-:W3:Y:S01]  /*9e650*/  LDL.64 R8, [R1+0xe0] ;  /* 0x0000e00001087983 */ /* 0x001ee20000100a00 */
[----:B------:R-:W4:Y:S02]  /*9e660*/  LDL.LU.64 R6, [R1+0x40f0] ;  /* 0x0040f00001067983 */ /* 0x000f240000300a00 */
[----:B------:R-:W4:Y:S02]  /*9e670*/  LDL.LU.64 R4, [R1+0x40e8] ;  /* 0x0040e80001047983 */ /* 0x000f240000300a00 */
[----:B------:R0:W-:Y:S01]  /*9e680*/  STL.64 [R1+0x120], R24 ;  /* 0x0001201801007387 */ /* 0x0001e20000100a00 */
[----:B------:R4:W-:Y:S04]  /*9e690*/  STL.64 [R1+0x128], R26 ;  /* 0x0001281a01007387 */ /* 0x0009e80000100a00 */
[----:B0-----:R-:W4:Y:S02]  /*9e6a0*/  LDL.LU.64 R24, [R1+0x40e0] ;  /* 0x0040e00001187983 */ /* 0x001f240000300a00 */
[C---:B----4-:R-:W-:Y:S02]  /*9e6b0*/  HMMA.16816.F32 R24, R16.reuse, R24, R4 ;  /* 0x000000181018723c */ /* 0x050fe40000001804 */
[----:B------:R-:W4:Y:S01]  /*9e6c0*/  LDL.LU.64 R6, [R1+0x40d8] ;  /* 0x0040d80001067983 */ /* 0x000f220000300a00 */
[----:B------:R-:W4:Y:S11]  /*9e6d0*/  LDL.LU.64 R4, [R1+0x40d0] ;  /* 0x0040d00001047983 */ /* 0x000f360000300a00 */
[----:B------:R-:W-:Y:S09]  /*9e6e0*/  @!UPT UIADD3 URZ, URZ, URZ, URZ ;  /* 0x0000003f3f3ff290 */ /* 0x000ff2000fffe03f */
        /* <DEDUP_REMOVED lines=9> */
[----:B0-----:R-:W4:Y:S01]  /*9e780*/  LDL.LU.64 R24, [R1+0x40b8] ;  /* 0x0040b80001187983 */ /* 0x001f220000300a00 */
[----:B------:R0:W-:Y:S03]  /*9e790*/  STL.64 [R1+0x4050], R8 ;  /* 0x0040500801007387 */ /* 0x0001e60000100a00 */
[----:B0-----:R-:W3:Y:S01]  /*9e7a0*/  LDL.64 R8, [R1+0x100] ;  /* 0x0001000001087983 */ /* 0x001ee20000100a00 */
[C---:B----4-:R-:W-:Y:S11]  /*9e7b0*/  HMMA.16816.F32 R4, R16.reuse, R24, R4 ;  /* 0x000000181004723c */ /* 0x050ff60000001804 */
[----:B------:R-:W-:Y:S11]  /*9e7c0*/  @!UPT UIADD3 URZ, URZ, URZ, URZ ;  /* 0x0000003f3f3ff290 */ /* 0x000ff6000fffe03f */
[----:B------:R-:W-:Y:S01]  /*9e7d0*/  @!UPT UIADD3 URZ, URZ, URZ, URZ ;  /* 0x0000003f3f3ff290 */ /* 0x000fe2000fffe03f */
[----:B------:R0:W-:Y:S01]  /*9e7e0*/  STL.64 [R1+0x70], R4 ;  /* 0x0000700401007387 */ /* 0x0001e20000100a00 */
[----:B------:R-:W-:Y:S03]  /*9e7f0*/  STL.64 [R1+0x78], R6 ;  /* 0x0000780601007387 */ /* 0x000fe60000100a00 */
[----:B0-----:R-:W2:Y:S01]  /*9e800*/  LDL.LU.64 R4, [R1+0x40b0] ;  /* 0x0040b00001047983 */ /* 0x001ea20000300a00 */
[----:B------:R0:W-:Y:S03]  /*9e810*/  STL.64 [R1+0x4058], R24 ;  /* 0x0040581801007387 */ /* 0x0001e60000100a00 */
[----:B0-----:R-:W4:Y:S01]  /*9e820*/  LDL.LU R24, [R1+0x8f0] ;  /* 0x0008f00001187983 */ /* 0x001f220000300800 */
[----:B------:R-:W4:Y:S02]  /*9e830*/  LDL.LU R25, [R1+0x8f4] ;  /* 0x0008f40001197983 */ /* 0x000f240000300800 */
[----:B------:R-:W4:Y:S02]  /*9e840*/  LDL.LU R26, [R1+0x8f8] ;  /* 0x0008f800011a7983 */ /* 0x000f240000300800 */
[----:B------:R-:W4:Y:S01]  /*9e850*/  LDL.LU R27, [R1+0x8fc] ;  /* 0x0008fc00011b7983 */ /* 0x000f220000300800 */
[C---:B--2---:R-:W-:Y:S01]  /*9e860*/  HMMA.16816.F32 R4, R16.reuse, R4, R12 ;  /* 0x000000041004723c */ /* 0x044fe2000000180c */
[----:B------:R-:W2:Y:S01]  /*9e870*/  LDL.LU.64 R14, [R1+0x40a8] ;  /* 0x0040a800010e7983 */ /* 0x000ea20000300a00 */
[----:B------:R-:W2:Y:S11]  /*9e880*/  LDL.LU.64 R12, [R1+0x40a0] ;  /* 0x0040a000010c7983 */ /* 0x000eb60000300a00 */
[----:B------:R-:W-:Y:S10]  /*9e890*/  @!UPT UIADD3 URZ, URZ, URZ, URZ ;  /* 0x0000003f3f3ff290 */ /* 0x000ff4000fffe03f */
[----:B------:R0:W-:Y:S01]  /*9e8a0*/  STL.64 [R1+0x60], R4 ;  /* 0x0000600401007387 */ /* 0x0001e20000100a00 */
[----:B------:R-:W-:Y:S03]  /*9e8b0*/  STL.64 [R1+0x68], R6 ;  /* 0x0000680601007387 */ /* 0x000fe60000100a00 */
[----:B0-----:R-:W2:Y:S01]  /*9e8c0*/  LDL.LU.64 R4, [R1+0x4098] ;  /* 0x0040980001047983 */ /* 0x001ea20000300a00 */
[----:B------:R-:W-:Y:S01]  /*9e8d0*/  MOV R20, R2 ;  /* 0x0000000200147202 */ /* 0x000fe20000000f00 */
[----:B------:R-:W-:Y:S01]  /*9e8e0*/  IMAD.MOV.U32 R21, RZ, RZ, R0 ;  /* 0x000000ffff157224 */ /* 0x000fe200078e0000 */
        /* <DEDUP_REMOVED lines=21> */
[----:B--2---:R-:W-:Y:S01]  /*9ea40*/  HMMA.16816.F32 R16, R16, R4, R12 ;  /* 0x000000041010723c */ /* 0x004fe2000000180c */
[----:B------:R-:W4:Y:S01]  /*9ea50*/  LDL.LU.64 R14, [R1+0x4068] ;  /* 0x00406800010e7983 */ /* 0x000f220000300a00 */
[----:B------:R-:W4:Y:S02]  /*9ea60*/  LDL.LU.64 R12, [R1+0x4060] ;  /* 0x00406000010c7983 */ /* 0x000f240000300a00 */
[----:B------:R0:W-:Y:S02]  /*9ea70*/  STL.64 [R1+0x4018], R4 ;  /* 0x0040180401007387 */ /* 0x0001e40000100a00 */
[----:B0-----:R-:W2:Y:S11]  /*9ea80*/  LDL.LU R4, [R1+0x8e0] ;  /* 0x0008e00001047983 */ /* 0x001eb60000300800 */
[----:B------:R-:W-:Y:S06]  /*9ea90*/  @!UPT UIADD3 URZ, URZ, URZ, URZ ;  /* 0x0000003f3f3ff290 */ /* 0x000fec000fffe03f */
[----:B------:R0:W-:Y:S01]  /*9eaa0*/  STL.64 [R1+0x30], R16 ;  /* 0x0000301001007387 */ /* 0x0001e20000100a00 */
[----:B------:R-:W-:Y:S02]  /*9eab0*/  STL.64 [R1+0x38], R18 ;  /* 0x0000381201007387 */ /* 0x000fe40000100a00 */
[----:B------:R-:W2:Y:S02]  /*9eac0*/  LDL.LU R5, [R1+0x8e4] ;  /* 0x0008e40001057983 */ /* 0x000ea40000300800 */
[----:B------:R-:W2:Y:S01]  /*9ead0*/  LDL.LU R6, [R1+0x8e8] ;  /* 0x0008e80001067983 */ /* 0x000ea20000300800 */
[----:B------:R-:W2:Y:S01]  /*9eae0*/  LDL.LU R7, [R1+0x8ec] ;  /* 0x0008ec0001077983 */ /* 0x000ea20000300800 */
[----:B0-----:R-:W-:Y:S01]  /*9eaf0*/  MOV R16, R2 ;  /* 0x0000000200107202 */ /* 0x001fe20000000f00 */
[----:B------:R-:W-:-:S05]  /*9eb00*/  IMAD.MOV.U32 R17, RZ, RZ, R0 ;  /* 0x000000ffff117224 */ /* 0x000fca00078e0000 */
[----:B------:R0:W-:Y:S04]  /*9eb10*/  STL.64 [R1+0x4028], R16 ;  /* 0x0040281001007387 */ /* 0x0001e80000100a00 */
[----:B0-----:R-:W2:Y:S01]  /*9eb20*/  LDL.64 R16, [R1+0xf0] ;  /* 0x0000f00001107983 */ /* 0x001ea20000100a00 */
[----:B---3--:R-:W-:Y:S02]  /*9eb30*/  MOV R2, R8 ;  /* 0x0000000800027202 */ /* 0x008fe40000000f00 */
[----:B------:R-:W-:Y:S01]  /*9eb40*/  MOV R0, R9 ;  /* 0x0000000900007202 */ /* 0x000fe20000000f00 */
[C---:B----4-:R-:W-:Y:S11]  /*9eb50*/  HMMA.16816.F32 R24, R12.reuse, R8, R24 ;  /* 0x000000080c18723c */ /* 0x050ff60000001818 */
[----:B------:R-:W-:Y:S11]  /*9eb60*/  @!UPT UIADD3 URZ, URZ, URZ, URZ ;  /* 0x0000003f3f3ff290 */ /* 0x000ff6000fffe03f */
[----:B------:R-:W-:Y:S01]  /*9eb70*/  @!UPT UIADD3 URZ, URZ, URZ, URZ ;  /* 0x0000003f3f3ff290 */ /* 0x000fe2000fffe03f */
[----:B------:R0:W-:Y:S01]  /*9eb80*/  STL.64 [R1+0x20], R24 ;  /* 0x0000201801007387 */ /* 0x0001e20000100a00 */
[----:B------:R-:W-:Y:S03]  /*9eb90*/  STL.64 [R1+0x28], R26 ;  /* 0x0000281a01007387 */ /* 0x000fe60000100a00 */
[----:B0-----:R-:W3:Y:S01]  /*9eba0*/  LDL.LU.64 R24, [R1+0x4058] ;  /* 0x0040580001187983 */ /* 0x001ee20000300a00 */
[----:B------:R-:W4:Y:S01]  /*9ebb0*/  LDL.LU.64 R8, [R1+0x4050] ;  /* 0x0040500001087983 */ /* 0x000f220000300a00 */
[C---:B--2---:R-:W-:Y:S01]  /*9ebc0*/  HMMA.16816.F32 R4, R12.reuse, R16, R4 ;  /* 0x000000100c04723c */ /* 0x044fe20000001804 */
[----:B------:R-:W-:Y:S11]  /*9ebd0*/  IMAD.MOV.U32 R3, RZ, RZ, R17 ;  /* 0x000000ffff037224 */ /* 0x000ff600078e0011 */
[----:B------:R-:W-:Y:S11]  /*9ebe0*/  @!UPT UIADD3 URZ, URZ, URZ, URZ ;  /* 0x0000003f3f3ff290 */ /* 0x000ff6000fffe03f */
[----:B------:R0:W-:Y:S02]  /*9ebf0*/  STL.64 [R1+0x10], R4 ;  /* 0x0000100401007387 */ /* 0x0001e40000100a00 */
[----:B0-----:R-:W-:Y:S02]  /*9ec00*/  MOV R4, R16 ;  /* 0x0000001000047202 */ /* 0x001fe40000000f00 */
[----:B------:R-:W-:Y:S01]  /*9ec10*/  STL.64 [R1+0x18], R6 ;  /* 0x0000180601007387 */ /* 0x000fe20000100a00 */
[----:B----4-:R-:W-:Y:S03]  /*9ec20*/  HMMA.16816.F32 R16, R12, R8, R20 ;  /* 0x000000080c10723c */ /* 0x010fe60000001814 */
[----:B------:R0:W-:Y:S04]  /*9ec30*/  STL.64 [R1+0x3fd0], R8 ;  /* 0x003fd00801007387 */ /* 0x0001e80000100a00 */
[----:B0-----:R-:W-:-:S02]  /*9ec40*/  MOV R8, R4 ;  /* 0x0000000400087202 */ /* 0x001fc40000000f00 */
[----:B------:R-:W-:Y:S11]  /*9ec50*/  MOV R9, R3 ;  /* 0x0000000300097202 */ /* 0x000ff60000000f00 */
[----:B------:R-:W-:Y:S03]  /*9ec60*/  @!UPT UIADD3 URZ, URZ, URZ, URZ ;  /* 0x0000003f3f3ff290 */ /* 0x000fe6000fffe03f */
[----:B------:R-:W-:Y:S01]  /*9ec70*/  STL.64 [R1], R16 ;  /* 0x0000001001007387 */ /* 0x000fe20000100a00 */
[----:B------:R-:W-:Y:S02]  /*9ec80*/  STL.64 [R1+0x8], R18 ;  /* 0x0000081201007387 */ /* 0x000fe40000100a00 */
[----:B------:R-:W-:Y:S02]  /*9ec90*/  STL.64 [R1+0x3fe8], R8 ;  /* 0x003fe80801007387 */ /* 0x000fe40000100a00 */
[----:B------:R-:W2:Y:S01]  /*9eca0*/  LDL.LU R4, [R1+0x7d0] ;  /* 0x0007d00001047983 */ /* 0x000ea20000300800 */
[----:B------:R-:W2:Y:S01]  /*9ecb0*/  LDL.LU R5, [R1+0x7d4] ;  /* 0x0007d40001057983 */ /* 0x000ea20000300800 */
        /* <DEDUP_REMOVED lines=14> */
[----:B------:R-:W-:Y:S01]  /*9eda0*/  MOV R8, R2 ;  /* 0x0000000200087202 */ /* 0x000fe20000000f00 */
[----:B------:R-:W-:Y:S01]  /*9edb0*/  IMAD.MOV.U32 R9, RZ, RZ, R0 ;  /* 0x000000ffff097224 */ /* 0x000fe200078e0000 */
[----:B------:R-:W2:Y:S01]  /*9edc0*/  LDL.64 R16, [R1+0xc0] ;  /* 0x0000c00001107983 */ /* 0x000ea20000100a00 */
        /* <DEDUP_REMOVED lines=8> */
[----:B------:R-:W2:Y:S01]  /*9ee50*/  LDL.LU R11, [R1+0x53c] ;  /* 0x00053c00010b7983 */ /* 0x000ea20000300800 */
[C---:B---3--:R-:W-:Y:S01]  /*9ee60*/  HMMA.16816.F32 R24, R12.reuse, R24, R4 ;  /* 0x000000180c18723c */ /* 0x048fe20000001804 */
[----:B------:R-:W2:Y:S01]  /*9ee70*/  LDL.LU.64 R6, [R1+0x4048] ;  /* 0x0040480001067983 */ /* 0x000ea20000300a00 */
[----:B------:R-:W2:Y:S11]  /*9ee80*/  LDL.LU.64 R4, [R1+0x4040] ;  /* 0x0040400001047983 */ /* 0x000eb60000300a00 */
[----:B------:R-:W-:Y:S10]  /*9ee90*/  @!UPT UIADD3 URZ, URZ, URZ, URZ ;  /* 0x0000003f3f3ff290 */ /* 0x000ff4000fffe03f */
[----:B------:R-:W-:Y:S01]  /*9eea0*/  STL.64 [R1+0x38c8], R26 ;  /* 0x0038c81a01007387 */ /* 0x000fe20000100a00 */
[----:B------:R0:W-:Y:S03]  /*9eeb0*/  STL.64 [R1+0x38c0], R24 ;  /* 0x0038c01801007387 */ /* 0x0001e60000100a00 */
[----:B0-----:R-:W3:Y:S01]  /*9eec0*/  LDL.LU.64 R24, [R1+0xd0] ;  /* 0x0000d00001187983 */ /* 0x001ee20000300a00 */
[----:B------:R-:W2:Y:S03]  /*9eed0*/  LDL.64 R26, [R1+0xd8] ;  /* 0x0000d800011a7983 */ /* 0x000ea60000100a00 */
[----:B--2---:R-:W-:Y:S01]  /*9eee0*/  STL.64 [R1+0x3fc8], R26 ;  /* 0x003fc81a01007387 */ /* 0x004fe20000100a00 */
[----:B---3--:R0:W-:Y:S03]  /*9eef0*/  STL.64 [R1+0x3fc0], R24 ;  /* 0x003fc01801007387 */ /* 0x0081e60000100a00 */
        /* <DEDUP_REMOVED lines=23> */
[----:B------:R-:W4:Y:S02]  /*9f070*/  LDL.LU.64 R16, [R1+0x4028] ;  /* 0x0040280001107983 */ /* 0x000f240000300a00 */
[C---:B----4-:R-:W-:Y:S11]  /*9f080*/  HMMA.16816.F32 R20, R12.reuse, R16, R20 ;  /* 0x000000100c14723c */ /* 0x050ff60000001814 */
[----:B------:R-:W-:Y:S11]  /*9f090*/  @!UPT UIADD3 URZ, URZ, URZ, URZ ;  /* 0x0000003f3f3ff290 */ /* 0x000ff6000fffe03f */
[----:B------:R-:W-:Y:S01]  /*9f0a0*/  @!UPT UIADD3 URZ, URZ, URZ, URZ ;  /* 0x0000003f3f3ff290 */ /* 0x000fe2000fffe03f */
[----:B------:R0:W-:Y:S01]  /*9f0b0*/  STL.64 [R1+0x510], R20 ;  /* 0x0005101401007387 */ /* 0x0001e20000100a00 */
[----:B------:R-:W-:Y:S03]  /*9f0c0*/  STL.64 [R1+0x518], R22 ;  /* 0x0005181601007387 */ /* 0x000fe60000100a00 */
[----:B0-----:R-:W3:Y:S02]  /*9f0d0*/  LDL.LU.64 R20, [R1+0x4020] ;  /* 0x0040200001147983 */ /* 0x001ee40000300a00 */
[C---:B---3--:R-:W-:Y:S11]  /*9f0e0*/  HMMA.16816.F32 R4, R12.reuse, R20, R4 ;  /* 0x000000140c04723c */ /* 0x048ff60000001804 */
[----:B------:R-:W-:Y:S11]  /*9f0f0*/  @!UPT UIADD3 URZ, URZ, URZ, URZ ;  /* 0x0000003f3f3ff290 */ /* 0x000ff6000fffe03f */
[----:B------:R-:W-:Y:S01]  /*9f100*/  @!UPT UIADD3 URZ, URZ, URZ, URZ ;  /* 0x0000003f3f3ff290 */ /* 0x000fe2000fffe03f */
[----:B------:R0:W-:Y:S01]  /*9f110*/  STL.64 [R1+0x520], R4 ;  /* 0x0005200401007387 */ /* 0x0001e20000100a00 */
[----:B------:R1:W-:Y:S03]  /*9f120*/  STL.64 [R1+0x528], R6 ;  /* 0x0005280601007387 */ /* 0x0003e60000100a00 */
[----:B0-----:R-:W3:Y:S02]  /*9f130*/  LDL.LU.64 R4, [R1+0x4018] ;  /* 0x0040180001047983 */ /* 0x001ee40000300a00 */
[----:B---3--:R-:W-:Y:S02]  /*9f140*/  HMMA.16816.F32 R12, R12, R4, R8 ;  /* 0x000000040c0c723c */ /* 0x008fe40000001808 */
[----:B------:R-:W2:Y:S01]  /*9f150*/  LDL.LU.64 R8, [R1+0x4010] ;  /* 0x0040100001087983 */ /* 0x000ea20000300a00 */
[----:B-1----:R-:W2:Y:S02]  /*9f160*/  LDL.LU.64 R6, [R1+0x4008] ;  /* 0x0040080001067983 */ /* 0x002ea40000300a00 */
[----:B------:R-:W2:Y:S11]  /*9f170*/  LDL.LU.64 R4, [R1+0x4000] ;  /* 0x0040000001047983 */ /* 0x000eb60000300a00 */
[----:B------:R-:W-:Y:S07]  /*9f180*/  @!UPT UIADD3 URZ, URZ, URZ, URZ ;  /* 0x0000003f3f3ff290 */ /* 0x000fee000fffe03f */
[----:B------:R-:W-:Y:S01]  /*9f190*/  STL.64 [R1+0x530], R12 ;  /* 0x0005300c01007387 */ /* 0x000fe20000100a00 */
[----:B------:R-:W-:Y:S01]  /*9f1a0*/  STL.64 [R1+0x538], R14 ;  /* 0x0005380e01007387 */ /* 0x000fe20000100a00 */
[C---:B--2---:R-:W-:Y:S02]  /*9f1b0*/  HMMA.16816.F32 R8, R4.reuse, R8, R24 ;  /* 0x000000080408723c */ /* 0x044fe40000001818 */
        /* <DEDUP_REMOVED lines=25> */
[----:B---3--:R-:W-:Y:S11]  /*9f350*/  HMMA.16816.F32 R8, R4, R24, R8 ;  /* 0x000000180408723c */ /* 0x008ff60000001808 */
[----:B------:R-:W-:Y:S11]  /*9f360*/  @!UPT UIADD3 URZ, URZ, URZ, URZ ;  /* 0x0000003f3f3ff290 */ /* 0x000ff6000fffe03f */
[----:B------:R-:W-:Y:S01]  /*9f370*/  @!UPT UIADD3 URZ, URZ, URZ, URZ ;  /* 0x0000003f3f3ff290 */ /* 0x000fe2000fffe03f */
[----:B------:R0:W-:Y:S01]  /*9f380*/  STL.64 [R1+0x5c0], R8 ;  /* 0x0005c00801007387 */ /* 0x0001e20000100a00 */
[----:B------:R-:W-:Y:S03]  /*9f390*/  STL.64 [R1+0x5c8], R10 ;  /* 0x0005c80a01007387 */ /* 0x000fe60000100a00 */
[----:B0-----:R-:W3:Y:S01]  /*9f3a0*/  LDL.LU.64 R8, [R1+0x3fa8] ;  /* 0x003fa80001087983 */ /* 0x001ee20000300a00 */
[----:B--2---:R-:W-:Y:S02]  /*9f3b0*/  STL.64 [R1+0x3f68], R26 ;  /* 0x003f681a01007387 */ /* 0x004fe40000100a00 */
[----:B------:R0:W-:Y:S02]  /*9f3c0*/  STL.64 [R1+0x3f60], R24 ;  /* 0x003f601801007387 */ /* 0x0001e40000100a00 */
[----:B0-----:R-:W2:Y:S01]  /*9f3d0*/  LDL.LU R24, [R1+0x780] ;  /* 0x0007800001187983 */ /* 0x001ea20000300800 */
[----:B------:R-:W2:Y:S01]  /*9f3e0*/  LDL.LU R25, [R1+0x784] ;  /* 0x0007840001197983 */ /* 0x000ea20000300800 */
[----:B---3--:R-:W-:Y:S01]  /*9f3f0*/  MOV R26, R9 ;  /* 0x00000009001a7202 */ /* 0x008fe20000000f00 */
[----:B------:R-:W-:-:S02]  /*9f400*/  IMAD.MOV.U32 R27, RZ, RZ, R8 ;  /* 0x000000ffff1b7224 */ /* 0x000fc400078e0008 */
[----:B------:R-:W0:Y:S04]  /*9f410*/  LDSM.16.M88.4 R8, [R28+0x64080] ;  /* 0x064080001c08783b */ /* 0x000e280000000200 */
[----:B0-----:R-:W-:Y:S01]  /*9f420*/  STL.64 [R1+0x3f90], R10 ;  /* 0x003f900a01007387 */ /* 0x001fe20000100a00 */
[----:B------:R0:W-:Y:S03]  /*9f430*/  STL.64 [R1+0x3f88], R8 ;  /* 0x003f880801007387 */ /* 0x0001e60000100a00 */
        /* <DEDUP_REMOVED lines=10> */
[----:B------:R-:W2:Y:S01]  /*9f4e0*/  LDL.LU R11, [R1+0xaec] ;  /* 0x000aec00010b7983 */ /* 0x000ea20000300800 */
[----:B------:R-:W3:Y:S11]  /*9f4f0*/  LDL.LU R24, [R1+0xc30] ;  /* 0x000c300001187983 */ /* 0x000ef60000300800 */
[----:B------:R-:W-:Y:S01]  /*9f500*/  @!UPT UIADD3 URZ, URZ, URZ, URZ ;  /* 0x0000003f3f3ff290 */ /* 0x000fe2000fffe03f */
[----:B------:R-:W-:Y:S02]  /*9f510*/  STL.64 [R1+0x5d0], R12 ;  /* 0x0005d00c01007387 */ /* 0x000fe40000100a00 */
[----:B------:R-:W-:Y:S02]  /*9f520*/  STL.64 [R1+0x5d8], R14 ;  /* 0x0005d80e01007387 */ /* 0x000fe40000100a00 */
[----:B------:R-:W3:Y:S01]  /*9f530*/  LDL.LU R25, [R1+0xc34] ;  /* 0x000c340001197983 */ /* 0x000ee20000300800 */
[----:B------:R-:W4:Y:S01]  /*9f540*/  LDL.LU R26, [R1+0xc38] ;  /* 0x000c3800011a7983 */ /* 0x000f220000300800 */
[----:B------:R-:W4:Y:S03]  /*9f550*/  LDL.LU R27, [R1+0xc3c] ;  /* 0x000c3c00011b7983 */ /* 0x000f260000300800 */
[----:B------:R-:W0:Y:S04]  /*9f560*/  LDSM.16.M88.4 R12, [R28+0x65080] ;  /* 0x065080001c0c783b */ /* 0x000e280000000200 */
[----:B----4-:R-:W-:Y:S01]  /*9f570*/  STL.64 [R1+0x3f78], R26 ;  /* 0x003f781a01007387 */ /* 0x010fe20000100a00 */
[----:B---3--:R1:W-:Y:S03]  /*9f580*/  STL.64 [R1+0x3f70], R24 ;  /* 0x003f701801007387 */ /* 0x0083e60000100a00 */
[----:B-1----:R-:W3:Y:S01]  /*9f590*/  LDL.64 R24, [R1+0x100] ;  /* 0x0001000001187983 */ /* 0x002ee20000100a00 */
[----:B0-----:R-:W-:Y:S02]  /*9f5a0*/  STL.64 [R1+0x3f20], R14 ;  /* 0x003f200e01007387 */ /* 0x001fe40000100a00 */
[----:B------:R0:W-:Y:S02]  /*9f5b0*/  STL.64 [R1+0x3f18], R12 ;  /* 0x003f180c01007387 */ /* 0x0001e40000100a00 */
[----:B0-----:R-:W4:Y:S01]  /*9f5c0*/  LDL.LU R12, [R1+0x990] ;  /* 0x00099000010c7983 */ /* 0x001f220000300800 */
[----:B------:R-:W4:Y:S02]  /*9f5d0*/  LDL.LU R13, [R1+0x994] ;  /* 0x00099400010d7983 */ /* 0x000f240000300800 */
[----:B------:R-:W4:Y:S02]  /*9f5e0*/  LDL.LU R14, [R1+0x998] ;  /* 0x00099800010e7983 */ /* 0x000f240000300800 */
[----:B------:R-:W4:Y:S01]  /*9f5f0*/  LDL.LU R15, [R1+0x99c] ;  /* 0x00099c00010f7983 */ /* 0x000f220000300800 */
[C---:B--2---:R-:W-:Y:S08]  /*9f600*/  HMMA.16816.F32 R20, R4.reuse, R20, R8 ;  /* 0x000000140414723c */ /* 0x044ff00000001808 */
[----:B----4-:R-:W-:Y:S11]  /*9f610*/  HMMA.16816.F32 R16, R4, R16, R12 ;  /* 0x000000100410723c */ /* 0x010ff6000000180c */
[----:B------:R-:W-:Y:S11]  /*9f620*/  @!UPT UIADD3 URZ, URZ, URZ, URZ ;  /* 0x0000003f3f3ff290 */ /* 0x000ff6000fffe03f */
[----:B------:R-:W-:Y:S01]  /*9f630*/  @!UPT UIADD3 URZ, URZ, URZ, URZ ;  /* 0x0000003f3f3ff290 */ /* 0x000fe2000fffe03f */
[----:B------:R-:W-:Y:S01]  /*9f640*/  STL.64 [R1+0x5e0], R16 ;  /* 0x0005e01001007387 */ /* 0x000fe20000100a00 */
[----:B------:R-:W-:Y:S02]  /*9f650*/  STL.64 [R1+0x5e8], R18 ;  /* 0x0005e81201007387 */ /* 0x000fe40000100a00 */
[----:B------:R-:W0:Y:S01]  /*9f660*/  LDSM.16.M88.4 R16, [R28+0x66080] ;  /* 0x066080001c10783b */ /* 0x000e220000000200 */
[----:B------:R-:W-:Y:S02]  /*9f670*/  MOV R12, R2 ;  /* 0x00000002000c7202 */ /* 0x000fe40000000f00 */
[----:B------:R-:W-:-:S05]  /*9f680*/  MOV R13, R0 ;  /* 0x00000000000d7202 */ /* 0x000fca0000000f00 */
[----:B------:R1:W-:Y:S04]  /*9f690*/  STL.64 [R1+0x3f80], R12 ;  /* 0x003f800c01007387 */ /* 0x0003e80000100a00 */
[----:B-1----:R-:W2:Y:S01]  /*9f6a0*/  LDL.LU R12, [R1+0xc40] ;  /* 0x000c4000010c7983 */ /* 0x002ea20000300800 */
[----:B------:R-:W2:Y:S02]  /*9f6b0*/  LDL.LU R13, [R1+0xc44] ;  /* 0x000c4400010d7983 */ /* 0x000ea40000300800 */
[----:B------:R-:W2:Y:S02]  /*9f6c0*/  LDL.LU R14, [R1+0xc48] ;  /* 0x000c4800010e7983 */ /* 0x000ea40000300800 */
[----:B------:R-:W2:Y:S01]  /*9f6d0*/  LDL.LU R15, [R1+0xc4c] ;  /* 0x000c4c00010f7983 */ /* 0x000ea20000300800 */
[----:B0-----:R-:W-:Y:S01]  /*9f6e0*/  STL.64 [R1+0x3eb8], R18 ;  /* 0x003eb81201007387 */ /* 0x001fe20000100a00 */
[----:B------:R0:W-:Y:S03]  /*9f6f0*/  STL.64 [R1+0x3eb0], R16 ;  /* 0x003eb01001007387 */ /* 0x0001e60000100a00 */
[----:B0-----:R-:W4:Y:S01]  /*9f700*/  LDL.64 R16, [R1+0xc0] ;  /* 0x0000c00001107983 */ /* 0x001f220000100a00 */
[----:B------:R-:W2:Y:S02]  /*9f710*/  LDL.LU.64 R10, [R1+0x3fa0] ;  /* 0x003fa000010a7983 */ /* 0x000ea40000300a00 */
[----:B------:R-:W2:Y:S02]  /*9f720*/  LDL.LU.64 R8, [R1+0x3f98] ;  /* 0x003f980001087983 */ /* 0x000ea40000300a00 */
[----:B------:R-:W-:Y:S01]  /*9f730*/  STL.64 [R1+0x610], R20 ;  /* 0x0006101401007387 */ /* 0x000fe20000100a00 */
[----:B------:R-:W-:Y:S02]  /*9f740*/  STL.64 [R1+0x618], R22 ;  /* 0x0006181601007387 */ /* 0x000fe40000100a00 */
[----:B------:R-:W0:Y:S02]  /*9f750*/  LDSM.16.M88.4 R20, [R28+0x67080] ;  /* 0x067080001c14783b */ /* 0x000e240000000200 */
[----:B0-----:R-:W-:Y:S02]  /*9f760*/  STL.64 [R1+0x3e38], R22 ;  /* 0x003e381601007387 */ /* 0x001fe40000100a00 */
[----:B------:R0:W-:Y:S02]  /*9f770*/  STL.64 [R1+0x3e30], R20 ;  /* 0x003e301401007387 */ /* 0x0001e40000100a00 */
[----:B0-----:R-:W2:Y:S04]  /*9f780*/  LDL.64 R20, [R1+0xa0] ;  /* 0x0000a00001147983 */ /* 0x001ea80000100a00 */
[----:B--2---:R0:W-:Y:S04]  /*9f790*/  STL.64 [R1+0x3f30], R20 ;  /* 0x003f301401007387 */ /* 0x0041e80000100a00 */
[----:B0-----:R-:W2:Y:S02]  /*9f7a0*/  LDL.64 R20, [R1+0x90] ;  /* 0x0000900001147983 */ /* 0x001ea40000100a00 */
[----:B--2---:R-:W-:Y:S02]  /*9f7b0*/  HMMA.16816.F32 R4, R4, R20, R8 ;  /* 0x000000140404723c */ /* 0x004fe40000001808 */
[----:B------:R-:W2:Y:S01]  /*9f7c0*/  LDL.LU.64 R10, [R1+0x3f90] ;  /* 0x003f9000010a7983 */ /* 0x000ea20000300a00 */
[----:B------:R-:W2:Y:S11]  /*9f7d0*/  LDL.LU.64 R8, [R1+0x3f88] ;  /* 0x003f880001087983 */ /* 0x000eb60000300a00 */
[----:B------:R-:W-:Y:S09]  /*9f7e0*/  @!UPT UIADD3 URZ, URZ, URZ, URZ ;  /* 0x0000003f3f3ff290 */ /* 0x000ff2000fffe03f */
[----:B------:R-:W-:Y:S01]  /*9f7f0*/  STL.64 [R1+0x5f0], R4 ;  /* 0x0005f00401007387 */ /* 0x000fe20000100a00 */
[----:B------:R-:W-:Y:S02]  /*9f800*/  STL.64 [R1+0x5f8], R6 ;  /* 0x0005f80601007387 */ /* 0x000fe40000100a00 */
[----:B------:R-:W0:Y:S01]  /*9f810*/  LDSM.16.M88.4 R4, [R28+0x68080] ;  /* 0x068080001c04783b */ /* 0x000e220000000200 */
[----:B------:R-:W-:-:S03]  /*9f820*/  MOV R2, R20 ;  /* 0x0000001400027202 */ /* 0x000fc60000000f00 */
[----:B------:R-:W-:Y:S01]  /*9f830*/  IMAD.MOV.U32 R0, RZ, RZ, R21 ;  /* 0x000000ffff007224 */ /* 0x000fe200078e0015 */
[----:B0-----:R-:W-:Y:S01]  /*9f840*/  STL.64 [R1+0x3dc8], R6 ;  /* 0x003dc80601007387 */ /* 0x001fe20000100a00 */
[----:B------:R0:W-:Y:S02]  /*9f850*/  STL.64 [R1+0x3dc0], R4 ;  /* 0x003dc00401007387 */ /* 0x0001e40000100a00 */
[----:B------:R-:W4:Y:S01]  /*9f860*/  LDL.64 R20, [R1+0xb0] ;  /* 0x0000b00001147983 */ /* 0x000f220000100a00 */
[----:B0-----:R-:W-:Y:S02]  /*9f870*/  MOV R4, R2 ;  /* 0x0000000200047202 */ /* 0x001fe40000000f00 */
[----:B------:R-:W-:Y:S01]  /*9f880*/  MOV R5, R0 ;  /* 0x0000000000057202 */ /* 0x000fe20000000f00 */
[----:B---3--:R-:W-:Y:S02]  /*9f890*/  MOV R2, R24 ;  /* 0x0000001800027202 */ /* 0x008fe40000000f00 */
[----:B------:R-:W-:Y:S01]  /*9f8a0*/  IMAD.MOV.U32 R0, RZ, RZ, R25 ;  /* 0x000000ffff007224 */ /* 0x000fe200078e0019 */
[----:B--2---:R-:W-:Y:S01]  /*9f8b0*/  HMMA.16816.F32 R12, R8, R24, R12 ;  /* 0x00000018080c723c */ /* 0x004fe2000000180c */
[----:B----4-:R0:W-:Y:S04]  /*9f8c0*/  STL.64 [R1+0x3f48], R20 ;  /* 0x003f481401007387 */ /* 0x0101e80000100a00 */
[----:B0-----:R-:W2:Y:S01]  /*9f8d0*/  LDL.LU R20, [R1+0xc20] ;  /* 0x000c200001147983 */ /* 0x001ea20000300800 */
[----:B------:R-:W2:Y:S02]  /*9f8e0*/  LDL.LU R21, [R1+0xc24] ;  /* 0x000c240001157983 */ /* 0x000ea40000300800 */
[----:B------:R-:W2:Y:S02]  /*9f8f0*/  LDL.LU R22, [R1+0xc28] ;  /* 0x000c280001167983 */ /* 0x000ea40000300800 */
[----:B------:R-:W2:Y:S01]  /*9f900*/  LDL.LU R23, [R1+0xc2c] ;  /* 0x000c2c0001177983 */ /* 0x000ea20000300800 */
[----:B------:R0:W-:Y:S04]  /*9f910*/  STL.64 [R1+0x3f28], R4 ;  /* 0x003f280401007387 */ /* 0x0001e80000100a00 */
[----:B0-----:R-:W3:Y:S08]  /*9f920*/  LDL.64 R4, [R1+0xf0] ;  /* 0x0000f00001047983 */ /* 0x001ef00000100a00 */
[----:B------:R0:W-:Y:S02]  /*9f930*/  STL.64 [R1+0x620], R12 ;  /* 0x0006200c01007387 */ /* 0x0001e40000100a00 */
[----:B------:R-:W-:Y:S01]  /*9f940*/  STL.64 [R1+0x628], R14 ;  /* 0x0006280e01007387 */ /* 0x000fe20000100a00 */
[----:B0-----:R-:W2:Y:S01]  /*9f950*/  LDL.LU.64 R12, [R1+0x3f80] ;  /* 0x003f8000010c7983 */ /* 0x001ea20000300a00 */
[----:B------:R-:W4:Y:S02]  /*9f960*/  LDL.LU.64 R26, [R1+0x3f78] ;  /* 0x003f7800011a7983 */ /* 0x000f240000300a00 */
[----:B------:R-:W4:Y:S01]  /*9f970*/  LDL.LU.64 R24, [R1+0x3f70] ;  /* 0x003f700001187983 */ /* 0x000f220000300a00 */
[----:B---3--:R-:W-:-:S02]  /*9f980*/  MOV R18, R4 ;  /* 0x0000000400127202 */ /* 0x008fc40000000f00 */
[----:B------:R-:W-:Y:S01]  /*9f990*/  MOV R3, R5 ;  /* 0x0000000500037202 */ /* 0x000fe20000000f00 */
[C---:B----4-:R-:W-:Y:S08]  /*9f9a0*/  HMMA.16816.F32 R24, R8.reuse, R4, R24 ;  /* 0x000000040818723c */ /* 0x050ff00000001818 */
[C---:B--2---:R-:W-:Y:S11]  /*9f9b0*/  HMMA.16816.F32 R4, R8.reuse, R12, R20 ;  /* 0x0000000c0804723c */ /* 0x044ff60000001814 */
[----:B------:R-:W-:Y:S04]  /*9f9c0*/  @!UPT UIADD3 URZ, URZ, URZ, URZ ;  /* 0x0000003f3f3ff290 */ /* 0x000fe8000fffe03f */
[----:B------:R-:W-:Y:S01]  /*9f9d0*/  STL.64 [R1+0x640], R24 ;  /* 0x0006401801007387 */ /* 0x000fe20000100a00 */
[----:B------:R0:W-:Y:S03]  /*9f9e0*/  STL.64 [R1+0x648], R26 ;  /* 0x0006481a01007387 */ /* 0x0001e60000100a00 */
[----:B0-----:R-:W2:Y:S01]  /*9f9f0*/  LDL.LU.64 R26, [R1+0x3f68] ;  /* 0x003f6800011a7983 */ /* 0x001ea20000300a00 */
[----:B------:R-:W3:Y:S02]  /*9fa00*/  LDL.LU.64 R24, [R1+0x3f60] ;  /* 0x003f600001187983 */ /* 0x000ee40000300a00 */
[----:B------:R-:W-:Y:S02]  /*9fa10*/  STL [R1+0x3f58], R18 ;  /* 0x003f581201007387 */ /* 0x000fe40000100800 */
[----:B------:R0:W-:Y:S02]  /*9fa20*/  STL.64 [R1+0x3f50], R16 ;  /* 0x003f501001007387 */ /* 0x0001e40000100a00 */
[----:B0-----:R-:W3:Y:S01]  /*9fa30*/  LDL.LU R16, [R1+0xc10] ;  /* 0x000c100001107983 */ /* 0x001ee20000300800 */
[----:B------:R-:W3:Y:S02]  /*9fa40*/  LDL.LU R17, [R1+0xc14] ;  /* 0x000c140001117983 */ /* 0x000ee40000300800 */
[----:B------:R-:W3:Y:S02]  /*9fa50*/  LDL.LU R18, [R1+0xc18] ;  /* 0x000c180001127983 */ /* 0x000ee40000300800 */
[----:B------:R-:W3:Y:S01]  /*9fa60*/  LDL.LU R19, [R1+0xc1c] ;  /* 0x000c1c0001137983 */ /* 0x000ee20000300800 */
[----:B------:R-:W4:Y:S01]  /*9fa70*/  LDL.LU R20, [R1+0xc00] ;  /* 0x000c000001147983 */ /* 0x000f220000300800 */
[----:B------:R0:W-:Y:S02]  /*9fa80*/  STL.64 [R1+0x650], R4 ;  /* 0x0006500401007387 */ /* 0x0001e40000100a00 */
[----:B------:R1:W-:Y:S02]  /*9fa90*/  STL.64 [R1+0x658], R6 ;  /* 0x0006580601007387 */ /* 0x0003e40000100a00 */
[----:B------:R-:W4:Y:S01]  /*9faa0*/  LDL.LU R21, [R1+0xc04] ;  /* 0x000c040001157983 */ /* 0x000f220000300800 */
[----:B------:R-:W4:Y:S01]  /*9fab0*/  LDL.LU R22, [R1+0xc08] ;  /* 0x000c080001167983 */ /* 0x000f220000300800 */
[----:B------:R-:W4:Y:S03]  /*9fac0*/  LDL.LU R23, [R1+0xc0c] ;  /* 0x000c0c0001177983 */ /* 0x000f260000300800 */
[----:B0-----:R-:W2:Y:S01]  /*9fad0*/  LDL.LU R4, [R1+0xbe0] ;  /* 0x000be00001047983 */ /* 0x001ea20000300800 */
[----:B------:R-:W2:Y:S02]  /*9fae0*/  LDL.LU R5, [R1+0xbe4] ;  /* 0x000be40001057983 */ /* 0x000ea40000300800 */
[----:B-1----:R-:W2:Y:S02]  /*9faf0*/  LDL.LU R6, [R1+0xbe8] ;  /* 0x000be80001067983 */ /* 0x002ea40000300800 */
[----:B------:R-:W2:Y:S01]  /*9fb00*/  LDL.LU R7, [R1+0xbec] ;  /* 0x000bec0001077983 */ /* 0x000ea20000300800 */
[C---:B---3--:R-:W-:Y:S01]  /*9fb10*/  HMMA.16816.F32 R16, R8.reuse, R24, R16 ;  /* 0x000000180810723c */ /* 0x048fe20000001810 */
        /* <DEDUP_REMOVED lines=9> */
[----:B------:R-:W3:Y:S07]  /*9fbb0*/  LDL.LU R15, [R1+0xacc] ;  /* 0x000acc00010f7983 */ /* 0x000eee0000300800 */
[----:B------:R-:W-:Y:S01]  /*9fbc0*/  STL.64 [R1+0x670], R16 ;  /* 0x0006701001007387 */ /* 0x000fe20000100a00 */
[----:B------:R0:W-:Y:S03]  /*9fbd0*/  STL.64 [R1+0x678], R18 ;  /* 0x0006781201007387 */ /* 0x0001e60000100a00 */
[----:B0-----:R-:W2:Y:S01]  /*9fbe0*/  LDL.LU R18, [R1+0x3f58] ;  /* 0x003f580001127983 */ /* 0x001ea20000300800 */
[----:B------:R-:W4:Y:S02]  /*9fbf0*/  LDL.LU.64 R16, [R1+0x3f50] ;  /* 0x003f500001107983 */ /* 0x000f240000300a00 */
[----:B------:R-:W-:Y:S02]  /*9fc00*/  STL.64 [R1+0x3ee8], R26 ;  /* 0x003ee81a01007387 */ /* 0x000fe40000100a00 */
[----:B------:R0:W-:Y:S02]  /*9fc10*/  STL.64 [R1+0x3ee0], R24 ;  /* 0x003ee01801007387 */ /* 0x0001e40000100a00 */
[----:B0-----:R-:W2:Y:S01]  /*9fc20*/  LDL.LU R24, [R1+0xa90] ;  /* 0x000a900001187983 */ /* 0x001ea20000300800 */
[----:B------:R-:W2:Y:S02]  /*9fc30*/  LDL.LU R25, [R1+0xa94] ;  /* 0x000a940001197983 */ /* 0x000ea40000300800 */
[----:B------:R-:W2:Y:S02]  /*9fc40*/  LDL.LU R26, [R1+0xa98] ;  /* 0x000a9800011a7983 */ /* 0x000ea40000300800 */
[----:B------:R-:W2:Y:S01]  /*9fc50*/  LDL.LU R27, [R1+0xa9c] ;  /* 0x000a9c00011b7983 */ /* 0x000ea20000300800 */
[----:B----4-:R-:W-:Y:S01]  /*9fc60*/  HMMA.16816.F32 R20, R8, R16, R20 ;  /* 0x000000100814723c */ /* 0x010fe20000001814 */
[----:B--2---:R-:W-:Y:S01]  /*9fc70*/  STL.64 [R1+0x3ef8], R26 ;  /* 0x003ef81a01007387 */ /* 0x004fe20000100a00 */
[----:B------:R0:W-:Y:S02]  /*9fc80*/  STL.64 [R1+0x3ef0], R24 ;  /* 0x003ef01801007387 */ /* 0x0001e40000100a00 */
[----:B0-----:R-:W-:Y:S01]  /*9fc90*/  MOV R24, R18 ;  /* 0x0000001200187202 */ /* 0x001fe20000000f00 */
[----:B------:R-:W-:-:S05]  /*9fca0*/  IMAD.MOV.U32 R25, RZ, RZ, R3 ;  /* 0x000000ffff197224 */ /* 0x000fca00078e0003 */
[----:B------:R0:W-:Y:S04]  /*9fcb0*/  STL.64 [R1+0x3f10], R24 ;  /* 0x003f101801007387 */ /* 0x0001e80000100a00 */
[----:B0-----:R-:W2:Y:S01]  /*9fcc0*/  LDL.LU R24, [R1+0xab0] ;  /* 0x000ab00001187983 */ /* 0x001ea20000300800 */
[----:B------:R-:W2:Y:S02]  /*9fcd0*/  LDL.LU R25, [R1+0xab4] ;  /* 0x000ab40001197983 */ /* 0x000ea40000300800 */
[----:B------:R-:W2:Y:S02]  /*9fce0*/  LDL.LU R26, [R1+0xab8] ;  /* 0x000ab800011a7983 */ /* 0x000ea40000300800 */
[----:B------:R-:W2:Y:S04]  /*9fcf0*/  LDL.LU R27, [R1+0xabc] ;  /* 0x000abc00011b7983 */ /* 0x000ea80000300800 */
[----:B------:R0:W-:Y:S01]  /*9fd00*/  STL.64 [R1+0x680], R20 ;  /* 0x0006801401007387 */ /* 0x0001e20000100a00 */
[----:B------:R-:W-:Y:S03]  /*9fd10*/  STL.64 [R1+0x688], R22 ;  /* 0x0006881601007387 */ /* 0x000fe60000100a00 */
[----:B0-----:R-:W4:Y:S02]  /*9fd20*/  LDL.LU.64 R20, [R1+0x3f48] ;  /* 0x003f480001147983 */ /* 0x001f240000300a00 */
[----:B----4-:R-:W-:Y:S01]  /*9fd30*/  HMMA.16816.F32 R4, R8, R20, R4 ;  /* 0x000000140804723c */ /* 0x010fe20000001804 */
[----:B------:R-:W-:-:S02]  /*9fd40*/  MOV R18, R20 ;  /* 0x0000001400127202 */ /* 0x000fc40000000f00 */
[----:B------:R-:W-:Y:S11]  /*9fd50*/  MOV R3, R21 ;  /* 0x0000001500037202 */ /* 0x000ff60000000f00 */
[----:B------:R-:W-:Y:S09]  /*9fd60*/  @!UPT UIADD3 URZ, URZ, URZ, URZ ;  /* 0x0000003f3f3ff290 */ /* 0x000ff2000fffe03f */
[----:B------:R-:W-:Y:S01]  /*9fd70*/  STL.64 [R1+0x690], R4 ;  /* 0x0006900401007387 */ /* 0x000fe20000100a00 */
[----:B------:R0:W-:Y:S03]  /*9fd80*/  STL.64 [R1+0x698], R6 ;  /* 0x0006980601007387 */ /* 0x0001e60000100a00 */
[----:B0-----:R-:W4:Y:S01]  /*9fd90*/  LDL.LU.64 R6, [R1+0x3f40] ;  /* 0x003f400001067983 */ /* 0x001f220000300a00 */
[----:B------:R-:W4:Y:S02]  /*9fda0*/  LDL.LU.64 R4, [R1+0x3f38] ;  /* 0x003f380001047983 */ /* 0x000f240000300a00 */
[----:B------:R-:W4:Y:S02]  /*9fdb0*/  LDL.LU.64 R20, [R1+0x3f30] ;  /* 0x003f300001147983 */ /* 0x000f240000300a00 */
[----:B------:R-:W-:Y:S01]  /*9fdc0*/  STL [R1+0x3f08], R18 ;  /* 0x003f081201007387 */ /* 0x000fe20000100800 */
        /* <DEDUP_REMOVED lines=8> */
[----:B------:R0:W-:Y:S01]  /*9fe50*/  STL.64 [R1+0x6e0], R4 ;  /* 0x0006e00401007387 */ /* 0x0001e20000100a00 */
[----:B------:R-:W-:Y:S03]  /*9fe60*/  STL.64 [R1+0x6e8], R6 ;  /* 0x0006e80601007387 */ /* 0x000fe60000100a00 */
[----:B0-----:R-:W3:Y:S01]  /*9fe70*/  LDL.LU.64 R4, [R1+0x3f28] ;  /* 0x003f280001047983 */ /* 0x001ee20000300a00 */
[----:B------:R0:W-:Y:S01]  /*9fe80*/  STL.64 [R1+0x3ec8], R20 ;  /* 0x003ec81401007387 */ /* 0x0001e20000100a00 */
[----:B---3--:R-:W-:Y:S02]  /*9fe90*/  HMMA.16816.F32 R8, R8, R4, R12 ;  /* 0x000000040808723c */ /* 0x008fe4000000180c */
[----:B------:R-:W2:Y:S01]  /*9fea0*/  LDL.LU.64 R14, [R1+0x3f20] ;  /* 0x003f2000010e7983 */ /* 0x000ea20000300a00 */
[----:B------:R-:W2:Y:S01]  /*9feb0*/  LDL.LU.64 R12, [R1+0x3f18] ;  /* 0x003f1800010c7983 */ /* 0x000ea20000300a00 */
[----:B0-----:R-:W-:Y:S01]  /*9fec0*/  MOV R20, R2 ;  /* 0x0000000200147202 */ /* 0x001fe20000000f00 */
[----:B------:R-:W-:Y:S11]  /*9fed0*/  IMAD.MOV.U32 R21, RZ, RZ, R0 ;  /* 0x000000ffff157224 */ /* 0x000ff600078e0000 */
[----:B------:R-:W-:Y:S07]  /*9fee0*/  @!UPT UIADD3 URZ, URZ, URZ, URZ ;  /* 0x0000003f3f3ff290 */ /* 0x000fee000fffe03f */
[----:B------:R0:W-:Y:S01]  /*9fef0*/  STL.64 [R1+0x6b0], R8 ;  /* 0x0006b00801007387 */ /* 0x0001e20000100a00 */
[----:B------:R-:W-:Y:S03]  /*9ff00*/  STL.64 [R1+0x6b8], R10 ;  /* 0x0006b80a01007387 */ /* 0x000fe60000100a00 */
[----:B0-----:R-:W3:Y:S01]  /*9ff10*/  LDL.64 R8, [R1+0xe0] ;  /* 0x0000e00001087983 */ /* 0x001ee20000100a00 */
[----:B------:R0:W-:Y:S03]  /*9ff20*/  STL.64 [R1+0x3ec0], R4 ;  /* 0x003ec00401007387 */ /* 0x0001e60000100a00 */
[----:B0-----:R-:W4:Y:S01]  /*9ff30*/  LDL.LU R4, [R1+0xa80] ;  /* 0x000a800001047983 */ /* 0x001f220000300800 */
[----:B------:R-:W4:Y:S02]  /*9ff40*/  LDL.LU R5, [R1+0xa84] ;  /* 0x000a840001057983 */ /* 0x000f240000300800 */
[----:B------:R-:W4:Y:S02]  /*9ff50*/  LDL.LU R6, [R1+0xa88] ;  /* 0x000a880001067983 */ /* 0x000f240000300800 */
[----:B------:R-:W4:Y:S01]  /*9ff60*/  LDL.LU R7, [R1+0xa8c] ;  /* 0x000a8c0001077983 */ /* 0x000f220000300800 */
[C---:B--2---:R-:W-:Y:S01]  /*9ff70*/  HMMA.16816.F32 R20, R12.reuse, R20, R24 ;  /* 0x000000140c14723c */ /* 0x044fe20000001818 */
[----:B------:R-:W2:Y:S11]  /*9ff80*/  LDL.LU.64 R24, [R1+0x3f10] ;  /* 0x003f100001187983 */ /* 0x000eb60000300a00 */
[----:B------:R-:W-:Y:S11]  /*9ff90*/  @!UPT UIADD3 URZ, URZ, URZ, URZ ;  /* 0x0000003f3f3ff290 */ /* 0x000ff6000fffe03f */
        /* <DEDUP_REMOVED lines=15> */
[----:B------:R-:W-:Y:S02]  /*a0090*/  STL.64 [R1+0x700], R24 ;  /* 0x0007001801007387 */ /* 0x000fe40000100a00 */
[----:B------:R0:W-:Y:S02]  /*a00a0*/  STL.64 [R1+0x708], R26 ;  /* 0x0007081a01007387 */ /* 0x0001e40000100a00 */
[----:B0-----:R-:W2:Y:S01]  /*a00b0*/  LDL.LU.64 R26, [R1+0x3ef8] ;  /* 0x003ef800011a7983 */ /* 0x001ea20000300a00 */
[----:B------:R-:W2:Y:S01]  /*a00c0*/  LDL.LU.64 R24, [R1+0x3ef0] ;  /* 0x003ef00001187983 */ /* 0x000ea20000300a00 */
[----:B------:R-:W-:-:S02]  /*a00d0*/  MOV R2, R8 ;  /* 0x0000000800027202 */ /* 0x000fc40000000f00 */
[----:B------:R-:W-:Y:S01]  /*a00e0*/  MOV R0, R9 ;  /* 0x0000000900007202 */ /* 0x000fe20000000f00 */
[C---:B--2---:R-:W-:Y:S11]  /*a00f0*/  HMMA.16816.F32 R24, R12.reuse, R8, R24 ;  /* 0x000000080c18723c */ /* 0x044ff60000001818 */
[----:B------:R-:W-:Y:S11]  /*a0100*/  @!UPT UIADD3 URZ, URZ, URZ, URZ ;  /* 0x0000003f3f3ff290 */ /* 0x000ff6000fffe03f */
[----:B------:R-:W-:Y:S01]  /*a0110*/  @!UPT UIADD3 URZ, URZ, URZ, URZ ;  /* 0x0000003f3f3ff290 */ /* 0x000fe2000fffe03f */
[----:B------:R-:W-:Y:S01]  /*a0120*/  STL.64 [R1+0x730], R24 ;  /* 0x0007301801007387 */ /* 0x000fe20000100a00 */
[----:B------:R0:W-:Y:S03]  /*a0130*/  STL.64 [R1+0x738], R26 ;  /* 0x0007381a01007387 */ /* 0x0001e60000100a00 */
[----:B0-----:R-:W2:Y:S01]  /*a0140*/  LDL.LU.64 R26, [R1+0x3ee8] ;  /* 0x003ee800011a7983 */ /* 0x001ea20000300a00 */
[----:B------:R-:W4:Y:S02]  /*a0150*/  LDL.LU.64 R24, [R1+0x3ee0] ;  /* 0x003ee00001187983 */ /* 0x000f240000300a00 */
[----:B------:R-:W2:Y:S02]  /*a0160*/  LDL.LU R8, [R1+0x910] ;  /* 0x0009100001087983 */ /* 0x000ea40000300800 */
[----:B------:R-:W2:Y:S01]  /*a0170*/  LDL.LU R9, [R1+0x914] ;  /* 0x0009140001097983 */ /* 0x000ea20000300800 */
[----:B------:R-:W2:Y:S01]  /*a0180*/  LDL.LU R10, [R1+0x918] ;  /* 0x00091800010a7983 */ /* 0x000ea20000300800 */
[----:B------:R-:W2:Y:S01]  /*a0190*/  LDL.LU R11, [R1+0x91c] ;  /* 0x00091c00010b7983 */ /* 0x000ea20000300800 */
[----:B----4-:R-:W-:Y:S02]  /*a01a0*/  HMMA.16816.F32 R4, R12, R24, R4 ;  /* 0x000000180c04723c */ /* 0x010fe40000001804 */
[----:B--2---:R-:W-:Y:S01]  /*a01b0*/  STL.64 [R1+0x3e48], R10 ;  /* 0x003e480a01007387 */ /* 0x004fe20000100a00 */
[----:B------:R-:W-:Y:S02]  /*a01c0*/  STL.64 [R1+0x3e40], R8 ;  /* 0x003e400801007387 */ /* 0x000fe40000100a00 */
[----:B------:R-:W-:Y:S02]  /*a01d0*/  STL.64 [R1+0x3e68], R26 ;  /* 0x003e681a01007387 */ /* 0x000fe40000100a00 */
[----:B------:R0:W-:Y:S02]  /*a01e0*/  STL.64 [R1+0x3e60], R24 ;  /* 0x003e601801007387 */ /* 0x0001e40000100a00 */
[----:B0-----:R-:W-:-:S02]  /*a01f0*/  MOV R24, R2 ;  /* 0x0000000200187202 */ /* 0x001fc40000000f00 */
[----:B------:R-:W-:Y:S11]  /*a0200*/  MOV R25, R0 ;  /* 0x0000000000197202 */ /* 0x000ff60000000f00 */
        /* <DEDUP_REMOVED lines=8> */
[----:B0-----:R-:W4:Y:S01]  /*a0290*/  LDL.64 R24, [R1+0xf0] ;  /* 0x0000f00001187983 */ /* 0x001f220000100a00 */
[----:B------:R-:W-:Y:S01]  /*a02a0*/  HMMA.16816.F32 R20, R12, R16, R20 ;  /* 0x000000100c14723c */ /* 0x000fe20000001814 */
[----:B---3--:R-:W-:-:S02]  /*a02b0*/  MOV R8, R18 ;  /* 0x0000001200087202 */ /* 0x008fc40000000f00 */
[----:B----4-:R0:W-:Y:S04]  /*a02c0*/  STL.64 [R1+0x3e98], R24 ;  /* 0x003e981801007387 */ /* 0x0101e80000100a00 */
[----:B0-----:R-:W3:Y:S11]  /*a02d0*/  LDL.64 R24, [R1+0x100] ;  /* 0x0001000001187983 */ /* 0x001ef60000100a00 */
[----:B------:R-:W-:Y:S05]  /*a02e0*/  @!UPT UIADD3 URZ, URZ, URZ, URZ ;  /* 0x0000003f3f3ff290 */ /* 0x000fea000fffe03f */
[----:B------:R-:W-:Y:S02]  /*a02f0*/  STL.64 [R1+0x780], R20 ;  /* 0x0007801401007387 */ /* 0x000fe40000100a00 */
[----:B------:R0:W-:Y:S02]  /*a0300*/  STL.64 [R1+0x788], R22 ;  /* 0x0007881601007387 */ /* 0x0001e40000100a00 */
[----:B0-----:R-:W4:Y:S01]  /*a0310*/  LDL.LU.64 R22, [R1+0x3ed8] ;  /* 0x003ed80001167983 */ /* 0x001f220000300a00 */
[----:B------:R-:W4:Y:S02]  /*a0320*/  LDL.LU.64 R20, [R1+0x3ed0] ;  /* 0x003ed00001147983 */ /* 0x000f240000300a00 */
[----:B------:R-:W-:Y:S01]  /*a0330*/  IMAD.MOV.U32 R9, RZ, RZ, R3 ;  /* 0x000000ffff097224 */ /* 0x000fe200078e0003 */
[----:B------:R-:W-:Y:S01]  /*a0340*/  MOV R2, R16 ;  /* 0x0000001000027202 */ /* 0x000fe20000000f00 */
[----:B------:R-:W-:Y:S01]  /*a0350*/  IMAD.MOV.U32 R0, RZ, RZ, R17 ;  /* 0x000000ffff007224 */ /* 0x000fe200078e0011 */
[----:B------:R-:W2:Y:S01]  /*a0360*/  LDL.LU R16, [R1+0x980] ;  /* 0x0009800001107983 */ /* 0x000ea20000300800 */
        /* <DEDUP_REMOVED lines=20> */
[C---:B------:R-:W-:Y:S01]  /*a04b0*/  HMMA.16816.F32 R4, R12.reuse, R20, R4 ;  /* 0x000000140c04723c */ /* 0x040fe20000001804 */
        /* <DEDUP_REMOVED lines=21> */
[----:B------:R-:W2:Y:S01]  /*a0610*/  LDL.LU.64 R18, [R1+0x3eb8] ;  /* 0x003eb80001127983 */ /* 0x000ea20000300a00 */
[----:B------:R-:W2:Y:S11]  /*a0620*/  LDL.LU.64 R16, [R1+0x3eb0] ;  /* 0x003eb00001107983 */ /* 0x000eb60000300a00 */
[----:B------:R-:W-:Y:S10]  /*a0630*/  @!UPT UIADD3 URZ, URZ, URZ, URZ ;  /* 0x0000003f3f3ff290 */ /* 0x000ff4000fffe03f */
[----:B------:R0:W-:Y:S01]  /*a0640*/  STL.64 [R1+0x7b0], R12 ;  /* 0x0007b00c01007387 */ /* 0x0001e20000100a00 */
[----:B------:R-:W-:Y:S01]  /*a0650*/  STL.64 [R1+0x7b8], R14 ;  /* 0x0007b80e01007387 */ /* 0x000fe20000100a00 */
[----:B0-----:R-:W-:Y:S02]  /*a0660*/  MOV R12, R2 ;  /* 0x00000002000c7202 */ /* 0x001fe40000000f00 */
[----:B------:R-:W-:Y:S01]  /*a0670*/  MOV R13, R0 ;  /* 0x00000000000d7202 */ /* 0x000fe20000000f00 */
[----:B---3--:R-:W-:Y:S02]  /*a0680*/  MOV R2, R24 ;  /* 0x0000001800027202 */ /* 0x008fe40000000f00 */
[----:B------:R-:W-:Y:S01]  /*a0690*/  IMAD.MOV.U32 R0, RZ, RZ, R25 ;  /* 0x000000ffff007224 */ /* 0x000fe200078e0019 */
        /* <DEDUP_REMOVED lines=25> */
[C---:B--2---:R-:W-:Y:S11]  /*a0830*/  HMMA.16816.F32 R8, R16.reuse, R24, R8 ;  /* 0x000000181008723c */ /* 0x044ff60000001808 */
[----:B------:R-:W-:Y:S11]  /*a0840*/  @!UPT UIADD3 URZ, URZ, URZ, URZ ;  /* 0x0000003f3f3ff290 */ /* 0x000ff6000fffe03f */
[----:B------:R-:W-:Y:S01]  /*a0850*/  @!UPT UIADD3 URZ, URZ, URZ, URZ ;  /* 0x0000003f3f3ff290 */ /* 0x000fe2000fffe03f */
[----:B------:R0:W-:Y:S01]  /*a0860*/  STL.64 [R1+0x890], R8 ;  /* 0x0008900801007387 */ /* 0x0001e20000100a00 */
[----:B------:R-:W-:Y:S03]  /*a0870*/  STL.64 [R1+0x898], R10 ;  /* 0x0008980a01007387 */ /* 0x000fe60000100a00 */
[----:B0-----:R-:W2:Y:S01]  /*a0880*/  LDL.LU.64 R8, [R1+0x3e58] ;  /* 0x003e580001087983 */ /* 0x001ea20000300a00 */
[----:B---3--:R-:W-:Y:S02]  /*a0890*/  STL.64 [R1+0x3e10], R26 ;  /* 0x003e101a01007387 */ /* 0x008fe40000100a00 */
[----:B------:R0:W-:Y:S02]  /*a08a0*/  STL.64 [R1+0x3e08], R24 ;  /* 0x003e081801007387 */ /* 0x0001e40000100a00 */
[----:B0-----:R-:W3:Y:S01]  /*a08b0*/  LDL.LU R24, [R1+0x930] ;  /* 0x0009300001187983 */ /* 0x001ee20000300800 */
[----:B------:R-:W3:Y:S02]  /*a08c0*/  LDL.LU R25, [R1+0x934] ;  /* 0x0009340001197983 */ /* 0x000ee40000300800 */
[----:B------:R-:W3:Y:S02]  /*a08d0*/  LDL.LU R26, [R1+0x938] ;  /* 0x00093800011a7983 */ /* 0x000ee40000300800 */
[----:B------:R-:W3:Y:S02]  /*a08e0*/  LDL.LU R27, [R1+0x93c] ;  /* 0x00093c00011b7983 */ /* 0x000ee40000300800 */
[C---:B---3--:R-:W-:Y:S11]  /*a08f0*/  HMMA.16816.F32 R24, R16.reuse, R12, R24 ;  /* 0x0000000c1018723c */ /* 0x048ff60000001818 */
[----:B------:R-:W-:Y:S11]  /*a0900*/  @!UPT UIADD3 URZ, URZ, URZ, URZ ;  /* 0x0000003f3f3ff290 */ /* 0x000ff6000fffe03f */
[----:B------:R-:W-:Y:S01]  /*a0910*/  @!UPT UIADD3 URZ, URZ, URZ, URZ ;  /* 0x0000003f3f3ff290 */ /* 0x000fe2000fffe03f */
[----:B------:R0:W-:Y:S01]  /*a0920*/  STL.64 [R1+0x8b0], R24 ;  /* 0x0008b01801007387 */ /* 0x0001e20000100a00 */
[----:B------:R1:W-:Y:S03]  /*a0930*/  STL.64 [R1+0x8b8], R26 ;  /* 0x0008b81a01007387 */ /* 0x0003e60000100a00 */
[----:B0-----:R-:W3:Y:S01]  /*a0940*/  LDL.LU R24, [R1+0x860] ;  /* 0x0008600001187983 */ /* 0x001ee20000300800 */
[----:B------:R-:W3:Y:S02]  /*a0950*/  LDL.LU R25, [R1+0x864] ;  /* 0x0008640001197983 */ /* 0x000ee40000300800 */
[----:B-1----:R-:W4:Y:S02]  /*a0960*/  LDL.LU R26, [R1+0x868] ;  /* 0x00086800011a7983 */ /* 0x002f240000300800 */
[----:B------:R-:W4:Y:S01]  /*a0970*/  LDL.LU R27, [R1+0x86c] ;  /* 0x00086c00011b7983 */ /* 0x000f220000300800 */
[C---:B--2---:R-:W-:Y:S01]  /*a0980*/  HMMA.16816.F32 R8, R16.reuse, R8, R20 ;  /* 0x000000081008723c */ /* 0x044fe20000001814 */
[----:B----4-:R-:W-:Y:S01]  /*a0990*/  STL.64 [R1+0x3e20], R26 ;  /* 0x003e201a01007387 */ /* 0x010fe20000100a00 */
[----:B---3--:R-:W-:Y:S02]  /*a09a0*/  STL.64 [R1+0x3e18], R24 ;  /* 0x003e181801007387 */ /* 0x008fe40000100a00 */
[----:B------:R0:W-:Y:S02]  /*a09b0*/  STL.64 [R1+0x3e00], R12 ;  /* 0x003e000c01007387 */ /* 0x0001e40000100a00 */
        /* <DEDUP_REMOVED lines=8> */
[----:B------:R-:W3:Y:S01]  /*a0a40*/  LDL.LU.64 R8, [R1+0x3e40] ;  /* 0x003e400001087983 */ /* 0x000ee20000300a00 */
[----:B------:R-:W-:Y:S01]  /*a0a50*/  MOV R24, R2 ;  /* 0x0000000200187202 */ /* 0x000fe20000000f00 */
[----:B------:R-:W-:Y:S01]  /*a0a60*/  IMAD.MOV.U32 R25, RZ, RZ, R0 ;  /* 0x000000ffff197224 */ /* 0x000fe200078e0000 */
[----:B---3--:R-:W-:Y:S01]  /*a0a70*/  HMMA.16816.F32 R8, R16, R20, R8 ;  /* 0x000000141008723c */ /* 0x008fe20000001808 */
[----:B------:R-:W-:-:S02]  /*a0a80*/  MOV R2, R20 ;  /* 0x0000001400027202 */ /* 0x000fc40000000f00 */
[----:B------:R-:W-:Y:S11]  /*a0a90*/  MOV R0, R21 ;  /* 0x0000001500007202 */ /* 0x000ff60000000f00 */
[----:B------:R-:W-:Y:S09]  /*a0aa0*/  @!UPT UIADD3 URZ, URZ, URZ, URZ ;  /* 0x0000003f3f3ff290 */ /* 0x000ff2000fffe03f */
[----:B------:R0:W-:Y:S01]  /*a0ab0*/  STL.64 [R1+0x930], R8 ;  /* 0x0009300801007387 */ /* 0x0001e20000100a00 */
[----:B------:R1:W-:Y:S02]  /*a0ac0*/  STL.64 [R1+0x938], R10 ;  /* 0x0009380a01007387 */ /* 0x0003e40000100a00 */
[----:B------:R-:W3:Y:S02]  /*a0ad0*/  LDL.LU.64 R22, [R1+0x3e38] ;  /* 0x003e380001167983 */ /* 0x000ee40000300a00 */
[----:B------:R-:W3:Y:S01]  /*a0ae0*/  LDL.LU.64 R20, [R1+0x3e30] ;  /* 0x003e300001147983 */ /* 0x000ee20000300a00 */
[----:B0-----:R-:W4:Y:S01]  /*a0af0*/  LDL.LU R8, [R1+0x550] ;  /* 0x0005500001087983 */ /* 0x001f220000300800 */
[----:B------:R-:W4:Y:S02]  /*a0b00*/  LDL.LU R9, [R1+0x554] ;  /* 0x0005540001097983 */ /* 0x000f240000300800 */
[----:B-1----:R-:W3:Y:S02]  /*a0b10*/  LDL.LU R10, [R1+0x558] ;  /* 0x00055800010a7983 */ /* 0x002ee40000300800 */
[----:B------:R-:W3:Y:S01]  /*a0b20*/  LDL.LU R11, [R1+0x55c] ;  /* 0x00055c00010b7983 */ /* 0x000ee20000300800 */
[----:B--2---:R-:W-:Y:S01]  /*a0b30*/  HMMA.16816.F32 R16, R16, R4, R12 ;  /* 0x000000041010723c */ /* 0x004fe2000000180c */
[----:B---3--:R-:W-:Y:S01]  /*a0b40*/  STL.64 [R1+0x3d88], R10 ;  /* 0x003d880a01007387 */ /* 0x008fe20000100a00 */
[----:B----4-:R0:W-:Y:S03]  /*a0b50*/  STL.64 [R1+0x3d80], R8 ;  /* 0x003d800801007387 */ /* 0x0101e60000100a00 */
[----:B0-----:R-:W2:Y:S04]  /*a0b60*/  LDL.64 R8, [R1+0xe0] ;  /* 0x0000e00001087983 */ /* 0x001ea80000100a00 */
[----:B--2---:R0:W-:Y:S04]  /*a0b70*/  STL.64 [R1+0x3e28], R8 ;  /* 0x003e280801007387 */ /* 0x0041e80000100a00 */
[----:B0-----:R-:W2:Y:S01]  /*a0b80*/  LDL.LU R8, [R1+0x880] ;  /* 0x0008800001087983 */ /* 0x001ea20000300800 */
[----:B------:R-:W2:Y:S02]  /*a0b90*/  LDL.LU R9, [R1+0x884] ;  /* 0x0008840001097983 */ /* 0x000ea40000300800 */
[----:B------:R-:W2:Y:S02]  /*a0ba0*/  LDL.LU R10, [R1+0x888] ;  /* 0x00088800010a7983 */ /* 0x000ea40000300800 */
[----:B------:R-:W2:Y:S01]  /*a0bb0*/  LDL.LU R11, [R1+0x88c] ;  /* 0x00088c00010b7983 */ /* 0x000ea20000300800 */
[----:B------:R-:W3:Y:S04]  /*a0bc0*/  LDL.LU R12, [R1+0x850] ;  /* 0x00085000010c7983 */ /* 0x000ee80000300800 */
[----:B------:R0:W-:Y:S02]  /*a0bd0*/  STL.64 [R1+0x8f0], R16 ;  /* 0x0008f01001007387 */ /* 0x0001e40000100a00 */
[----:B------:R-:W-:Y:S02]  /*a0be0*/  STL.64 [R1+0x8f8], R18 ;  /* 0x0008f81201007387 */ /* 0x000fe40000100a00 */
[----:B------:R-:W3:Y:S01]  /*a0bf0*/  LDL.LU R13, [R1+0x854] ;  /* 0x00085400010d7983 */ /* 0x000ee20000300800 */
[----:B------:R-:W3:Y:S01]  /*a0c00*/  LDL.LU R14, [R1+0x858] ;  /* 0x00085800010e7983 */ /* 0x000ee20000300800 */
[----:B------:R-:W3:Y:S02]  /*a0c10*/  LDL.LU R15, [R1+0x85c] ;  /* 0x00085c00010f7983 */ /* 0x000ee40000300800 */
[----:B------:R-:W-:Y:S01]  /*a0c20*/  STL.64 [R1+0x3dd8], R4 ;  /* 0x003dd80401007387 */ /* 0x000fe20000100a00 */
[----:B0-----:R-:W4:Y:S01]  /*a0c30*/  LDL.64 R16, [R1+0xb0] ;  /* 0x0000b00001107983 */ /* 0x001f220000100a00 */
[----:B--2---:R-:W-:Y:S03]  /*a0c40*/  HMMA.16816.F32 R24, R20, R24, R8 ;  /* 0x000000181418723c */ /* 0x004fe60000001808 */
[----:B----4-:R0:W-:Y:S04]  /*a0c50*/  STL.64 [R1+0x3df8], R16 ;  /* 0x003df81001007387 */ /* 0x0101e80000100a00 */
[----:B0-----:R-:W2:Y:S01]  /*a0c60*/  LDL.LU R16, [R1+0x870] ;  /* 0x0008700001107983 */ /* 0x001ea20000300800 */
[----:B------:R-:W2:Y:S02]  /*a0c70*/  LDL.LU R17, [R1+0x874] ;  /* 0x0008740001117983 */ /* 0x000ea40000300800 */
[----:B------:R-:W2:Y:S02]  /*a0c80*/  LDL.LU R18, [R1+0x878] ;  /* 0x0008780001127983 */ /* 0x000ea40000300800 */
[----:B------:R-:W2:Y:S01]  /*a0c90*/  LDL.LU R19, [R1+0x87c] ;  /* 0x00087c0001137983 */ /* 0x000ea20000300800 */
[----:B------:R-:W4:Y:S10]  /*a0ca0*/  LDL.LU.64 R8, [R1+0x3e28] ;  /* 0x003e280001087983 */ /* 0x000f340000300a00 */
[----:B------:R-:W-:Y:S02]  /*a0cb0*/  STL.64 [R1+0x8e0], R24 ;  /* 0x0008e01801007387 */ /* 0x000fe40000100a00 */
[----:B------:R0:W-:Y:S02]  /*a0cc0*/  STL.64 [R1+0x8e8], R26 ;  /* 0x0008e81a01007387 */ /* 0x0001e40000100a00 */
[----:B0-----:R-:W4:Y:S01]  /*a0cd0*/  LDL.LU.64 R26, [R1+0x3e20] ;  /* 0x003e2000011a7983 */ /* 0x001f220000300a00 */
[----:B------:R-:W4:Y:S01]  /*a0ce0*/  LDL.LU.64 R24, [R1+0x3e18] ;  /* 0x003e180001187983 */ /* 0x000f220000300a00 */
[----:B------:R-:W-:Y:S01]  /*a0cf0*/  MOV R4, R6 ;  /* 0x0000000600047202 */ /* 0x000fe20000000f00 */
[----:B------:R-:W-:-:S07]  /*a0d00*/  IMAD.MOV.U32 R5, RZ, RZ, R3 ;  /* 0x000000ffff057224 */ /* 0x000fce00078e0003 */
[C---:B--2---:R-:W-:Y:S08]  /*a0d10*/  HMMA.16816.F32 R16, R20.reuse, R4, R16 ;  /* 0x000000041410723c */ /* 0x044ff00000001810 */
[C---:B----4-:R-:W-:Y:S01]  /*a0d20*/  HMMA.16816.F32 R24, R20.reuse, R8, R24 ;  /* 0x000000081418723c */ /* 0x050fe20000001818 */
[----:B------:R-:W-:Y:S02]  /*a0d30*/  MOV R4, R2 ;  /* 0x0000000200047202 */ /* 0x000fe40000000f00 */
        /* <DEDUP_REMOVED lines=9> */
[----:B0-----:R-:W4:Y:S01]  /*a0dd0*/  LDL.LU R4, [R1+0x820] ;  /* 0x0008200001047983 */ /* 0x001f220000300800 */
[----:B------:R-:W4:Y:S02]  /*a0de0*/  LDL.LU R5, [R1+0x824] ;  /* 0x0008240001057983 */ /* 0x000f240000300800 */
[----:B------:R-:W4:Y:S02]  /*a0df0*/  LDL.LU R6, [R1+0x828] ;  /* 0x0008280001067983 */ /* 0x000f240000300800 */
[----:B------:R-:W4:Y:S01]  /*a0e00*/  LDL.LU R7, [R1+0x82c] ;  /* 0x00082c0001077983 */ /* 0x000f220000300800 */
[----:B------:R-:W-:Y:S01]  /*a0e10*/  STL.64 [R1+0x8c0], R24 ;  /* 0x0008c01801007387 */ /* 0x000fe20000100a00 */
[----:B------:R0:W-:Y:S03]  /*a0e20*/  STL.64 [R1+0x8c8], R26 ;  /* 0x0008c81a01007387 */ /* 0x0001e60000100a00 */
[----:B0-----:R-:W2:Y:S01]  /*a0e30*/  LDL.LU.64 R26, [R1+0x3e10] ;  /* 0x003e1000011a7983 */ /* 0x001ea20000300a00 */
[----:B------:R-:W3:Y:S02]  /*a0e40*/  LDL.LU.64 R24, [R1+0x3e08] ;  /* 0x003e080001187983 */ /* 0x000ee40000300a00 */
[----:B------:R0:W-:Y:S02]  /*a0e50*/  STL.64 [R1+0x3da0], R8 ;  /* 0x003da00801007387 */ /* 0x0001e40000100a00 */
[----:B0-----:R-:W2:Y:S04]  /*a0e60*/  LDL.64 R8, [R1+0xf0] ;  /* 0x0000f00001087983 */ /* 0x001ea80000100a00 */
[----:B--2---:R0:W-:Y:S04]  /*a0e70*/  STL.64 [R1+0x3da8], R8 ;  /* 0x003da80801007387 */ /* 0x0041e80000100a00 */
[----:B0-----:R-:W2:Y:S01]  /*a0e80*/  LDL.64 R8, [R1+0x100] ;  /* 0x0001000001087983 */ /* 0x001ea20000100a00 */
[C---:B---3--:R-:W-:Y:S03]  /*a0e90*/  HMMA.16816.F32 R12, R20.reuse, R24, R12 ;  /* 0x00000018140c723c */ /* 0x048fe6000000180c */
[----:B--2---:R0:W-:Y:S04]  /*a0ea0*/  STL.64 [R1+0x3dd0], R8 ;  /* 0x003dd00801007387 */ /* 0x0041e80000100a00 */
        /* <DEDUP_REMOVED lines=10> */
[----:B------:R0:W-:Y:S01]  /*a0f50*/  STL.64 [R1+0x8a0], R12 ;  /* 0x0008a00c01007387 */ /* 0x0001e20000100a00 */
[----:B------:R-:W-:Y:S03]  /*a0f60*/  STL.64 [R1+0x8a8], R14 ;  /* 0x0008a80e01007387 */ /* 0x000fe60000100a00 */
[----:B0-----:R-:W3:Y:S01]  /*a0f70*/  LDL.LU.64 R12, [R1+0x3e00] ;  /* 0x003e0000010c7983 */ /* 0x001ee20000300a00 */
[----:B------:R-:W-:Y:S02]  /*a0f80*/  STL.64 [R1+0x3d98], R26 ;  /* 0x003d981a01007387 */ /* 0x000fe40000100a00 */
[----:B------:R0:W-:Y:S02]  /*a0f90*/  STL.64 [R1+0x3d90], R24 ;  /* 0x003d901801007387 */ /* 0x0001e40000100a00 */
[----:B0-----:R-:W2:Y:S01]  /*a0fa0*/  LDL.LU R24, [R1+0x710] ;  /* 0x0007100001187983 */ /* 0x001ea20000300800 */
[----:B------:R-:W2:Y:S02]  /*a0fb0*/  LDL.LU R25, [R1+0x714] ;  /* 0x0007140001197983 */ /* 0x000ea40000300800 */
[----:B------:R-:W2:Y:S02]  /*a0fc0*/  LDL.LU R26, [R1+0x718] ;  /* 0x00071800011a7983 */ /* 0x000ea40000300800 */
[----:B------:R-:W2:Y:S01]  /*a0fd0*/  LDL.LU R27, [R1+0x71c] ;  /* 0x00071c00011b7983 */ /* 0x000ea20000300800 */
[C---:B---3--:R-:W-:Y:S01]  /*a0fe0*/  HMMA.16816.F32 R16, R20.reuse, R12, R16 ;  /* 0x0000000c1410723c */ /* 0x048fe20000001810 */
        /* <DEDUP_REMOVED lines=10> */
[C---:B----4-:R-:W-:Y:S11]  /*a1090*/  HMMA.16816.F32 R4, R20.reuse, R16, R4 ;  /* 0x000000101404723c */ /* 0x050ff60000001804 */
[----:B------:R-:W-:Y:S11]  /*a10a0*/  @!UPT UIADD3 URZ, URZ, URZ, URZ ;  /* 0x0000003f3f3ff290 */ /* 0x000ff6000fffe03f */
[----:B------:R-:W-:Y:S01]  /*a10b0*/  @!UPT UIADD3 URZ, URZ, URZ, URZ ;  /* 0x0000003f3f3ff290 */ /* 0x000fe2000fffe03f */
[----:B------:R0:W-:Y:S01]  /*a10c0*/  STL.64 [R1+0x940], R4 ;  /* 0x0009400401007387 */ /* 0x0001e20000100a00 */
[----:B------:R-:W-:Y:S03]  /*a10d0*/  STL.64 [R1+0x948], R6 ;  /* 0x0009480601007387 */ /* 0x000fe60000100a00 */
[----:B0-----:R-:W3:Y:S01]  /*a10e0*/  LDL.LU.64 R4, [R1+0x3df0] ;  /* 0x003df00001047983 */ /* 0x001ee20000300a00 */
[----:B------:R0:W-:Y:S03]  /*a10f0*/  STL.64 [R1+0x3d78], R16 ;  /* 0x003d781001007387 */ /* 0x0001e60000100a00 */
[----:B0-----:R-:W4:Y:S01]  /*a1100*/  LDL.LU R16, [R1+0x500] ;  /* 0x0005000001107983 */ /* 0x001f220000300800 */
[----:B------:R-:W4:Y:S02]  /*a1110*/  LDL.LU R17, [R1+0x504] ;  /* 0x0005040001117983 */ /* 0x000f240000300800 */
[----:B------:R-:W4:Y:S02]  /*a1120*/  LDL.LU R18, [R1+0x508] ;  /* 0x0005080001127983 */ /* 0x000f240000300800 */
[----:B------:R-:W4:Y:S01]  /*a1130*/  LDL.LU R19, [R1+0x50c] ;  /* 0x00050c0001137983 */ /* 0x000f220000300800 */
[C---:B---3--:R-:W-:Y:S01]  /*a1140*/  HMMA.16816.F32 R4, R20.reuse, R4, R8 ;  /* 0x000000041404723c */ /* 0x048fe20000001808 */
[----:B------:R-:W3:Y:S01]  /*a1150*/  LDL.LU.64 R10, [R1+0x3de8] ;  /* 0x003de800010a7983 */ /* 0x000ee20000300a00 */
[----:B------:R-:W3:Y:S11]  /*a1160*/  LDL.LU.64 R8, [R1+0x3de0] ;  /* 0x003de00001087983 */ /* 0x000ef60000300a00 */
[----:B------:R-:W-:Y:S10]  /*a1170*/  @!UPT UIADD3 URZ, URZ, URZ, URZ ;  /* 0x0000003f3f3ff290 */ /* 0x000ff4000fffe03f */
        /* <DEDUP_REMOVED lines=8> */
[----:B------:R0:W-:Y:S01]  /*a1200*/  STL.64 [R1+0x960], R20 ;  /* 0x0009601401007387 */ /* 0x0001e20000100a00 */
[----:B------:R1:W-:Y:S03]  /*a1210*/  STL.64 [R1+0x968], R22 ;  /* 0x0009681601007387 */ /* 0x0003e60000100a00 */
[----:B0-----:R-:W3:Y:S01]  /*a1220*/  LDL.LU R20, [R1+0x720] ;  /* 0x0007200001147983 */ /* 0x001ee20000300800 */
[----:B------:R-:W3:Y:S02]  /*a1230*/  LDL.LU R21, [R1+0x724] ;  /* 0x0007240001157983 */ /* 0x000ee40000300800 */
[----:B-1----:R-:W3:Y:S02]  /*a1240*/  LDL.LU R22, [R1+0x728] ;  /* 0x0007280001167983 */ /* 0x002ee40000300800 */
[----:B------:R-:W3:Y:S01]  /*a1250*/  LDL.LU R23, [R1+0x72c] ;  /* 0x00072c0001177983 */ /* 0x000ee20000300800 */
[C---:B--2---:R-:W-:Y:S01]  /*a1260*/  HMMA.16816.F32 R24, R4.reuse, R8, R24 ;  /* 0x000000080418723c */ /* 0x044fe20000001818 */
[----:B------:R-:W-:Y:S01]  /*a1270*/  MOV R28, R8 ;  /* 0x00000008001c7202 */ /* 0x000fe20000000f00 */
[----:B------:R-:W-:Y:S11]  /*a1280*/  IMAD.MOV.U32 R29, RZ, RZ, R9 ;  /* 0x000000ffff1d7224 */ /* 0x000ff600078e0009 */
[----:B------:R-:W-:Y:S10]  /*a1290*/  @!UPT UIADD3 URZ, URZ, URZ, URZ ;  /* 0x0000003f3f3ff290 */ /* 0x000ff4000fffe03f */
[----:B------:R-:W-:Y:S01]  /*a12a0*/  STL.64 [R1+0x9b0], R24 ;  /* 0x0009b01801007387 */ /* 0x000fe20000100a00 */
[----:B------:R0:W-:Y:S03]  /*a12b0*/  STL.64 [R1+0x9b8], R26 ;  /* 0x0009b81a01007387 */ /* 0x0001e60000100a00 */
[----:B0-----:R-:W2:Y:S01]  /*a12c0*/  LDL.LU.64 R26, [R1+0x3db8] ;  /* 0x003db800011a7983 */ /* 0x001ea20000300a00 */
[----:B------:R-:W2:Y:S02]  /*a12d0*/  LDL.LU.64 R24, [R1+0x3db0] ;  /* 0x003db00001187983 */ /* 0x000ea40000300a00 */
[----:B------:R-:W3:Y:S02]  /*a12e0*/  LDL.LU.64 R8, [R1+0x3da8] ;  /* 0x003da80001087983 */ /* 0x000ee40000300a00 */
[C---:B---3--:R-:W-:Y:S11]  /*a12f0*/  HMMA.16816.F32 R20, R4.reuse, R8, R20 ;  /* 0x000000080414723c */ /* 0x048ff60000001814 */
[----:B------:R-:W-:Y:S11]  /*a1300*/  @!UPT UIADD3 URZ, URZ, URZ, URZ ;  /* 0x0000003f3f3ff290 */ /* 0x000ff6000fffe03f */
[----:B------:R-:W-:Y:S01]  /*a1310*/  @!UPT UIADD3 URZ, URZ, URZ, URZ ;  /* 0x0000003f3f3ff290 */ /* 0x000fe2000fffe03f */
[----:B------:R-:W-:Y:S01]  /*a1320*/  STL.64 [R1+0x9a0], R20 ;  /* 0x0009a01401007387 */ /* 0x000fe20000100a00 */
[----:B------:R0:W-:Y:S02]  /*a1330*/  STL.64 [R1+0x9a8], R22 ;  /* 0x0009a81601007387 */ /* 0x0001e40000100a00 */
[----:B0-----:R-:W-:Y:S02]  /*a1340*/  MOV R23, R8 ;  /* 0x0000000800177202 */ /* 0x001fe40000000f00 */
[----:B------:R-:W-:Y:S02]  /*a1350*/  MOV R22, R9 ;  /* 0x0000000900167202 */ /* 0x000fe40000000f00 */
[----:B------:R-:W2:Y:S03]  /*a1360*/  LDL.LU.64 R8, [R1+0x3da0] ;  /* 0x003da00001087983 */ /* 0x000ea60000300a00 */
[----:B------:R0:W-:Y:S02]  /*a1370*/  STL.64 [R1+0x3d70], R22 ;  /* 0x003d701601007387 */ /* 0x0001e40000100a00 */
[----:B------:R-:W3:Y:S02]  /*a1380*/  LDL.LU R20, [R1+0x4f0] ;  /* 0x0004f00001147983 */ /* 0x000ee40000300800 */
[----:B------:R-:W3:Y:S01]  /*a1390*/  LDL.LU R21, [R1+0x4f4] ;  /* 0x0004f40001157983 */ /* 0x000ee20000300800 */
[----:B0-----:R-:W3:Y:S01]  /*a13a0*/  LDL.LU R22, [R1+0x4f8] ;  /* 0x0004f80001167983 */ /* 0x001ee20000300800 */
        /* <DEDUP_REMOVED lines=9> */
[----:B------:R-:W2:Y:S02]  /*a1440*/  LDL.LU.64 R10, [R1+0x3d88] ;  /* 0x003d8800010a7983 */ /* 0x000ea40000300a00 */
[----:B------:R-:W2:Y:S01]  /*a1450*/  LDL.LU.64 R8, [R1+0x3d80] ;  /* 0x003d800001087983 */ /* 0x000ea20000300a00 */
[C---:B----4-:R-:W-:Y:S01]  /*a1460*/  HMMA.16816.F32 R12, R4.reuse, R12, R16 ;  /* 0x0000000c040c723c */ /* 0x050fe20000001810 */
[----:B------:R-:W0:Y:S07]  /*a1470*/  S2R R3, SR_TID.X ;  /* 0x0000000000037919 */ /* 0x000e2e0000002100 */
[----:B--2---:R-:W-:Y:S11]  /*a1480*/  HMMA.16816.F32 R8, R4, R24, R8 ;  /* 0x000000180408723c */ /* 0x004ff60000001808 */
[----:B------:R-:W-:Y:S11]  /*a1490*/  @!UPT UIADD3 URZ, URZ, URZ, URZ ;  /* 0x0000003f3f3ff290 */ /* 0x000ff6000fffe03f */
[----:B------:R-:W-:Y:S01]  /*a14a0*/  @!UPT UIADD3 URZ, URZ, URZ, URZ ;  /* 0x0000003f3f3ff290 */ /* 0x000fe2000fffe03f */
[----:B------:R-:W-:Y:S01]  /*a14b0*/  STL.64 [R1+0x980], R8 ;  /* 0x0009800801007387 */ /* 0x000fe20000100a00 */
[----:B------:R0:W-:Y:S02]  /*a14c0*/  STL.64 [R1+0x988], R10 ;  /* 0x0009880a01007387 */ /* 0x0001e40000100a00 */
[----:B------:R1:W-:Y:S02]  /*a14d0*/  STL.64 [R1+0x3d28], R26 ;  /* 0x003d281a01007387 */ /* 0x0003e40000100a00 */
[----:B------:R2:W-:Y:S01]  /*a14e0*/  STL.64 [R1+0x3d20], R24 ;  /* 0x003d201801007387 */ /* 0x0005e20000100a00 */
[----:B------:R-:W3:Y:S01]  /*a14f0*/  LDL.LU.64 R16, [R1+0x3d78] ;  /* 0x003d780001107983 */ /* 0x000ee20000300a00 */
[C---:B0-----:R-:W-:Y:S02]  /*a1500*/  LOP3.LUT R10, R3.reuse, 0x7, RZ, 0xc0, !PT ;  /* 0x00000007030a7812 */ /* 0x041fe400078ec0ff */
[----:B------:R-:W-:Y:S02]  /*a1510*/  SHF.L.U32 R11, R3, 0x8, RZ ;  /* 0x00000008030b7819 */ /* 0x000fe400000006ff */
[----:B-1----:R-:W-:-:S04]  /*a1520*/  SHF.L.U32 R27, R10, 0x4, RZ ;  /* 0x000000040a1b7819 */ /* 0x002fc800000006ff */
[----:B------:R-:W-:Y:S01]  /*a1530*/  LOP3.LUT R27, R27, 0xf00, R11, 0xf8, !PT ;  /* 0x00000f001b1b7812 */ /* 0x000fe200078ef80b */
[----:B------:R-:W-:Y:S03]  /*a1540*/  STL.64 [R1+0x760], R12 ;  /* 0x0007600c01007387 */ /* 0x000fe60000100a00 */
[----:B------:R-:W-:Y:S01]  /*a1550*/  LOP3.LUT R27, R27, 0x10, R3, 0x78, !PT ;  /* 0x000000101b1b7812 */ /* 0x000fe200078e7803 */
[----:B------:R-:W-:Y:S04]  /*a1560*/  STL.64 [R1+0x768], R14 ;  /* 0x0007680e01007387 */ /* 0x000fe80000100a00 */
[----:B------:R-:W0:Y:S01]  /*a1570*/  LDSM.16.M88.4 R12, [R27+0x6a080] ;  /* 0x06a080001b0c783b */ /* 0x000e220000000200 */
[----:B--2---:R-:W-:-:S03]  /*a1580*/  IMAD.MOV.U32 R25, RZ, RZ, R2 ;  /* 0x000000ffff197224 */ /* 0x004fc600078e0002 */
[----:B------:R-:W-:Y:S04]  /*a1590*/  LDSM.16.M88.4 R8, [R27+0x69080] ;  /* 0x069080001b08783b */ /* 0x000fe80000000200 */
[----:B0-----:R-:W-:Y:S01]  /*a15a0*/  STL.64 [R1+0x3cd0], R14 ;  /* 0x003cd00e01007387 */ /* 0x001fe20000100a00 */
[----:B------:R0:W-:Y:S03]  /*a15b0*/  STL.64 [R1+0x3cc8], R12 ;  /* 0x003cc80c01007387 */ /* 0x0001e60000100a00 */
[----:B0-----:R-:W2:Y:S01]  /*a15c0*/  LDL.64 R12, [R1+0xa0] ;  /* 0x0000a000010c7983 */ /* 0x001ea20000100a00 */
[----:B---3--:R-:W-:Y:S01]  /*a15d0*/  HMMA.16816.F32 R20, R4, R16, R20 ;  /* 0x000000100414723c */ /* 0x008fe20000001814 */
[----:B------:R-:W-:Y:S01]  /*a15e0*/  MOV R24, R16 ;  /* 0x0000001000187202 */ /* 0x000fe20000000f00 */
[----:B------:R-:W-:-:S02]  /*a15f0*/  IMAD.MOV.U32 R3, RZ, RZ, R17 ;  /* 0x000000ffff037224 */ /* 0x000fc400078e0011 */
[----:B------:R-:W0:Y:S11]  /*a1600*/  LDSM.16.M88.4 R16, [R27+0x6b080] ;  /* 0x06b080001b10783b */ /* 0x000e360000000200 */
[----:B------:R-:W-:Y:S08]  /*a1610*/  @!UPT UIADD3 URZ, URZ, URZ, URZ ;  /* 0x0000003f3f3ff290 */ /* 0x000ff0000fffe03f */
[----:B------:R-:W-:Y:S01]  /*a1620*/  STL.64 [R1+0x710], R20 ;  /* 0x0007101401007387 */ /* 0x000fe20000100a00 */
[----:B------:R1:W-:Y:S03]  /*a1630*/  STL.64 [R1+0x718], R22 ;  /* 0x0007181601007387 */ /* 0x0003e60000100a00 */
[----:B-1----:R-:W3:Y:S04]  /*a1640*/  LDL.LU.64 R22, [R1+0x3d70] ;  /* 0x003d700001167983 */ /* 0x002ee80000300a00 */
[----:B0-----:R-:W-:Y:S01]  /*a1650*/  STL.64 [R1+0x3c58], R18 ;  /* 0x003c581201007387 */ /* 0x001fe20000100a00 */
[----:B------:R0:W-:Y:S03]  /*a1660*/  STL.64 [R1+0x3c50], R16 ;  /* 0x003c501001007387 */ /* 0x0001e60000100a00 */
[----:B0-----:R-:W2:Y:S01]  /*a1670*/  LDL.LU R16, [R1+0xa40] ;  /* 0x000a400001107983 */ /* 0x001ea20000300800 */
[----:B------:R-:W2:Y:S02]  /*a1680*/  LDL.LU R17, [R1+0xa44] ;  /* 0x000a440001117983 */ /* 0x000ea40000300800 */
[----:B------:R-:W2:Y:S02]  /*a1690*/  LDL.LU R18, [R1+0xa48] ;  /* 0x000a480001127983 */ /* 0x000ea40000300800 */
[----:B------:R-:W2:Y:S02]  /*a16a0*/  LDL.LU R19, [R1+0xa4c] ;  /* 0x000a4c0001137983 */ /* 0x000ea40000300800 */
        /* <DEDUP_REMOVED lines=23> */
[----:B----4-:R-:W-:Y:S01]  /*a1820*/  STL.64 [R1+0x3c98], R18 ;  /* 0x003c981201007387 */ /* 0x010fe20000100a00 */
[----:B--2---:R3:W-:Y:S02]  /*a1830*/  STL.64 [R1+0x3c90], R16 ;  /* 0x003c901001007387 */ /* 0x0047e40000100a00 */
[----:B---3--:R-:W-:Y:S01]  /*a1840*/  MOV R16, R23 ;  /* 0x0000001700107202 */ /* 0x008fe20000000f00 */
[----:B------:R-:W-:-:S05]  /*a1850*/  IMAD.MOV.U32 R17, RZ, RZ, R22 ;  /* 0x000000ffff117224 */ /* 0x000fca00078e0016 */
[----:B------:R0:W-:Y:S04]  /*a1860*/  STL.64 [R1+0x3d48], R16 ;  /* 0x003d481001007387 */ /* 0x0001e80000100a00 */
        /* <DEDUP_REMOVED lines=9> */
[----:B---3--:R0:W-:Y:S02]  /*a1900*/  STL.64 [R1+0x3cd8], R12 ;  /* 0x003cd80c01007387 */ /* 0x0081e40000100a00 */
[----:B0-----:R-:W-:-:S02]  /*a1910*/  MOV R12, R21 ;  /* 0x00000015000c7202 */ /* 0x001fc40000000f00 */
[----:B------:R-:W-:Y:S02]  /*a1920*/  MOV R13, R20 ;  /* 0x00000014000d7202 */ /* 0x000fe40000000f00 */
[----:B------:R-:W0:Y:S04]  /*a1930*/  LDSM.16.M88.4 R20, [R27+0x6c080] ;  /* 0x06c080001b14783b */ /* 0x000e280000000200 */
[----:B------:R1:W-:Y:S04]  /*a1940*/  STL.64 [R1+0x3cf0], R12 ;  /* 0x003cf00c01007387 */ /* 0x0003e80000100a00 */
[----:B-1----:R-:W2:Y:S04]  /*a1950*/  LDL.64 R12, [R1+0x90] ;  /* 0x00009000010c7983 */ /* 0x002ea80000100a00 */
[----:B0-----:R-:W-:Y:S01]  /*a1960*/  STL.64 [R1+0x3bd8], R22 ;  /* 0x003bd81601007387 */ /* 0x001fe20000100a00 */
[----:B------:R0:W-:Y:S02]  /*a1970*/  STL.64 [R1+0x3bd0], R20 ;  /* 0x003bd01401007387 */ /* 0x0001e40000100a00 */
[----:B0-----:R-:W-:Y:S01]  /*a1980*/  MOV R20, R24 ;  /* 0x0000001800147202 */ /* 0x001fe20000000f00 */
[----:B------:R-:W-:Y:S01]  /*a1990*/  IMAD.MOV.U32 R21, RZ, RZ, R3 ;  /* 0x000000ffff157224 */ /* 0x000fe200078e0003 */
[----:B------:R-:W-:-:S04]  /*a19a0*/  MOV R24, R0 ;  /* 0x0000000000187202 */ /* 0x000fc80000000f00 */
[----:B------:R-:W-:Y:S01]  /*a19b0*/  STL.64 [R1+0x3d08], R20 ;  /* 0x003d081401007387 */ /* 0x000fe20000100a00 */
[----:B--2---:R-:W-:Y:S07]  /*a19c0*/  HMMA.16816.F32 R4, R4, R12, R16 ;  /* 0x0000000c0404723c */ /* 0x004fee0000001810 */
[----:B------:R-:W-:Y:S11]  /*a19d0*/  MOV R16, R28 ;  /* 0x0000001c00107202 */ /* 0x000ff60000000f00 */
[----:B------:R-:W-:Y:S05]  /*a19e0*/  @!UPT UIADD3 URZ, URZ, URZ, URZ ;  /* 0x0000003f3f3ff290 */ /* 0x000fea000fffe03f */
[----:B------:R-:W-:Y:S01]  /*a19f0*/  STL.64 [R1+0x9d0], R4 ;  /* 0x0009d00401007387 */ /* 0x000fe20000100a00 */
[----:B------:R-:W-:Y:S02]  /*a1a00*/  STL.64 [R1+0x9d8], R6 ;  /* 0x0009d80601007387 */ /* 0x000fe40000100a00 */
[----:B------:R-:W2:Y:S02]  /*a1a10*/  LDL.LU R0, [R1+0x3d68] ;  /* 0x003d680001007983 */ /* 0x000ea40000300800 */
[----:B------:R-:W3:Y:S01]  /*a1a20*/  LDL.LU R2, [R1+0x3d64] ;  /* 0x003d640001027983 */ /* 0x000ee20000300800 */
[----:B------:R-:W4:Y:S01]  /*a1a30*/  LDL.LU R28, [R1+0x3d60] ;  /* 0x003d6000011c7983 */ /* 0x000f220000300800 */
[----:B------:R0:W-:Y:S03]  /*a1a40*/  STL.64 [R1+0x3d40], R24 ;  /* 0x003d401801007387 */ /* 0x0001e60000100a00 */
[----:B------:R1:W2:Y:S04]  /*a1a50*/  LDSM.16.M88.4 R4, [R27+0x6d080] ;  /* 0x06d080001b04783b */ /* 0x0002a80000000200 */
[----:B0-----:R-:W2:Y:S01]  /*a1a60*/  LDL.LU R24, [R1+0xbc0] ;  /* 0x000bc00001187983 */ /* 0x001ea20000300800 */
[----:B------:R-:W2:Y:S02]  /*a1a70*/  LDL.LU R25, [R1+0xbc4] ;  /* 0x000bc40001197983 */ /* 0x000ea40000300800 */
[----:B------:R-:W2:Y:S02]  /*a1a80*/  LDL.LU R26, [R1+0xbc8] ;  /* 0x000bc800011a7983 */ /* 0x000ea40000300800 */
[----:B-1----:R-:W2:Y:S01]  /*a1a90*/  LDL.LU R27, [R1+0xbcc] ;  /* 0x000bcc00011b7983 */ /* 0x002ea20000300800 */
        /* <DEDUP_REMOVED lines=31> */
[----:B0-----:R-:W2:Y:S01]  /*a1c90*/  LDL.64 R12, [R1+0xc0] ;  /* 0x0000c000010c7983 */ /* 0x001ea20000100a00 */
[----:B------:R-:W-:Y:S02]  /*a1ca0*/  STL.64 [R1+0x3b40], R6 ;  /* 0x003b400601007387 */ /* 0x000fe40000100a00 */
[----:B------:R0:W-:Y:S02]  /*a1cb0*/  STL.64 [R1+0x3b38], R4 ;  /* 0x003b380401007387 */ /* 0x0001e40000100a00 */
[----:B0-----:R-:W-:-:S02]  /*a1cc0*/  MOV R4, R18 ;  /* 0x0000001200047202 */ /* 0x001fc40000000f00 */
[C---:B------:R-:W-:Y:S01]  /*a1cd0*/  HMMA.16816.F32 R16, R8.reuse, R16, R24 ;  /* 0x000000100810723c */ /* 0x040fe20000001818 */
[----:B------:R-:W2:Y:S01]  /*a1ce0*/  LDL.LU.64 R26, [R1+0x3d58] ;  /* 0x003d5800011a7983 */ /* 0x000ea20000300a00 */
[----:B------:R-:W2:Y:S11]  /*a1cf0*/  LDL.LU.64 R24, [R1+0x3d50] ;  /* 0x003d500001187983 */ /* 0x000eb60000300a00 */
[----:B------:R-:W-:Y:S10]  /*a1d00*/  @!UPT UIADD3 URZ, URZ, URZ, URZ ;  /* 0x0000003f3f3ff290 */ /* 0x000ff4000fffe03f */
        /* <DEDUP_REMOVED lines=8> */
[----:B0-----:R-:W2:Y:S01]  /*a1d90*/  LDL.LU.64 R24, [R1+0x3d40] ;  /* 0x003d400001187983 */ /* 0x001ea20000300a00 */
[----:B------:R0:W-:Y:S03]  /*a1da0*/  STL.64 [R1+0x3cb0], R16 ;  /* 0x003cb01001007387 */ /* 0x0001e60000100a00 */
[----:B0-----:R-:W3:Y:S01]  /*a1db0*/  LDL.64 R16, [R1+0x100] ;  /* 0x0001000001107983 */ /* 0x001ee20000100a00 */
[C---:B--2---:R-:W-:Y:S03]  /*a1dc0*/  HMMA.16816.F32 R24, R8.reuse, R24, R20 ;  /* 0x000000180818723c */ /* 0x044fe60000001814 */
        /* <DEDUP_REMOVED lines=8> */
[----:B------:R0:W-:Y:S02]  /*a1e50*/  STL.64 [R1+0xaa8], R26 ;  /* 0x000aa81a01007387 */ /* 0x0001e40000100a00 */
[----:B0-----:R-:W2:Y:S01]  /*a1e60*/  LDL.LU.64 R26, [R1+0x3d28] ;  /* 0x003d2800011a7983 */ /* 0x001ea20000300a00 */
        /* <DEDUP_REMOVED lines=8> */
[----:B--2---:R-:W-:Y:S02]  /*a1ef0*/  STL.64 [R1+0x3ca8], R26 ;  /* 0x003ca81a01007387 */ /* 0x004fe40000100a00 */
[----:B------:R0:W-:Y:S02]  /*a1f00*/  STL.64 [R1+0x3ca0], R24 ;  /* 0x003ca01801007387 */ /* 0x0001e40000100a00 */
[----:B0-----:R-:W2:Y:S01]  /*a1f10*/  LDL.LU R24, [R1+0x420] ;  /* 0x0004200001187983 */ /* 0x001ea20000300800 */
[----:B------:R-:W2:Y:S02]  /*a1f20*/  LDL.LU R25, [R1+0x424] ;  /* 0x0004240001197983 */ /* 0x000ea40000300800 */
[----:B------:R-:W2:Y:S02]  /*a1f30*/  LDL.LU R26, [R1+0x428] ;  /* 0x00042800011a7983 */ /* 0x000ea40000300800 */
[----:B------:R-:W2:Y:S01]  /*a1f40*/  LDL.LU R27, [R1+0x42c] ;  /* 0x00042c00011b7983 */ /* 0x000ea20000300800 */
[----:B------:R-:W-:Y:S01]  /*a1f50*/  MOV R7, R13 ;  /* 0x0000000d00077202 */ /* 0x000fe20000000f00 */
        /* <DEDUP_REMOVED lines=10> */
[----:B0-----:R-:W3:Y:S01]  /*a2000*/  LDL.LU.64 R20, [R1+0x3d08] ;  /* 0x003d080001147983 */ /* 0x001ee20000300a00 */
[----:B-1----:R-:W-:Y:S01]  /*a2010*/  MOV R22, R12 ;  /* 0x0000000c00167202 */ /* 0x002fe20000000f00 */
[----:B------:R-:W3:Y:S02]  /*a2020*/  LDL.LU.64 R14, [R1+0x3d00] ;  /* 0x003d0000010e7983 */ /* 0x000ee40000300a00 */
[----:B------:R-:W3:Y:S02]  /*a2030*/  LDL.LU.64 R12, [R1+0x3cf8] ;  /* 0x003cf800010c7983 */ /* 0x000ee40000300a00 */
[C---:B---3--:R-:W-:Y:S11]  /*a2040*/  HMMA.16816.F32 R12, R8.reuse, R20, R12 ;  /* 0x00000014080c723c */ /* 0x048ff6000000180c */
[----:B------:R-:W-:Y:S11]  /*a2050*/  @!UPT UIADD3 URZ, URZ, URZ, URZ ;  /* 0x0000003f3f3ff290 */ /* 0x000ff6000fffe03f */
[----:B------:R-:W-:Y:S01]  /*a2060*/  @!UPT UIADD3 URZ, URZ, URZ, URZ ;  /* 0x0000003f3f3ff290 */ /* 0x000fe2000fffe03f */
[----:B------:R0:W-:Y:S01]  /*a2070*/  STL.64 [R1+0xb60], R12 ;  /* 0x000b600c01007387 */ /* 0x0001e20000100a00 */
[----:B------:R1:W-:Y:S03]  /*a2080*/  STL.64 [R1+0xb68], R14 ;  /* 0x000b680e01007387 */ /* 0x0003e60000100a00 */
[----:B0-----:R-:W1:Y:S02]  /*a2090*/  LDL.LU.64 R12, [R1+0x3cf0] ;  /* 0x003cf000010c7983 */ /* 0x001e640000300a00 */
[----:B-1----:R-:W-:Y:S02]  /*a20a0*/  HMMA.16816.F32 R12, R8, R12, R16 ;  /* 0x0000000c080c723c */ /* 0x002fe40000001810 */
[----:B------:R-:W3:Y:S11]  /*a20b0*/  LDL.LU.64 R16, [R1+0x3ce8] ;  /* 0x003ce80001107983 */ /* 0x000ef60000300a00 */
[----:B------:R-:W-:Y:S10]  /*a20c0*/  @!UPT UIADD3 URZ, URZ, URZ, URZ ;  /* 0x0000003f3f3ff290 */ /* 0x000ff4000fffe03f */
[----:B------:R-:W-:Y:S01]  /*a20d0*/  STL.64 [R1+0xb50], R12 ;  /* 0x000b500c01007387 */ /* 0x000fe20000100a00 */
[----:B------:R0:W-:Y:S03]  /*a20e0*/  STL.64 [R1+0xb58], R14 ;  /* 0x000b580e01007387 */ /* 0x0001e60000100a00 */
[----:B0-----:R-:W2:Y:S01]  /*a20f0*/  LDL.LU.64 R14, [R1+0x3ce0] ;  /* 0x003ce000010e7983 */ /* 0x001ea20000300a00 */
[----:B------:R-:W2:Y:S02]  /*a2100*/  LDL.LU.64 R12, [R1+0x3cd8] ;  /* 0x003cd800010c7983 */ /* 0x000ea40000300a00 */
[----:B------:R-:W-:-:S07]  /*a2110*/  IMAD.MOV.U32 R5, RZ, RZ, R3 ;  /* 0x000000ffff057224 */ /* 0x000fce00078e0003 */
[----:B--2---:R-:W-:Y:S01]  /*a2120*/  HMMA.16816.F32 R8, R8, R4, R12 ;  /* 0x000000040808723c */ /* 0x004fe2000000180c */
[----:B------:R-:W2:Y:S01]  /*a2130*/  LDL.LU.64 R14, [R1+0x3cd0] ;  /* 0x003cd000010e7983 */ /* 0x000ea20000300a00 */
[----:B------:R-:W2:Y:S02]  /*a2140*/  LDL.LU.64 R12, [R1+0x3cc8] ;  /* 0x003cc800010c7983 */ /* 0x000ea40000300a00 */
[----:B------:R-:W-:Y:S01]  /*a2150*/  STL.64 [R1+0x3c60], R4 ;  /* 0x003c600401007387 */ /* 0x000fe20000100a00 */
[----:B---3--:R-:W-:Y:S01]  /*a2160*/  MOV R6, R16 ;  /* 0x0000001000067202 */ /* 0x008fe20000000f00 */
[----:B------:R-:W-:Y:S11]  /*a2170*/  IMAD.MOV.U32 R3, RZ, RZ, R17 ;  /* 0x000000ffff037224 */ /* 0x000ff600078e0011 */
[----:B------:R-:W-:Y:S06]  /*a2180*/  @!UPT UIADD3 URZ, URZ, URZ, URZ ;  /* 0x0000003f3f3ff290 */ /* 0x000fec000fffe03f */
[----:B------:R0:W-:Y:S01]  /*a2190*/  STL.64 [R1+0xb20], R8 ;  /* 0x000b200801007387 */ /* 0x0001e20000100a00 */
[----:B------:R-:W-:Y:S03]  /*a21a0*/  STL.64 [R1+0xb28], R10 ;  /* 0x000b280a01007387 */ /* 0x000fe60000100a00 */
[----:B0-----:R-:W3:Y:S01]  /*a21b0*/  LDL.64 R8, [R1+0xe0] ;  /* 0x0000e00001087983 */ /* 0x001ee20000100a00 */
        /* <DEDUP_REMOVED lines=24> */
[----:B--2---:R-:W-:Y:S11]  /*a2340*/  HMMA.16816.F32 R16, R12, R24, R16 ;  /* 0x000000180c10723c */ /* 0x004ff60000001810 */
[----:B------:R-:W-:Y:S11]  /*a2350*/  @!UPT UIADD3 URZ, URZ, URZ, URZ ;  /* 0x0000003f3f3ff290 */ /* 0x000ff6000fffe03f */
[----:B------:R-:W-:Y:S01]  /*a2360*/  @!UPT UIADD3 URZ, URZ, URZ, URZ ;  /* 0x0000003f3f3ff290 */ /* 0x000fe2000fffe03f */
[----:B------:R-:W-:Y:S01]  /*a2370*/  STL.64 [R1+0xae0], R16 ;  /* 0x000ae01001007387 */ /* 0x000fe20000100a00 */
[----:B------:R0:W-:Y:S03]  /*a2380*/  STL.64 [R1+0xae8], R18 ;  /* 0x000ae81201007387 */ /* 0x0001e60000100a00 */
[----:B0-----:R-:W2:Y:S01]  /*a2390*/  LDL.LU.64 R18, [R1+0x3c78] ;  /* 0x003c780001127983 */ /* 0x001ea20000300a00 */
[----:B------:R-:W2:Y:S02]  /*a23a0*/  LDL.LU.64 R16, [R1+0x3c70] ;  /* 0x003c700001107983 */ /* 0x000ea40000300a00 */
[----:B------:R-:W-:Y:S02]  /*a23b0*/  STL.64 [R1+0x3c10], R26 ;  /* 0x003c101a01007387 */ /* 0x000fe40000100a00 */
[----:B------:R0:W-:Y:S02]  /*a23c0*/  STL.64 [R1+0x3c08], R24 ;  /* 0x003c081801007387 */ /* 0x0001e40000100a00 */
[----:B0-----:R-:W3:Y:S01]  /*a23d0*/  LDL.LU R24, [R1+0x3f0] ;  /* 0x0003f00001187983 */ /* 0x001ee20000300800 */
[----:B------:R-:W3:Y:S02]  /*a23e0*/  LDL.LU R25, [R1+0x3f4] ;  /* 0x0003f40001197983 */ /* 0x000ee40000300800 */
[----:B------:R-:W3:Y:S02]  /*a23f0*/  LDL.LU R26, [R1+0x3f8] ;  /* 0x0003f800011a7983 */ /* 0x000ee40000300800 */
[----:B------:R-:W3:Y:S01]  /*a2400*/  LDL.LU R27, [R1+0x3fc] ;  /* 0x0003fc00011b7983 */ /* 0x000ee20000300800 */
[----:B------:R-:W-:-:S02]  /*a2410*/  MOV R8, R22 ;  /* 0x0000001600087202 */ /* 0x000fc40000000f00 */
[----:B------:R-:W-:Y:S01]  /*a2420*/  MOV R9, R7 ;  /* 0x0000000700097202 */ /* 0x000fe20000000f00 */
[C---:B--2---:R-:W-:Y:S08]  /*a2430*/  HMMA.16816.F32 R16, R12.reuse, R20, R16 ;  /* 0x000000140c10723c */ /* 0x044ff00000001810 */
[C---:B---3--:R-:W-:Y:S01]  /*a2440*/  HMMA.16816.F32 R24, R12.reuse, R8, R24 ;  /* 0x000000080c18723c */ /* 0x048fe20000001818 */
[----:B------:R-:W2:Y:S11]  /*a2450*/  LDL.LU R8, [R1+0x3d0] ;  /* 0x0003d00001087983 */ /* 0x000eb60000300800 */
[----:B------:R-:W-:Y:S11]  /*a2460*/  @!UPT UIADD3 URZ, URZ, URZ, URZ ;  /* 0x0000003f3f3ff290 */ /* 0x000ff6000fffe03f */
[----:B------:R-:W-:Y:S01]  /*a2470*/  STL.64 [R1+0xad0], R24 ;  /* 0x000ad01801007387 */ /* 0x000fe20000100a00 */
[----:B------:R-:W-:Y:S02]  /*a2480*/  STL.64 [R1+0xad8], R26 ;  /* 0x000ad81a01007387 */ /* 0x000fe40000100a00 */
[----:B------:R0:W-:Y:S02]  /*a2490*/  STL.64 [R1+0xac0], R16 ;  /* 0x000ac01001007387 */ /* 0x0001e40000100a00 */
[----:B------:R1:W-:Y:S01]  /*a24a0*/  STL.64 [R1+0xac8], R18 ;  /* 0x000ac81201007387 */ /* 0x0003e20000100a00 */
[----:B------:R-:W2:Y:S01]  /*a24b0*/  LDL.LU R9, [R1+0x3d4] ;  /* 0x0003d40001097983 */ /* 0x000ea20000300800 */
[----:B------:R-:W2:Y:S02]  /*a24c0*/  LDL.LU R10, [R1+0x3d8] ;  /* 0x0003d800010a7983 */ /* 0x000ea40000300800 */
[----:B------:R-:W2:Y:S02]  /*a24d0*/  LDL.LU R11, [R1+0x3dc] ;  /* 0x0003dc00010b7983 */ /* 0x000ea40000300800 */
[----:B------:R-:W2:Y:S01]  /*a24e0*/  LDL.64 R4, [R1+0xa0] ;  /* 0x0000a00001047983 */ /* 0x000ea20000100a00 */
[----:B0-----:R-:W3:Y:S01]  /*a24f0*/  LDL.LU R16, [R1+0x390] ;  /* 0x0003900001107983 */ /* 0x001ee20000300800 */
[----:B------:R-:W3:Y:S02]  /*a2500*/  LDL.LU R17, [R1+0x394] ;  /* 0x0003940001117983 */ /* 0x000ee40000300800 */
[----:B-1----:R-:W3:Y:S02]  /*a2510*/  LDL.LU R18, [R1+0x398] ;  /* 0x0003980001127983 */ /* 0x002ee40000300800 */
[----:B------:R-:W3:Y:S01]  /*a2520*/  LDL.LU R19, [R1+0x39c] ;  /* 0x00039c0001137983 */ /* 0x000ee20000300800 */
[----:B------:R-:W2:Y:S01]  /*a2530*/  LDL.LU R24, [R1+0x360] ;  /* 0x0003600001187983 */ /* 0x000ea20000300800 */
[----:B------:R-:W2:Y:S02]  /*a2540*/  LDL.LU R25, [R1+0x364] ;  /* 0x0003640001197983 */ /* 0x000ea40000300800 */
[----:B------:R-:W2:Y:S02]  /*a2550*/  LDL.LU R26, [R1+0x368] ;  /* 0x00036800011a7983 */ /* 0x000ea40000300800 */
[----:B------:R-:W2:Y:S02]  /*a2560*/  LDL.LU R27, [R1+0x36c] ;  /* 0x00036c00011b7983 */ /* 0x000ea40000300800 */
[----:B--2---:R-:W-:Y:S01]  /*a2570*/  STL.64 [R1+0x3c20], R26 ;  /* 0x003c201a01007387 */ /* 0x004fe20000100a00 */
[----:B------:R0:W-:Y:S03]  /*a2580*/  STL.64 [R1+0x3c18], R24 ;  /* 0x003c181801007387 */ /* 0x0001e60000100a00 */
[----:B0-----:R-:W2:Y:S04]  /*a2590*/  LDL.64 R24, [R1+0xf0] ;  /* 0x0000f00001187983 */ /* 0x001ea80000100a00 */
[----:B--2---:R-:W-:Y:S01]  /*a25a0*/  STL.64 [R1+0x3c38], R24 ;  /* 0x003c381801007387 */ /* 0x004fe20000100a00 */
[----:B------:R0:W-:Y:S03]  /*a25b0*/  STL.64 [R1+0x3bf0], R20 ;  /* 0x003bf01401007387 */ /* 0x0001e60000100a00 */
[----:B0-----:R-:W2:Y:S04]  /*a25c0*/  LDL.64 R20, [R1+0xc0] ;  /* 0x0000c00001147983 */ /* 0x001ea80000100a00 */
[----:B--2---:R0:W-:Y:S04]  /*a25d0*/  STL.64 [R1+0x3c00], R20 ;  /* 0x003c001401007387 */ /* 0x0041e80000100a00 */
        /* <DEDUP_REMOVED lines=17> */
[----:B------:R0:W-:Y:S01]  /*a26f0*/  STL.64 [R1+0xab0], R8 ;  /* 0x000ab00801007387 */ /* 0x0001e20000100a00 */
[----:B------:R1:W-:Y:S03]  /*a2700*/  STL.64 [R1+0xab8], R10 ;  /* 0x000ab80a01007387 */ /* 0x0003e60000100a00 */
[----:B0-----:R-:W2:Y:S01]  /*a2710*/  LDL.LU.64 R8, [R1+0x3c68] ;  /* 0x003c680001087983 */ /* 0x001ea20000300a00 */
[----:B-1----:R-:W-:-:S02]  /*a2720*/  MOV R11, R4 ;  /* 0x00000004000b7202 */ /* 0x002fc40000000f00 */
[----:B------:R-:W-:Y:S02]  /*a2730*/  MOV R10, R5 ;  /* 0x00000005000a7202 */ /* 0x000fe40000000f00 */
[----:B------:R-:W3:Y:S01]  /*a2740*/  LDL.LU.64 R4, [R1+0x3c60] ;  /* 0x003c600001047983 */ /* 0x000ee20000300a00 */
[----:B------:R-:W-:Y:S01]  /*a2750*/  MOV R24, R6 ;  /* 0x0000000600187202 */ /* 0x000fe20000000f00 */
[----:B---3--:R-:W-:Y:S02]  /*a2760*/  HMMA.16816.F32 R12, R12, R4, R16 ;  /* 0x000000040c0c723c */ /* 0x008fe40000001810 */
[----:B------:R-:W2:Y:S01]  /*a2770*/  LDL.LU.64 R18, [R1+0x3c58] ;  /* 0x003c580001127983 */ /* 0x000ea20000300a00 */
[----:B------:R-:W2:Y:S02]  /*a2780*/  LDL.LU.64 R16, [R1+0x3c50] ;  /* 0x003c500001107983 */ /* 0x000ea40000300a00 */
[----:B------:R0:W-:Y:S02]  /*a2790*/  STL.64 [R1+0x3bf8], R4 ;  /* 0x003bf80401007387 */ /* 0x0001e40000100a00 */
[----:B0-----:R-:W3:Y:S11]  /*a27a0*/  LDL.LU R4, [R1+0x340] ;  /* 0x0003400001047983 */ /* 0x001ef60000300800 */
[----:B------:R-:W-:Y:S05]  /*a27b0*/  @!UPT UIADD3 URZ, URZ, URZ, URZ ;  /* 0x0000003f3f3ff290 */ /* 0x000fea000fffe03f */
        /* <DEDUP_REMOVED lines=8> */
[----:B------:R-:W3:Y:S02]  /*a2840*/  LDL.LU R15, [R1+0x2fc] ;  /* 0x0002fc00010f7983 */ /* 0x000ee40000300800 */
[----:B------:R-:W-:-:S07]  /*a2850*/  IMAD.MOV.U32 R25, RZ, RZ, R3 ;  /* 0x000000ffff197224 */ /* 0x000fce00078e0003 */
[C---:B--2---:R-:W-:Y:S01]  /*a2860*/  HMMA.16816.F32 R24, R16.reuse, R24, R20 ;  /* 0x000000181018723c */ /* 0x044fe20000001814 */
[----:B---3--:R-:W-:Y:S01]  /*a2870*/  STL.64 [R1+0x3be8], R14 ;  /* 0x003be80e01007387 */ /* 0x008fe20000100a00 */
[----:B------:R0:W-:Y:S03]  /*a2880*/  STL.64 [R1+0x3be0], R12 ;  /* 0x003be00c01007387 */ /* 0x0001e60000100a00 */
[----:B0-----:R-:W2:Y:S01]  /*a2890*/  LDL.LU R12, [R1+0x330] ;  /* 0x00033000010c7983 */ /* 0x001ea20000300800 */
[----:B------:R-:W2:Y:S02]  /*a28a0*/  LDL.LU R13, [R1+0x334] ;  /* 0x00033400010d7983 */ /* 0x000ea40000300800 */
[----:B------:R-:W2:Y:S02]  /*a28b0*/  LDL.LU R14, [R1+0x338] ;  /* 0x00033800010e7983 */ /* 0x000ea40000300800 */
[----:B------:R-:W2:Y:S01]  /*a28c0*/  LDL.LU R15, [R1+0x33c] ;  /* 0x00033c00010f7983 */ /* 0x000ea20000300800 */
[----:B------:R-:W3:Y:S01]  /*a28d0*/  LDL.LU.64 R22, [R1+0x3c48] ;  /* 0x003c480001167983 */ /* 0x000ee20000300a00 */
[----:B------:R-:W3:Y:S11]  /*a28e0*/  LDL.LU.64 R20, [R1+0x3c40] ;  /* 0x003c400001147983 */ /* 0x000ef60000300a00 */
[----:B------:R0:W-:Y:S02]  /*a28f0*/  STL.64 [R1+0xa80], R24 ;  /* 0x000a801801007387 */ /* 0x0001e40000100a00 */
[----:B------:R-:W-:Y:S01]  /*a2900*/  STL.64 [R1+0xa88], R26 ;  /* 0x000a881a01007387 */ /* 0x000fe20000100a00 */
[----:B0-----:R-:W3:Y:S02]  /*a2910*/  LDL.LU.64 R24, [R1+0x3c38] ;  /* 0x003c380001187983 */ /* 0x001ee40000300a00 */
[C---:B---3--:R-:W-:Y:S01]  /*a2920*/  HMMA.16816.F32 R20, R16.reuse, R24, R20 ;  /* 0x000000181014723c */ /* 0x048fe20000001814 */
[----:B------:R-:W-:Y:S01]  /*a2930*/  MOV R29, R24 ;  /* 0x00000018001d7202 */ /* 0x000fe20000000f00 */
[----:B------:R-:W-:Y:S11]  /*a2940*/  IMAD.MOV.U32 R3, RZ, RZ, R25 ;  /* 0x000000ffff037224 */ /* 0x000ff600078e0019 */
[----:B------:R-:W-:Y:S10]  /*a2950*/  @!UPT UIADD3 URZ, URZ, URZ, URZ ;  /* 0x0000003f3f3ff290 */ /* 0x000ff4000fffe03f */
[----:B------:R-:W-:Y:S01]  /*a2960*/  STL.64 [R1+0xa70], R20 ;  /* 0x000a701401007387 */ /* 0x000fe20000100a00 */
[----:B------:R0:W-:Y:S03]  /*a2970*/  STL.64 [R1+0xa78], R22 ;  /* 0x000a781601007387 */ /* 0x0001e60000100a00 */
[----:B0-----:R-:W3:Y:S01]  /*a2980*/  LDL.LU.64 R22, [R1+0x3c30] ;  /* 0x003c300001167983 */ /* 0x001ee20000300a00 */
[----:B------:R-:W3:Y:S02]  /*a2990*/  LDL.LU.64 R20, [R1+0x3c28] ;  /* 0x003c280001147983 */ /* 0x000ee40000300a00 */
[----:B------:R-:W2:Y:S02]  /*a29a0*/  LDL.LU.64 R26, [R1+0x3c20] ;  /* 0x003c2000011a7983 */ /* 0x000ea40000300a00 */
[----:B------:R-:W2:Y:S02]  /*a29b0*/  LDL.LU.64 R24, [R1+0x3c18] ;  /* 0x003c180001187983 */ /* 0x000ea40000300a00 */
[C---:B--2---:R-:W-:Y:S11]  /*a29c0*/  HMMA.16816.F32 R24, R16.reuse, R8, R24 ;  /* 0x000000081018723c */ /* 0x044ff60000001818 */
[----:B------:R-:W-:Y:S11]  /*a29d0*/  @!UPT UIADD3 URZ, URZ, URZ, URZ ;  /* 0x0000003f3f3ff290 */ /* 0x000ff6000fffe03f */
[----:B------:R-:W-:Y:S01]  /*a29e0*/  @!UPT UIADD3 URZ, URZ, URZ, URZ ;  /* 0x0000003f3f3ff290 */ /* 0x000fe2000fffe03f */
[----:B------:R-:W-:Y:S01]  /*a29f0*/  STL.64 [R1+0xa60], R24 ;  /* 0x000a601801007387 */ /* 0x000fe20000100a00 */
[----:B------:R0:W-:Y:S03]  /*a2a00*/  STL.64 [R1+0xa68], R26 ;  /* 0x000a681a01007387 */ /* 0x0001e60000100a00 */
[----:B0-----:R-:W2:Y:S01]  /*a2a10*/  LDL.LU.64 R26, [R1+0x3c10] ;  /* 0x003c1000011a7983 */ /* 0x001ea20000300a00 */
[----:B------:R-:W3:Y:S02]  /*a2a20*/  LDL.LU.64 R24, [R1+0x3c08] ;  /* 0x003c080001187983 */ /* 0x000ee40000300a00 */
[----:B------:R-:W-:Y:S01]  /*a2a30*/  STL.64 [R1+0x3bb8], R8 ;  /* 0x003bb80801007387 */ /* 0x000fe20000100a00 */
[C---:B---3--:R-:W-:Y:S11]  /*a2a40*/  HMMA.16816.F32 R20, R16.reuse, R24, R20 ;  /* 0x000000181014723c */ /* 0x048ff60000001814 */
        /* <DEDUP_REMOVED lines=8> */
[----:B------:R-:W2:Y:S02]  /*a2ad0*/  LDL.LU R25, [R1+0x324] ;  /* 0x0003240001197983 */ /* 0x000ea40000300800 */
[----:B------:R-:W2:Y:S02]  /*a2ae0*/  LDL.LU R26, [R1+0x328] ;  /* 0x00032800011a7983 */ /* 0x000ea40000300800 */
[----:B------:R-:W2:Y:S01]  /*a2af0*/  LDL.LU R27, [R1+0x32c] ;  /* 0x00032c00011b7983 */ /* 0x000ea20000300800 */
[----:B---3--:R-:W-:Y:S11]  /*a2b00*/  HMMA.16816.F32 R4, R16, R20, R4 ;  /* 0x000000141004723c */ /* 0x008ff60000001804 */
[----:B------:R-:W-:Y:S11]  /*a2b10*/  @!UPT UIADD3 URZ, URZ, URZ, URZ ;  /* 0x0000003f3f3ff290 */ /* 0x000ff6000fffe03f */
[----:B------:R-:W-:Y:S01]  /*a2b20*/  @!UPT UIADD3 URZ, URZ, URZ, URZ ;  /* 0x0000003f3f3ff290 */ /* 0x000fe2000fffe03f */
[----:B------:R0:W-:Y:S01]  /*a2b30*/  STL.64 [R1+0xa40], R4 ;  /* 0x000a400401007387 */ /* 0x0001e20000100a00 */
[----:B------:R1:W-:Y:S03]  /*a2b40*/  STL.64 [R1+0xa48], R6 ;  /* 0x000a480601007387 */ /* 0x0003e60000100a00 */
[----:B0-----:R-:W3:Y:S01]  /*a2b50*/  LDL.LU.64 R4, [R1+0x3bf8] ;  /* 0x003bf80001047983 */ /* 0x001ee20000300a00 */
[----:B-1----:R-:W-:Y:S01]  /*a2b60*/  MOV R7, R20 ;  /* 0x0000001400077202 */ /* 0x002fe20000000f00 */
[----:B------:R-:W-:Y:S02]  /*a2b70*/  IMAD.MOV.U32 R6, RZ, RZ, R21 ;  /* 0x000000ffff067224 */ /* 0x000fe400078e0015 */
[----:B------:R-:W3:Y:S01]  /*a2b80*/  LDL.LU.64 R20, [R1+0x3bf0] ;  /* 0x003bf00001147983 */ /* 0x000ee20000300a00 */
[----:B------:R-:W-:Y:S02]  /*a2b90*/  MOV R8, R11 ;  /* 0x0000000b00087202 */ /* 0x000fe40000000f00 */
[----:B------:R-:W-:-:S07]  /*a2ba0*/  MOV R9, R10 ;  /* 0x0000000a00097202 */ /* 0x000fce0000000f00 */
[C---:B--2---:R-:W-:Y:S08]  /*a2bb0*/  HMMA.16816.F32 R24, R16.reuse, R8, R24 ;  /* 0x000000081018723c */ /* 0x044ff00000001818 */
[C---:B---3--:R-:W-:Y:S01]  /*a2bc0*/  HMMA.16816.F32 R20, R16.reuse, R20, R12 ;  /* 0x000000141014723c */ /* 0x048fe2000000180c */
[----:B------:R-:W2:Y:S01]  /*a2bd0*/  LDL.LU.64 R14, [R1+0x3be8] ;  /* 0x003be800010e7983 */ /* 0x000ea20000300a00 */
[----:B------:R-:W2:Y:S11]  /*a2be0*/  LDL.LU.64 R12, [R1+0x3be0] ;  /* 0x003be000010c7983 */ /* 0x000eb60000300a00 */
[----:B------:R-:W-:Y:S10]  /*a2bf0*/  @!UPT UIADD3 URZ, URZ, URZ, URZ ;  /* 0x0000003f3f3ff290 */ /* 0x000ff4000fffe03f */
[----:B------:R-:W-:Y:S01]  /*a2c00*/  STL.64 [R1+0xa30], R20 ;  /* 0x000a301401007387 */ /* 0x000fe20000100a00 */
[----:B------:R0:W-:Y:S03]  /*a2c10*/  STL.64 [R1+0xa38], R22 ;  /* 0x000a381601007387 */ /* 0x0001e60000100a00 */
[----:B0-----:R-:W3:Y:S01]  /*a2c20*/  LDL.LU.64 R22, [R1+0x3bd8] ;  /* 0x003bd80001167983 */ /* 0x001ee20000300a00 */
[----:B------:R-:W3:Y:S02]  /*a2c30*/  LDL.LU.64 R20, [R1+0x3bd0] ;  /* 0x003bd00001147983 */ /* 0x000ee40000300a00 */
[----:B------:R-:W3:Y:S02]  /*a2c40*/  LDL.LU R8, [R1+0x2e0] ;  /* 0x0002e00001087983 */ /* 0x000ee40000300800 */
[----:B------:R-:W-:Y:S01]  /*a2c50*/  STL.64 [R1+0xa20], R24 ;  /* 0x000a201801007387 */ /* 0x000fe20000100a00 */
[----:B------:R-:W-:Y:S01]  /*a2c60*/  STL.64 [R1+0xa28], R26 ;  /* 0x000a281a01007387 */ /* 0x000fe20000100a00 */
[----:B------:R-:W3:Y:S02]  /*a2c70*/  LDL.LU R9, [R1+0x2e4] ;  /* 0x0002e40001097983 */ /* 0x000ee40000300800 */
[----:B------:R-:W3:Y:S02]  /*a2c80*/  LDL.LU R10, [R1+0x2e8] ;  /* 0x0002e800010a7983 */ /* 0x000ee40000300800 */
[----:B------:R-:W3:Y:S01]  /*a2c90*/  LDL.LU R11, [R1+0x2ec] ;  /* 0x0002ec00010b7983 */ /* 0x000ee20000300800 */
[----:B------:R-:W-:Y:S01]  /*a2ca0*/  STL.64 [R1+0x3b58], R4 ;  /* 0x003b580401007387 */ /* 0x000fe20000100a00 */
[----:B--2---:R-:W-:Y:S03]  /*a2cb0*/  HMMA.16816.F32 R16, R16, R4, R12 ;  /* 0x000000041010723c */ /* 0x004fe6000000180c */
[----:B------:R-:W2:Y:S04]  /*a2cc0*/  LDL.LU R12, [R1+0x210] ;  /* 0x00021000010c7983 */ /* 0x000ea80000300800 */
[----:B------:R-:W-:-:S02]  /*a2cd0*/  MOV R14, R2 ;  /* 0x00000002000e7202 */ /* 0x000fc40000000f00 */
[----:B------:R-:W-:Y:S02]  /*a2ce0*/  MOV R15, R0 ;  /* 0x00000000000f7202 */ /* 0x000fe40000000f00 */
[----:B----4-:R-:W-:Y:S11]  /*a2cf0*/  MOV R13, R28 ;  /* 0x0000001c000d7202 */ /* 0x010ff60000000f00 */
[----:B------:R-:W-:Y:S01]  /*a2d00*/  @!UPT UIADD3 URZ, URZ, URZ, URZ ;  /* 0x0000003f3f3ff290 */ /* 0x000fe2000fffe03f */
[----:B------:R-:W-:Y:S01]  /*a2d10*/  STL.64 [R1+0x9f0], R16 ;  /* 0x0009f01001007387 */ /* 0x000fe20000100a00 */
[----:B------:R-:W-:Y:S02]  /*a2d20*/  STL.64 [R1+0x9f8], R18 ;  /* 0x0009f81201007387 */ /* 0x000fe40000100a00 */
[----:B------:R-:W4:Y:S02]  /*a2d30*/  LDL.LU R28, [R1+0x3bc8] ;  /* 0x003bc800011c7983 */ /* 0x000f240000300800 */
[----:B------:R-:W3:Y:S01]  /*a2d40*/  LDL.LU R2, [R1+0x3bc4] ;  /* 0x003bc40001027983 */ /* 0x000ee20000300800 */
[----:B------:R-:W3:Y:S01]  /*a2d50*/  LDL.LU R0, [R1+0x3bc0] ;  /* 0x003bc00001007983 */ /* 0x000ee20000300800 */
[----:B------:R-:W-:Y:S03]  /*a2d60*/  STL.64 [R1+0x3b00], R14 ;  /* 0x003b000e01007387 */ /* 0x000fe60000100a00 */
[----:B--2---:R0:W-:Y:S04]  /*a2d70*/  STL.64 [R1+0x3af8], R12 ;  /* 0x003af80c01007387 */ /* 0x0041e80000100a00 */
        /* <DEDUP_REMOVED lines=8> */
[----:B------:R0:W-:Y:S04]  /*a2e00*/  STL.64 [R1+0x3bb0], R12 ;  /* 0x003bb00c01007387 */ /* 0x0001e80000100a00 */
[----:B0-----:R-:W3:Y:S01]  /*a2e10*/  LDL.64 R12, [R1+0x100] ;  /* 0x00010000010c7983 */ /* 0x001ee20000100a00 */
[----:B------:R-:W2:Y:S02]  /*a2e20*/  LDL.LU R24, [R1+0x2c0] ;  /* 0x0002c00001187983 */ /* 0x000ea40000300800 */
[----:B------:R-:W2:Y:S02]  /*a2e30*/  LDL.LU R25, [R1+0x2c4] ;  /* 0x0002c40001197983 */ /* 0x000ea40000300800 */
[----:B------:R-:W2:Y:S01]  /*a2e40*/  LDL.LU R26, [R1+0x2c8] ;  /* 0x0002c800011a7983 */ /* 0x000ea20000300800 */
[----:B------:R-:W2:Y:S01]  /*a2e50*/  LDL.LU R27, [R1+0x2cc] ;  /* 0x0002cc00011b7983 */ /* 0x000ea20000300800 */
[----:B------:R-:W2:Y:S03]  /*a2e60*/  LDL.64 R4, [R1+0xa0] ;  /* 0x0000a00001047983 */ /* 0x000ea60000100a00 */
[----:B--2---:R-:W-:Y:S01]  /*a2e70*/  STL.64 [R1+0x3b68], R4 ;  /* 0x003b680401007387 */ /* 0x004fe20000100a00 */
[----:B------:R-:W2:Y:S01]  /*a2e80*/  LDL.LU.64 R16, [R1+0xb0] ;  /* 0x0000b00001107983 */ /* 0x000ea20000300a00 */
[C---:B---3--:R-:W-:Y:S01]  /*a2e90*/  HMMA.16816.F32 R8, R20.reuse, R12, R8 ;  /* 0x0000000c1408723c */ /* 0x048fe20000001808 */
[----:B------:R-:W-:Y:S01]  /*a2ea0*/  MOV R3, R13 ;  /* 0x0000000d00037202 */ /* 0x000fe20000000f00 */
[----:B--2---:R0:W-:Y:S04]  /*a2eb0*/  STL.64 [R1+0x3b70], R16 ;  /* 0x003b701001007387 */ /* 0x0041e80000100a00 */
[----:B0-----:R-:W2:Y:S01]  /*a2ec0*/  LDL.LU R16, [R1+0x2d0] ;  /* 0x0002d00001107983 */ /* 0x001ea20000300800 */
[----:B------:R-:W2:Y:S02]  /*a2ed0*/  LDL.LU R17, [R1+0x2d4] ;  /* 0x0002d40001117983 */ /* 0x000ea40000300800 */
[----:B------:R-:W2:Y:S02]  /*a2ee0*/  LDL.LU R18, [R1+0x2d8] ;  /* 0x0002d80001127983 */ /* 0x000ea40000300800 */
[----:B------:R-:W2:Y:S11]  /*a2ef0*/  LDL.LU R19, [R1+0x2dc] ;  /* 0x0002dc0001137983 */ /* 0x000eb60000300800 */
[----:B------:R-:W-:Y:S01]  /*a2f00*/  @!UPT UIADD3 URZ, URZ, URZ, URZ ;  /* 0x0000003f3f3ff290 */ /* 0x000fe2000fffe03f */
[----:B------:R0:W-:Y:S01]  /*a2f10*/  STL.64 [R1+0x9c0], R8 ;  /* 0x0009c00801007387 */ /* 0x0001e20000100a00 */
[----:B------:R1:W-:Y:S03]  /*a2f20*/  STL.64 [R1+0x9c8], R10 ;  /* 0x0009c80a01007387 */ /* 0x0003e60000100a00 */
[----:B0-----:R-:W3:Y:S01]  /*a2f30*/  LDL.LU.64 R8, [R1+0x3bb8] ;  /* 0x003bb80001087983 */ /* 0x001ee20000300a00 */
[----:B-1----:R-:W-:Y:S02]  /*a2f40*/  MOV R10, R12 ;  /* 0x0000000c000a7202 */ /* 0x002fe40000000f00 */
[----:B------:R-:W2:Y:S02]  /*a2f50*/  LDL.LU.64 R12, [R1+0x3bb0] ;  /* 0x003bb000010c7983 */ /* 0x000ea40000300a00 */
[----:B--2---:R-:W-:Y:S11]  /*a2f60*/  HMMA.16816.F32 R16, R20, R12, R16 ;  /* 0x0000000c1410723c */ /* 0x004ff60000001810 */
[----:B------:R-:W-:Y:S11]  /*a2f70*/  @!UPT UIADD3 URZ, URZ, URZ, URZ ;  /* 0x0000003f3f3ff290 */ /* 0x000ff6000fffe03f */
[----:B------:R-:W-:Y:S01]  /*a2f80*/  @!UPT UIADD3 URZ, URZ, URZ, URZ ;  /* 0x0000003f3f3ff290 */ /* 0x000fe2000fffe03f */
[----:B------:R0:W-:Y:S01]  /*a2f90*/  STL.64 [R1+0x950], R16 ;  /* 0x0009501001007387 */ /* 0x0001e20000100a00 */
[----:B------:R-:W-:Y:S02]  /*a2fa0*/  STL.64 [R1+0x958], R18 ;  /* 0x0009581201007387 */ /* 0x000fe40000100a00 */
[----:B0-----:R-:W-:Y:S01]  /*a2fb0*/  IMAD.MOV.U32 R16, RZ, RZ, R7 ;  /* 0x000000ffff107224 */ /* 0x001fe200078e0007 */
[----:B------:R-:W-:-:S05]  /*a2fc0*/  MOV R17, R6 ;  /* 0x0000000600117202 */ /* 0x000fca0000000f00 */
[----:B------:R0:W-:Y:S01]  /*a2fd0*/  STL.64 [R1+0x3b88], R16 ;  /* 0x003b881001007387 */ /* 0x0001e20000100a00 */
[----:B------:R-:W2:Y:S02]  /*a2fe0*/  LDL.LU R4, [R1+0x290] ;  /* 0x0002900001047983 */ /* 0x000ea40000300800 */
[----:B------:R-:W2:Y:S02]  /*a2ff0*/  LDL.LU R5, [R1+0x294] ;  /* 0x0002940001057983 */ /* 0x000ea40000300800 */
[----:B------:R-:W2:Y:S01]  /*a3000*/  LDL.LU R6, [R1+0x298] ;  /* 0x0002980001067983 */ /* 0x000ea20000300800 */
[----:B------:R-:W2:Y:S01]  /*a3010*/  LDL.LU R7, [R1+0x29c] ;  /* 0x00029c0001077983 */ /* 0x000ea20000300800 */
[----:B---3--:R-:W-:Y:S03]  /*a3020*/  HMMA.16816.F32 R24, R20, R8, R24 ;  /* 0x000000081418723c */ /* 0x008fe60000001818 */
[----:B0-----:R-:W3:Y:S01]  /*a3030*/  LDL.LU R16, [R1+0x2b0] ;  /* 0x0002b00001107983 */ /* 0x001ee20000300800 */
        /* <DEDUP_REMOVED lines=9> */
[----:B------:R0:W-:Y:S02]  /*a30d0*/  STL.64 [R1+0x3b20], R12 ;  /* 0x003b200c01007387 */ /* 0x0001e40000100a00 */
[----:B0-----:R-:W-:-:S02]  /*a30e0*/  MOV R12, R10 ;  /* 0x0000000a000c7202 */ /* 0x001fc40000000f00 */
[----:B------:R-:W-:-:S05]  /*a30f0*/  MOV R13, R3 ;  /* 0x00000003000d7202 */ /* 0x000fca0000000f00 */
[----:B------:R0:W-:Y:S04]  /*a3100*/  STL.64 [R1+0x3b60], R12 ;  /* 0x003b600c01007387 */ /* 0x0001e80000100a00 */
[----:B0-----:R-:W2:Y:S01]  /*a3110*/  LDL.LU R12, [R1+0x280] ;  /* 0x00028000010c7983 */ /* 0x001ea20000300800 */
[----:B------:R-:W2:Y:S02]  /*a3120*/  LDL.LU R13, [R1+0x284] ;  /* 0x00028400010d7983 */ /* 0x000ea40000300800 */
[----:B------:R-:W2:Y:S02]  /*a3130*/  LDL.LU R14, [R1+0x288] ;  /* 0x00028800010e7983 */ /* 0x000ea40000300800 */
[----:B------:R-:W2:Y:S01]  /*a3140*/  LDL.LU R15, [R1+0x28c] ;  /* 0x00028c00010f7983 */ /* 0x000ea20000300800 */
[----:B------:R-:W-:Y:S01]  /*a3150*/  STL.64 [R1+0x910], R24 ;  /* 0x0009101801007387 */ /* 0x000fe20000100a00 */
[----:B------:R0:W-:Y:S03]  /*a3160*/  STL.64 [R1+0x918], R26 ;  /* 0x0009181a01007387 */ /* 0x0001e60000100a00 */
[----:B0-----:R-:W2:Y:S01]  /*a3170*/  LDL.LU.64 R26, [R1+0x3ba8] ;  /* 0x003ba800011a7983 */ /* 0x001ea20000300a00 */
[----:B------:R-:W3:Y:S02]  /*a3180*/  LDL.LU.64 R24, [R1+0x3ba0] ;  /* 0x003ba00001187983 */ /* 0x000ee40000300a00 */
[----:B------:R0:W-:Y:S02]  /*a3190*/  STL.64 [R1+0x3b18], R8 ;  /* 0x003b180801007387 */ /* 0x0001e40000100a00 */
[----:B0-----:R-:W2:Y:S01]  /*a31a0*/  LDL.LU R8, [R1+0x230] ;  /* 0x0002300001087983 */ /* 0x001ea20000300800 */
[----:B------:R-:W-:-:S02]  /*a31b0*/  MOV R10, R2 ;  /* 0x00000002000a7202 */ /* 0x000fc40000000f00 */
[----:B----4-:R-:W-:Y:S01]  /*a31c0*/  MOV R11, R28 ;  /* 0x0000001c000b7202 */ /* 0x010fe20000000f00 */
[----:B------:R-:W-:Y:S02]  /*a31d0*/  IMAD.MOV.U32 R9, RZ, RZ, R0 ;  /* 0x000000ffff097224 */ /* 0x000fe400078e0000 */
[----:B------:R-:W4:Y:S01]  /*a31e0*/  LDL.LU R0, [R1+0x3b98] ;  /* 0x003b980001007983 */ /* 0x000f220000300800 */
[----:B------:R-:W3:Y:S02]  /*a31f0*/  LDL.LU R2, [R1+0x3b94] ;  /* 0x003b940001027983 */ /* 0x000ee40000300800 */
[----:B------:R-:W3:Y:S02]  /*a3200*/  LDL.LU R28, [R1+0x3b90] ;  /* 0x003b9000011c7983 */ /* 0x000ee40000300800 */
[----:B------:R-:W-:Y:S01]  /*a3210*/  STL.64 [R1+0x3b30], R10 ;  /* 0x003b300a01007387 */ /* 0x000fe20000100a00 */
[----:B--2---:R0:W-:Y:S04]  /*a3220*/  STL.64 [R1+0x3b28], R8 ;  /* 0x003b280801007387 */ /* 0x0041e80000100a00 */
[----:B0-----:R-:W2:Y:S01]  /*a3230*/  LDL.LU R8, [R1+0x240] ;  /* 0x0002400001087983 */ /* 0x001ea20000300800 */
[----:B------:R-:W2:Y:S02]  /*a3240*/  LDL.LU R9, [R1+0x244] ;  /* 0x0002440001097983 */ /* 0x000ea40000300800 */
[----:B------:R-:W2:Y:S02]  /*a3250*/  LDL.LU R10, [R1+0x248] ;  /* 0x00024800010a7983 */ /* 0x000ea40000300800 */
[----:B------:R-:W2:Y:S01]  /*a3260*/  LDL.LU R11, [R1+0x24c] ;  /* 0x00024c00010b7983 */ /* 0x000ea20000300800 */
[----:B---3--:R-:W-:Y:S01]  /*a3270*/  HMMA.16816.F32 R16, R20, R24, R16 ;  /* 0x000000181410723c */ /* 0x008fe20000001810 */
[----:B--2---:R-:W-:Y:S01]  /*a3280*/  STL.64 [R1+0x3b50], R10 ;  /* 0x003b500a01007387 */ /* 0x004fe20000100a00 */
[----:B------:R0:W-:Y:S03]  /*a3290*/  STL.64 [R1+0x3b48], R8 ;  /* 0x003b480801007387 */ /* 0x0001e60000100a00 */
[----:B0-----:R-:W2:Y:S11]  /*a32a0*/  LDL.LU R8, [R1+0x250] ;  /* 0x0002500001087983 */ /* 0x001eb60000300800 */
[----:B------:R-:W-:Y:S07]  /*a32b0*/  @!UPT UIADD3 URZ, URZ, URZ, URZ ;  /* 0x0000003f3f3ff290 */ /* 0x000fee000fffe03f */
[----:B------:R0:W-:Y:S02]  /*a32c0*/  STL.64 [R1+0x880], R16 ;  /* 0x0008801001007387 */ /* 0x0001e40000100a00 */
[----:B------:R1:W-:Y:S01]  /*a32d0*/  STL [R1+0x888], R18 ;  /* 0x0008881201007387 */ /* 0x0003e20000100800 */
[----:B0-----:R-:W1:Y:S01]  /*a32e0*/  LDL.LU.64 R16, [R1+0x3b88] ;  /* 0x003b880001107983 */ /* 0x001e620000300a00 */
[----:B------:R-:W-:Y:S01]  /*a32f0*/  MOV R9, R28 ;  /* 0x0000001c00097202 */ /* 0x000fe20000000f00 */
[----:B------:R-:W-:-:S05]  /*a3300*/  MOV R28, R19 ;  /* 0x00000013001c7202 */ /* 0x000fca0000000f00 */
[----:B------:R-:W-:Y:S01]  /*a3310*/  STL [R1+0x3620], R28 ;  /* 0x0036201c01007387 */ /* 0x000fe20000100800 */
[C---:B-1----:R-:W-:Y:S03]  /*a3320*/  HMMA.16816.F32 R16, R20.reuse, R16, R4 ;  /* 0x000000101410723c */ /* 0x042fe60000001804 */
[----:B------:R-:W3:Y:S01]  /*a3330*/  LDL.LU.64 R6, [R1+0x3b80] ;  /* 0x003b800001067983 */ /* 0x000ee20000300a00 */
[----:B------:R-:W3:Y:S11]  /*a3340*/  LDL.LU.64 R4, [R1+0x3b78] ;  /* 0x003b780001047983 */ /* 0x000ef60000300a00 */
[----:B------:R-:W-:Y:S08]  /*a3350*/  @!UPT UIADD3 URZ, URZ, URZ, URZ ;  /* 0x0000003f3f3ff290 */ /* 0x000ff0000fffe03f */
        /* <DEDUP_REMOVED lines=10> */
[----:B0-----:R-:W2:Y:S01]  /*a3400*/  LDL.LU.64 R16, [R1+0xc0] ;  /* 0x0000c00001107983 */ /* 0x001ea20000300a00 */
[----:B---3--:R-:W-:Y:S01]  /*a3410*/  HMMA.16816.F32 R12, R20, R4, R12 ;  /* 0x00000004140c723c */ /* 0x008fe2000000180c */
[----:B------:R-:W-:Y:S11]  /*a3420*/  IMAD.MOV.U32 R3, RZ, RZ, R5 ;  /* 0x000000ffff037224 */ /* 0x000ff600078e0005 */
[----:B------:R-:W-:Y:S11]  /*a3430*/  @!UPT UIADD3 URZ, URZ, URZ, URZ ;  /* 0x0000003f3f3ff290 */ /* 0x000ff6000fffe03f */
[----:B------:R0:W-:Y:S01]  /*a3440*/  STL.64 [R1+0x850], R12 ;  /* 0x0008500c01007387 */ /* 0x0001e20000100a00 */
[----:B------:R1:W-:Y:S03]  /*a3450*/  STL.64 [R1+0x858], R14 ;  /* 0x0008580e01007387 */ /* 0x0003e60000100a00 */
[----:B0-----:R-:W3:Y:S01]  /*a3460*/  LDL.LU.64 R12, [R1+0x3b60] ;  /* 0x003b6000010c7983 */ /* 0x001ee20000300a00 */
[----:B-1----:R-:W-:Y:S02]  /*a3470*/  MOV R14, R4 ;  /* 0x00000004000e7202 */ /* 0x002fe40000000f00 */
[----:B------:R-:W2:Y:S02]  /*a3480*/  LDL.LU.64 R4, [R1+0x3b58] ;  /* 0x003b580001047983 */ /* 0x000ea40000300a00 */
[----:B------:R-:W-:Y:S01]  /*a3490*/  IMAD.MOV.U32 R10, RZ, RZ, R2 ;  /* 0x000000ffff0a7224 */ /* 0x000fe200078e0002 */
[----:B----4-:R-:W-:-:S07]  /*a34a0*/  MOV R11, R0 ;  /* 0x00000000000b7202 */ /* 0x010fce0000000f00 */
[----:B--2---:R-:W-:Y:S01]  /*a34b0*/  HMMA.16816.F32 R20, R20, R4, R8 ;  /* 0x000000041414723c */ /* 0x004fe20000001808 */
[----:B------:R-:W3:Y:S01]  /*a34c0*/  LDL.LU.64 R10, [R1+0x3b50] ;  /* 0x003b5000010a7983 */ /* 0x000ee20000300a00 */
[----:B------:R-:W3:Y:S02]  /*a34d0*/  LDL.LU.64 R8, [R1+0x3b48] ;  /* 0x003b480001087983 */ /* 0x000ee40000300a00 */
[----:B------:R-:W3:Y:S02]  /*a34e0*/  LDL.LU.64 R6, [R1+0x3b40] ;  /* 0x003b400001067983 */ /* 0x000ee40000300a00 */
[----:B------:R-:W3:Y:S11]  /*a34f0*/  LDL.LU.64 R4, [R1+0x3b38] ;  /* 0x003b380001047983 */ /* 0x000ef60000300a00 */
[----:B------:R-:W-:Y:S06]  /*a3500*/  @!UPT UIADD3 URZ, URZ, URZ, URZ ;  /* 0x0000003f3f3ff290 */ /* 0x000fec000fffe03f */
[----:B------:R0:W-:Y:S02]  /*a3510*/  STL.64 [R1+0x840], R20 ;  /* 0x0008401401007387 */ /* 0x0001e40000100a00 */
[----:B0-----:R-:W-:Y:S01]  /*a3520*/  MOV R20, R14 ;  /* 0x0000000e00147202 */ /* 0x001fe20000000f00 */
[----:B------:R-:W-:Y:S01]  /*a3530*/  IMAD.MOV.U32 R21, RZ, RZ, R3 ;  /* 0x000000ffff157224 */ /* 0x000fe200078e0003 */
[----:B------:R-:W-:Y:S02]  /*a3540*/  MOV R0, R23 ;  /* 0x0000001700007202 */ /* 0x000fe40000000f00 */
[----:B------:R-:W-:Y:S02]  /*a3550*/  MOV R2, R22 ;  /* 0x0000001600027202 */ /* 0x000fe40000000f00 */
[----:B------:R0:W-:Y:S04]  /*a3560*/  STL.64 [R1+0x3af0], R20 ;  /* 0x003af01401007387 */ /* 0x0001e80000100a00 */
[----:B0-----:R-:W2:Y:S01]  /*a3570*/  LDL.LU R20, [R1+0x270] ;  /* 0x0002700001147983 */ /* 0x001ea20000300800 */
[----:B------:R-:W2:Y:S02]  /*a3580*/  LDL.LU R21, [R1+0x274] ;  /* 0x0002740001157983 */ /* 0x000ea40000300800 */
[----:B------:R-:W2:Y:S02]  /*a3590*/  LDL.LU R22, [R1+0x278] ;  /* 0x0002780001167983 */ /* 0x000ea40000300800 */
[----:B------:R-:W2:Y:S01]  /*a35a0*/  LDL.LU R23, [R1+0x27c] ;  /* 0x00027c0001177983 */ /* 0x000ea20000300800 */
[----:B------:R-:W-:Y:S01]  /*a35b0*/  STL [R1+0x3638], R0 ;  /* 0x0036380001007387 */ /* 0x000fe20000100800 */
[----:B------:R-:W-:Y:S01]  /*a35c0*/  STL [R1+0x3624], R2 ;  /* 0x0036240201007387 */ /* 0x000fe20000100800 */
        /* <DEDUP_REMOVED lines=14> */
[----:B---3--:R-:W-:Y:S11]  /*a36b0*/  HMMA.16816.F32 R12, R4, R8, R12 ;  /* 0x00000008040c723c */ /* 0x008ff6000000180c */
[----:B------:R-:W-:Y:S11]  /*a36c0*/  @!UPT UIADD3 URZ, URZ, URZ, URZ ;  /* 0x0000003f3f3ff290 */ /* 0x000ff6000fffe03f */
[----:B------:R-:W-:Y:S01]  /*a36d0*/  @!UPT UIADD3 URZ, URZ, URZ, URZ ;  /* 0x0000003f3f3ff290 */ /* 0x000fe2000fffe03f */
[----:B------:R-:W-:Y:S01]  /*a36e0*/  STL.64 [R1+0xbe0], R12 ;  /* 0x000be00c01007387 */ /* 0x000fe20000100a00 */
[----:B------:R0:W-:Y:S03]  /*a36f0*/  STL.64 [R1+0xbe8], R14 ;  /* 0x000be80e01007387 */ /* 0x0001e60000100a00 */
[----:B0-----:R-:W3:Y:S01]  /*a3700*/  LDL.LU.64 R14, [R1+0x3b00] ;  /* 0x003b0000010e7983 */ /* 0x001ee20000300a00 */
[----:B------:R-:W3:Y:S03]  /*a3710*/  LDL.LU.64 R12, [R1+0x3af8] ;  /* 0x003af800010c7983 */ /* 0x000ee60000300a00 */
[----:B------:R-:W0:Y:S01]  /*a3720*/  S2R R11, SR_TID.X ;  /* 0x00000000000b7919 */ /* 0x000e220000002100 */
[----:B------:R-:W-:Y:S02]  /*a3730*/  STL.64 [R1+0x3ab0], R26 ;  /* 0x003ab01a01007387 */ /* 0x000fe40000100a00 */
[----:B------:R1:W-:Y:S01]  /*a3740*/  STL.64 [R1+0x3aa8], R24 ;  /* 0x003aa81801007387 */ /* 0x0003e20000100a00 */
[----:B------:R-:W-:-:S02]  /*a3750*/  MOV R3, R8 ;  /* 0x0000000800037202 */ /* 0x000fc40000000f00 */
[----:B------:R-:W-:Y:S02]  /*a3760*/  MOV R29, R9 ;  /* 0x00000009001d7202 */ /* 0x000fe40000000f00 */
[C---:B0-----:R-:W-:Y:S01]  /*a3770*/  LOP3.LUT R10, R11.reuse, 0x7, RZ, 0xc0, !PT ;  /* 0x000000070b0a7812 */ /* 0x041fe200078ec0ff */
[----:B------:R-:W-:Y:S01]  /*a3780*/  SHF.L.U32 R11, R11, 0x8, RZ ;  /* 0x000000080b0b7819 */ /* 0x000fe200000006ff */
[----:B--2---:R-:W-:Y:S01]  /*a3790*/  HMMA.16816.F32 R20, R4, R16, R20 ;  /* 0x000000100414723c */ /* 0x004fe20000001814 */
[----:B------:R-:W-:Y:S02]  /*a37a0*/  MOV R2, R16 ;  /* 0x0000001000027202 */ /* 0x000fe40000000f00 */
[----:B------:R-:W-:-:S05]  /*a37b0*/  MOV R0, R17 ;  /* 0x0000001100007202 */ /* 0x000fca0000000f00 */
[----:B---3--:R-:W-:Y:S11]  /*a37c0*/  HMMA.16816.F32 R12, R4, R24, R12 ;  /* 0x00000018040c723c */ /* 0x008ff6000000180c */
[----:B------:R-:W-:Y:S11]  /*a37d0*/  @!UPT UIADD3 URZ, URZ, URZ, URZ ;  /* 0x0000003f3f3ff290 */ /* 0x000ff6000fffe03f */
[----:B------:R-:W-:Y:S01]  /*a37e0*/  @!UPT UIADD3 URZ, URZ, URZ, URZ ;  /* 0x0000003f3f3ff290 */ /* 0x000fe2000fffe03f */
[----:B------:R-:W-:Y:S01]  /*a37f0*/  STL.64 [R1+0xbd0], R12 ;  /* 0x000bd00c01007387 */ /* 0x000fe20000100a00 */
[----:B------:R0:W-:Y:S02]  /*a3800*/  STL.64 [R1+0xbd8], R14 ;  /* 0x000bd80e01007387 */ /* 0x0001e40000100a00 */
[----:B-1----:R-:W2:Y:S02]  /*a3810*/  LDL.LU R24, [R1+0x3c0] ;  /* 0x0003c00001187983 */ /* 0x002ea40000300800 */
[----:B------:R-:W2:Y:S01]  /*a3820*/  LDL.LU R25, [R1+0x3c4] ;  /* 0x0003c40001197983 */ /* 0x000ea20000300800 */
[----:B------:R-:W2:Y:S01]  /*a3830*/  LDL.LU R26, [R1+0x3c8] ;  /* 0x0003c800011a7983 */ /* 0x000ea20000300800 */
[----:B------:R-:W2:Y:S03]  /*a3840*/  LDL.LU R27, [R1+0x3cc] ;  /* 0x0003cc00011b7983 */ /* 0x000ea60000300800 */
[----:B0-----:R-:W0:Y:S01]  /*a3850*/  S2R R14, SR_TID.X ;  /* 0x00000000000e7919 */ /* 0x001e220000002100 */
[----:B------:R-:W-:-:S05]  /*a3860*/  IMAD.SHL.U32 R15, R10, 0x10, RZ ;  /* 0x000000100a0f7824 */ /* 0x000fca00078e00ff */
[----:B------:R-:W-:-:S04]  /*a3870*/  LOP3.LUT R15, R15, 0xf00, R11, 0xf8, !PT ;  /* 0x00000f000f0f7812 */ /* 0x000fc800078ef80b */
[----:B0-----:R-:W-:Y:S02]  /*a3880*/  LOP3.LUT R15, R15, 0x10, R14, 0x78, !PT ;  /* 0x000000100f0f7812 */ /* 0x001fe400078e780e */
[C---:B------:R-:W-:Y:S02]  /*a3890*/  LOP3.LUT R28, R14.reuse, 0x7, RZ, 0xc0, !PT ;  /* 0x000000070e1c7812 */ /* 0x040fe400078ec0ff */
[----:B------:R-:W-:Y:S01]  /*a38a0*/  SHF.L.U32 R18, R14, 0x8, RZ ;  /* 0x000000080e127819 */ /* 0x000fe200000006ff */
[----:B------:R-:W-:Y:S02]  /*a38b0*/  LDSM.16.M88.4 R8, [R15+0x6e080] ;  /* 0x06e080000f08783b */ /* 0x000fe40000000200 */
[----:B------:R-:W0:Y:S02]  /*a38c0*/  LDSM.16.M88.4 R12, [R15+0x6f080] ;  /* 0x06f080000f0c783b */ /* 0x000e240000000200 */
[----:B------:R1:W-:Y:S02]  /*a38d0*/  STL.64 [R1+0xbc0], R20 ;  /* 0x000bc01401007387 */ /* 0x0003e40000100a00 */
[----:B------:R-:W-:Y:S02]  /*a38e0*/  STL.64 [R1+0xbc8], R22 ;  /* 0x000bc81601007387 */ /* 0x000fe40000100a00 */
[----:B-1----:R-:W2:Y:S01]  /*a38f0*/  LDL.LU.64 R20, [R1+0x3af0] ;  /* 0x003af00001147983 */ /* 0x002ea20000300a00 */
[----:B------:R-:W3:Y:S03]  /*a3900*/  LDL.LU.64 R16, [R1+0x3ae8] ;  /* 0x003ae80001107983 */ /* 0x000ee60000300a00 */
[----:B0-----:R-:W-:Y:S01]  /*a3910*/  STL.64 [R1+0x3a70], R14 ;  /* 0x003a700e01007387 */ /* 0x001fe20000100a00 */
[----:B------:R0:W-:Y:S03]  /*a3920*/  STL.64 [R1+0x3a68], R12 ;  /* 0x003a680c01007387 */ /* 0x0001e60000100a00 */
[----:B0-----:R-:W3:Y:S01]  /*a3930*/  LDL.LU R12, [R1+0x310] ;  /* 0x00031000010c7983 */ /* 0x001ee20000300800 */
[----:B------:R-:W3:Y:S02]  /*a3940*/  LDL.LU R13, [R1+0x314] ;  /* 0x00031400010d7983 */ /* 0x000ee40000300800 */
[----:B------:R-:W3:Y:S02]  /*a3950*/  LDL.LU R14, [R1+0x318] ;  /* 0x00031800010e7983 */ /* 0x000ee40000300800 */
[----:B------:R-:W3:Y:S01]  /*a3960*/  LDL.LU R15, [R1+0x31c] ;  /* 0x00031c00010f7983 */ /* 0x000ee20000300800 */
[----:B------:R-:W0:Y:S01]  /*a3970*/  S2R R19, SR_TID.X ;  /* 0x0000000000137919 */ /* 0x000e220000002100 */
[----:B------:R-:W-:-:S05]  /*a3980*/  IMAD.SHL.U32 R28, R28, 0x10, RZ ;  /* 0x000000101c1c7824 */ /* 0x000fca00078e00ff */
[----:B------:R-:W-:-:S04]  /*a3990*/  LOP3.LUT R28, R28, 0xf00, R18, 0xf8, !PT ;  /* 0x00000f001c1c7812 */ /* 0x000fc800078ef812 */
[----:B0-----:R-:W-:-:S04]  /*a39a0*/  LOP3.LUT R28, R28, 0x10, R19, 0x78, !PT ;  /* 0x000000101c1c7812 */ /* 0x001fc800078e7813 */
[----:B------:R-:W-:Y:S01]  /*a39b0*/  LOP3.LUT R28, R28, 0x20, RZ, 0x3c, !PT ;  /* 0x000000201c1c7812 */ /* 0x000fe200078e3cff */
[C---:B---3--:R-:W-:Y:S11]  /*a39c0*/  HMMA.16816.F32 R12, R4.reuse, R16, R12 ;  /* 0x00000010040c723c */ /* 0x048ff6000000180c */
[----:B------:R-:W-:Y:S11]  /*a39d0*/  @!UPT UIADD3 URZ, URZ, URZ, URZ ;  /* 0x0000003f3f3ff290 */ /* 0x000ff6000fffe03f */
[----:B------:R-:W-:Y:S01]  /*a39e0*/  @!UPT UIADD3 URZ, URZ, URZ, URZ ;  /* 0x0000003f3f3ff290 */ /* 0x000fe2000fffe03f */
[----:B------:R0:W-:Y:S02]  /*a39f0*/  STL.64 [R1+0xbb0], R12 ;  /* 0x000bb00c01007387 */ /* 0x0001e40000100a00 */
[----:B0-----:R-:W-:Y:S02]  /*a3a00*/  MOV R13, R16 ;  /* 0x00000010000d7202 */ /* 0x001fe40000000f00 */
[----:B------:R-:W-:Y:S02]  /*a3a10*/  MOV R12, R17 ;  /* 0x00000011000c7202 */ /* 0x000fe40000000f00 */
[----:B------:R-:W0:Y:S04]  /*a3a20*/  LDSM.16.M88.4 R16, [R28+0x60080] ;  /* 0x060080001c10783b */ /* 0x000e280000000200 */
[----:B------:R-:W-:Y:S04]  /*a3a30*/  STL.64 [R1+0xbb8], R14 ;  /* 0x000bb80e01007387 */ /* 0x000fe80000100a00 */
[----:B0-----:R-:W-:Y:S01]  /*a3a40*/  STL.64 [R1+0x39e8], R18 ;  /* 0x0039e81201007387 */ /* 0x001fe20000100a00 */
[----:B------:R0:W-:Y:S02]  /*a3a50*/  STL.64 [R1+0x39e0], R16 ;  /* 0x0039e01001007387 */ /* 0x0001e40000100a00 */
[----:B0-----:R-:W-:Y:S01]  /*a3a60*/  MOV R16, R13 ;  /* 0x0000000d00107202 */ /* 0x001fe20000000f00 */
[----:B------:R-:W-:Y:S01]  /*a3a70*/  IMAD.MOV.U32 R17, RZ, RZ, R12 ;  /* 0x000000ffff117224 */ /* 0x000fe200078e000c */
[----:B------:R-:W3:Y:S04]  /*a3a80*/  LDL R13, [R1+0x94] ;  /* 0x00009400010d7983 */ /* 0x000ee80000100800 */
[----:B------:R-:W3:Y:S01]  /*a3a90*/  LDL R12, [R1+0x90] ;  /* 0x00009000010c7983 */ /* 0x000ee20000100800 */
[----:B------:R2:W-:Y:S02]  /*a3aa0*/  STL.64 [R1+0x3aa0], R16 ;  /* 0x003aa01001007387 */ /* 0x0005e40000100a00 */
[C---:B--2---:R-:W-:Y:S01]  /*a3ab0*/  HMMA.16816.F32 R16, R4.reuse, R20, R24 ;  /* 0x000000140410723c */ /* 0x044fe20000001818 */
[----:B------:R-:W0:Y:S04]  /*a3ac0*/  LDSM.16.M88.4 R20, [R28+0x61080] ;  /* 0x061080001c14783b */ /* 0x000e280000000200 */
[----:B0-----:R-:W-:Y:S11]  /*a3ad0*/  STL.64 [R1+0x3970], R22 ;  /* 0x0039701601007387 */ /* 0x001ff60000100a00 */
[----:B------:R-:W-:Y:S07]  /*a3ae0*/  @!UPT UIADD3 URZ, URZ, URZ, URZ ;  /* 0x0000003f3f3ff290 */ /* 0x000fee000fffe03f */
[----:B------:R0:W-:Y:S02]  /*a3af0*/  STL.64 [R1+0xba0], R16 ;  /* 0x000ba01001007387 */ /* 0x0001e40000100a00 */
[----:B------:R-:W-:Y:S02]  /*a3b00*/  STL.64 [R1+0xba8], R18 ;  /* 0x000ba81201007387 */ /* 0x000fe40000100a00 */
[----:B------:R1:W-:Y:S01]  /*a3b10*/  STL.64 [R1+0x3968], R20 ;  /* 0x0039681401007387 */ /* 0x0003e20000100a00 */
[----:B0-----:R-:W-:Y:S02]  /*a3b20*/  MOV R16, R3 ;  /* 0x0000000300107202 */ /* 0x001fe40000000f00 */
[----:B------:R-:W-:Y:S01]  /*a3b30*/  MOV R17, R29 ;  /* 0x0000001d00117202 */ /* 0x000fe20000000f00 */
[----:B-1----:R-:W2:Y:S01]  /*a3b40*/  LDL.LU R20, [R1+0x1b0] ;  /* 0x0001b00001147983 */ /* 0x002ea20000300800 */
[----:B------:R-:W2:Y:S02]  /*a3b50*/  LDL.LU R21, [R1+0x1b4] ;  /* 0x0001b40001157983 */ /* 0x000ea40000300800 */
[----:B------:R-:W4:Y:S02]  /*a3b60*/  LDL.LU R22, [R1+0x1b8] ;  /* 0x0001b80001167983 */ /* 0x000f240000300800 */
[----:B------:R-:W4:Y:S01]  /*a3b70*/  LDL.LU R23, [R1+0x1bc] ;  /* 0x0001bc0001177983 */ /* 0x000f220000300800 */
[----:B------:R-:W2:Y:S01]  /*a3b80*/  LDL.LU R3, [R1+0x3ae4] ;  /* 0x003ae40001037983 */ /* 0x000ea20000300800 */
[----:B------:R-:W2:Y:S02]  /*a3b90*/  LDL.LU R29, [R1+0x3ae0] ;  /* 0x003ae000011d7983 */ /* 0x000ea40000300800 */
        /* <DEDUP_REMOVED lines=17> */
[----:B0-----:R-:W2:Y:S01]  /*a3cb0*/  LDL.LU.64 R24, [R1+0xf0] ;  /* 0x0000f00001187983 */ /* 0x001ea20000300a00 */
[----:B----4-:R-:W-:Y:S02]  /*a3cc0*/  STL.64 [R1+0x39f8], R22 ;  /* 0x0039f81601007387 */ /* 0x010fe40000100a00 */
[----:B------:R0:W-:Y:S02]  /*a3cd0*/  STL.64 [R1+0x39f0], R20 ;  /* 0x0039f01401007387 */ /* 0x0001e40000100a00 */
[----:B0-----:R-:W3:Y:S01]  /*a3ce0*/  LDL.LU R20, [R1+0x3b0] ;  /* 0x0003b00001147983 */ /* 0x001ee20000300800 */
[----:B------:R-:W3:Y:S02]  /*a3cf0*/  LDL.LU R21, [R1+0x3b4] ;  /* 0x0003b40001157983 */ /* 0x000ee40000300800 */
[----:B------:R-:W3:Y:S02]  /*a3d00*/  LDL.LU R22, [R1+0x3b8] ;  /* 0x0003b80001167983 */ /* 0x000ee40000300800 */
[----:B------:R-:W3:Y:S02]  /*a3d10*/  LDL.LU R23, [R1+0x3bc] ;  /* 0x0003bc0001177983 */ /* 0x000ee40000300800 */
[----:B---3--:R-:W-:Y:S01]  /*a3d20*/  HMMA.16816.F32 R4, R4, R12, R20 ;  /* 0x0000000c0404723c */ /* 0x008fe20000001814 */
[----:B------:R-:W3:Y:S11]  /*a3d30*/  LDL.LU R12, [R1+0x470] ;  /* 0x00047000010c7983 */ /* 0x000ef60000300800 */
[----:B------:R-:W-:Y:S11]  /*a3d40*/  @!UPT UIADD3 URZ, URZ, URZ, URZ ;  /* 0x0000003f3f3ff290 */ /* 0x000ff6000fffe03f */
[----:B------:R-:W-:Y:S01]  /*a3d50*/  STL.64 [R1+0xb90], R4 ;  /* 0x000b900401007387 */ /* 0x000fe20000100a00 */
[----:B------:R-:W-:Y:S02]  /*a3d60*/  STL.64 [R1+0xb98], R6 ;  /* 0x000b980601007387 */ /* 0x000fe40000100a00 */
[----:B------:R-:W3:Y:S02]  /*a3d70*/  LDL.LU R13, [R1+0x474] ;  /* 0x00047400010d7983 */ /* 0x000ee40000300800 */
[----:B------:R-:W3:Y:S01]  /*a3d80*/  LDL.LU R14, [R1+0x478] ;  /* 0x00047800010e7983 */ /* 0x000ee20000300800 */
[----:B------:R-:W3:Y:S01]  /*a3d90*/  LDL.LU R15, [R1+0x47c] ;  /* 0x00047c00010f7983 */ /* 0x000ee20000300800 */
[----:B------:R-:W4:Y:S02]  /*a3da0*/  LDL.LU R20, [R1+0x1d0] ;  /* 0x0001d00001147983 */ /* 0x000f240000300800 */
[----:B------:R-:W4:Y:S01]  /*a3db0*/  LDL.LU R21, [R1+0x1d4] ;  /* 0x0001d40001157983 */ /* 0x000f220000300800 */
[----:B------:R-:W0:Y:S01]  /*a3dc0*/  LDSM.16.M88.4 R4, [R28+0x62080] ;  /* 0x062080001c04783b */ /* 0x000e220000000200 */
[----:B------:R-:W-:Y:S01]  /*a3dd0*/  MOV R22, R29 ;  /* 0x0000001d00167202 */ /* 0x000fe20000000f00 */
[----:B------:R-:W-:-:S05]  /*a3de0*/  IMAD.MOV.U32 R23, RZ, RZ, R3 ;  /* 0x000000ffff177224 */ /* 0x000fca00078e0003 */
[----:B------:R-:W-:Y:S04]  /*a3df0*/  STL.64 [R1+0x3a08], R22 ;  /* 0x003a081601007387 */ /* 0x000fe80000100a00 */
[----:B----4-:R-:W-:Y:S01]  /*a3e00*/  STL.64 [R1+0x3a00], R20 ;  /* 0x003a001401007387 */ /* 0x010fe20000100a00 */
[----:B0-----:R-:W-:Y:S02]  /*a3e10*/  STL.64 [R1+0x3908], R6 ;  /* 0x0039080601007387 */ /* 0x001fe40000100a00 */
[----:B------:R0:W-:Y:S02]  /*a3e20*/  STL.64 [R1+0x3900], R4 ;  /* 0x0039000401007387 */ /* 0x0001e40000100a00 */
[----:B0-----:R-:W4:Y:S01]  /*a3e30*/  LDL.LU.64 R4, [R1+0x90] ;  /* 0x0000900001047983 */ /* 0x001f220000300a00 */
[----:B------:R-:W2:Y:S03]  /*a3e40*/  LDL.64 R6, [R1+0x98] ;  /* 0x0000980001067983 */ /* 0x000ea60000100a00 */
[----:B--2---:R-:W-:Y:S01]  /*a3e50*/  STL.64 [R1+0x3a80], R6 ;  /* 0x003a800601007387 */ /* 0x004fe20000100a00 */
[----:B----4-:R0:W-:Y:S03]  /*a3e60*/  STL.64 [R1+0x3a78], R4 ;  /* 0x003a780401007387 */ /* 0x0101e60000100a00 */
[----:B0-----:R-:W2:Y:S02]  /*a3e70*/  LDL.LU.64 R4, [R1+0x100] ;  /* 0x0001000001047983 */ /* 0x001ea40000300a00 */
[----:B--2---:R-:W-:Y:S11]  /*a3e80*/  HMMA.16816.F32 R16, R8, R4, R16 ;  /* 0x000000040810723c */ /* 0x004ff60000001810 */
        /* <DEDUP_REMOVED lines=8> */
[----:B------:R-:W-:Y:S02]  /*a3f10*/  MOV R2, R4 ;  /* 0x0000000400027202 */ /* 0x000fe40000000f00 */
[----:B------:R-:W-:Y:S01]  /*a3f20*/  IMAD.MOV.U32 R0, RZ, RZ, R5 ;  /* 0x000000ffff007224 */ /* 0x000fe200078e0005 */
[----:B------:R-:W-:-:S02]  /*a3f30*/  MOV R5, R24 ;  /* 0x0000001800057202 */ /* 0x000fc40000000f00 */
[----:B------:R-:W-:Y:S01]  /*a3f40*/  MOV R4, R25 ;  /* 0x0000001900047202 */ /* 0x000fe20000000f00 */
[----:B------:R-:W4:Y:S01]  /*a3f50*/  LDL.LU.64 R26, [R1+0x3ac8] ;  /* 0x003ac800011a7983 */ /* 0x000f220000300a00 */
[----:B--2---:R-:W-:Y:S03]  /*a3f60*/  HMMA.16816.F32 R16, R8, R24, R16 ;  /* 0x000000180810723c */ /* 0x004fe60000001810 */
[----:B------:R-:W4:Y:S11]  /*a3f70*/  LDL.LU.64 R24, [R1+0x3ac0] ;  /* 0x003ac00001187983 */ /* 0x000f360000300a00 */
[----:B------:R-:W-:Y:S09]  /*a3f80*/  @!UPT UIADD3 URZ, URZ, URZ, URZ ;  /* 0x0000003f3f3ff290 */ /* 0x000ff2000fffe03f */
[----:B------:R0:W-:Y:S04]  /*a3f90*/  STL.64 [R1+0xb40], R16 ;  /* 0x000b401001007387 */ /* 0x0001e80000100a00 */
[----:B0-----:R-:W4:Y:S01]  /*a3fa0*/  LDL.LU.64 R16, [R1+0x3ab8] ;  /* 0x003ab80001107983 */ /* 0x001f220000300a00 */
[----:B------:R-:W-:Y:S01]  /*a3fb0*/  IMAD.MOV.U32 R3, RZ, RZ, R19 ;  /* 0x000000ffff037224 */ /* 0x000fe200078e0013 */
[----:B------:R-:W-:-:S04]  /*a3fc0*/  MOV R29, R18 ;  /* 0x00000012001d7202 */ /* 0x000fc80000000f00 */
[----:B------:R-:W-:Y:S01]  /*a3fd0*/  STL [R1+0x33dc], R3 ;  /* 0x0033dc0301007387 */ /* 0x000fe20000100800 */
[----:B------:R-:W-:Y:S01]  /*a3fe0*/  STL [R1+0x33d8], R29 ;  /* 0x0033d81d01007387 */ /* 0x000fe20000100800 */
[C---:B----4-:R-:W-:Y:S02]  /*a3ff0*/  HMMA.16816.F32 R16, R8.reuse, R16, R24 ;  /* 0x000000100810723c */ /* 0x050fe40000001818 */
[----:B------:R-:W2:Y:S01]  /*a4000*/  LDL.LU.64 R26, [R1+0x3ab0] ;  /* 0x003ab000011a7983 */ /* 0x000ea20000300a00 */
[----:B------:R-:W3:Y:S11]  /*a4010*/  LDL.LU.64 R24, [R1+0x3aa8] ;  /* 0x003aa80001187983 */ /* 0x000ef60000300a00 */
[----:B------:R-:W-:Y:S09]  /*a4020*/  @!UPT UIADD3 URZ, URZ, URZ, URZ ;  /* 0x0000003f3f3ff290 */ /* 0x000ff2000fffe03f */
[----:B------:R0:W-:Y:S01]  /*a4030*/  STL.64 [R1+0x830], R16 ;  /* 0x0008301001007387 */ /* 0x0001e20000100a00 */
[----:B------:R1:W-:Y:S03]  /*a4040*/  STL.64 [R1+0x838], R18 ;  /* 0x0008381201007387 */ /* 0x0003e60000100a00 */
[----:B0-----:R-:W4:Y:S01]  /*a4050*/  LDL.LU R16, [R1+0x460] ;  /* 0x0004600001107983 */ /* 0x001f220000300800 */
[----:B------:R-:W4:Y:S02]  /*a4060*/  LDL.LU R17, [R1+0x464] ;  /* 0x0004640001117983 */ /* 0x000f240000300800 */
[----:B-1----:R-:W4:Y:S02]  /*a4070*/  LDL.LU R18, [R1+0x468] ;  /* 0x0004680001127983 */ /* 0x002f240000300800 */
[----:B------:R-:W4:Y:S01]  /*a4080*/  LDL.LU R19, [R1+0x46c] ;  /* 0x00046c0001137983 */ /* 0x000f220000300800 */
[----:B---3--:R-:W-:Y:S01]  /*a4090*/  HMMA.16816.F32 R12, R8, R24, R12 ;  /* 0x00000018080c723c */ /* 0x008fe2000000180c */
[----:B--2---:R-:W-:Y:S01]  /*a40a0*/  STL.64 [R1+0x3a28], R26 ;  /* 0x003a281a01007387 */ /* 0x004fe20000100a00 */
[----:B------:R0:W-:Y:S11]  /*a40b0*/  STL.64 [R1+0x3a20], R24 ;  /* 0x003a201801007387 */ /* 0x0001f60000100a00 */
[----:B------:R-:W-:Y:S10]  /*a40c0*/  @!UPT UIADD3 URZ, URZ, URZ, URZ ;  /* 0x0000003f3f3ff290 */ /* 0x000ff4000fffe03f */
[----:B------:R-:W-:Y:S01]  /*a40d0*/  STL.64 [R1+0x820], R12 ;  /* 0x0008200c01007387 */ /* 0x000fe20000100a00 */
[----:B------:R-:W-:Y:S02]  /*a40e0*/  STL.64 [R1+0x828], R14 ;  /* 0x0008280e01007387 */ /* 0x000fe40000100a00 */
[----:B0-----:R-:W2:Y:S02]  /*a40f0*/  LDL.LU R24, [R1+0x200] ;  /* 0x0002000001187983 */ /* 0x001ea40000300800 */
[----:B------:R-:W2:Y:S01]  /*a4100*/  LDL.LU R25, [R1+0x204] ;  /* 0x0002040001197983 */ /* 0x000ea20000300800 */
[----:B------:R-:W3:Y:S01]  /*a4110*/  LDL.LU R26, [R1+0x208] ;  /* 0x00020800011a7983 */ /* 0x000ee20000300800 */
[----:B------:R-:W3:Y:S03]  /*a4120*/  LDL.LU R27, [R1+0x20c] ;  /* 0x00020c00011b7983 */ /* 0x000ee60000300800 */
[----:B---3--:R-:W-:Y:S01]  /*a4130*/  STL.64 [R1+0x3a38], R26 ;  /* 0x003a381a01007387 */ /* 0x008fe20000100a00 */
[----:B--2---:R0:W-:Y:S02]  /*a4140*/  STL.64 [R1+0x3a30], R24 ;  /* 0x003a301801007387 */ /* 0x0041e40000100a00 */
[----:B0-----:R-:W-:-:S02]  /*a4150*/  MOV R24, R5 ;  /* 0x0000000500187202 */ /* 0x001fc40000000f00 */
[----:B------:R-:W-:Y:S02]  /*a4160*/  MOV R25, R4 ;  /* 0x0000000400197202 */ /* 0x000fe40000000f00 */
[----:B------:R-:W2:Y:S01]  /*a4170*/  LDL.LU.64 R4, [R1+0xa0] ;  /* 0x0000a00001047983 */ /* 0x000ea20000300a00 */
[C---:B----4-:R-:W-:Y:S03]  /*a4180*/  HMMA.16816.F32 R16, R8.reuse, R20, R16 ;  /* 0x000000140810723c */ /* 0x050fe60000001810 */
[----:B--2---:R0:W-:Y:S04]  /*a4190*/  STL.64 [R1+0x3a98], R4 ;  /* 0x003a980401007387 */ /* 0x0041e80000100a00 */
        /* <DEDUP_REMOVED lines=15> */
[----:B------:R0:W-:Y:S02]  /*a4290*/  STL.64 [R1+0x800], R16 ;  /* 0x0008001001007387 */ /* 0x0001e40000100a00 */
[----:B------:R-:W-:Y:S01]  /*a42a0*/  STL.64 [R1+0x808], R18 ;  /* 0x0008081201007387 */ /* 0x000fe20000100a00 */
        /* <DEDUP_REMOVED lines=17> */
[----:B------:R-:W2:Y:S02]  /*a43c0*/  LDL.LU R22, [R1+0x308] ;  /* 0x0003080001167983 */ /* 0x000ea40000300800 */
[----:B------:R-:W2:Y:S11]  /*a43d0*/  LDL.LU R23, [R1+0x30c] ;  /* 0x00030c0001177983 */ /* 0x000eb60000300800 */
[----:B------:R-:W-:Y:S02]  /*a43e0*/  @!UPT UIADD3 URZ, URZ, URZ, URZ ;  /* 0x0000003f3f3ff290 */ /* 0x000fe4000fffe03f */
[----:B------:R0:W-:Y:S01]  /*a43f0*/  STL.64 [R1+0x7c0], R4 ;  /* 0x0007c00401007387 */ /* 0x0001e20000100a00 */
[----:B------:R-:W-:Y:S03]  /*a4400*/  STL.64 [R1+0x7c8], R6 ;  /* 0x0007c80601007387 */ /* 0x000fe60000100a00 */
[----:B0-----:R-:W3:Y:S01]  /*a4410*/  LDL.LU.64 R4, [R1+0x3a98] ;  /* 0x003a980001047983 */ /* 0x001ee20000300a00 */
[----:B------:R0:W-:Y:S01]  /*a4420*/  STL.64 [R1+0x3a10], R16 ;  /* 0x003a101001007387 */ /* 0x0001e20000100a00 */
[----:B------:R-:W-:Y:S01]  /*a4430*/  MOV R24, R2 ;  /* 0x0000000200187202 */ /* 0x000fe20000000f00 */
[----:B------:R-:W-:Y:S01]  /*a4440*/  IMAD.MOV.U32 R25, RZ, RZ, R0 ;  /* 0x000000ffff197224 */ /* 0x000fe200078e0000 */
[----:B0-----:R-:W4:Y:S01]  /*a4450*/  LDL.LU R16, [R1+0x1e0] ;  /* 0x0001e00001107983 */ /* 0x001f220000300800 */
[----:B------:R-:W4:Y:S02]  /*a4460*/  LDL.LU R17, [R1+0x1e4] ;  /* 0x0001e40001117983 */ /* 0x000f240000300800 */
[----:B------:R-:W4:Y:S02]  /*a4470*/  LDL.LU R18, [R1+0x1e8] ;  /* 0x0001e80001127983 */ /* 0x000f240000300800 */
[----:B------:R-:W4:Y:S01]  /*a4480*/  LDL.LU R19, [R1+0x1ec] ;  /* 0x0001ec0001137983 */ /* 0x000f220000300800 */
[----:B---3--:R-:W-:Y:S01]  /*a4490*/  HMMA.16816.F32 R12, R8, R4, R12 ;  /* 0x00000004080c723c */ /* 0x008fe2000000180c */
[----:B------:R-:W-:-:S02]  /*a44a0*/  MOV R2, R4 ;  /* 0x0000000400027202 */ /* 0x000fc40000000f00 */
[----:B------:R-:W-:Y:S11]  /*a44b0*/  MOV R0, R5 ;  /* 0x0000000500007202 */ /* 0x000ff60000000f00 */
[----:B------:R-:W-:Y:S09]  /*a44c0*/  @!UPT UIADD3 URZ, URZ, URZ, URZ ;  /* 0x0000003f3f3ff290 */ /* 0x000ff2000fffe03f */
[----:B------:R-:W-:Y:S01]  /*a44d0*/  STL.64 [R1+0x7a0], R12 ;  /* 0x0007a00c01007387 */ /* 0x000fe20000100a00 */
[----:B------:R0:W-:Y:S03]  /*a44e0*/  STL.64 [R1+0x7a8], R14 ;  /* 0x0007a80e01007387 */ /* 0x0001e60000100a00 */
[----:B0-----:R-:W3:Y:S01]  /*a44f0*/  LDL.LU.64 R14, [R1+0x3a90] ;  /* 0x003a9000010e7983 */ /* 0x001ee20000300a00 */
[----:B------:R-:W3:Y:S02]  /*a4500*/  LDL.LU.64 R12, [R1+0x3a88] ;  /* 0x003a8800010c7983 */ /* 0x000ee40000300a00 */
[----:B------:R-:W2:Y:S02]  /*a4510*/  LDL.LU.64 R6, [R1+0x3a80] ;  /* 0x003a800001067983 */ /* 0x000ea40000300a00 */
        /* <DEDUP_REMOVED lines=8> */
[----:B-1----:R-:W3:Y:S01]  /*a45a0*/  LDL.64 R10, [R1+0xe8] ;  /* 0x0000e800010a7983 */ /* 0x002ee20000100a00 */
        /* <DEDUP_REMOVED lines=21> */
[----:B------:R-:W2:Y:S02]  /*a4700*/  LDL.LU.64 R24, [R1+0x3a20] ;  /* 0x003a200001187983 */ /* 0x000ea40000300a00 */
[----:B------:R-:W-:Y:S01]  /*a4710*/  STL.64 [R1+0x39c8], R10 ;  /* 0x0039c80a01007387 */ /* 0x000fe20000100a00 */
[C---:B--2---:R-:W-:Y:S11]  /*a4720*/  HMMA.16816.F32 R20, R12.reuse, R24, R20 ;  /* 0x000000180c14723c */ /* 0x044ff60000001814 */
[----:B------:R-:W-:Y:S11]  /*a4730*/  @!UPT UIADD3 URZ, URZ, URZ, URZ ;  /* 0x0000003f3f3ff290 */ /* 0x000ff6000fffe03f */
[----:B------:R-:W-:Y:S01]  /*a4740*/  @!UPT UIADD3 URZ, URZ, URZ, URZ ;  /* 0x0000003f3f3ff290 */ /* 0x000fe2000fffe03f */
[----:B------:R0:W-:Y:S01]  /*a4750*/  STL.64 [R1+0x6c0], R20 ;  /* 0x0006c01401007387 */ /* 0x0001e20000100a00 */
[----:B------:R-:W-:Y:S03]  /*a4760*/  STL.64 [R1+0x6c8], R22 ;  /* 0x0006c81601007387 */ /* 0x000fe60000100a00 */
[----:B0-----:R-:W4:Y:S01]  /*a4770*/  LDL.LU.64 R20, [R1+0x3a18] ;  /* 0x003a180001147983 */ /* 0x001f220000300a00 */
[----:B---3--:R0:W-:Y:S02]  /*a4780*/  STL.64 [R1+0x39c0], R26 ;  /* 0x0039c01a01007387 */ /* 0x0081e40000100a00 */
[----:B------:R-:W2:Y:S02]  /*a4790*/  LDL.LU R24, [R1+0x1c0] ;  /* 0x0001c00001187983 */ /* 0x000ea40000300800 */
[----:B------:R-:W2:Y:S01]  /*a47a0*/  LDL.LU R25, [R1+0x1c4] ;  /* 0x0001c40001197983 */ /* 0x000ea20000300800 */
[----:B0-----:R-:W2:Y:S01]  /*a47b0*/  LDL.LU R26, [R1+0x1c8] ;  /* 0x0001c800011a7983 */ /* 0x001ea20000300800 */
[----:B------:R-:W2:Y:S01]  /*a47c0*/  LDL.LU R27, [R1+0x1cc] ;  /* 0x0001cc00011b7983 */ /* 0x000ea20000300800 */
[C---:B----4-:R-:W-:Y:S02]  /*a47d0*/  HMMA.16816.F32 R20, R12.reuse, R20, R16 ;  /* 0x000000140c14723c */ /* 0x050fe40000001810 */
[----:B------:R-:W3:Y:S11]  /*a47e0*/  LDL.LU.64 R16, [R1+0x3a10] ;  /* 0x003a100001107983 */ /* 0x000ef60000300a00 */
[----:B------:R-:W-:Y:S10]  /*a47f0*/  @!UPT UIADD3 URZ, URZ, URZ, URZ ;  /* 0x0000003f3f3ff290 */ /* 0x000ff4000fffe03f */
[----:B------:R-:W-:Y:S01]  /*a4800*/  STL.64 [R1+0x6a0], R20 ;  /* 0x0006a01401007387 */ /* 0x000fe20000100a00 */
[----:B------:R0:W-:Y:S03]  /*a4810*/  STL.64 [R1+0x6a8], R22 ;  /* 0x0006a81601007387 */ /* 0x0001e60000100a00 */
[----:B0-----:R-:W3:Y:S01]  /*a4820*/  LDL.LU.64 R22, [R1+0x3a08] ;  /* 0x003a080001167983 */ /* 0x001ee20000300a00 */
[----:B------:R-:W3:Y:S01]  /*a4830*/  LDL.LU.64 R20, [R1+0x3a00] ;  /* 0x003a000001147983 */ /* 0x000ee20000300a00 */
[----:B------:R-:W-:Y:S01]  /*a4840*/  MOV R8, R2 ;  /* 0x0000000200087202 */ /* 0x000fe20000000f00 */
[----:B------:R-:W-:Y:S01]  /*a4850*/  IMAD.MOV.U32 R9, RZ, RZ, R0 ;  /* 0x000000ffff097224 */ /* 0x000fe200078e0000 */
[C---:B---3--:R-:W-:Y:S01]  /*a4860*/  HMMA.16816.F32 R16, R12.reuse, R16, R20 ;  /* 0x000000100c10723c */ /* 0x048fe20000001814 */
[----:B------:R-:W3:Y:S01]  /*a4870*/  LDL.LU.64 R22, [R1+0x39f8] ;  /* 0x0039f80001167983 */ /* 0x000ee20000300a00 */
[----:B------:R-:W3:Y:S06]  /*a4880*/  LDL.LU.64 R20, [R1+0x39f0] ;  /* 0x0039f00001147983 */ /* 0x000eec0000300a00 */
[C---:B--2---:R-:W-:Y:S11]  /*a4890*/  HMMA.16816.F32 R24, R12.reuse, R8, R24 ;  /* 0x000000080c18723c */ /* 0x044ff60000001818 */
[----:B------:R-:W-:Y:S04]  /*a48a0*/  @!UPT UIADD3 URZ, URZ, URZ, URZ ;  /* 0x0000003f3f3ff290 */ /* 0x000fe8000fffe03f */
[----:B------:R-:W-:Y:S01]  /*a48b0*/  STL.64 [R1+0x660], R16 ;  /* 0x0006601001007387 */ /* 0x000fe20000100a00 */
[----:B------:R0:W-:Y:S03]  /*a48c0*/  STL.64 [R1+0x668], R18 ;  /* 0x0006681201007387 */ /* 0x0001e60000100a00 */
[----:B0-----:R-:W2:Y:S01]  /*a48d0*/  LDL.LU.64 R18, [R1+0x39e8] ;  /* 0x0039e80001127983 */ /* 0x001ea20000300a00 */
[----:B------:R-:W2:Y:S02]  /*a48e0*/  LDL.LU.64 R16, [R1+0x39e0] ;  /* 0x0039e00001107983 */ /* 0x000ea40000300a00 */
[----:B------:R-:W4:Y:S02]  /*a48f0*/  LDL.64 R10, [R1+0xf8] ;  /* 0x0000f800010a7983 */ /* 0x000f240000100a00 */
[----:B------:R0:W-:Y:S01]  /*a4900*/  STL.64 [R1+0x630], R24 ;  /* 0x0006301801007387 */ /* 0x0001e20000100a00 */
[----:B------:R1:W-:Y:S04]  /*a4910*/  STL.64 [R1+0x638], R26 ;  /* 0x0006381a01007387 */ /* 0x0003e80000100a00 */
[----:B0-----:R-:W2:Y:S01]  /*a4920*/  LDL.LU R24, [R1+0x180] ;  /* 0x0001800001187983 */ /* 0x001ea20000300800 */
[----:B---3--:R-:W-:Y:S11]  /*a4930*/  HMMA.16816.F32 R12, R12, R4, R20 ;  /* 0x000000040c0c723c */ /* 0x008ff60000001814 */
[----:B------:R-:W-:Y:S11]  /*a4940*/  @!UPT UIADD3 URZ, URZ, URZ, URZ ;  /* 0x0000003f3f3ff290 */ /* 0x000ff6000fffe03f */
[----:B------:R-:W-:Y:S01]  /*a4950*/  @!UPT UIADD3 URZ, URZ, URZ, URZ ;  /* 0x0000003f3f3ff290 */ /* 0x000fe2000fffe03f */
[----:B------:R-:W-:Y:S01]  /*a4960*/  STL.64 [R1+0x5b0], R12 ;  /* 0x0005b00c01007387 */ /* 0x000fe20000100a00 */
[----:B------:R-:W-:Y:S02]  /*a4970*/  STL.64 [R1+0x5b8], R14 ;  /* 0x0005b80e01007387 */ /* 0x000fe40000100a00 */
[----:B------:R-:W2:Y:S02]  /*a4980*/  LDL.LU R25, [R1+0x184] ;  /* 0x0001840001197983 */ /* 0x000ea40000300800 */
[----:B-1----:R-:W3:Y:S01]  /*a4990*/  LDL.LU R26, [R1+0x188] ;  /* 0x00018800011a7983 */ /* 0x002ee20000300800 */
[----:B------:R-:W3:Y:S04]  /*a49a0*/  LDL.LU R27, [R1+0x18c] ;  /* 0x00018c00011b7983 */ /* 0x000ee80000300800 */
[----:B---3--:R-:W-:Y:S01]  /*a49b0*/  STL.64 [R1+0x39d8], R26 ;  /* 0x0039d81a01007387 */ /* 0x008fe20000100a00 */
[----:B--2---:R0:W-:Y:S03]  /*a49c0*/  STL.64 [R1+0x39d0], R24 ;  /* 0x0039d01801007387 */ /* 0x0041e60000100a00 */
[----:B0-----:R-:W4:Y:S01]  /*a49d0*/  LDL.LU R24, [R1+0x190] ;  /* 0x0001900001187983 */ /* 0x001f220000300800 */
[----:B------:R-:W4:Y:S02]  /*a49e0*/  LDL.LU R25, [R1+0x194] ;  /* 0x0001940001197983 */ /* 0x000f240000300800 */
[----:B------:R-:W4:Y:S02]  /*a49f0*/  LDL.LU R26, [R1+0x198] ;  /* 0x00019800011a7983 */ /* 0x000f240000300800 */
[----:B------:R-:W4:Y:S01]  /*a4a00*/  LDL.LU R27, [R1+0x19c] ;  /* 0x00019c00011b7983 */ /* 0x000f220000300800 */
[----:B------:R0:W-:Y:S04]  /*a4a10*/  STL.64 [R1+0x3998], R6 ;  /* 0x0039980601007387 */ /* 0x0001e80000100a00 */
[----:B0-----:R-:W2:Y:S04]  /*a4a20*/  LDL R6, [R1+0x108] ;  /* 0x0001080001067983 */ /* 0x001ea80000100800 */
[----:B------:R-:W2:Y:S01]  /*a4a30*/  LDL R7, [R1+0x10c] ;  /* 0x00010c0001077983 */ /* 0x000ea20000100800 */
[----:B------:R-:W3:Y:S02]  /*a4a40*/  LDL.LU R20, [R1+0x130] ;  /* 0x0001300001147983 */ /* 0x000ee40000300800 */
[----:B------:R-:W3:Y:S02]  /*a4a50*/  LDL.LU R21, [R1+0x134] ;  /* 0x0001340001157983 */ /* 0x000ee40000300800 */
[----:B------:R-:W2:Y:S01]  /*a4a60*/  LDL.LU R22, [R1+0x138] ;  /* 0x0001380001167983 */ /* 0x000ea20000300800 */
[----:B------:R-:W2:Y:S04]  /*a4a70*/  LDL.LU R23, [R1+0x13c] ;  /* 0x00013c0001177983 */ /* 0x000ea80000300800 */
[----:B--2---:R0:W-:Y:S01]  /*a4a80*/  STL.64 [R1+0x3980], R22 ;  /* 0x0039801601007387 */ /* 0x0041e20000100a00 */
[----:B---3--:R1:W-:Y:S03]  /*a4a90*/  STL.64 [R1+0x3978], R20 ;  /* 0x0039781401007387 */ /* 0x0083e60000100a00 */
[----:B0-----:R-:W2:Y:S04]  /*a4aa0*/  LDL R22, [R1+0xa8] ;  /* 0x0000a80001167983 */ /* 0x001ea80000100800 */
[----:B------:R-:W2:Y:S04]  /*a4ab0*/  LDL R23, [R1+0xac] ;  /* 0x0000ac0001177983 */ /* 0x000ea80000100800 */
[----:B--2---:R0:W-:Y:S01]  /*a4ac0*/  STL.64 [R1+0x39a0], R22 ;  /* 0x0039a01601007387 */ /* 0x0041e20000100a00 */
[----:B-1----:R-:W2:Y:S02]  /*a4ad0*/  LDL.LU R20, [R1+0x1a0] ;  /* 0x0001a00001147983 */ /* 0x002ea40000300800 */
[----:B------:R-:W2:Y:S01]  /*a4ae0*/  LDL.LU R21, [R1+0x1a4] ;  /* 0x0001a40001157983 */ /* 0x000ea20000300800 */
[----:B0-----:R-:W2:Y:S01]  /*a4af0*/  LDL.LU R22, [R1+0x1a8] ;  /* 0x0001a80001167983 */ /* 0x001ea20000300800 */
[----:B------:R-:W2:Y:S02]  /*a4b00*/  LDL.LU R23, [R1+0x1ac] ;  /* 0x0001ac0001177983 */ /* 0x000ea40000300800 */
[----:B------:R-:W3:Y:S02]  /*a4b10*/  LDL R14, [R1+0xc8] ;  /* 0x0000c800010e7983 */ /* 0x000ee40000100800 */
[----:B------:R-:W3:Y:S01]  /*a4b20*/  LDL R15, [R1+0xcc] ;  /* 0x0000cc00010f7983 */ /* 0x000ee20000100800 */
[C---:B--2---:R-:W-:Y:S01]  /*a4b30*/  HMMA.16816.F32 R4, R16.reuse, R6, R20 ;  /* 0x000000061004723c */ /* 0x044fe20000001814 */
[----:B---3--:R0:W-:Y:S01]  /*a4b40*/  STL.64 [R1+0x39b8], R14 ;  /* 0x0039b80e01007387 */ /* 0x0081e20000100a00 */
[----:B------:R-:W2:Y:S02]  /*a4b50*/  LDL.LU R12, [R1+0x170] ;  /* 0x00017000010c7983 */ /* 0x000ea40000300800 */
[----:B------:R-:W2:Y:S01]  /*a4b60*/  LDL.LU R13, [R1+0x174] ;  /* 0x00017400010d7983 */ /* 0x000ea20000300800 */
[----:B0-----:R-:W2:Y:S01]  /*a4b70*/  LDL.LU R14, [R1+0x178] ;  /* 0x00017800010e7983 */ /* 0x001ea20000300800 */
[----:B------:R-:W2:Y:S02]  /*a4b80*/  LDL.LU R15, [R1+0x17c] ;  /* 0x00017c00010f7983 */ /* 0x000ea40000300800 */
[----:B------:R-:W3:Y:S11]  /*a4b90*/  LDL.LU R20, [R1+0x150] ;  /* 0x0001500001147983 */ /* 0x000ef60000300800 */
[----:B------:R-:W-:Y:S04]  /*a4ba0*/  @!UPT UIADD3 URZ, URZ, URZ, URZ ;  /* 0x0000003f3f3ff290 */ /* 0x000fe8000fffe03f */
[----:B------:R0:W-:Y:S01]  /*a4bb0*/  STL.64 [R1+0x590], R4 ;  /* 0x0005900401007387 */ /* 0x0001e20000100a00 */
[----:B------:R-:W-:Y:S02]  /*a4bc0*/  STL.64 [R1+0x598], R6 ;  /* 0x0005980601007387 */ /* 0x000fe40000100a00 */
[----:B------:R-:W3:Y:S02]  /*a4bd0*/  LDL.LU R21, [R1+0x154] ;  /* 0x0001540001157983 */ /* 0x000ee40000300800 */
[----:B------:R-:W2:Y:S01]  /*a4be0*/  LDL.LU R22, [R1+0x158] ;  /* 0x0001580001167983 */ /* 0x000ea20000300800 */
[----:B------:R-:W2:Y:S01]  /*a4bf0*/  LDL.LU R23, [R1+0x15c] ;  /* 0x00015c0001177983 */ /* 0x000ea20000300800 */
[C---:B----4-:R-:W-:Y:S01]  /*a4c00*/  HMMA.16816.F32 R24, R16.reuse, R10, R24 ;  /* 0x0000000a1018723c */ /* 0x050fe20000001818 */
[----:B------:R-:W-:Y:S02]  /*a4c10*/  MOV R3, R11 ;  /* 0x0000000b00037202 */ /* 0x000fe40000000f00 */
[----:B0-----:R-:W-:Y:S01]  /*a4c20*/  MOV R4, R10 ;  /* 0x0000000a00047202 */ /* 0x001fe20000000f00 */
[----:B--2---:R-:W-:Y:S01]  /*a4c30*/  STL.64 [R1+0x39b0], R22 ;  /* 0x0039b01601007387 */ /* 0x004fe20000100a00 */
[----:B---3--:R0:W-:Y:S03]  /*a4c40*/  STL.64 [R1+0x39a8], R20 ;  /* 0x0039a81401007387 */ /* 0x0081e60000100a00 */
[----:B0-----:R-:W2:Y:S01]  /*a4c50*/  LDL.LU R20, [R1+0x160] ;  /* 0x0001600001147983 */ /* 0x001ea20000300800 */
[----:B------:R-:W2:Y:S02]  /*a4c60*/  LDL.LU R21, [R1+0x164] ;  /* 0x0001640001157983 */ /* 0x000ea40000300800 */
[----:B------:R-:W2:Y:S02]  /*a4c70*/  LDL.LU R22, [R1+0x168] ;  /* 0x0001680001167983 */ /* 0x000ea40000300800 */
[----:B------:R-:W2:Y:S01]  /*a4c80*/  LDL.LU R23, [R1+0x16c] ;  /* 0x00016c0001177983 */ /* 0x000ea20000300800 */
[----:B------:R-:W3:Y:S09]  /*a4c90*/  LDL.64 R6, [R1+0xb8] ;  /* 0x0000b80001067983 */ /* 0x000ef20000100a00 */
[----:B------:R-:W-:Y:S02]  /*a4ca0*/  STL.64 [R1+0x570], R24 ;  /* 0x0005701801007387 */ /* 0x000fe40000100a00 */
[----:B------:R0:W-:Y:S02]  /*a4cb0*/  STL.64 [R1+0x578], R26 ;  /* 0x0005781a01007387 */ /* 0x0001e40000100a00 */
[----:B0-----:R-:W4:Y:S01]  /*a4cc0*/  LDL.LU.64 R26, [R1+0x39d8] ;  /* 0x0039d800011a7983 */ /* 0x001f220000300a00 */
[----:B------:R-:W4:Y:S02]  /*a4cd0*/  LDL.LU.64 R24, [R1+0x39d0] ;  /* 0x0039d00001187983 */ /* 0x000f240000300a00 */
[----:B------:R-:W4:Y:S02]  /*a4ce0*/  LDL.LU.64 R10, [R1+0x39c8] ;  /* 0x0039c800010a7983 */ /* 0x000f240000300a00 */
[C---:B----4-:R-:W-:Y:S11]  /*a4cf0*/  HMMA.16816.F32 R24, R16.reuse, R10, R24 ;  /* 0x0000000a1018723c */ /* 0x050ff60000001818 */
[----:B------:R-:W-:Y:S11]  /*a4d00*/  @!UPT UIADD3 URZ, URZ, URZ, URZ ;  /* 0x0000003f3f3ff290 */ /* 0x000ff6000fffe03f */
[----:B------:R-:W-:Y:S01]  /*a4d10*/  @!UPT UIADD3 URZ, URZ, URZ, URZ ;  /* 0x0000003f3f3ff290 */ /* 0x000fe2000fffe03f */
[----:B------:R-:W-:Y:S01]  /*a4d20*/  STL.64 [R1+0x560], R24 ;  /* 0x0005601801007387 */ /* 0x000fe20000100a00 */
[----:B------:R0:W-:Y:S03]  /*a4d30*/  STL.64 [R1+0x568], R26 ;  /* 0x0005681a01007387 */ /* 0x0001e60000100a00 */
[----:B0-----:R-:W4:Y:S02]  /*a4d40*/  LDL.LU.64 R26, [R1+0x39c0] ;  /* 0x0039c000011a7983 */ /* 0x001f240000300a00 */
[----:B----4-:R-:W-:Y:S01]  /*a4d50*/  HMMA.16816.F32 R12, R16, R26, R12 ;  /* 0x0000001a100c723c */ /* 0x010fe2000000180c */
[----:B------:R-:W-:Y:S01]  /*a4d60*/  MOV R2, R26 ;  /* 0x0000001a00027202 */ /* 0x000fe20000000f00 */
[----:B------:R-:W-:Y:S11]  /*a4d70*/  IMAD.MOV.U32 R0, RZ, RZ, R27 ;  /* 0x000000ffff007224 */ /* 0x000ff600078e001b */
[----:B------:R-:W-:Y:S10]  /*a4d80*/  @!UPT UIADD3 URZ, URZ, URZ, URZ ;  /* 0x0000003f3f3ff290 */ /* 0x000ff4000fffe03f */
[----:B------:R-:W-:Y:S01]  /*a4d90*/  STL.64 [R1+0x550], R12 ;  /* 0x0005500c01007387 */ /* 0x000fe20000100a00 */
[----:B------:R0:W-:Y:S03]  /*a4da0*/  STL.64 [R1+0x558], R14 ;  /* 0x0005580e01007387 */ /* 0x0001e60000100a00 */
[----:B0-----:R-:W2:Y:S01]  /*a4db0*/  LDL.LU.64 R14, [R1+0x39b8] ;  /* 0x0039b800010e7983 */ /* 0x001ea20000300a00 */
[----:B------:R-:W4:Y:S02]  /*a4dc0*/  LDL.LU R24, [R1] ;  /* 0x0000000001187983 */ /* 0x000f240000300800 */
[----:B------:R-:W4:Y:S02]  /*a4dd0*/  LDL.LU R25, [R1+0x4] ;  /* 0x0000040001197983 */ /* 0x000f240000300800 */
[----:B------:R-:W2:Y:S01]  /*a4de0*/  LDL.LU R26, [R1+0x8] ;  /* 0x00000800011a7983 */ /* 0x000ea20000300800 */
[----:B------:R-:W2:Y:S04]  /*a4df0*/  LDL.LU R27, [R1+0xc] ;  /* 0x00000c00011b7983 */ /* 0x000ea80000300800 */
[----:B--2---:R0:W-:Y:S01]  /*a4e00*/  STL.64 [R1+0x38d8], R26 ;  /* 0x0038d81a01007387 */ /* 0x0041e20000100a00 */
[----:B----4-:R1:W-:Y:S01]  /*a4e10*/  STL.64 [R1+0x38d0], R24 ;  /* 0x0038d01801007387 */ /* 0x0103e20000100a00 */
[----:B0-----:R-:W-:-:S02]  /*a4e20*/  MOV R26, R4 ;  /* 0x00000004001a7202 */ /* 0x001fc40000000f00 */
[----:B------:R-:W-:-:S05]  /*a4e30*/  MOV R27, R3 ;  /* 0x00000003001b7202 */ /* 0x000fca0000000f00 */
[----:B------:R0:W-:Y:S01]  /*a4e40*/  STL.64 [R1+0x3960], R26 ;  /* 0x0039601a01007387 */ /* 0x0001e20000100a00 */
[----:B-1----:R-:W2:Y:S02]  /*a4e50*/  LDL.LU R24, [R1+0x120] ;  /* 0x0001200001187983 */ /* 0x002ea40000300800 */
[----:B------:R-:W2:Y:S01]  /*a4e60*/  LDL.LU R25, [R1+0x124] ;  /* 0x0001240001197983 */ /* 0x000ea20000300800 */
[----:B0-----:R-:W4:Y:S01]  /*a4e70*/  LDL.LU R26, [R1+0x128] ;  /* 0x00012800011a7983 */ /* 0x001f220000300800 */
[----:B------:R-:W4:Y:S01]  /*a4e80*/  LDL.LU R27, [R1+0x12c] ;  /* 0x00012c00011b7983 */ /* 0x000f220000300800 */
[C---:B------:R-:W-:Y:S02]  /*a4e90*/  HMMA.16816.F32 R20, R16.reuse, R14, R20 ;  /* 0x0000000e1014723c */ /* 0x040fe40000001814 */
[----:B----4-:R-:W-:Y:S01]  /*a4ea0*/  STL.64 [R1+0x3990], R26 ;  /* 0x0039901a01007387 */ /* 0x010fe20000100a00 */
[----:B--2---:R0:W-:Y:S03]  /*a4eb0*/  STL.64 [R1+0x3988], R24 ;  /* 0x0039881801007387 */ /* 0x0041e60000100a00 */
        /* <DEDUP_REMOVED lines=9> */
[----:B------:R0:W-:Y:S02]  /*a4f50*/  STL.64 [R1+0x3940], R14 ;  /* 0x0039400e01007387 */ /* 0x0001e40000100a00 */
[----:B------:R-:W4:Y:S01]  /*a4f60*/  LDL.LU R12, [R1+0x110] ;  /* 0x00011000010c7983 */ /* 0x000f220000300800 */
[----:B------:R-:W4:Y:S04]  /*a4f70*/  LDL.LU R13, [R1+0x114] ;  /* 0x00011400010d7983 */ /* 0x000f280000300800 */
[----:B0-----:R-:W4:Y:S01]  /*a4f80*/  LDL.LU R14, [R1+0x118] ;  /* 0x00011800010e7983 */ /* 0x001f220000300800 */
[----:B------:R-:W4:Y:S01]  /*a4f90*/  LDL.LU R15, [R1+0x11c] ;  /* 0x00011c00010f7983 */ /* 0x000f220000300800 */
[C---:B---3--:R-:W-:Y:S11]  /*a4fa0*/  HMMA.16816.F32 R20, R16.reuse, R6, R20 ;  /* 0x000000061014723c */ /* 0x048ff60000001814 */
[----:B------:R-:W-:Y:S11]  /*a4fb0*/  @!UPT UIADD3 URZ, URZ, URZ, URZ ;  /* 0x0000003f3f3ff290 */ /* 0x000ff6000fffe03f */
[----:B------:R-:W-:Y:S01]  /*a4fc0*/  @!UPT UIADD3 URZ, URZ, URZ, URZ ;  /* 0x0000003f3f3ff290 */ /* 0x000fe2000fffe03f */
[----:B------:R-:W-:Y:S01]  /*a4fd0*/  STL.64 [R1+0x4f0], R20 ;  /* 0x0004f01401007387 */ /* 0x000fe20000100a00 */
[----:B------:R0:W-:Y:S03]  /*a4fe0*/  STL.64 [R1+0x4f8], R22 ;  /* 0x0004f81601007387 */ /* 0x0001e60000100a00 */
[----:B0-----:R-:W2:Y:S01]  /*a4ff0*/  LDL.LU.64 R22, [R1+0x39a0] ;  /* 0x0039a00001167983 */ /* 0x001ea20000300a00 */
[----:B------:R-:W-:Y:S01]  /*a5000*/  MOV R8, R6 ;  /* 0x0000000600087202 */ /* 0x000fe20000000f00 */
[----:B------:R-:W-:Y:S02]  /*a5010*/  IMAD.MOV.U32 R5, RZ, RZ, R7 ;  /* 0x000000ffff057224 */ /* 0x000fe400078e0007 */
[----:B------:R-:W3:Y:S01]  /*a5020*/  LDL.LU.64 R6, [R1+0x3998] ;  /* 0x0039980001067983 */ /* 0x000ee20000300a00 */
[C---:B--2---:R-:W-:Y:S03]  /*a5030*/  HMMA.16816.F32 R20, R16.reuse, R22, R24 ;  /* 0x000000161014723c */ /* 0x044fe60000001818 */
[----:B------:R-:W2:Y:S01]  /*a5040*/  LDL.LU.64 R26, [R1+0x3990] ;  /* 0x00399000011a7983 */ /* 0x000ea20000300a00 */
[----:B------:R-:W2:Y:S11]  /*a5050*/  LDL.LU.64 R24, [R1+0x3988] ;  /* 0x0039880001187983 */ /* 0x000eb60000300a00 */
[----:B------:R-:W-:Y:S08]  /*a5060*/  @!UPT UIADD3 URZ, URZ, URZ, URZ ;  /* 0x0000003f3f3ff290 */ /* 0x000ff0000fffe03f */
        /* <DEDUP_REMOVED lines=10> */
[----:B0-----:R-:W2:Y:S01]  /*a5110*/  LDL.64 R18, [R1+0x108] ;  /* 0x0001080001127983 */ /* 0x001ea20000100a00 */
[----:B------:R-:W-:Y:S01]  /*a5120*/  STL.64 [R1+0x3918], R6 ;  /* 0x0039180601007387 */ /* 0x000fe20000100a00 */
[C---:B--2---:R-:W-:Y:S11]  /*a5130*/  HMMA.16816.F32 R24, R20.reuse, R18, R24 ;  /* 0x000000121418723c */ /* 0x044ff60000001818 */
[----:B------:R-:W-:Y:S11]  /*a5140*/  @!UPT UIADD3 URZ, URZ, URZ, URZ ;  /* 0x0000003f3f3ff290 */ /* 0x000ff6000fffe03f */
[----:B------:R-:W-:Y:S01]  /*a5150*/  @!UPT UIADD3 URZ, URZ, URZ, URZ ;  /* 0x0000003f3f3ff290 */ /* 0x000fe2000fffe03f */
[----:B------:R-:W-:Y:S01]  /*a5160*/  STL.64 [R1+0x4a0], R24 ;  /* 0x0004a01801007387 */ /* 0x000fe20000100a00 */
[----:B------:R0:W-:Y:S03]  /*a5170*/  STL.64 [R1+0x4a8], R26 ;  /* 0x0004a81a01007387 */ /* 0x0001e60000100a00 */
[----:B0-----:R-:W4:Y:S01]  /*a5180*/  LDL.LU.64 R26, [R1+0x3960] ;  /* 0x00396000011a7983 */ /* 0x001f220000300a00 */
[----:B------:R-:W-:Y:S02]  /*a5190*/  MOV R4, R18 ;  /* 0x0000001200047202 */ /* 0x000fe40000000f00 */
[----:B------:R-:W-:Y:S01]  /*a51a0*/  MOV R3, R19 ;  /* 0x0000001300037202 */ /* 0x000fe20000000f00 */
[----:B------:R-:W-:Y:S02]  /*a51b0*/  MOV R18, R8 ;  /* 0x0000000800127202 */ /* 0x000fe40000000f00 */
[----:B------:R-:W-:Y:S01]  /*a51c0*/  IMAD.MOV.U32 R19, RZ, RZ, R5 ;  /* 0x000000ffff137224 */ /* 0x000fe200078e0005 */
[----:B----4-:R-:W-:Y:S11]  /*a51d0*/  HMMA.16816.F32 R12, R20, R26, R12 ;  /* 0x0000001a140c723c */ /* 0x010ff6000000180c */
[----:B------:R-:W-:Y:S11]  /*a51e0*/  @!UPT UIADD3 URZ, URZ, URZ, URZ ;  /* 0x0000003f3f3ff290 */ /* 0x000ff6000fffe03f */
[----:B------:R-:W-:Y:S01]  /*a51f0*/  @!UPT UIADD3 URZ, URZ, URZ, URZ ;  /* 0x0000003f3f3ff290 */ /* 0x000fe2000fffe03f */
[----:B------:R-:W-:Y:S01]  /*a5200*/  STL.64 [R1+0x490], R12 ;  /* 0x0004900c01007387 */ /* 0x000fe20000100a00 */
[----:B------:R0:W-:Y:S02]  /*a5210*/  STL.64 [R1+0x498], R14 ;  /* 0x0004980e01007387 */ /* 0x0001e40000100a00 */
[----:B------:R-:W-:Y:S02]  /*a5220*/  STL.64 [R1+0x3938], R18 ;  /* 0x0039381201007387 */ /* 0x000fe40000100a00 */
[----:B------:R-:W-:Y:S01]  /*a5230*/  STL.64 [R1+0x38e8], R26 ;  /* 0x0038e81a01007387 */ /* 0x000fe20000100a00 */
[----:B0-----:R-:W-:Y:S01]  /*a5240*/  MOV R14, R2 ;  /* 0x00000002000e7202 */ /* 0x001fe20000000f00 */
[----:B------:R-:W-:-:S05]  /*a5250*/  IMAD.MOV.U32 R15, RZ, RZ, R0 ;  /* 0x000000ffff0f7224 */ /* 0x000fca00078e0000 */
[----:B------:R0:W-:Y:S01]  /*a5260*/  STL.64 [R1+0x3958], R14 ;  /* 0x0039580e01007387 */ /* 0x0001e20000100a00 */
[----:B------:R-:W2:Y:S02]  /*a5270*/  LDL.LU R12, [R1+0x80] ;  /* 0x00008000010c7983 */ /* 0x000ea40000300800 */
[----:B------:R-:W2:Y:S01]  /*a5280*/  LDL.LU R13, [R1+0x84] ;  /* 0x00008400010d7983 */ /* 0x000ea20000300800 */
[----:B0-----:R-:W2:Y:S01]  /*a5290*/  LDL.LU R14, [R1+0x88] ;  /* 0x00008800010e7983 */ /* 0x001ea20000300800 */
[----:B------:R-:W2:Y:S02]  /*a52a0*/  LDL.LU R15, [R1+0x8c] ;  /* 0x00008c00010f7983 */ /* 0x000ea40000300800 */
[----:B------:R-:W3:Y:S02]  /*a52b0*/  LDL.LU R16, [R1+0x60] ;  /* 0x0000600001107983 */ /* 0x000ee40000300800 */
[----:B------:R-:W3:Y:S01]  /*a52c0*/  LDL.LU R17, [R1+0x64] ;  /* 0x0000640001117983 */ /* 0x000ee20000300800 */
[----:B------:R-:W4:Y:S01]  /*a52d0*/  LDL.LU R18, [R1+0x68] ;  /* 0x0000680001127983 */ /* 0x000f220000300800 */
        /* <DEDUP_REMOVED lines=8> */
[----:B------:R-:W-:-:S02]  /*a5360*/  MOV R26, R4 ;  /* 0x00000004001a7202 */ /* 0x000fc40000000f00 */
[----:B------:R-:W-:Y:S01]  /*a5370*/  MOV R27, R3 ;  /* 0x00000003001b7202 */ /* 0x000fe20000000f00 */
[C---:B--2---:R-:W-:Y:S01]  /*a5380*/  HMMA.16816.F32 R12, R20.reuse, R10, R12 ;  /* 0x0000000a140c723c */ /* 0x044fe2000000180c */
[----:B----4-:R0:W-:Y:S01]  /*a5390*/  STL.64 [R1+0x3930], R6 ;  /* 0x0039300601007387 */ /* 0x0101e20000100a00 */
[----:B------:R-:W2:Y:S02]  /*a53a0*/  LDL.LU R4, [R1+0x50] ;  /* 0x0000500001047983 */ /* 0x000ea40000300800 */
[----:B------:R-:W2:Y:S01]  /*a53b0*/  LDL.LU R5, [R1+0x54] ;  /* 0x0000540001057983 */ /* 0x000ea20000300800 */
[----:B0-----:R-:W2:Y:S01]  /*a53c0*/  LDL.LU R6, [R1+0x58] ;  /* 0x0000580001067983 */ /* 0x001ea20000300800 */
[----:B------:R-:W2:Y:S02]  /*a53d0*/  LDL.LU R7, [R1+0x5c] ;  /* 0x00005c0001077983 */ /* 0x000ea40000300800 */
[----:B------:R0:W-:Y:S02]  /*a53e0*/  STL.64 [R1+0x3910], R26 ;  /* 0x0039101a01007387 */ /* 0x0001e40000100a00 */
[----:B------:R-:W4:Y:S01]  /*a53f0*/  LDL.LU R24, [R1+0x30] ;  /* 0x0000300001187983 */ /* 0x000f220000300800 */
[----:B------:R-:W4:Y:S04]  /*a5400*/  LDL.LU R25, [R1+0x34] ;  /* 0x0000340001197983 */ /* 0x000f280000300800 */
[----:B0-----:R-:W2:Y:S01]  /*a5410*/  LDL.LU R26, [R1+0x38] ;  /* 0x00003800011a7983 */ /* 0x001ea20000300800 */
[----:B------:R-:W2:Y:S03]  /*a5420*/  LDL.LU R27, [R1+0x3c] ;  /* 0x00003c00011b7983 */ /* 0x000ea60000300800 */
[----:B--2---:R-:W-:Y:S01]  /*a5430*/  STL.64 [R1+0x3928], R26 ;  /* 0x0039281a01007387 */ /* 0x004fe20000100a00 */
[----:B----4-:R0:W-:Y:S03]  /*a5440*/  STL.64 [R1+0x3920], R24 ;  /* 0x0039201801007387 */ /* 0x0101e60000100a00 */
[----:B0-----:R-:W2:Y:S01]  /*a5450*/  LDL.LU R24, [R1+0x40] ;  /* 0x0000400001187983 */ /* 0x001ea20000300800 */
[----:B------:R-:W2:Y:S02]  /*a5460*/  LDL.LU R25, [R1+0x44] ;  /* 0x0000440001197983 */ /* 0x000ea40000300800 */
[----:B------:R-:W2:Y:S02]  /*a5470*/  LDL.LU R26, [R1+0x48] ;  /* 0x00004800011a7983 */ /* 0x000ea40000300800 */
[----:B------:R-:W2:Y:S01]  /*a5480*/  LDL.LU R27, [R1+0x4c] ;  /* 0x00004c00011b7983 */ /* 0x000ea20000300800 */
[----:B------:R-:W-:Y:S01]  /*a5490*/  STL.64 [R1+0x480], R12 ;  /* 0x0004800c01007387 */ /* 0x000fe20000100a00 */
[----:B------:R0:W-:Y:S03]  /*a54a0*/  STL.64 [R1+0x488], R14 ;  /* 0x0004880e01007387 */ /* 0x0001e60000100a00 */
        /* <DEDUP_REMOVED lines=18> */
[C---:B---3--:R-:W-:Y:S11]  /*a55d0*/  HMMA.16816.F32 R16, R20.reuse, R14, R16 ;  /* 0x0000000e1410723c */ /* 0x048ff60000001810 */
[----:B------:R-:W-:Y:S11]  /*a55e0*/  @!UPT UIADD3 URZ, URZ, URZ, URZ ;  /* 0x0000003f3f3ff290 */ /* 0x000ff6000fffe03f */
[----:B------:R-:W-:Y:S01]  /*a55f0*/  @!UPT UIADD3 URZ, URZ, URZ, URZ ;  /* 0x0000003f3f3ff290 */ /* 0x000fe2000fffe03f */
[----:B------:R-:W-:Y:S01]  /*a5600*/  STL.64 [R1+0x460], R16 ;  /* 0x0004601001007387 */ /* 0x000fe20000100a00 */
[----:B------:R0:W-:Y:S03]  /*a5610*/  STL.64 [R1+0x468], R18 ;  /* 0x0004681201007387 */ /* 0x0001e60000100a00 */
[----:B0-----:R-:W3:Y:S01]  /*a5620*/  LDL.LU.64 R18, [R1+0x3938] ;  /* 0x0039380001127983 */ /* 0x001ee20000300a00 */
[----:B------:R0:W-:Y:S03]  /*a5630*/  STL.64 [R1+0x38b8], R14 ;  /* 0x0038b80e01007387 */ /* 0x0001e60000100a00 */
[----:B0-----:R-:W4:Y:S01]  /*a5640*/  LDL.64 R14, [R1+0xd8] ;  /* 0x0000d800010e7983 */ /* 0x001f220000100a00 */
[C---:B---3--:R-:W-:Y:S03]  /*a5650*/  HMMA.16816.F32 R16, R20.reuse, R18, R4 ;  /* 0x000000121410723c */ /* 0x048fe60000001804 */
[----:B------:R-:W3:Y:S11]  /*a5660*/  LDL.LU.64 R6, [R1+0x3930] ;  /* 0x0039300001067983 */ /* 0x000ef60000300a00 */
[----:B------:R-:W-:Y:S09]  /*a5670*/  @!UPT UIADD3 URZ, URZ, URZ, URZ ;  /* 0x0000003f3f3ff290 */ /* 0x000ff2000fffe03f */
[----:B------:R0:W-:Y:S01]  /*a5680*/  STL.64 [R1+0x450], R16 ;  /* 0x0004501001007387 */ /* 0x0001e20000100a00 */
[----:B------:R1:W-:Y:S03]  /*a5690*/  STL.64 [R1+0x458], R18 ;  /* 0x0004581201007387 */ /* 0x0003e60000100a00 */
[----:B0-----:R-:W2:Y:S01]  /*a56a0*/  LDL.LU R16, [R1+0x510] ;  /* 0x0005100001107983 */ /* 0x001ea20000300800 */
[----:B------:R-:W2:Y:S02]  /*a56b0*/  LDL.LU R17, [R1+0x514] ;  /* 0x0005140001117983 */ /* 0x000ea40000300800 */
[----:B-1----:R-:W2:Y:S02]  /*a56c0*/  LDL.LU R18, [R1+0x518] ;  /* 0x0005180001127983 */ /* 0x002ea40000300800 */
[----:B------:R-:W2:Y:S01]  /*a56d0*/  LDL.LU R19, [R1+0x51c] ;  /* 0x00051c0001137983 */ /* 0x000ea20000300800 */
[----:B---3--:R-:W-:Y:S01]  /*a56e0*/  HMMA.16816.F32 R24, R20, R6, R24 ;  /* 0x000000061418723c */ /* 0x008fe20000001818 */
[----:B------:R-:W-:-:S02]  /*a56f0*/  MOV R2, R6 ;  /* 0x0000000600027202 */ /* 0x000fc40000000f00 */
        /* <DEDUP_REMOVED lines=12> */
[----:B---3--:R-:W-:Y:S01]  /*a57c0*/  HMMA.16816.F32 R20, R20, R6, R24 ;  /* 0x000000061414723c */ /* 0x008fe20000001818 */
[----:B------:R-:W3:Y:S01]  /*a57d0*/  LDL.LU.64 R26, [R1+0x3910] ;  /* 0x00391000011a7983 */ /* 0x000ee20000300a00 */
[----:B------:R-:W-:-:S02]  /*a57e0*/  MOV R29, R7 ;  /* 0x00000007001d7202 */ /* 0x000fc40000000f00 */
[----:B------:R-:W3:Y:S11]  /*a57f0*/  LDL.LU.64 R6, [R1+0x3908] ;  /* 0x0039080001067983 */ /* 0x000ef60000300a00 */
[----:B------:R-:W-:Y:S08]  /*a5800*/  @!UPT UIADD3 URZ, URZ, URZ, URZ ;  /* 0x0000003f3f3ff290 */ /* 0x000ff0000fffe03f */
[----:B------:R-:W-:Y:S01]  /*a5810*/  STL.64 [R1+0x430], R20 ;  /* 0x0004301401007387 */ /* 0x000fe20000100a00 */
[----:B------:R-:W-:Y:S02]  /*a5820*/  STL.64 [R1+0x438], R22 ;  /* 0x0004381601007387 */ /* 0x000fe40000100a00 */
[----:B------:R-:W3:Y:S02]  /*a5830*/  LDL.LU.64 R4, [R1+0x3900] ;  /* 0x0039000001047983 */ /* 0x000ee40000300a00 */
[C---:B---3--:R-:W-:Y:S01]  /*a5840*/  HMMA.16816.F32 R24, R4.reuse, R26, R8 ;  /* 0x0000001a0418723c */ /* 0x048fe20000001808 */
[----:B------:R-:W3:Y:S01]  /*a5850*/  LDL.LU.64 R10, [R1+0x38f8] ;  /* 0x0038f800010a7983 */ /* 0x000ee20000300a00 */
[----:B------:R-:W3:Y:S11]  /*a5860*/  LDL.LU.64 R8, [R1+0x38f0] ;  /* 0x0038f00001087983 */ /* 0x000ef60000300a00 */
[----:B------:R-:W-:Y:S10]  /*a5870*/  @!UPT UIADD3 URZ, URZ, URZ, URZ ;  /* 0x0000003f3f3ff290 */ /* 0x000ff4000fffe03f */
        /* <DEDUP_REMOVED lines=16> */
[----:B------:R-:W3:Y:S01]  /*a5980*/  LDL.LU.64 R24, [R1+0x38c0] ;  /* 0x0038c00001187983 */ /* 0x000ee20000300a00 */
[----:B------:R-:W-:Y:S02]  /*a5990*/  MOV R23, R0 ;  /* 0x0000000000177202 */ /* 0x000fe40000000f00 */
[----:B------:R-:W0:Y:S01]  /*a59a0*/  S2R R0, SR_TID.X ;  /* 0x0000000000007919 */ /* 0x000e220000002100 */
[----:B------:R-:W-:Y:S01]  /*a59b0*/  MOV R28, R10 ;  /* 0x0000000a001c7202 */ /* 0x000fe20000000f00 */
[----:B------:R-:W-:Y:S01]  /*a59c0*/  IMAD.MOV.U32 R22, RZ, RZ, R2 ;  /* 0x000000ffff167224 */ /* 0x000fe200078e0002 */
[----:B----4-:R-:W-:Y:S01]  /*a59d0*/  MOV R2, R14 ;  /* 0x0000000e00027202 */ /* 0x010fe20000000f00 */
[C---:B0-----:R-:W-:Y:S01]  /*a59e0*/  IMAD.SHL.U32 R10, R0.reuse, 0x100, RZ ;  /* 0x00000100000a7824 */ /* 0x041fe200078e00ff */
[----:B------:R-:W-:Y:S01]  /*a59f0*/  LOP3.LUT R9, R0, 0x7, RZ, 0xc0, !PT ;  /* 0x0000000700097812 */ /* 0x000fe200078ec0ff */
[----:B------:R-:W-:Y:S01]  /*a5a00*/  MOV R0, R15 ;  /* 0x0000000f00007202 */ /* 0x000fe20000000f00 */
[----:B------:R-:W-:-:S02]  /*a5a10*/  MOV R3, R11 ;  /* 0x0000000b00037202 */ /* 0x000fc40000000f00 */
[----:B------:R-:W0:Y:S01]  /*a5a20*/  S2R R11, SR_TID.X ;  /* 0x00000000000b7919 */ /* 0x000e220000002100 */
[----:B---3--:R-:W-:Y:S11]  /*a5a30*/  HMMA.16816.F32 R24, R4, R14, R24 ;  /* 0x0000000e0418723c */ /* 0x008ff60000001818 */
[----:B------:R-:W-:Y:S11]  /*a5a40*/  @!UPT UIADD3 URZ, URZ, URZ, URZ ;  /* 0x0000003f3f3ff290 */ /* 0x000ff6000fffe03f */
[----:B------:R-:W-:Y:S01]  /*a5a50*/  @!UPT UIADD3 URZ, URZ, URZ, URZ ;  /* 0x0000003f3f3ff290 */ /* 0x000fe2000fffe03f */
[----:B------:R1:W-:Y:S01]  /*a5a60*/  STL.64 [R1+0x3f0], R24 ;  /* 0x0003f01801007387 */ /* 0x0003e20000100a00 */
[----:B------:R3:W-:Y:S02]  /*a5a70*/  STL.64 [R1+0x3f8], R26 ;  /* 0x0003f81a01007387 */ /* 0x0007e40000100a00 */
[----:B------:R-:W2:Y:S01]  /*a5a80*/  LDL.LU.64 R14, [R1+0x38b8] ;  /* 0x0038b800010e7983 */ /* 0x000ea20000300a00 */
[----:B-1----:R-:W-:Y:S01]  /*a5a90*/  SHF.L.U32 R25, R9, 0x4, RZ ;  /* 0x0000000409197819 */ /* 0x002fe200000006ff */
[----:B---3--:R-:W3:Y:S03]  /*a5aa0*/  LDL.64 R26, [R1+0xb8] ;  /* 0x0000b800011a7983 */ /* 0x008ee60000100a00 */
[----:B------:R-:W-:-:S04]  /*a5ab0*/  LOP3.LUT R25, R25, 0xf00, R10, 0xf8, !PT ;  /* 0x00000f0019197812 */ /* 0x000fc800078ef80a */
[----:B0-----:R-:W-:-:S04]  /*a5ac0*/  LOP3.LUT R25, R25, 0x10, R11, 0x78, !PT ;  /* 0x0000001019197812 */ /* 0x001fc800078e780b */
[----:B------:R-:W-:-:S05]  /*a5ad0*/  LOP3.LUT R25, R25, 0x20, RZ, 0x3c, !PT ;  /* 0x0000002019197812 */ /* 0x000fca00078e3cff */
[----:B------:R-:W0:Y:S04]  /*a5ae0*/  LDSM.16.M88.4 R8, [R25+0x63080] ;  /* 0x063080001908783b */ /* 0x000e280000000200 */
[----:B0-----:R-:W-:Y:S01]  /*a5af0*/  STL.64 [R1+0x38a0], R10 ;  /* 0x0038a00a01007387 */ /* 0x001fe20000100a00 */
[----:B------:R0:W-:Y:S03]  /*a5b00*/  STL.64 [R1+0x3898], R8 ;  /* 0x0038980801007387 */ /* 0x0001e60000100a00 */
[----:B0-----:R-:W4:Y:S01]  /*a5b10*/  LDL.LU R8, [R1+0x520] ;  /* 0x0005200001087983 */ /* 0x001f220000300800 */
[----:B------:R-:W4:Y:S02]  /*a5b20*/  LDL.LU R9, [R1+0x524] ;  /* 0x0005240001097983 */ /* 0x000f240000300800 */
[----:B------:R-:W4:Y:S02]  /*a5b30*/  LDL.LU R10, [R1+0x528] ;  /* 0x00052800010a7983 */ /* 0x000f240000300800 */
[----:B------:R-:W4:Y:S01]  /*a5b40*/  LDL.LU R11, [R1+0x52c] ;  /* 0x00052c00010b7983 */ /* 0x000f220000300800 */
[C---:B--2---:R-:W-:Y:S01]  /*a5b50*/  HMMA.16816.F32 R12, R4.reuse, R14, R16 ;  /* 0x0000000e040c723c */ /* 0x044fe20000001810 */
[----:B------:R-:W3:Y:S01]  /*a5b60*/  LDL.LU.64 R18, [R1+0x38b0] ;  /* 0x0038b00001127983 */ /* 0x000ee20000300a00 */
[----:B------:R-:W3:Y:S11]  /*a5b70*/  LDL.LU.64 R16, [R1+0x38a8] ;  /* 0x0038a80001107983 */ /* 0x000ef60000300a00 */
[----:B------:R-:W-:Y:S10]  /*a5b80*/  @!UPT UIADD3 URZ, URZ, URZ, URZ ;  /* 0x0000003f3f3ff290 */ /* 0x000ff4000fffe03f */
[----:B------:R-:W-:Y:S01]  /*a5b90*/  STL.64 [R1+0x3e0], R12 ;  /* 0x0003e00c01007387 */ /* 0x000fe20000100a00 */
[----:B------:R-:W-:Y:S02]  /*a5ba0*/  STL.64 [R1+0x3e8], R14 ;  /* 0x0003e80e01007387 */ /* 0x000fe40000100a00 */
[----:B------:R-:W0:Y:S02]  /*a5bb0*/  LDSM.16.M88.4 R12, [R25+0x64080] ;  /* 0x06408000190c783b */ /* 0x000e240000000200 */
[----:B0-----:R0:W-:Y:S02]  /*a5bc0*/  STL.64 [R1+0x3808], R14 ;  /* 0x0038080e01007387 */ /* 0x0011e40000100a00 */
[----:B------:R-:W-:Y:S02]  /*a5bd0*/  STL.64 [R1+0x3800], R12 ;  /* 0x0038000c01007387 */ /* 0x000fe40000100a00 */
[----:B0-----:R-:W2:Y:S01]  /*a5be0*/  LDL R14, [R1+0x98] ;  /* 0x00009800010e7983 */ /* 0x001ea20000100800 */
[C---:B----4-:R-:W-:Y:S08]  /*a5bf0*/  HMMA.16816.F32 R20, R4.reuse, R22, R8 ;  /* 0x000000160414723c */ /* 0x050ff00000001808 */
[----:B---3--:R-:W-:Y:S11]  /*a5c00*/  HMMA.16816.F32 R16, R4, R26, R16 ;  /* 0x0000001a0410723c */ /* 0x008ff60000001810 */
[----:B------:R-:W-:Y:S11]  /*a5c10*/  @!UPT UIADD3 URZ, URZ, URZ, URZ ;  /* 0x0000003f3f3ff290 */ /* 0x000ff6000fffe03f */
[----:B------:R-:W-:Y:S01]  /*a5c20*/  @!UPT UIADD3 URZ, URZ, URZ, URZ ;  /* 0x0000003f3f3ff290 */ /* 0x000fe2000fffe03f */
        /* <DEDUP_REMOVED lines=9> */
[----:B------:R-:W3:Y:S01]  /*a5cc0*/  LDL.LU.64 R10, [R1+0x38a0] ;  /* 0x0038a000010a7983 */ /* 0x000ee20000300a00 */
[----:B------:R-:W3:Y:S02]  /*a5cd0*/  LDL.LU.64 R8, [R1+0x3898] ;  /* 0x0038980001087983 */ /* 0x000ee40000300a00 */
[----:B------:R-:W-:Y:S02]  /*a5ce0*/  STL.64 [R1+0x3c0], R20 ;  /* 0x0003c01401007387 */ /* 0x000fe40000100a00 */
[----:B------:R-:W-:Y:S02]  /*a5cf0*/  STL.64 [R1+0x3c8], R22 ;  /* 0x0003c81601007387 */ /* 0x000fe40000100a00 */
[----:B------:R-:W0:Y:S04]  /*a5d00*/  LDSM.16.M88.4 R20, [R25+0x66080] ;  /* 0x066080001914783b */ /* 0x000e280000000200 */
[----:B0-----:R-:W-:Y:S01]  /*a5d10*/  STL.64 [R1+0x3700], R22 ;  /* 0x0037001601007387 */ /* 0x001fe20000100a00 */
[----:B------:R0:W-:Y:S03]  /*a5d20*/  STL.64 [R1+0x36f8], R20 ;  /* 0x0036f81401007387 */ /* 0x0001e60000100a00 */
[----:B0-----:R-:W4:Y:S01]  /*a5d30*/  LDL.LU R20, [R1+0x670] ;  /* 0x0006700001147983 */ /* 0x001f220000300800 */
[----:B------:R-:W4:Y:S02]  /*a5d40*/  LDL.LU R21, [R1+0x674] ;  /* 0x0006740001157983 */ /* 0x000f240000300800 */
[----:B------:R-:W3:Y:S02]  /*a5d50*/  LDL.LU R22, [R1+0x678] ;  /* 0x0006780001167983 */ /* 0x000ee40000300800 */
[----:B------:R-:W3:Y:S02]  /*a5d60*/  LDL.LU R23, [R1+0x67c] ;  /* 0x00067c0001177983 */ /* 0x000ee40000300800 */
[----:B------:R-:W-:-:S07]  /*a5d70*/  IMAD.MOV.U32 R15, RZ, RZ, R29 ;  /* 0x000000ffff0f7224 */ /* 0x000fce00078e001d */
[----:B--2---:R-:W-:Y:S01]  /*a5d80*/  HMMA.16816.F32 R4, R4, R14, R16 ;  /* 0x0000000e0404723c */ /* 0x004fe20000001810 */
[----:B---3--:R0:W-:Y:S01]  /*a5d90*/  STL.64 [R1+0x37b8], R22 ;  /* 0x0037b81601007387 */ /* 0x0081e20000100a00 */
[----:B----4-:R-:W-:Y:S01]  /*a5da0*/  STL.64 [R1+0x37b0], R20 ;  /* 0x0037b01401007387 */ /* 0x010fe20000100a00 */
[----:B0-----:R-:W-:Y:S02]  /*a5db0*/  MOV R22, R28 ;  /* 0x0000001c00167202 */ /* 0x001fe40000000f00 */
[----:B------:R-:W-:-:S05]  /*a5dc0*/  MOV R23, R3 ;  /* 0x0000000300177202 */ /* 0x000fca0000000f00 */
[----:B------:R-:W-:Y:S01]  /*a5dd0*/  STL.64 [R1+0x3870], R22 ;  /* 0x0038701601007387 */ /* 0x000fe20000100a00 */
[----:B------:R-:W2:Y:S11]  /*a5de0*/  LDL.LU R16, [R1+0x690] ;  /* 0x0006900001107983 */ /* 0x000eb60000300800 */
[----:B------:R-:W-:Y:S01]  /*a5df0*/  @!UPT UIADD3 URZ, URZ, URZ, URZ ;  /* 0x0000003f3f3ff290 */ /* 0x000fe2000fffe03f */
[----:B------:R-:W-:Y:S02]  /*a5e00*/  STL.64 [R1+0x340], R4 ;  /* 0x0003400401007387 */ /* 0x000fe40000100a00 */
[----:B------:R-:W-:Y:S01]  /*a5e10*/  STL.64 [R1+0x348], R6 ;  /* 0x0003480601007387 */ /* 0x000fe20000100a00 */
[----:B------:R-:W2:Y:S01]  /*a5e20*/  LDL.LU R17, [R1+0x694] ;  /* 0x0006940001117983 */ /* 0x000ea20000300800 */
[----:B------:R-:W3:Y:S02]  /*a5e30*/  LDL.LU R18, [R1+0x698] ;  /* 0x0006980001127983 */ /* 0x000ee40000300800 */
[----:B------:R-:W3:Y:S01]  /*a5e40*/  LDL.LU R19, [R1+0x69c] ;  /* 0x00069c0001137983 */ /* 0x000ee20000300800 */
[----:B------:R-:W0:Y:S04]  /*a5e50*/  LDSM.16.M88.4 R4, [R25+0x67080] ;  /* 0x067080001904783b */ /* 0x000e280000000200 */
        /* <DEDUP_REMOVED lines=8> */
[----:B------:R-:W2:Y:S02]  /*a5ee0*/  LDL.LU R14, [R1+0x5f8] ;  /* 0x0005f800010e7983 */ /* 0x000ea40000300800 */
[----:B------:R-:W2:Y:S02]  /*a5ef0*/  LDL.LU R15, [R1+0x5fc] ;  /* 0x0005fc00010f7983 */ /* 0x000ea40000300800 */
[----:B--2---:R1:W-:Y:S01]  /*a5f00*/  STL.64 [R1+0x3818], R14 ;  /* 0x0038180e01007387 */ /* 0x0043e20000100a00 */
[----:B----4-:R2:W-:Y:S03]  /*a5f10*/  STL.64 [R1+0x3810], R12 ;  /* 0x0038100c01007387 */ /* 0x0105e60000100a00 */
[----:B-1----:R-:W4:Y:S04]  /*a5f20*/  LDL.64 R14, [R1+0xa8] ;  /* 0x0000a800010e7983 */ /* 0x002f280000100a00 */
[----:B----4-:R1:W-:Y:S01]  /*a5f30*/  STL.64 [R1+0x3828], R14 ;  /* 0x0038280e01007387 */ /* 0x0103e20000100a00 */
[----:B--2---:R-:W2:Y:S02]  /*a5f40*/  LDL.LU R12, [R1+0x5e0] ;  /* 0x0005e000010c7983 */ /* 0x004ea40000300800 */
[----:B------:R-:W2:Y:S01]  /*a5f50*/  LDL.LU R13, [R1+0x5e4] ;  /* 0x0005e400010d7983 */ /* 0x000ea20000300800 */
[----:B-1----:R-:W4:Y:S01]  /*a5f60*/  LDL.LU R14, [R1+0x5e8] ;  /* 0x0005e800010e7983 */ /* 0x002f220000300800 */
[----:B------:R-:W4:Y:S03]  /*a5f70*/  LDL.LU R15, [R1+0x5ec] ;  /* 0x0005ec00010f7983 */ /* 0x000f260000300800 */
[----:B----4-:R1:W-:Y:S01]  /*a5f80*/  STL.64 [R1+0x3838], R14 ;  /* 0x0038380e01007387 */ /* 0x0103e20000100a00 */
[----:B--2---:R-:W-:Y:S03]  /*a5f90*/  STL.64 [R1+0x3830], R12 ;  /* 0x0038300c01007387 */ /* 0x004fe60000100a00 */
[----:B-1----:R-:W2:Y:S04]  /*a5fa0*/  LDL.64 R14, [R1+0xc8] ;  /* 0x0000c800010e7983 */ /* 0x002ea80000100a00 */
[----:B--2---:R1:W-:Y:S01]  /*a5fb0*/  STL.64 [R1+0x3850], R14 ;  /* 0x0038500e01007387 */ /* 0x0043e20000100a00 */
[----:B------:R-:W2:Y:S02]  /*a5fc0*/  LDL.LU R20, [R1+0x580] ;  /* 0x0005800001147983 */ /* 0x000ea40000300800 */
[----:B------:R-:W2:Y:S02]  /*a5fd0*/  LDL.LU R21, [R1+0x584] ;  /* 0x0005840001157983 */ /* 0x000ea40000300800 */
[----:B------:R-:W4:Y:S01]  /*a5fe0*/  LDL.LU R22, [R1+0x588] ;  /* 0x0005880001167983 */ /* 0x000f220000300800 */
[----:B------:R-:W4:Y:S01]  /*a5ff0*/  LDL.LU R23, [R1+0x58c] ;  /* 0x00058c0001177983 */ /* 0x000f220000300800 */
[----:B-1----:R-:W-:Y:S01]  /*a6000*/  MOV R14, R2 ;  /* 0x00000002000e7202 */ /* 0x002fe20000000f00 */
[----:B------:R-:W-:-:S02]  /*a6010*/  IMAD.MOV.U32 R15, RZ, RZ, R0 ;  /* 0x000000ffff0f7224 */ /* 0x000fc400078e0000 */
[----:B----4-:R1:W-:Y:S01]  /*a6020*/  STL.64 [R1+0x3880], R22 ;  /* 0x0038801601007387 */ /* 0x0103e20000100a00 */
[----:B--2---:R-:W-:Y:S03]  /*a6030*/  STL.64 [R1+0x3878], R20 ;  /* 0x0038781401007387 */ /* 0x004fe60000100a00 */
[----:B-1----:R-:W2:Y:S01]  /*a6040*/  LDL.64 R22, [R1+0x108] ;  /* 0x0001080001167983 */ /* 0x002ea20000100a00 */
[----:B------:R1:W-:Y:S02]  /*a6050*/  STL.64 [R1+0x3868], R14 ;  /* 0x0038680e01007387 */ /* 0x0003e40000100a00 */
[----:B------:R-:W4:Y:S02]  /*a6060*/  LDL.LU R12, [R1+0x5a0] ;  /* 0x0005a000010c7983 */ /* 0x000f240000300800 */
[----:B------:R-:W4:Y:S01]  /*a6070*/  LDL.LU R13, [R1+0x5a4] ;  /* 0x0005a400010d7983 */ /* 0x000f220000300800 */
[----:B-1----:R-:W2:Y:S01]  /*a6080*/  LDL.LU R14, [R1+0x5a8] ;  /* 0x0005a800010e7983 */ /* 0x002ea20000300800 */
[----:B------:R-:W2:Y:S03]  /*a6090*/  LDL.LU R15, [R1+0x5ac] ;  /* 0x0005ac00010f7983 */ /* 0x000ea60000300800 */
[----:B--2---:R-:W-:Y:S01]  /*a60a0*/  STL.64 [R1+0x3890], R14 ;  /* 0x0038900e01007387 */ /* 0x004fe20000100a00 */
[----:B----4-:R1:W-:Y:S03]  /*a60b0*/  STL.64 [R1+0x3888], R12 ;  /* 0x0038880c01007387 */ /* 0x0103e60000100a00 */
[----:B-1----:R-:W2:Y:S01]  /*a60c0*/  LDL.LU R12, [R1+0x540] ;  /* 0x00054000010c7983 */ /* 0x002ea20000300800 */
[----:B------:R-:W2:Y:S02]  /*a60d0*/  LDL.LU R13, [R1+0x544] ;  /* 0x00054400010d7983 */ /* 0x000ea40000300800 */
[----:B------:R-:W2:Y:S02]  /*a60e0*/  LDL.LU R14, [R1+0x548] ;  /* 0x00054800010e7983 */ /* 0x000ea40000300800 */
[----:B------:R-:W2:Y:S01]  /*a60f0*/  LDL.LU R15, [R1+0x54c] ;  /* 0x00054c00010f7983 */ /* 0x000ea20000300800 */
[----:B---3--:R1:W-:Y:S01]  /*a6100*/  STL.64 [R1+0x37d8], R18 ;  /* 0x0037d81201007387 */ /* 0x0083e20000100a00 */
[----:B------:R-:W-:Y:S03]  /*a6110*/  STL.64 [R1+0x37d0], R16 ;  /* 0x0037d01001007387 */ /* 0x000fe60000100a00 */
[----:B-1----:R-:W3:Y:S01]  /*a6120*/  LDL.64 R18, [R1+0xf8] ;  /* 0x0000f80001127983 */ /* 0x002ee20000100a00 */
[----:B------:R-:W-:Y:S02]  /*a6130*/  STL.64 [R1+0x3848], R26 ;  /* 0x0038481a01007387 */ /* 0x000fe40000100a00 */
[----:B------:R1:W-:Y:S02]  /*a6140*/  STL [R1+0x3840], R25 ;  /* 0x0038401901007387 */ /* 0x0003e40000100800 */
[----:B------:R-:W4:Y:S01]  /*a6150*/  LDL.LU R24, [R1+0x5d0] ;  /* 0x0005d00001187983 */ /* 0x000f220000300800 */
[----:B-1----:R-:W4:Y:S01]  /*a6160*/  LDL.LU R25, [R1+0x5d4] ;  /* 0x0005d40001197983 */ /* 0x002f220000300800 */
[----:B------:R-:W2:Y:S02]  /*a6170*/  LDL.LU R26, [R1+0x5d8] ;  /* 0x0005d800011a7983 */ /* 0x000ea40000300800 */
[----:B------:R-:W2:Y:S02]  /*a6180*/  LDL.LU R27, [R1+0x5dc] ;  /* 0x0005dc00011b7983 */ /* 0x000ea40000300800 */
[----:B--2---:R-:W-:Y:S01]  /*a6190*/  STL.64 [R1+0x3860], R26 ;  /* 0x0038601a01007387 */ /* 0x004fe20000100a00 */
[----:B----4-:R1:W-:Y:S03]  /*a61a0*/  STL.64 [R1+0x3858], R24 ;  /* 0x0038581801007387 */ /* 0x0103e60000100a00 */
[----:B-1----:R-:W2:Y:S01]  /*a61b0*/  LDL.LU R24, [R1+0x5c0] ;  /* 0x0005c00001187983 */ /* 0x002ea20000300800 */
[----:B------:R-:W2:Y:S02]  /*a61c0*/  LDL.LU R25, [R1+0x5c4] ;  /* 0x0005c40001197983 */ /* 0x000ea40000300800 */
[----:B------:R-:W2:Y:S02]  /*a61d0*/  LDL.LU R26, [R1+0x5c8] ;  /* 0x0005c800011a7983 */ /* 0x000ea40000300800 */
[----:B------:R-:W2:Y:S01]  /*a61e0*/  LDL.LU R27, [R1+0x5cc] ;  /* 0x0005cc00011b7983 */ /* 0x000ea20000300800 */
[----:B0-----:R0:W-:Y:S01]  /*a61f0*/  STL.64 [R1+0x36a0], R6 ;  /* 0x0036a00601007387 */ /* 0x0011e20000100a00 */
[----:B------:R1:W-:Y:S03]  /*a6200*/  STL.64 [R1+0x3698], R4 ;  /* 0x0036980401007387 */ /* 0x0003e60000100a00 */
[----:B0-----:R-:W4:Y:S01]  /*a6210*/  LDL.64 R6, [R1+0x98] ;  /* 0x0000980001067983 */ /* 0x001f220000100a00 */
[----:B------:R-:W-:Y:S01]  /*a6220*/  HMMA.16816.F32 R12, R8, R22, R12 ;  /* 0x00000016080c723c */ /* 0x000fe2000000180c */
[----:B------:R-:W-:-:S02]  /*a6230*/  MOV R2, R22 ;  /* 0x0000001600027202 */ /* 0x000fc40000000f00 */
[----:B------:R-:W-:Y:S01]  /*a6240*/  MOV R0, R23 ;  /* 0x0000001700007202 */ /* 0x000fe20000000f00 */
[----:B----4-:R0:W-:Y:S01]  /*a6250*/  STL.64 [R1+0x3820], R6 ;  /* 0x0038200601007387 */ /* 0x0101e20000100a00 */
[----:B-1----:R-:W4:Y:S02]  /*a6260*/  LDL.LU R4, [R1+0x610] ;  /* 0x0006100001047983 */ /* 0x002f240000300800 */
[----:B------:R-:W4:Y:S01]  /*a6270*/  LDL.LU R5, [R1+0x614] ;  /* 0x0006140001057983 */ /* 0x000f220000300800 */
[----:B0-----:R-:W4:Y:S01]  /*a6280*/  LDL.LU R6, [R1+0x618] ;  /* 0x0006180001067983 */ /* 0x001f220000300800 */
[----:B------:R-:W4:Y:S11]  /*a6290*/  LDL.LU R7, [R1+0x61c] ;  /* 0x00061c0001077983 */ /* 0x000f360000300800 */
[----:B------:R-:W-:Y:S03]  /*a62a0*/  @!UPT UIADD3 URZ, URZ, URZ, URZ ;  /* 0x0000003f3f3ff290 */ /* 0x000fe6000fffe03f */
[----:B------:R-:W-:Y:S02]  /*a62b0*/  STL.64 [R1+0x330], R12 ;  /* 0x0003300c01007387 */ /* 0x000fe40000100a00 */
[----:B------:R0:W-:Y:S02]  /*a62c0*/  STL.64 [R1+0x338], R14 ;  /* 0x0003380e01007387 */ /* 0x0001e40000100a00 */
        /* <DEDUP_REMOVED lines=11> */
[C---:B--2---:R-:W-:Y:S11]  /*a6380*/  HMMA.16816.F32 R12, R8.reuse, R22, R12 ;  /* 0x00000016080c723c */ /* 0x044ff6000000180c */
        /* <DEDUP_REMOVED lines=11> */
[----:B---3--:R-:W-:Y:S01]  /*a6440*/  STL.64 [R1+0x37f8], R22 ;  /* 0x0037f81601007387 */ /* 0x008fe20000100a00 */
[----:B------:R0:W-:Y:S03]  /*a6450*/  STL.64 [R1+0x37f0], R20 ;  /* 0x0037f01401007387 */ /* 0x0001e60000100a00 */
        /* <DEDUP_REMOVED lines=8> */
[----:B0-----:R-:W3:Y:S01]  /*a64e0*/  LDL.LU.64 R14, [R1+0x3850] ;  /* 0x00385000010e7983 */ /* 0x001ee20000300a00 */
[----:B------:R-:W-:Y:S01]  /*a64f0*/  MOV R18, R2 ;  /* 0x0000000200127202 */ /* 0x000fe20000000f00 */
[----:B------:R-:W-:Y:S01]  /*a6500*/  IMAD.MOV.U32 R19, RZ, RZ, R0 ;  /* 0x000000ffff137224 */ /* 0x000fe200078e0000 */
[----:B---3--:R-:W-:Y:S01]  /*a6510*/  HMMA.16816.F32 R24, R8, R14, R24 ;  /* 0x0000000e0818723c */ /* 0x008fe20000001818 */
[----:B------:R-:W-:-:S02]  /*a6520*/  MOV R2, R14 ;  /* 0x0000000e00027202 */ /* 0x000fc40000000f00 */
[----:B------:R-:W-:Y:S11]  /*a6530*/  MOV R0, R15 ;  /* 0x0000000f00007202 */ /* 0x000ff60000000f00 */
[----:B------:R-:W-:Y:S09]  /*a6540*/  @!UPT UIADD3 URZ, URZ, URZ, URZ ;  /* 0x0000003f3f3ff290 */ /* 0x000ff2000fffe03f */
[----:B------:R-:W-:Y:S01]  /*a6550*/  STL.64 [R1+0x2f0], R24 ;  /* 0x0002f01801007387 */ /* 0x000fe20000100a00 */
[----:B------:R0:W-:Y:S03]  /*a6560*/  STL.64 [R1+0x2f8], R26 ;  /* 0x0002f81a01007387 */ /* 0x0001e60000100a00 */
[----:B0-----:R-:W3:Y:S01]  /*a6570*/  LDL.LU.64 R26, [R1+0x3848] ;  /* 0x00384800011a7983 */ /* 0x001ee20000300a00 */
[----:B------:R-:W2:Y:S02]  /*a6580*/  LDL.LU R25, [R1+0x3840] ;  /* 0x0038400001197983 */ /* 0x000ea40000300800 */
[----:B------:R-:W3:Y:S02]  /*a6590*/  LDL.LU.64 R14, [R1+0x3838] ;  /* 0x00383800010e7983 */ /* 0x000ee40000300a00 */
[----:B------:R-:W3:Y:S02]  /*a65a0*/  LDL.LU.64 R12, [R1+0x3830] ;  /* 0x00383000010c7983 */ /* 0x000ee40000300a00 */
[C---:B---3--:R-:W-:Y:S11]  /*a65b0*/  HMMA.16816.F32 R12, R8.reuse, R26, R12 ;  /* 0x0000001a080c723c */ /* 0x048ff6000000180c */
[----:B------:R-:W-:Y:S11]  /*a65c0*/  @!UPT UIADD3 URZ, URZ, URZ, URZ ;  /* 0x0000003f3f3ff290 */ /* 0x000ff6000fffe03f */
[----:B------:R-:W-:Y:S01]  /*a65d0*/  @!UPT UIADD3 URZ, URZ, URZ, URZ ;  /* 0x0000003f3f3ff290 */ /* 0x000fe2000fffe03f */
[----:B------:R-:W-:Y:S01]  /*a65e0*/  STL.64 [R1+0x2e0], R12 ;  /* 0x0002e00c01007387 */ /* 0x000fe20000100a00 */
[----:B------:R0:W-:Y:S03]  /*a65f0*/  STL.64 [R1+0x2e8], R14 ;  /* 0x0002e80e01007387 */ /* 0x0001e60000100a00 */
[----:B0-----:R-:W4:Y:S02]  /*a6600*/  LDL.LU.64 R14, [R1+0x3828] ;  /* 0x00382800010e7983 */ /* 0x001f240000300a00 */
[C---:B----4-:R-:W-:Y:S01]  /*a6610*/  HMMA.16816.F32 R4, R8.reuse, R14, R4 ;  /* 0x0000000e0804723c */ /* 0x050fe20000001804 */
[----:B------:R-:W-:Y:S11]  /*a6620*/  IMAD.MOV.U32 R3, RZ, RZ, R15 ;  /* 0x000000ffff037224 */ /* 0x000ff600078e000f */
[----:B------:R-:W-:Y:S11]  /*a6630*/  @!UPT UIADD3 URZ, URZ, URZ, URZ ;  /* 0x0000003f3f3ff290 */ /* 0x000ff6000fffe03f */
[----:B------:R0:W-:Y:S01]  /*a6640*/  STL.64 [R1+0x2d0], R4 ;  /* 0x0002d00401007387 */ /* 0x0001e20000100a00 */
[----:B------:R1:W-:Y:S01]  /*a6650*/  STL.64 [R1+0x2d8], R6 ;  /* 0x0002d80601007387 */ /* 0x0003e20000100a00 */
[----:B0-----:R-:W-:Y:S02]  /*a6660*/  MOV R4, R14 ;  /* 0x0000000e00047202 */ /* 0x001fe40000000f00 */
[----:B-1----:R-:W3:Y:S01]  /*a6670*/  LDL.LU.64 R6, [R1+0x3820] ;  /* 0x0038200001067983 */ /* 0x002ee20000300a00 */
[----:B------:R-:W3:Y:S02]  /*a6680*/  LDL.LU.64 R14, [R1+0x3818] ;  /* 0x00381800010e7983 */ /* 0x000ee40000300a00 */
[----:B------:R-:W3:Y:S02]  /*a6690*/  LDL.LU.64 R12, [R1+0x3810] ;  /* 0x00381000010c7983 */ /* 0x000ee40000300a00 */
[----:B---3--:R-:W-:Y:S01]  /*a66a0*/  HMMA.16816.F32 R8, R8, R6, R12 ;  /* 0x000000060808723c */ /* 0x008fe2000000180c */
[----:B------:R-:W2:Y:S01]  /*a66b0*/  LDL.LU.64 R14, [R1+0x3808] ;  /* 0x00380800010e7983 */ /* 0x000ea20000300a00 */
[----:B------:R-:W2:Y:S02]  /*a66c0*/  LDL.LU.64 R12, [R1+0x3800] ;  /* 0x00380000010c7983 */ /* 0x000ea40000300a00 */
[----:B------:R-:W-:Y:S11]  /*a66d0*/  STL.64 [R1+0x37a8], R6 ;  /* 0x0037a80601007387 */ /* 0x000ff60000100a00 */
[----:B------:R-:W-:Y:S08]  /*a66e0*/  @!UPT UIADD3 URZ, URZ, URZ, URZ ;  /* 0x0000003f3f3ff290 */ /* 0x000ff0000fffe03f */
[----:B------:R-:W-:Y:S01]  /*a66f0*/  STL.64 [R1+0x250], R8 ;  /* 0x0002500801007387 */ /* 0x000fe20000100a00 */
[----:B------:R0:W-:Y:S03]  /*a6700*/  STL.64 [R1+0x258], R10 ;  /* 0x0002580a01007387 */ /* 0x0001e60000100a00 */
[----:B0-----:R-:W3:Y:S01]  /*a6710*/  LDL.64 R10, [R1+0xd8] ;  /* 0x0000d800010a7983 */ /* 0x001ee20000100a00 */
[C---:B--2---:R-:W-:Y:S03]  /*a6720*/  HMMA.16816.F32 R16, R12.reuse, R18, R20 ;  /* 0x000000120c10723c */ /* 0x044fe60000001814 */
[----:B------:R-:W2:Y:S01]  /*a6730*/  LDL.LU.64 R22, [R1+0x37f8] ;  /* 0x0037f80001167983 */ /* 0x000ea20000300a00 */
[----:B------:R-:W2:Y:S11]  /*a6740*/  LDL.LU.64 R20, [R1+0x37f0] ;  /* 0x0037f00001147983 */ /* 0x000eb60000300a00 */
[----:B------:R-:W-:Y:S08]  /*a6750*/  @!UPT UIADD3 URZ, URZ, URZ, URZ ;  /* 0x0000003f3f3ff290 */ /* 0x000ff0000fffe03f */
[----:B------:R-:W-:Y:S01]  /*a6760*/  STL.64 [R1+0x240], R16 ;  /* 0x0002401001007387 */ /* 0x000fe20000100a00 */
[----:B------:R0:W-:Y:S03]  /*a6770*/  STL.64 [R1+0x248], R18 ;  /* 0x0002481201007387 */ /* 0x0001e60000100a00 */
[----:B0-----:R-:W2:Y:S01]  /*a6780*/  LDL.LU.64 R18, [R1+0x37e8] ;  /* 0x0037e80001127983 */ /* 0x001ea20000300a00 */
[----:B------:R-:W-:Y:S02]  /*a6790*/  MOV R6, R2 ;  /* 0x0000000200067202 */ /* 0x000fe40000000f00 */
[----:B------:R-:W-:Y:S01]  /*a67a0*/  MOV R7, R0 ;  /* 0x0000000000077202 */ /* 0x000fe20000000f00 */
        /* <DEDUP_REMOVED lines=15> */
[----:B0-----:R-:W4:Y:S01]  /*a68a0*/  LDL.LU.64 R22, [R1+0x37b8] ;  /* 0x0037b80001167983 */ /* 0x001f220000300a00 */
[----:B------:R-:W4:Y:S02]  /*a68b0*/  LDL.LU.64 R20, [R1+0x37b0] ;  /* 0x0037b00001147983 */ /* 0x000f240000300a00 */
[----:B---3--:R-:W-:Y:S01]  /*a68c0*/  STL.64 [R1+0x3750], R10 ;  /* 0x0037500a01007387 */ /* 0x008fe20000100a00 */
[C---:B----4-:R-:W-:Y:S11]  /*a68d0*/  HMMA.16816.F32 R20, R12.reuse, R10, R20 ;  /* 0x0000000a0c14723c */ /* 0x050ff60000001814 */
        /* <DEDUP_REMOVED lines=8> */
[----:B------:R-:W2:Y:S04]  /*a6960*/  LDL.64 R10, [R1+0xe8] ;  /* 0x0000e800010a7983 */ /* 0x000ea80000100a00 */
[----:B--2---:R0:W-:Y:S01]  /*a6970*/  STL.64 [R1+0x3768], R10 ;  /* 0x0037680a01007387 */ /* 0x0041e20000100a00 */
[----:B------:R-:W2:Y:S02]  /*a6980*/  LDL.LU R8, [R1+0x680] ;  /* 0x0006800001087983 */ /* 0x000ea40000300800 */
[----:B------:R-:W2:Y:S01]  /*a6990*/  LDL.LU R9, [R1+0x684] ;  /* 0x0006840001097983 */ /* 0x000ea20000300800 */
[----:B0-----:R-:W2:Y:S01]  /*a69a0*/  LDL.LU R10, [R1+0x688] ;  /* 0x00068800010a7983 */ /* 0x001ea20000300800 */
[----:B------:R-:W2:Y:S02]  /*a69b0*/  LDL.LU R11, [R1+0x68c] ;  /* 0x00068c00010b7983 */ /* 0x000ea40000300800 */
[----:B----4-:R0:W-:Y:S02]  /*a69c0*/  STL.64 [R1+0x3710], R22 ;  /* 0x0037101601007387 */ /* 0x0101e40000100a00 */
[----:B0-----:R-:W-:Y:S01]  /*a69d0*/  MOV R22, R4 ;  /* 0x0000000400167202 */ /* 0x001fe20000000f00 */
[----:B---3--:R-:W-:Y:S01]  /*a69e0*/  STL.64 [R1+0x3708], R20 ;  /* 0x0037081401007387 */ /* 0x008fe20000100a00 */
[C---:B--2---:R-:W-:Y:S07]  /*a69f0*/  HMMA.16816.F32 R4, R12.reuse, R6, R8 ;  /* 0x000000060c04723c */ /* 0x044fee0000001808 */
[----:B------:R-:W-:Y:S01]  /*a6a00*/  MOV R10, R2 ;  /* 0x00000002000a7202 */ /* 0x000fe20000000f00 */
[----:B------:R-:W-:Y:S11]  /*a6a10*/  IMAD.MOV.U32 R11, RZ, RZ, R0 ;  /* 0x000000ffff0b7224 */ /* 0x000ff600078e0000 */
[----:B------:R-:W-:Y:S04]  /*a6a20*/  @!UPT UIADD3 URZ, URZ, URZ, URZ ;  /* 0x0000003f3f3ff290 */ /* 0x000fe8000fffe03f */
[----:B------:R0:W-:Y:S01]  /*a6a30*/  STL.64 [R1+0x200], R4 ;  /* 0x0002000401007387 */ /* 0x0001e20000100a00 */
[----:B------:R-:W-:Y:S02]  /*a6a40*/  STL.64 [R1+0x208], R6 ;  /* 0x0002080601007387 */ /* 0x000fe40000100a00 */
[----:B------:R1:W-:Y:S01]  /*a6a50*/  STL.64 [R1+0x3780], R10 ;  /* 0x0037800a01007387 */ /* 0x0003e20000100a00 */
[----:B0-----:R-:W2:Y:S01]  /*a6a60*/  LDL.LU R4, [R1+0x6e0] ;  /* 0x0006e00001047983 */ /* 0x001ea20000300800 */
[----:B-1----:R-:W-:Y:S11]  /*a6a70*/  HMMA.16816.F32 R8, R12, R26, R16 ;  /* 0x0000001a0c08723c */ /* 0x002ff60000001810 */
[----:B------:R-:W-:Y:S11]  /*a6a80*/  @!UPT UIADD3 URZ, URZ, URZ, URZ ;  /* 0x0000003f3f3ff290 */ /* 0x000ff6000fffe03f */
[----:B------:R-:W-:Y:S01]  /*a6a90*/  @!UPT UIADD3 URZ, URZ, URZ, URZ ;  /* 0x0000003f3f3ff290 */ /* 0x000fe2000fffe03f */
[----:B------:R-:W-:Y:S01]  /*a6aa0*/  STL.64 [R1+0x1f0], R8 ;  /* 0x0001f00801007387 */ /* 0x000fe20000100a00 */
[----:B------:R0:W-:Y:S02]  /*a6ab0*/  STL.64 [R1+0x1f8], R10 ;  /* 0x0001f80a01007387 */ /* 0x0001e40000100a00 */
[----:B------:R-:W2:Y:S02]  /*a6ac0*/  LDL.LU R5, [R1+0x6e4] ;  /* 0x0006e40001057983 */ /* 0x000ea40000300800 */
[----:B------:R-:W2:Y:S01]  /*a6ad0*/  LDL.LU R6, [R1+0x6e8] ;  /* 0x0006e80001067983 */ /* 0x000ea20000300800 */
[----:B------:R-:W2:Y:S04]  /*a6ae0*/  LDL.LU R7, [R1+0x6ec] ;  /* 0x0006ec0001077983 */ /* 0x000ea80000300800 */
[----:B0-----:R-:W3:Y:S01]  /*a6af0*/  LDL.64 R10, [R1+0x108] ;  /* 0x00010800010a7983 */ /* 0x001ee20000100a00 */
[----:B------:R-:W-:Y:S02]  /*a6b00*/  STL.64 [R1+0x3738], R26 ;  /* 0x0037381a01007387 */ /* 0x000fe40000100a00 */
[----:B------:R0:W-:Y:S02]  /*a6b10*/  STL [R1+0x3730], R25 ;  /* 0x0037301901007387 */ /* 0x0001e40000100800 */
[----:B------:R-:W4:Y:S01]  /*a6b20*/  LDL.LU R24, [R1+0x780] ;  /* 0x0007800001187983 */ /* 0x000f220000300800 */
[----:B0-----:R-:W4:Y:S01]  /*a6b30*/  LDL.LU R25, [R1+0x784] ;  /* 0x0007840001197983 */ /* 0x001f220000300800 */
[----:B------:R-:W2:Y:S02]  /*a6b40*/  LDL.LU R26, [R1+0x788] ;  /* 0x00078800011a7983 */ /* 0x000ea40000300800 */
[----:B------:R-:W2:Y:S02]  /*a6b50*/  LDL.LU R27, [R1+0x78c] ;  /* 0x00078c00011b7983 */ /* 0x000ea40000300800 */
[----:B------:R-:W3:Y:S01]  /*a6b60*/  LDL.LU R16, [R1+0x6b0] ;  /* 0x0006b00001107983 */ /* 0x000ee20000300800 */
[----:B------:R-:W3:Y:S01]  /*a6b70*/  LDL.LU R17, [R1+0x6b4] ;  /* 0x0006b40001117983 */ /* 0x000ee20000300800 */
        /* <DEDUP_REMOVED lines=14> */
[----:B------:R-:W-:-:S07]  /*a6c60*/  MOV R23, R3 ;  /* 0x0000000300177202 */ /* 0x000fce0000000f00 */
        /* <DEDUP_REMOVED lines=23> */
[----:B------:R-:W2:Y:S01]  /*a6de0*/  LDL.LU.64 R16, [R1+0x3798] ;  /* 0x0037980001107983 */ /* 0x000ea20000300a00 */
[----:B------:R-:W-:-:S02]  /*a6df0*/  MOV R2, R10 ;  /* 0x0000000a00027202 */ /* 0x000fc40000000f00 */
[----:B------:R-:W-:Y:S11]  /*a6e00*/  MOV R0, R11 ;  /* 0x0000000b00007202 */ /* 0x000ff60000000f00 */
[----:B------:R-:W-:Y:S06]  /*a6e10*/  @!UPT UIADD3 URZ, URZ, URZ, URZ ;  /* 0x0000003f3f3ff290 */ /* 0x000fec000fffe03f */
[----:B------:R-:W-:Y:S01]  /*a6e20*/  STL.64 [R1+0x1c0], R12 ;  /* 0x0001c00c01007387 */ /* 0x000fe20000100a00 */
[----:B------:R0:W-:Y:S03]  /*a6e30*/  STL.64 [R1+0x1c8], R14 ;  /* 0x0001c80e01007387 */ /* 0x0001e60000100a00 */
        /* <DEDUP_REMOVED lines=25> */
[----:B------:R-:W-:Y:S01]  /*a6fd0*/  STL.64 [R1+0x3720], R6 ;  /* 0x0037200601007387 */ /* 0x000fe20000100a00 */
[----:B------:R0:W-:Y:S04]  /*a6fe0*/  STL [R1+0x3718], R4 ;  /* 0x0037180401007387 */ /* 0x0001e80000100800 */
        /* <DEDUP_REMOVED lines=11> */
[----:B------:R-:W-:Y:S01]  /*a70a0*/  STL.64 [R1+0x36e8], R10 ;  /* 0x0036e80a01007387 */ /* 0x000fe20000100a00 */
[C---:B---3--:R-:W-:Y:S11]  /*a70b0*/  HMMA.16816.F32 R24, R16.reuse, R14, R24 ;  /* 0x0000000e1018723c */ /* 0x048ff60000001818 */
[----:B------:R-:W-:Y:S11]  /*a70c0*/  @!UPT UIADD3 URZ, URZ, URZ, URZ ;  /* 0x0000003f3f3ff290 */ /* 0x000ff6000fffe03f */
[----:B------:R-:W-:Y:S01]  /*a70d0*/  @!UPT UIADD3 URZ, URZ, URZ, URZ ;  /* 0x0000003f3f3ff290 */ /* 0x000fe2000fffe03f */
[----:B------:R-:W-:Y:S01]  /*a70e0*/  STL.64 [R1+0x170], R24 ;  /* 0x0001701801007387 */ /* 0x000fe20000100a00 */
[----:B------:R0:W-:Y:S03]  /*a70f0*/  STL.64 [R1+0x178], R26 ;  /* 0x0001781a01007387 */ /* 0x0001e60000100a00 */
[----:B0-----:R-:W4:Y:S01]  /*a7100*/  LDL.LU.64 R26, [R1+0x3738] ;  /* 0x00373800011a7983 */ /* 0x001f220000300a00 */
[----:B------:R-:W2:Y:S02]  /*a7110*/  LDL.LU R25, [R1+0x3730] ;  /* 0x0037300001197983 */ /* 0x000ea40000300800 */
[----:B------:R0:W-:Y:S02]  /*a7120*/  STL.64 [R1+0x36e0], R14 ;  /* 0x0036e00e01007387 */ /* 0x0001e40000100a00 */
[----:B0-----:R-:W3:Y:S01]  /*a7130*/  LDL.64 R14, [R1+0xf8] ;  /* 0x0000f800010e7983 */ /* 0x001ee20000100a00 */
[C---:B----4-:R-:W-:Y:S03]  /*a7140*/  HMMA.16816.F32 R20, R16.reuse, R26, R20 ;  /* 0x0000001a1014723c */ /* 0x050fe60000001814 */
[----:B---3--:R0:W-:Y:S01]  /*a7150*/  STL.64 [R1+0x36f0], R14 ;  /* 0x0036f00e01007387 */ /* 0x0081e20000100a00 */
[----:B------:R-:W3:Y:S02]  /*a7160*/  LDL.LU R12, [R1+0x7e0] ;  /* 0x0007e000010c7983 */ /* 0x000ee40000300800 */
[----:B------:R-:W3:Y:S01]  /*a7170*/  LDL.LU R13, [R1+0x7e4] ;  /* 0x0007e400010d7983 */ /* 0x000ee20000300800 */
[----:B0-----:R-:W3:Y:S01]  /*a7180*/  LDL.LU R14, [R1+0x7e8] ;  /* 0x0007e800010e7983 */ /* 0x001ee20000300800 */
[----:B------:R-:W3:Y:S11]  /*a7190*/  LDL.LU R15, [R1+0x7ec] ;  /* 0x0007ec00010f7983 */ /* 0x000ef60000300800 */
[----:B------:R-:W-:Y:S04]  /*a71a0*/  @!UPT UIADD3 URZ, URZ, URZ, URZ ;  /* 0x0000003f3f3ff290 */ /* 0x000fe8000fffe03f */
[----:B------:R-:W-:Y:S02]  /*a71b0*/  STL.64 [R1+0x160], R20 ;  /* 0x0001601401007387 */ /* 0x000fe40000100a00 */
[----:B------:R0:W-:Y:S02]  /*a71c0*/  STL.64 [R1+0x168], R22 ;  /* 0x0001681601007387 */ /* 0x0001e40000100a00 */
[----:B0-----:R-:W4:Y:S01]  /*a71d0*/  LDL.LU.64 R22, [R1+0x3728] ;  /* 0x0037280001167983 */ /* 0x001f220000300a00 */
[----:B------:R-:W-:Y:S02]  /*a71e0*/  STL.64 [R1+0x36d8], R26 ;  /* 0x0036d81a01007387 */ /* 0x000fe40000100a00 */
[----:B--2---:R0:W-:Y:S02]  /*a71f0*/  STL [R1+0x36d0], R25 ;  /* 0x0036d01901007387 */ /* 0x0041e40000100800 */
[----:B------:R-:W2:Y:S01]  /*a7200*/  LDL.LU R24, [R1+0x810] ;  /* 0x0008100001187983 */ /* 0x000ea20000300800 */
[----:B0-----:R-:W2:Y:S01]  /*a7210*/  LDL.LU R25, [R1+0x814] ;  /* 0x0008140001197983 */ /* 0x001ea20000300800 */
[----:B------:R-:W2:Y:S02]  /*a7220*/  LDL.LU R26, [R1+0x818] ;  /* 0x00081800011a7983 */ /* 0x000ea40000300800 */
[----:B------:R-:W2:Y:S01]  /*a7230*/  LDL.LU R27, [R1+0x81c] ;  /* 0x00081c00011b7983 */ /* 0x000ea20000300800 */
[C---:B----4-:R-:W-:Y:S01]  /*a7240*/  HMMA.16816.F32 R20, R16.reuse, R22, R4 ;  /* 0x000000161014723c */ /* 0x050fe20000001804 */
[----:B------:R-:W4:Y:S01]  /*a7250*/  LDL.LU.64 R6, [R1+0x3720] ;  /* 0x0037200001067983 */ /* 0x000f220000300a00 */
[----:B------:R-:W2:Y:S11]  /*a7260*/  LDL.LU R4, [R1+0x3718] ;  /* 0x0037180001047983 */ /* 0x000eb60000300800 */
[----:B------:R-:W-:Y:S10]  /*a7270*/  @!UPT UIADD3 URZ, URZ, URZ, URZ ;  /* 0x0000003f3f3ff290 */ /* 0x000ff4000fffe03f */
[----:B------:R-:W-:Y:S01]  /*a7280*/  STL.64 [R1+0x150], R20 ;  /* 0x0001501401007387 */ /* 0x000fe20000100a00 */
[----:B------:R0:W-:Y:S03]  /*a7290*/  STL.64 [R1+0x158], R22 ;  /* 0x0001581601007387 */ /* 0x0001e60000100a00 */
[----:B0-----:R-:W4:Y:S01]  /*a72a0*/  LDL.LU.64 R22, [R1+0x3710] ;  /* 0x0037100001167983 */ /* 0x001f220000300a00 */
[----:B------:R-:W4:Y:S01]  /*a72b0*/  LDL.LU.64 R20, [R1+0x3708] ;  /* 0x0037080001147983 */ /* 0x000f220000300a00 */
[----:B------:R-:W-:Y:S02]  /*a72c0*/  MOV R10, R2 ;  /* 0x00000002000a7202 */ /* 0x000fe40000000f00 */
[----:B------:R-:W-:Y:S01]  /*a72d0*/  MOV R11, R0 ;  /* 0x00000000000b7202 */ /* 0x000fe20000000f00 */
        /* <DEDUP_REMOVED lines=10> */
[----:B------:R-:W-:Y:S01]  /*a7380*/  STL.64 [R1+0x36b0], R6 ;  /* 0x0036b00601007387 */ /* 0x000fe20000100a00 */
[C---:B---3--:R-:W-:Y:S03]  /*a7390*/  HMMA.16816.F32 R8, R20.reuse, R10, R12 ;  /* 0x0000000a1408723c */ /* 0x048fe6000000180c */
[----:B------:R-:W4:Y:S11]  /*a73a0*/  LDL.LU.64 R14, [R1+0x36f0] ;  /* 0x0036f000010e7983 */ /* 0x000f360000300a00 */
[----:B------:R-:W-:Y:S09]  /*a73b0*/  @!UPT UIADD3 URZ, URZ, URZ, URZ ;  /* 0x0000003f3f3ff290 */ /* 0x000ff2000fffe03f */
[----:B------:R-:W-:Y:S01]  /*a73c0*/  STL.64 [R1+0x120], R8 ;  /* 0x0001200801007387 */ /* 0x000fe20000100a00 */
[----:B------:R0:W-:Y:S03]  /*a73d0*/  STL.64 [R1+0x128], R10 ;  /* 0x0001280a01007387 */ /* 0x0001e60000100a00 */
[----:B0-----:R-:W3:Y:S01]  /*a73e0*/  LDL.LU.64 R10, [R1+0x36e8] ;  /* 0x0036e800010a7983 */ /* 0x001ee20000300a00 */
[----:B----4-:R-:W-:Y:S11]  /*a73f0*/  HMMA.16816.F32 R16, R20, R14, R16 ;  /* 0x0000000e1410723c */ /* 0x010ff60000001810 */
[----:B------:R-:W-:Y:S11]  /*a7400*/  @!UPT UIADD3 URZ, URZ, URZ, URZ ;  /* 0x0000003f3f3ff290 */ /* 0x000ff6000fffe03f */
[----:B------:R-:W-:Y:S01]  /*a7410*/  @!UPT UIADD3 URZ, URZ, URZ, URZ ;  /* 0x0000003f3f3ff290 */ /* 0x000fe2000fffe03f */
        /* <DEDUP_REMOVED lines=11> */
[----:B------:R-:W4:Y:S01]  /*a74d0*/  LDL.LU R19, [R1+0x8ac] ;  /* 0x0008ac0001137983 */ /* 0x000f220000300800 */
[----:B------:R-:W3:Y:S01]  /*a74e0*/  LDL.LU R12, [R1+0x890] ;  /* 0x00089000010c7983 */ /* 0x000ee20000300800 */
[----:B------:R-:W-:Y:S01]  /*a74f0*/  MOV R2, R14 ;  /* 0x0000000e00027202 */ /* 0x000fe20000000f00 */
[----:B------:R-:W3:Y:S02]  /*a7500*/  LDL.LU R13, [R1+0x894] ;  /* 0x00089400010d7983 */ /* 0x000ee40000300800 */
[----:B------:R-:W-:Y:S01]  /*a7510*/  IMAD.MOV.U32 R0, RZ, RZ, R15 ;  /* 0x000000ffff007224 */ /* 0x000fe200078e000f */
[----:B------:R-:W3:Y:S01]  /*a7520*/  LDL.LU R14, [R1+0x898] ;  /* 0x00089800010e7983 */ /* 0x000ee20000300800 */
[----:B------:R-:W3:Y:S03]  /*a7530*/  LDL.LU R15, [R1+0x89c] ;  /* 0x00089c00010f7983 */ /* 0x000ee60000300800 */
[----:B----4-:R0:W-:Y:S01]  /*a7540*/  STL.64 [R1+0x3658], R18 ;  /* 0x0036581201007387 */ /* 0x0101e20000100a00 */
[----:B--2---:R-:W-:Y:S02]  /*a7550*/  STL.64 [R1+0x3650], R16 ;  /* 0x0036501001007387 */ /* 0x004fe40000100a00 */
[----:B------:R-:W2:Y:S01]  /*a7560*/  LDL.64 R6, [R1+0xa8] ;  /* 0x0000a80001067983 */ /* 0x000ea20000100a00 */
[----:B0-----:R-:W-:-:S02]  /*a7570*/  MOV R18, R4 ;  /* 0x0000000400127202 */ /* 0x001fc40000000f00 */
[----:B------:R-:W-:-:S07]  /*a7580*/  MOV R19, R3 ;  /* 0x0000000300137202 */ /* 0x000fce0000000f00 */
[C---:B------:R-:W-:Y:S01]  /*a7590*/  HMMA.16816.F32 R24, R20.reuse, R18, R24 ;  /* 0x000000121418723c */ /* 0x040fe20000001818 */
[----:B--2---:R0:W-:Y:S11]  /*a75a0*/  STL.64 [R1+0x36c8], R6 ;  /* 0x0036c80601007387 */ /* 0x0041f60000100a00 */
[----:B------:R-:W-:Y:S11]  /*a75b0*/  @!UPT UIADD3 URZ, URZ, URZ, URZ ;  /* 0x0000003f3f3ff290 */ /* 0x000ff6000fffe03f */
[----:B------:R1:W-:Y:S02]  /*a75c0*/  STL.64 [R1+0x80], R24 ;  /* 0x0000801801007387 */ /* 0x0003e40000100a00 */
[----:B------:R-:W-:Y:S02]  /*a75d0*/  STL.64 [R1+0x88], R26 ;  /* 0x0000881a01007387 */ /* 0x000fe40000100a00 */
[----:B------:R2:W-:Y:S01]  /*a75e0*/  STL.64 [R1+0x3668], R18 ;  /* 0x0036681201007387 */ /* 0x0005e20000100a00 */
[----:B------:R-:W4:Y:S01]  /*a75f0*/  LDL.LU R4, [R1+0x900] ;  /* 0x0009000001047983 */ /* 0x000f220000300800 */
[----:B------:R-:W4:Y:S03]  /*a7600*/  LDL.LU R5, [R1+0x904] ;  /* 0x0009040001057983 */ /* 0x000f260000300800 */
[----:B0-----:R-:W4:Y:S01]  /*a7610*/  LDL.LU R6, [R1+0x908] ;  /* 0x0009080001067983 */ /* 0x001f220000300800 */
[----:B------:R-:W4:Y:S02]  /*a7620*/  LDL.LU R7, [R1+0x90c] ;  /* 0x00090c0001077983 */ /* 0x000f240000300800 */
[----:B-1----:R-:W4:Y:S01]  /*a7630*/  LDL.LU R24, [R1+0x8b0] ;  /* 0x0008b00001187983 */ /* 0x002f220000300800 */
[----:B--2---:R-:W-:Y:S01]  /*a7640*/  MOV R18, R2 ;  /* 0x0000000200127202 */ /* 0x004fe20000000f00 */
[----:B------:R-:W-:Y:S01]  /*a7650*/  IMAD.MOV.U32 R19, RZ, RZ, R0 ;  /* 0x000000ffff137224 */ /* 0x000fe200078e0000 */
[----:B------:R-:W4:Y:S01]  /*a7660*/  LDL.LU R25, [R1+0x8b4] ;  /* 0x0008b40001197983 */ /* 0x000f220000300800 */
[----:B------:R-:W4:Y:S02]  /*a7670*/  LDL.LU R26, [R1+0x8b8] ;  /* 0x0008b800011a7983 */ /* 0x000f240000300800 */
[----:B------:R-:W4:Y:S01]  /*a7680*/  LDL.LU R27, [R1+0x8bc] ;  /* 0x0008bc00011b7983 */ /* 0x000f220000300800 */
[----:B------:R0:W-:Y:S04]  /*a7690*/  STL.64 [R1+0x3680], R18 ;  /* 0x0036801201007387 */ /* 0x0001e80000100a00 */
[----:B0-----:R-:W2:Y:S01]  /*a76a0*/  LDL.64 R18, [R1+0x108] ;  /* 0x0001080001127983 */ /* 0x001ea20000100a00 */
[C---:B---3--:R-:W-:Y:S03]  /*a76b0*/  HMMA.16816.F32 R12, R20.reuse, R10, R12 ;  /* 0x0000000a140c723c */ /* 0x048fe6000000180c */
[----:B--2---:R0:W-:Y:S01]  /*a76c0*/  STL.64 [R1+0x36a8], R18 ;  /* 0x0036a81201007387 */ /* 0x0041e20000100a00 */
[----:B------:R-:W2:Y:S02]  /*a76d0*/  LDL.LU R16, [R1+0x8f0] ;  /* 0x0008f00001107983 */ /* 0x000ea40000300800 */
[----:B------:R-:W2:Y:S01]  /*a76e0*/  LDL.LU R17, [R1+0x8f4] ;  /* 0x0008f40001117983 */ /* 0x000ea20000300800 */
[----:B0-----:R-:W3:Y:S01]  /*a76f0*/  LDL.LU R18, [R1+0x8f8] ;  /* 0x0008f80001127983 */ /* 0x001ee20000300800 */
[----:B------:R-:W3:Y:S03]  /*a7700*/  LDL.LU R19, [R1+0x8fc] ;  /* 0x0008fc0001137983 */ /* 0x000ee60000300800 */
[----:B---3--:R-:W-:Y:S01]  /*a7710*/  STL.64 [R1+0x36c0], R18 ;  /* 0x0036c01201007387 */ /* 0x008fe20000100a00 */
[----:B--2---:R0:W-:Y:S03]  /*a7720*/  STL.64 [R1+0x36b8], R16 ;  /* 0x0036b81001007387 */ /* 0x0041e60000100a00 */
[----:B0-----:R-:W2:Y:S01]  /*a7730*/  LDL.LU R16, [R1+0x930] ;  /* 0x0009300001107983 */ /* 0x001ea20000300800 */
[----:B------:R-:W2:Y:S02]  /*a7740*/  LDL.LU R17, [R1+0x934] ;  /* 0x0009340001117983 */ /* 0x000ea40000300800 */
[----:B------:R-:W2:Y:S02]  /*a7750*/  LDL.LU R18, [R1+0x938] ;  /* 0x0009380001127983 */ /* 0x000ea40000300800 */
[----:B------:R-:W2:Y:S03]  /*a7760*/  LDL.LU R19, [R1+0x93c] ;  /* 0x00093c0001137983 */ /* 0x000ea60000300800 */
[----:B------:R-:W-:Y:S01]  /*a7770*/  STL.64 [R1+0x70], R12 ;  /* 0x0000700c01007387 */ /* 0x000fe20000100a00 */
[----:B------:R0:W-:Y:S03]  /*a7780*/  STL.64 [R1+0x78], R14 ;  /* 0x0000780e01007387 */ /* 0x0001e60000100a00 */
[----:B0-----:R-:W4:Y:S01]  /*a7790*/  LDL.LU.64 R14, [R1+0x36e0] ;  /* 0x0036e000010e7983 */ /* 0x001f220000300a00 */
[----:B------:R0:W-:Y:S02]  /*a77a0*/  STL.64 [R1+0x3660], R10 ;  /* 0x0036600a01007387 */ /* 0x0001e40000100a00 */
[----:B------:R-:W3:Y:S02]  /*a77b0*/  LDL.LU R8, [R1+0x8c0] ;  /* 0x0008c00001087983 */ /* 0x000ee40000300800 */
[----:B------:R-:W3:Y:S01]  /*a77c0*/  LDL.LU R9, [R1+0x8c4] ;  /* 0x0008c40001097983 */ /* 0x000ee20000300800 */
        /* <DEDUP_REMOVED lines=19> */
[----:B------:R-:W4:Y:S01]  /*a7900*/  LDL.LU R25, [R1+0x36d0] ;  /* 0x0036d00001197983 */ /* 0x000f220000300800 */
[C---:B---3--:R-:W-:Y:S11]  /*a7910*/  HMMA.16816.F32 R4, R20.reuse, R26, R4 ;  /* 0x0000001a1404723c */ /* 0x048ff60000001804 */
[----:B------:R-:W-:Y:S11]  /*a7920*/  @!UPT UIADD3 URZ, URZ, URZ, URZ ;  /* 0x0000003f3f3ff290 */ /* 0x000ff6000fffe03f */
[----:B------:R-:W-:Y:S01]  /*a7930*/  @!UPT UIADD3 URZ, URZ, URZ, URZ ;  /* 0x0000003f3f3ff290 */ /* 0x000fe2000fffe03f */
[----:B------:R-:W-:Y:S01]  /*a7940*/  STL.64 [R1+0x1d0], R4 ;  /* 0x0001d00401007387 */ /* 0x000fe20000100a00 */
[----:B------:R0:W-:Y:S03]  /*a7950*/  STL.64 [R1+0x1d8], R6 ;  /* 0x0001d80601007387 */ /* 0x0001e60000100a00 */
[----:B0-----:R-:W3:Y:S02]  /*a7960*/  LDL.LU.64 R6, [R1+0x36c8] ;  /* 0x0036c80001067983 */ /* 0x001ee40000300a00 */
[C---:B---3--:R-:W-:Y:S01]  /*a7970*/  HMMA.16816.F32 R16, R20.reuse, R6, R16 ;  /* 0x000000061410723c */ /* 0x048fe20000001810 */
[----:B------:R-:W-:Y:S02]  /*a7980*/  MOV R13, R6 ;  /* 0x00000006000d7202 */ /* 0x000fe40000000f00 */
[----:B------:R-:W-:Y:S11]  /*a7990*/  MOV R12, R7 ;  /* 0x00000007000c7202 */ /* 0x000ff60000000f00 */
[----:B------:R-:W-:Y:S09]  /*a79a0*/  @!UPT UIADD3 URZ, URZ, URZ, URZ ;  /* 0x0000003f3f3ff290 */ /* 0x000ff2000fffe03f */
[----:B------:R-:W-:Y:S01]  /*a79b0*/  STL.64 [R1+0x2c0], R16 ;  /* 0x0002c01001007387 */ /* 0x000fe20000100a00 */
[----:B------:R0:W-:Y:S03]  /*a79c0*/  STL.64 [R1+0x2c8], R18 ;  /* 0x0002c81201007387 */ /* 0x0001e60000100a00 */
[----:B0-----:R-:W3:Y:S01]  /*a79d0*/  LDL.LU.64 R18, [R1+0x36c0] ;  /* 0x0036c00001127983 */ /* 0x001ee20000300a00 */
[----:B------:R-:W3:Y:S02]  /*a79e0*/  LDL.LU.64 R16, [R1+0x36b8] ;  /* 0x0036b80001107983 */ /* 0x000ee40000300a00 */
[----:B------:R-:W3:Y:S02]  /*a79f0*/  LDL.LU.64 R6, [R1+0x36b0] ;  /* 0x0036b00001067983 */ /* 0x000ee40000300a00 */
[----:B---3--:R-:W-:Y:S01]  /*a7a00*/  HMMA.16816.F32 R20, R20, R6, R16 ;  /* 0x000000061414723c */ /* 0x008fe20000001810 */
[----:B------:R-:W2:Y:S01]  /*a7a10*/  LDL.LU.64 R18, [R1+0x36a8] ;  /* 0x0036a80001127983 */ /* 0x000ea20000300a00 */
[----:B------:R-:W-:-:S02]  /*a7a20*/  MOV R0, R7 ;  /* 0x0000000700007202 */ /* 0x000fc40000000f00 */
[----:B------:R-:W2:Y:S11]  /*a7a30*/  LDL.LU.64 R6, [R1+0x36a0] ;  /* 0x0036a00001067983 */ /* 0x000eb60000300a00 */
[----:B------:R-:W-:Y:S08]  /*a7a40*/  @!UPT UIADD3 URZ, URZ, URZ, URZ ;  /* 0x0000003f3f3ff290 */ /* 0x000ff0000fffe03f */
[----:B------:R0:W-:Y:S01]  /*a7a50*/  STL.64 [R1+0x2b0], R20 ;  /* 0x0002b01401007387 */ /* 0x0001e20000100a00 */
[----:B------:R1:W-:Y:S02]  /*a7a60*/  STL.64 [R1+0x2b8], R22 ;  /* 0x0002b81601007387 */ /* 0x0003e40000100a00 */
[----:B------:R-:W2:Y:S01]  /*a7a70*/  LDL.LU.64 R4, [R1+0x3698] ;  /* 0x0036980001047983 */ /* 0x000ea20000300a00 */
[----:B0-----:R-:W3:Y:S01]  /*a7a80*/  LDL.LU R20, [R1+0x920] ;  /* 0x0009200001147983 */ /* 0x001ee20000300800 */
[----:B------:R-:W3:Y:S02]  /*a7a90*/  LDL.LU R21, [R1+0x924] ;  /* 0x0009240001157983 */ /* 0x000ee40000300800 */
[----:B-1----:R-:W3:Y:S02]  /*a7aa0*/  LDL.LU R22, [R1+0x928] ;  /* 0x0009280001167983 */ /* 0x002ee40000300800 */
        /* <DEDUP_REMOVED lines=18> */
[----:B------:R-:W2:Y:S11]  /*a7bd0*/  LDL.LU.64 R10, [R1+0x3660] ;  /* 0x00366000010a7983 */ /* 0x000eb60000300a00 */
[----:B------:R-:W-:Y:S10]  /*a7be0*/  @!UPT UIADD3 URZ, URZ, URZ, URZ ;  /* 0x0000003f3f3ff290 */ /* 0x000ff4000fffe03f */
[----:B------:R-:W-:Y:S01]  /*a7bf0*/  STL.64 [R1+0x390], R16 ;  /* 0x0003901001007387 */ /* 0x000fe20000100a00 */
[----:B------:R0:W-:Y:S03]  /*a7c00*/  STL.64 [R1+0x398], R18 ;  /* 0x0003981201007387 */ /* 0x0001e60000100a00 */
[----:B0-----:R-:W4:Y:S01]  /*a7c10*/  LDL.LU.64 R18, [R1+0x3658] ;  /* 0x0036580001127983 */ /* 0x001f220000300a00 */
[----:B------:R-:W4:Y:S01]  /*a7c20*/  LDL.LU.64 R16, [R1+0x3650] ;  /* 0x0036500001107983 */ /* 0x000f220000300a00 */
[----:B---3--:R-:W-:Y:S01]  /*a7c30*/  HMMA.16816.F32 R20, R4, R14, R20 ;  /* 0x0000000e0414723c */ /* 0x008fe20000001814 */
[----:B--2---:R-:W-:Y:S02]  /*a7c40*/  MOV R2, R10 ;  /* 0x0000000a00027202 */ /* 0x004fe40000000f00 */
[----:B------:R-:W-:-:S05]  /*a7c50*/  MOV R28, R11 ;  /* 0x0000000b001c7202 */ /* 0x000fca0000000f00 */
[----:B----4-:R-:W-:Y:S01]  /*a7c60*/  HMMA.16816.F32 R16, R4, R10, R16 ;  /* 0x0000000a0410723c */ /* 0x010fe20000001810 */
[----:B------:R-:W0:Y:S11]  /*a7c70*/  LDSM.16.M88.4 R8, [R25+0x68080] ;  /* 0x068080001908783b */ /* 0x000e360000000200 */
[----:B------:R-:W-:Y:S11]  /*a7c80*/  @!UPT UIADD3 URZ, URZ, URZ, URZ ;  /* 0x0000003f3f3ff290 */ /* 0x000ff6000fffe03f */
[----:B------:R-:W-:Y:S01]  /*a7c90*/  STL.64 [R1+0x380], R16 ;  /* 0x0003801001007387 */ /* 0x000fe20000100a00 */
[----:B------:R1:W-:Y:S03]  /*a7ca0*/  STL.64 [R1+0x388], R18 ;  /* 0x0003881201007387 */ /* 0x0003e60000100a00 */
[----:B-1----:R-:W2:Y:S01]  /*a7cb0*/  LDL.LU.64 R18, [R1+0x3648] ;  /* 0x0036480001127983 */ /* 0x002ea20000300a00 */
[----:B------:R-:W2:Y:S03]  /*a7cc0*/  LDL.LU.64 R16, [R1+0x3640] ;  /* 0x0036400001107983 */ /* 0x000ea60000300a00 */
[----:B0-----:R0:W-:Y:S01]  /*a7cd0*/  STL.64 [R1+0x3630], R10 ;  /* 0x0036300a01007387 */ /* 0x0011e20000100a00 */
[----:B------:R-:W-:Y:S02]  /*a7ce0*/  STL.64 [R1+0x3628], R8 ;  /* 0x0036280801007387 */ /* 0x000fe40000100a00 */
[----:B------:R1:W-:Y:S02]  /*a7cf0*/  STL.64 [R1+0x370], R20 ;  /* 0x0003701401007387 */ /* 0x0003e40000100a00 */
[----:B0-----:R-:W-:Y:S01]  /*a7d00*/  IMAD.MOV.U32 R10, RZ, RZ, R13 ;  /* 0x000000ffff0a7224 */ /* 0x001fe200078e000d */
[----:B------:R-:W-:-:S02]  /*a7d10*/  MOV R11, R12 ;  /* 0x0000000c000b7202 */ /* 0x000fc40000000f00 */
[----:B-1----:R-:W-:Y:S02]  /*a7d20*/  MOV R21, R14 ;  /* 0x0000000e00157202 */ /* 0x002fe40000000f00 */
[----:B------:R-:W-:Y:S02]  /*a7d30*/  MOV R20, R15 ;  /* 0x0000000f00147202 */ /* 0x000fe40000000f00 */
[----:B------:R-:W0:Y:S04]  /*a7d40*/  LDSM.16.M88.4 R12, [R25+0x69080] ;  /* 0x06908000190c783b */ /* 0x000e280000000200 */
[----:B------:R-:W-:Y:S04]  /*a7d50*/  STL.64 [R1+0x378], R22 ;  /* 0x0003781601007387 */ /* 0x000fe80000100a00 */
[----:B0-----:R-:W-:Y:S01]  /*a7d60*/  STL.64 [R1+0x35c0], R14 ;  /* 0x0035c00e01007387 */ /* 0x001fe20000100a00 */
[----:B------:R0:W-:Y:S03]  /*a7d70*/  STL.64 [R1+0x35b8], R12 ;  /* 0x0035b80c01007387 */ /* 0x0001e60000100a00 */
[----:B0-----:R-:W3:Y:S01]  /*a7d80*/  LDL.LU R12, [R1+0x970] ;  /* 0x00097000010c7983 */ /* 0x001ee20000300800 */
[----:B------:R-:W3:Y:S02]  /*a7d90*/  LDL.LU R13, [R1+0x974] ;  /* 0x00097400010d7983 */ /* 0x000ee40000300800 */
[----:B------:R-:W3:Y:S02]  /*a7da0*/  LDL.LU R14, [R1+0x978] ;  /* 0x00097800010e7983 */ /* 0x000ee40000300800 */
[----:B------:R-:W3:Y:S01]  /*a7db0*/  LDL.LU R15, [R1+0x97c] ;  /* 0x00097c00010f7983 */ /* 0x000ee20000300800 */
[----:B------:R-:W-:Y:S01]  /*a7dc0*/  STL.64 [R1+0x35e8], R26 ;  /* 0x0035e81a01007387 */ /* 0x000fe20000100a00 */
[C---:B--2---:R-:W-:Y:S11]  /*a7dd0*/  HMMA.16816.F32 R16, R4.reuse, R26, R16 ;  /* 0x0000001a0410723c */ /* 0x044ff60000001810 */
[----:B------:R-:W-:Y:S11]  /*a7de0*/  @!UPT UIADD3 URZ, URZ, URZ, URZ ;  /* 0x0000003f3f3ff290 */ /* 0x000ff6000fffe03f */
[----:B------:R-:W-:Y:S01]  /*a7df0*/  @!UPT UIADD3 URZ, URZ, URZ, URZ ;  /* 0x0000003f3f3ff290 */ /* 0x000fe2000fffe03f */
[----:B------:R-:W-:Y:S01]  /*a7e00*/  STL.64 [R1+0x360], R16 ;  /* 0x0003601001007387 */ /* 0x000fe20000100a00 */
[----:B------:R-:W-:Y:S02]  /*a7e10*/  STL.64 [R1+0x368], R18 ;  /* 0x0003681201007387 */ /* 0x000fe40000100a00 */
[----:B------:R-:W0:Y:S01]  /*a7e20*/  LDSM.16.M88.4 R16, [R25+0x6a080] ;  /* 0x06a080001910783b */ /* 0x000e220000000200 */
[----:B---3--:R-:W-:Y:S01]  /*a7e30*/  HMMA.16816.F32 R8, R4, R10, R12 ;  /* 0x0000000a0408723c */ /* 0x008fe2000000180c */
[----:B0-----:R-:W-:Y:S02]  /*a7e40*/  STL.64 [R1+0x3538], R18 ;  /* 0x0035381201007387 */ /* 0x001fe40000100a00 */
[----:B------:R0:W-:Y:S02]  /*a7e50*/  STL.64 [R1+0x3530], R16 ;  /* 0x0035301001007387 */ /* 0x0001e40000100a00 */
[----:B0-----:R-:W2:Y:S11]  /*a7e60*/  LDL.LU R16, [R1+0xb50] ;  /* 0x000b500001107983 */ /* 0x001eb60000300800 */
[----:B------:R-:W-:Y:S07]  /*a7e70*/  @!UPT UIADD3 URZ, URZ, URZ, URZ ;  /* 0x0000003f3f3ff290 */ /* 0x000fee000fffe03f */
        /* <DEDUP_REMOVED lines=8> */
[----:B------:R-:W2:Y:S04]  /*a7f00*/  LDL.LU R15, [R1+0x76c] ;  /* 0x00076c00010f7983 */ /* 0x000ea80000300800 */
[----:B--2---:R0:W-:Y:S01]  /*a7f10*/  STL.64 [R1+0x35f8], R14 ;  /* 0x0035f80e01007387 */ /* 0x0041e20000100a00 */
[----:B----4-:R-:W-:Y:S03]  /*a7f20*/  STL.64 [R1+0x35f0], R12 ;  /* 0x0035f00c01007387 */ /* 0x010fe60000100a00 */
[----:B0-----:R-:W2:Y:S04]  /*a7f30*/  LDL.64 R14, [R1+0xe8] ;  /* 0x0000e800010e7983 */ /* 0x001ea80000100a00 */
[----:B--2---:R0:W-:Y:S01]  /*a7f40*/  STL.64 [R1+0x3610], R14 ;  /* 0x0036100e01007387 */ /* 0x0041e20000100a00 */
[----:B------:R-:W2:Y:S02]  /*a7f50*/  LDL.LU R24, [R1+0x980] ;  /* 0x0009800001187983 */ /* 0x000ea40000300800 */
[----:B------:R-:W2:Y:S02]  /*a7f60*/  LDL.LU R25, [R1+0x984] ;  /* 0x0009840001197983 */ /* 0x000ea40000300800 */
[----:B------:R-:W4:Y:S01]  /*a7f70*/  LDL.LU R26, [R1+0x988] ;  /* 0x00098800011a7983 */ /* 0x000f220000300800 */
[----:B------:R-:W4:Y:S01]  /*a7f80*/  LDL.LU R27, [R1+0x98c] ;  /* 0x00098c00011b7983 */ /* 0x000f220000300800 */
[----:B------:R-:W2:Y:S02]  /*a7f90*/  LDL.LU R8, [R1+0x960] ;  /* 0x0009600001087983 */ /* 0x000ea40000300800 */
[----:B------:R-:W2:Y:S02]  /*a7fa0*/  LDL.LU R9, [R1+0x964] ;  /* 0x0009640001097983 */ /* 0x000ea40000300800 */
[----:B------:R-:W2:Y:S01]  /*a7fb0*/  LDL.LU R10, [R1+0x968] ;  /* 0x00096800010a7983 */ /* 0x000ea20000300800 */
[----:B------:R-:W2:Y:S04]  /*a7fc0*/  LDL.LU R11, [R1+0x96c] ;  /* 0x00096c00010b7983 */ /* 0x000ea80000300800 */
[----:B0-----:R-:W2:Y:S04]  /*a7fd0*/  LDL.64 R14, [R1+0xf8] ;  /* 0x0000f800010e7983 */ /* 0x001ea80000100a00 */
[----:B------:R-:W0:Y:S04]  /*a7fe0*/  S2R R23, SR_TID.X ;  /* 0x0000000000177919 */ /* 0x000e280000002100 */
[----:B--2---:R1:W-:Y:S01]  /*a7ff0*/  STL.64 [R1+0x3618], R14 ;  /* 0x0036180e01007387 */ /* 0x0043e20000100a00 */
[----:B------:R-:W2:Y:S02]  /*a8000*/  LDL.LU R12, [R1+0x9b0] ;  /* 0x0009b000010c7983 */ /* 0x000ea40000300800 */
[----:B------:R-:W2:Y:S01]  /*a8010*/  LDL.LU R13, [R1+0x9b4] ;  /* 0x0009b400010d7983 */ /* 0x000ea20000300800 */
[----:B-1----:R-:W2:Y:S01]  /*a8020*/  LDL.LU R14, [R1+0x9b8] ;  /* 0x0009b800010e7983 */ /* 0x002ea20000300800 */
[----:B------:R-:W2:Y:S02]  /*a8030*/  LDL.LU R15, [R1+0x9bc] ;  /* 0x0009bc00010f7983 */ /* 0x000ea40000300800 */
[----:B----4-:R-:W-:Y:S02]  /*a8040*/  STL.64 [R1+0x3608], R26 ;  /* 0x0036081a01007387 */ /* 0x010fe40000100a00 */
[----:B------:R1:W-:Y:S02]  /*a8050*/  STL.64 [R1+0x3600], R24 ;  /* 0x0036001801007387 */ /* 0x0003e40000100a00 */
[----:B-1----:R-:W4:Y:S01]  /*a8060*/  LDL.LU R24, [R1+0x990] ;  /* 0x0009900001187983 */ /* 0x002f220000300800 */
[----:B------:R-:W4:Y:S02]  /*a8070*/  LDL.LU R25, [R1+0x994] ;  /* 0x0009940001197983 */ /* 0x000f240000300800 */
[----:B------:R-:W4:Y:S02]  /*a8080*/  LDL.LU R26, [R1+0x998] ;  /* 0x00099800011a7983 */ /* 0x000f240000300800 */
[----:B------:R-:W4:Y:S01]  /*a8090*/  LDL.LU R27, [R1+0x99c] ;  /* 0x00099c00011b7983 */ /* 0x000f220000300800 */
[----:B---3--:R-:W-:Y:S01]  /*a80a0*/  STL.64 [R1+0x3548], R18 ;  /* 0x0035481201007387 */ /* 0x008fe20000100a00 */
[----:B------:R1:W-:Y:S03]  /*a80b0*/  STL.64 [R1+0x3540], R16 ;  /* 0x0035401001007387 */ /* 0x0003e60000100a00 */
[----:B-1----:R-:W3:Y:S01]  /*a80c0*/  LDL.LU R16, [R1+0xb60] ;  /* 0x000b600001107983 */ /* 0x002ee20000300800 */
[----:B------:R-:W3:Y:S02]  /*a80d0*/  LDL.LU R17, [R1+0xb64] ;  /* 0x000b640001117983 */ /* 0x000ee40000300800 */
[----:B------:R-:W2:Y:S02]  /*a80e0*/  LDL.LU R18, [R1+0xb68] ;  /* 0x000b680001127983 */ /* 0x000ea40000300800 */
[----:B------:R-:W2:Y:S02]  /*a80f0*/  LDL.LU R19, [R1+0xb6c] ;  /* 0x000b6c0001137983 */ /* 0x000ea40000300800 */
[C---:B0-----:R-:W-:Y:S01]  /*a8100*/  IMAD.SHL.U32 R22, R23.reuse, 0x100, RZ ;  /* 0x0000010017167824 */ /* 0x041fe200078e00ff */
[----:B--2---:R0:W-:Y:S01]  /*a8110*/  STL.64 [R1+0x3558], R18 ;  /* 0x0035581201007387 */ /* 0x0041e20000100a00 */
[----:B---3--:R1:W-:Y:S01]  /*a8120*/  STL.64 [R1+0x3550], R16 ;  /* 0x0035501001007387 */ /* 0x0083e20000100a00 */
[----:B0-----:R-:W-:-:S04]  /*a8130*/  LOP3.LUT R19, R23, 0x7, RZ, 0xc0, !PT ;  /* 0x0000000717137812 */ /* 0x001fc800078ec0ff */
[----:B-1----:R-:W-:-:S04]  /*a8140*/  SHF.L.U32 R17, R19, 0x4, RZ ;  /* 0x0000000413117819 */ /* 0x002fc800000006ff */
[----:B------:R-:W-:-:S04]  /*a8150*/  LOP3.LUT R17, R17, 0xf00, R22, 0xf8, !PT ;  /* 0x00000f0011117812 */ /* 0x000fc800078ef816 */
[----:B------:R-:W-:-:S04]  /*a8160*/  LOP3.LUT R17, R17, 0x10, R23, 0x78, !PT ;  /* 0x0000001011117812 */ /* 0x000fc800078e7817 */
[----:B------:R-:W-:Y:S02]  /*a8170*/  LOP3.LUT R17, R17, 0x20, RZ, 0x3c, !PT ;  /* 0x0000002011117812 */ /* 0x000fe400078e3cff */
[----:B------:R-:W-:Y:S01]  /*a8180*/  MOV R18, R21 ;  /* 0x0000001500127202 */ /* 0x000fe20000000f00 */
[----:B------:R-:W-:Y:S02]  /*a8190*/  MOV R19, R20 ;  /* 0x0000001400137202 */ /* 0x000fe40000000f00 */
[----:B------:R-:W0:Y:S04]  /*a81a0*/  LDSM.16.M88.4 R20, [R17+0x6b080] ;  /* 0x06b080001114783b */ /* 0x000e280000000200 */
[----:B0-----:R0:W-:Y:S01]  /*a81b0*/  STL.64 [R1+0x34e8], R22 ;  /* 0x0034e81601007387 */ /* 0x0011e20000100a00 */
[----:B------:R-:W-:Y:S03]  /*a81c0*/  STL.64 [R1+0x34e0], R20 ;  /* 0x0034e01401007387 */ /* 0x000fe60000100a00 */
[----:B0-----:R-:W2:Y:S01]  /*a81d0*/  LDL R22, [R1+0x98] ;  /* 0x0000980001167983 */ /* 0x001ea20000100800 */
[----:B------:R-:W-:-:S02]  /*a81e0*/  IMAD.MOV.U32 R23, RZ, RZ, R0 ;  /* 0x000000ffff177224 */ /* 0x000fc400078e0000 */
[----:B------:R-:W3:Y:S05]  /*a81f0*/  LDL.LU R0, [R1+0x3638] ;  /* 0x0036380001007983 */ /* 0x000eea0000300800 */
[----:B--2---:R-:W-:Y:S01]  /*a8200*/  HMMA.16816.F32 R4, R4, R22, R8 ;  /* 0x000000160404723c */ /* 0x004fe20000001808 */
[----:B------:R-:W2:Y:S01]  /*a8210*/  LDL.LU.64 R10, [R1+0x3630] ;  /* 0x00363000010a7983 */ /* 0x000ea20000300a00 */
[----:B------:R-:W2:Y:S02]  /*a8220*/  LDL.LU.64 R8, [R1+0x3628] ;  /* 0x0036280001087983 */ /* 0x000ea40000300a00 */
[----:B------:R0:W-:Y:S11]  /*a8230*/  STL.64 [R1+0x35c8], R22 ;  /* 0x0035c81601007387 */ /* 0x0001f60000100a00 */
[----:B------:R-:W-:Y:S08]  /*a8240*/  @!UPT UIADD3 URZ, URZ, URZ, URZ ;  /* 0x0000003f3f3ff290 */ /* 0x000ff0000fffe03f */
[----:B------:R-:W-:Y:S01]  /*a8250*/  STL.64 [R1+0x2a0], R4 ;  /* 0x0002a00401007387 */ /* 0x000fe20000100a00 */
[----:B------:R-:W-:Y:S02]  /*a8260*/  STL.64 [R1+0x2a8], R6 ;  /* 0x0002a80601007387 */ /* 0x000fe40000100a00 */
[----:B------:R-:W1:Y:S01]  /*a8270*/  LDSM.16.M88.4 R4, [R17+0x6c080] ;  /* 0x06c080001104783b */ /* 0x000e620000000200 */
[----:B0-----:R-:W-:Y:S02]  /*a8280*/  MOV R22, R2 ;  /* 0x0000000200167202 */ /* 0x001fe40000000f00 */
[----:B------:R-:W-:Y:S01]  /*a8290*/  MOV R23, R28 ;  /* 0x0000001c00177202 */ /* 0x000fe20000000f00 */
[----:B------:R-:W3:Y:S01]  /*a82a0*/  LDL.LU R2, [R1+0x3624] ;  /* 0x0036240001027983 */ /* 0x000ee20000300800 */
[----:B------:R-:W3:Y:S03]  /*a82b0*/  LDL.LU R28, [R1+0x3620] ;  /* 0x00362000011c7983 */ /* 0x000ee60000300800 */
[----:B-1----:R0:W-:Y:S02]  /*a82c0*/  STL.64 [R1+0x3458], R6 ;  /* 0x0034580601007387 */ /* 0x0021e40000100a00 */
[----:B0-----:R-:W-:Y:S01]  /*a82d0*/  MOV R6, R29 ;  /* 0x0000001d00067202 */ /* 0x001fe20000000f00 */
[----:B------:R-:W-:Y:S01]  /*a82e0*/  IMAD.MOV.U32 R7, RZ, RZ, R3 ;  /* 0x000000ffff077224 */ /* 0x000fe200078e0003 */
[----:B------:R-:W-:Y:S06]  /*a82f0*/  STL.64 [R1+0x3450], R4 ;  /* 0x0034500401007387 */ /* 0x000fec0000100a00 */
[C---:B--2---:R-:W-:Y:S11]  /*a8300*/  HMMA.16816.F32 R12, R8.reuse, R6, R12 ;  /* 0x00000006080c723c */ /* 0x044ff6000000180c */
[----:B------:R-:W-:Y:S11]  /*a8310*/  @!UPT UIADD3 URZ, URZ, URZ, URZ ;  /* 0x0000003f3f3ff290 */ /* 0x000ff6000fffe03f */
[----:B------:R-:W-:Y:S01]  /*a8320*/  @!UPT UIADD3 URZ, URZ, URZ, URZ ;  /* 0x0000003f3f3ff290 */ /* 0x000fe2000fffe03f */
[----:B------:R-:W-:Y:S01]  /*a8330*/  STL.64 [R1+0x290], R12 ;  /* 0x0002900c01007387 */ /* 0x000fe20000100a00 */
[----:B------:R0:W-:Y:S03]  /*a8340*/  STL.64 [R1+0x298], R14 ;  /* 0x0002980e01007387 */ /* 0x0001e60000100a00 */
[----:B0-----:R-:W2:Y:S01]  /*a8350*/  LDL.LU.64 R14, [R1+0x3618] ;  /* 0x00361800010e7983 */ /* 0x001ea20000300a00 */
[----:B------:R0:W-:Y:S02]  /*a8360*/  STL.64 [R1+0x35d0], R6 ;  /* 0x0035d00601007387 */ /* 0x0001e40000100a00 */
[----:B------:R-:W2:Y:S02]  /*a8370*/  LDL.LU R4, [R1+0x9a0] ;  /* 0x0009a00001047983 */ /* 0x000ea40000300800 */
[----:B------:R-:W2:Y:S01]  /*a8380*/  LDL.LU R5, [R1+0x9a4] ;  /* 0x0009a40001057983 */ /* 0x000ea20000300800 */
[----:B0-----:R-:W2:Y:S01]  /*a8390*/  LDL.LU R6, [R1+0x9a8] ;  /* 0x0009a80001067983 */ /* 0x001ea20000300800 */
[----:B------:R-:W2:Y:S02]  /*a83a0*/  LDL.LU R7, [R1+0x9ac] ;  /* 0x0009ac0001077983 */ /* 0x000ea40000300800 */
[C---:B--2---:R-:W-:Y:S01]  /*a83b0*/  HMMA.16816.F32 R4, R8.reuse, R14, R4 ;  /* 0x0000000e0804723c */ /* 0x044fe20000001804 */
[----:B------:R-:W-:Y:S11]  /*a83c0*/  MOV R3, R15 ;  /* 0x0000000f00037202 */ /* 0x000ff60000000f00 */
[----:B------:R-:W-:Y:S11]  /*a83d0*/  @!UPT UIADD3 URZ, URZ, URZ, URZ ;  /* 0x0000003f3f3ff290 */ /* 0x000ff6000fffe03f */
[----:B------:R0:W-:Y:S01]  /*a83e0*/  STL.64 [R1+0x280], R4 ;  /* 0x0002800401007387 */ /* 0x0001e20000100a00 */
[----:B------:R-:W-:Y:S01]  /*a83f0*/  STL.64 [R1+0x288], R6 ;  /* 0x0002880601007387 */ /* 0x000fe20000100a00 */
[----:B0-----:R-:W-:Y:S02]  /*a8400*/  MOV R4, R14 ;  /* 0x0000000e00047202 */ /* 0x001fe40000000f00 */
[----:B------:R-:W4:Y:S02]  /*a8410*/  LDL.LU.64 R14, [R1+0x3610] ;  /* 0x00361000010e7983 */ /* 0x000f240000300a00 */
[C---:B----4-:R-:W-:Y:S11]  /*a8420*/  HMMA.16816.F32 R24, R8.reuse, R14, R24 ;  /* 0x0000000e0818723c */ /* 0x050ff60000001818 */
[----:B------:R-:W-:Y:S11]  /*a8430*/  @!UPT UIADD3 URZ, URZ, URZ, URZ ;  /* 0x0000003f3f3ff290 */ /* 0x000ff6000fffe03f */
[----:B------:R-:W-:Y:S01]  /*a8440*/  @!UPT UIADD3 URZ, URZ, URZ, URZ ;  /* 0x0000003f3f3ff290 */ /* 0x000fe2000fffe03f */
[----:B------:R-:W-:Y:S01]  /*a8450*/  STL.64 [R1+0x270], R24 ;  /* 0x0002701801007387 */ /* 0x000fe20000100a00 */
[----:B------:R0:W-:Y:S03]  /*a8460*/  STL.64 [R1+0x278], R26 ;  /* 0x0002781a01007387 */ /* 0x0001e60000100a00 */
[----:B0-----:R-:W2:Y:S01]  /*a8470*/  LDL.LU.64 R26, [R1+0x3608] ;  /* 0x00360800011a7983 */ /* 0x001ea20000300a00 */
[----:B------:R-:W2:Y:S01]  /*a8480*/  LDL.LU.64 R24, [R1+0x3600] ;  /* 0x0036000001187983 */ /* 0x000ea20000300a00 */
[----:B------:R-:W-:Y:S01]  /*a8490*/  MOV R6, R14 ;  /* 0x0000000e00067202 */ /* 0x000fe20000000f00 */
[----:B------:R-:W-:Y:S02]  /*a84a0*/  IMAD.MOV.U32 R5, RZ, RZ, R15 ;  /* 0x000000ffff057224 */ /* 0x000fe400078e000f */
[----:B------:R-:W4:Y:S01]  /*a84b0*/  LDL.LU.64 R14, [R1+0x35f8] ;  /* 0x0035f800010e7983 */ /* 0x000f220000300a00 */
[----:B------:R-:W4:Y:S01]  /*a84c0*/  LDL.LU.64 R12, [R1+0x35f0] ;  /* 0x0035f000010c7983 */ /* 0x000f220000300a00 */
[C---:B--2---:R-:W-:Y:S02]  /*a84d0*/  HMMA.16816.F32 R20, R8.reuse, R22, R24 ;  /* 0x000000160814723c */ /* 0x044fe40000001818 */
[----:B------:R-:W2:Y:S01]  /*a84e0*/  LDL.LU.64 R26, [R1+0x35e8] ;  /* 0x0035e800011a7983 */ /* 0x000ea20000300a00 */
[----:B------:R0:W-:Y:S05]  /*a84f0*/  STL.64 [R1+0x3568], R18 ;  /* 0x0035681201007387 */ /* 0x0001ea0000100a00 */
[----:B----4-:R-:W-:Y:S11]  /*a8500*/  HMMA.16816.F32 R12, R8, R18, R12 ;  /* 0x00000012080c723c */ /* 0x010ff6000000180c */
[----:B------:R-:W-:Y:S04]  /*a8510*/  @!UPT UIADD3 URZ, URZ, URZ, URZ ;  /* 0x0000003f3f3ff290 */ /* 0x000fe8000fffe03f */
[----:B------:R-:W-:Y:S01]  /*a8520*/  STL.64 [R1+0x260], R20 ;  /* 0x0002601401007387 */ /* 0x000fe20000100a00 */
[----:B------:R-:W-:Y:S02]  /*a8530*/  STL.64 [R1+0x268], R22 ;  /* 0x0002681601007387 */ /* 0x000fe40000100a00 */
[----:B0-----:R-:W4:Y:S05]  /*a8540*/  LDL.64 R18, [R1+0xd8] ;  /* 0x0000d80001127983 */ /* 0x001f2a0000100a00 */
[----:B------:R-:W-:Y:S04]  /*a8550*/  STL.64 [R1+0x4d0], R12 ;  /* 0x0004d00c01007387 */ /* 0x000fe80000100a00 */
[----:B------:R-:W-:Y:S04]  /*a8560*/  STL.64 [R1+0x4d8], R14 ;  /* 0x0004d80e01007387 */ /* 0x000fe80000100a00 */
[----:B----4-:R0:W-:Y:S02]  /*a8570*/  STL.64 [R1+0x3580], R18 ;  /* 0x0035801201007387 */ /* 0x0101e40000100a00 */
[----:B0-----:R-:W-:-:S02]  /*a8580*/  MOV R18, R6 ;  /* 0x0000000600127202 */ /* 0x001fc40000000f00 */
[----:B------:R-:W-:-:S05]  /*a8590*/  MOV R19, R5 ;  /* 0x0000000500137202 */ /* 0x000fca0000000f00 */
[----:B------:R0:W-:Y:S02]  /*a85a0*/  STL.64 [R1+0x3598], R18 ;  /* 0x0035981201007387 */ /* 0x0001e40000100a00 */
[----:B0-----:R-:W-:Y:S02]  /*a85b0*/  MOV R18, R4 ;  /* 0x0000000400127202 */ /* 0x001fe40000000f00 */
        /* <DEDUP_REMOVED lines=9> */
[----:B------:R-:W2:Y:S02]  /*a8650*/  LDL.LU R7, [R1+0x71c] ;  /* 0x00071c0001077983 */ /* 0x000ea40000300800 */
[----:B------:R-:W-:Y:S01]  /*a8660*/  IMAD.MOV.U32 R19, RZ, RZ, R3 ;  /* 0x000000ffff137224 */ /* 0x000fe200078e0003 */
[----:B------:R-:W4:Y:S01]  /*a8670*/  LDL.64 R22, [R1+0xa8] ;  /* 0x0000a80001167983 */ /* 0x000f220000100a00 */
[----:B------:R-:W3:Y:S02]  /*a8680*/  LDL.LU R12, [R1+0x9d0] ;  /* 0x0009d000010c7983 */ /* 0x000ee40000300800 */
[----:B------:R-:W3:Y:S02]  /*a8690*/  LDL.LU R13, [R1+0x9d4] ;  /* 0x0009d400010d7983 */ /* 0x000ee40000300800 */
[----:B------:R-:W3:Y:S01]  /*a86a0*/  LDL.LU R14, [R1+0x9d8] ;  /* 0x0009d800010e7983 */ /* 0x000ee20000300800 */
[----:B------:R-:W3:Y:S01]  /*a86b0*/  LDL.LU R15, [R1+0x9dc] ;  /* 0x0009dc00010f7983 */ /* 0x000ee20000300800 */
[----:B------:R0:W-:Y:S02]  /*a86c0*/  STL.64 [R1+0x35b0], R18 ;  /* 0x0035b01201007387 */ /* 0x0001e40000100a00 */
[----:B------:R-:W3:Y:S02]  /*a86d0*/  LDL.LU R16, [R1+0xa00] ;  /* 0x000a000001107983 */ /* 0x000ee40000300800 */
[----:B------:R-:W3:Y:S01]  /*a86e0*/  LDL.LU R17, [R1+0xa04] ;  /* 0x000a040001117983 */ /* 0x000ee20000300800 */
[----:B0-----:R-:W3:Y:S01]  /*a86f0*/  LDL.LU R18, [R1+0xa08] ;  /* 0x000a080001127983 */ /* 0x001ee20000300800 */
        /* <DEDUP_REMOVED lines=19> */
[----:B----4-:R-:W-:Y:S01]  /*a8830*/  HMMA.16816.F32 R4, R8, R22, R4 ;  /* 0x000000160804723c */ /* 0x010fe20000001804 */
[----:B--2---:R-:W-:Y:S01]  /*a8840*/  STL.64 [R1+0x3590], R26 ;  /* 0x0035901a01007387 */ /* 0x004fe20000100a00 */
[----:B------:R0:W-:Y:S03]  /*a8850*/  STL.64 [R1+0x3588], R24 ;  /* 0x0035881801007387 */ /* 0x0001e60000100a00 */
        /* <DEDUP_REMOVED lines=10> */
[----:B------:R-:W2:Y:S02]  /*a8900*/  LDL.LU R27, [R1+0xa1c] ;  /* 0x000a1c00011b7983 */ /* 0x000ea40000300800 */
[----:B------:R0:W-:Y:S01]  /*a8910*/  STL.64 [R1+0x540], R4 ;  /* 0x0005400401007387 */ /* 0x0001e20000100a00 */
[----:B------:R1:W-:Y:S01]  /*a8920*/  STL.64 [R1+0x548], R6 ;  /* 0x0005480601007387 */ /* 0x0003e20000100a00 */
[----:B0-----:R-:W-:-:S02]  /*a8930*/  MOV R4, R22 ;  /* 0x0000001600047202 */ /* 0x001fc40000000f00 */
[----:B-1----:R-:W4:Y:S01]  /*a8940*/  LDL.LU.64 R6, [R1+0x35d0] ;  /* 0x0035d00001067983 */ /* 0x002f220000300a00 */
[----:B------:R-:W3:Y:S02]  /*a8950*/  LDL.LU.64 R22, [R1+0x35c8] ;  /* 0x0035c80001167983 */ /* 0x000ee40000300a00 */
[----:B---3--:R-:W-:Y:S01]  /*a8960*/  HMMA.16816.F32 R8, R8, R22, R12 ;  /* 0x000000160808723c */ /* 0x008fe2000000180c */
[----:B------:R-:W4:Y:S01]  /*a8970*/  LDL.LU.64 R14, [R1+0x35c0] ;  /* 0x0035c000010e7983 */ /* 0x000f220000300a00 */
[----:B------:R-:W4:Y:S11]  /*a8980*/  LDL.LU.64 R12, [R1+0x35b8] ;  /* 0x0035b800010c7983 */ /* 0x000f360000300a00 */
[----:B------:R-:W-:Y:S10]  /*a8990*/  @!UPT UIADD3 URZ, URZ, URZ, URZ ;  /* 0x0000003f3f3ff290 */ /* 0x000ff4000fffe03f */
[----:B------:R-:W-:Y:S01]  /*a89a0*/  STL.64 [R1+0x530], R8 ;  /* 0x0005300801007387 */ /* 0x000fe20000100a00 */
[----:B------:R-:W-:Y:S01]  /*a89b0*/  STL.64 [R1+0x538], R10 ;  /* 0x0005380a01007387 */ /* 0x000fe20000100a00 */
[C---:B----4-:R-:W-:Y:S11]  /*a89c0*/  HMMA.16816.F32 R16, R12.reuse, R6, R16 ;  /* 0x000000060c10723c */ /* 0x050ff60000001810 */
        /* <DEDUP_REMOVED lines=44> */
[----:B------:R0:W-:Y:S01]  /*a8c90*/  STL.64 [R1+0x3508], R26 ;  /* 0x0035081a01007387 */ /* 0x0001e20000100a00 */
[----:B------:R-:W3:Y:S01]  /*a8ca0*/  LDL.LU R24, [R1+0xb10] ;  /* 0x000b100001187983 */ /* 0x000ee20000300800 */
[----:B------:R-:W3:Y:S03]  /*a8cb0*/  LDL.LU R25, [R1+0xb14] ;  /* 0x000b140001197983 */ /* 0x000ee60000300800 */
[----:B0-----:R-:W3:Y:S01]  /*a8cc0*/  LDL.LU R26, [R1+0xb18] ;  /* 0x000b1800011a7983 */ /* 0x001ee20000300800 */
        /* <DEDUP_REMOVED lines=9> */
[----:B------:R-:W2:Y:S01]  /*a8d60*/  LDL.LU R8, [R1+0xb20] ;  /* 0x000b200001087983 */ /* 0x000ea20000300800 */
[----:B------:R-:W2:Y:S04]  /*a8d70*/  LDL.LU R9, [R1+0xb24] ;  /* 0x000b240001097983 */ /* 0x000ea80000300800 */
[----:B0-----:R-:W2:Y:S01]  /*a8d80*/  LDL.LU R10, [R1+0xb28] ;  /* 0x000b2800010a7983 */ /* 0x001ea20000300800 */
[----:B------:R-:W2:Y:S02]  /*a8d90*/  LDL.LU R11, [R1+0xb2c] ;  /* 0x000b2c00010b7983 */ /* 0x000ea40000300800 */
[----:B------:R-:W-:Y:S01]  /*a8da0*/  STL.64 [R1+0x34f8], R22 ;  /* 0x0034f81601007387 */ /* 0x000fe20000100a00 */
[----:B--2---:R-:W-:Y:S01]  /*a8db0*/  HMMA.16816.F32 R8, R12, R22, R8 ;  /* 0x000000160c08723c */ /* 0x004fe20000001808 */
[----:B------:R-:W2:Y:S07]  /*a8dc0*/  LDL.64 R14, [R1+0xc8] ;  /* 0x0000c800010e7983 */ /* 0x000eae0000100a00 */
[C---:B---3--:R-:W-:Y:S11]  /*a8dd0*/  HMMA.16816.F32 R4, R16.reuse, R6, R24 ;  /* 0x000000061004723c */ /* 0x048ff60000001818 */
[----:B------:R-:W-:Y:S04]  /*a8de0*/  @!UPT UIADD3 URZ, URZ, URZ, URZ ;  /* 0x0000003f3f3ff290 */ /* 0x000fe8000fffe03f */
[----:B------:R0:W-:Y:S01]  /*a8df0*/  STL.64 [R1+0x700], R8 ;  /* 0x0007000801007387 */ /* 0x0001e20000100a00 */
[----:B------:R1:W-:Y:S03]  /*a8e00*/  STL.64 [R1+0x708], R10 ;  /* 0x0007080a01007387 */ /* 0x0003e60000100a00 */
[----:B--2---:R2:W-:Y:S01]  /*a8e10*/  STL.64 [R1+0x3510], R14 ;  /* 0x0035100e01007387 */ /* 0x0045e20000100a00 */
[----:B0-----:R-:W3:Y:S03]  /*a8e20*/  LDL.LU R8, [R1+0xaf0] ;  /* 0x000af00001087983 */ /* 0x001ee60000300800 */
[----:B------:R-:W-:Y:S02]  /*a8e30*/  STL.64 [R1+0x730], R4 ;  /* 0x0007300401007387 */ /* 0x000fe40000100a00 */
[----:B------:R-:W-:Y:S01]  /*a8e40*/  STL.64 [R1+0x738], R6 ;  /* 0x0007380601007387 */ /* 0x000fe20000100a00 */
[----:B------:R-:W3:Y:S01]  /*a8e50*/  LDL.LU R9, [R1+0xaf4] ;  /* 0x000af40001097983 */ /* 0x000ee20000300800 */
[----:B-1----:R-:W4:Y:S02]  /*a8e60*/  LDL.LU R10, [R1+0xaf8] ;  /* 0x000af800010a7983 */ /* 0x002f240000300800 */
[----:B------:R-:W4:Y:S02]  /*a8e70*/  LDL.LU R11, [R1+0xafc] ;  /* 0x000afc00010b7983 */ /* 0x000f240000300800 */
[----:B----4-:R0:W-:Y:S01]  /*a8e80*/  STL.64 [R1+0x3520], R10 ;  /* 0x0035200a01007387 */ /* 0x0101e20000100a00 */
[----:B---3--:R-:W-:Y:S02]  /*a8e90*/  STL.64 [R1+0x3518], R8 ;  /* 0x0035180801007387 */ /* 0x008fe40000100a00 */
[----:B--2---:R-:W2:Y:S01]  /*a8ea0*/  LDL.64 R14, [R1+0xe8] ;  /* 0x0000e800010e7983 */ /* 0x004ea20000100a00 */
[----:B0-----:R-:W3:Y:S04]  /*a8eb0*/  LDL.64 R10, [R1+0xf8] ;  /* 0x0000f800010a7983 */ /* 0x001ee80000100a00 */
[----:B--2---:R0:W-:Y:S01]  /*a8ec0*/  STL.64 [R1+0x3528], R14 ;  /* 0x0035280e01007387 */ /* 0x0041e20000100a00 */
[----:B------:R-:W3:Y:S02]  /*a8ed0*/  LDL.LU R12, [R1+0xb00] ;  /* 0x000b0000010c7983 */ /* 0x000ee40000300800 */
[----:B------:R-:W3:Y:S01]  /*a8ee0*/  LDL.LU R13, [R1+0xb04] ;  /* 0x000b0400010d7983 */ /* 0x000ee20000300800 */
[----:B0-----:R-:W3:Y:S01]  /*a8ef0*/  LDL.LU R14, [R1+0xb08] ;  /* 0x000b0800010e7983 */ /* 0x001ee20000300800 */
[----:B------:R-:W3:Y:S02]  /*a8f00*/  LDL.LU R15, [R1+0xb0c] ;  /* 0x000b0c00010f7983 */ /* 0x000ee40000300800 */
[----:B------:R-:W2:Y:S02]  /*a8f10*/  LDL.LU R20, [R1+0xae0] ;  /* 0x000ae00001147983 */ /* 0x000ea40000300800 */
[----:B------:R-:W2:Y:S01]  /*a8f20*/  LDL.LU R21, [R1+0xae4] ;  /* 0x000ae40001157983 */ /* 0x000ea20000300800 */
[----:B------:R-:W2:Y:S01]  /*a8f30*/  LDL.LU R22, [R1+0xae8] ;  /* 0x000ae80001167983 */ /* 0x000ea20000300800 */
[----:B------:R-:W2:Y:S02]  /*a8f40*/  LDL.LU R23, [R1+0xaec] ;  /* 0x000aec0001177983 */ /* 0x000ea40000300800 */
        /* <DEDUP_REMOVED lines=10> */
[----:B------:R-:W2:Y:S01]  /*a8ff0*/  LDL.LU R24, [R1+0xad0] ;  /* 0x000ad00001187983 */ /* 0x000ea20000300800 */
[----:B------:R-:W2:Y:S02]  /*a9000*/  LDL.LU R25, [R1+0xad4] ;  /* 0x000ad40001197983 */ /* 0x000ea40000300800 */
[----:B------:R-:W2:Y:S02]  /*a9010*/  LDL.LU R26, [R1+0xad8] ;  /* 0x000ad800011a7983 */ /* 0x000ea40000300800 */
[----:B------:R-:W2:Y:S01]  /*a9020*/  LDL.LU R27, [R1+0xadc] ;  /* 0x000adc00011b7983 */ /* 0x000ea20000300800 */
[----:B---3--:R-:W-:Y:S01]  /*a9030*/  HMMA.16816.F32 R12, R16, R10, R12 ;  /* 0x0000000a100c723c */ /* 0x008fe2000000180c */
[----:B----4-:R-:W-:Y:S01]  /*a9040*/  STL.64 [R1+0x3478], R6 ;  /* 0x0034780601007387 */ /* 0x010fe20000100a00 */
[----:B--2---:R0:W-:Y:S03]  /*a9050*/  STL.64 [R1+0x3470], R4 ;  /* 0x0034700401007387 */ /* 0x0041e60000100a00 */
[----:B0-----:R-:W2:Y:S01]  /*a9060*/  LDL.LU R4, [R1+0xa40] ;  /* 0x000a400001047983 */ /* 0x001ea20000300800 */
[----:B------:R-:W2:Y:S02]  /*a9070*/  LDL.LU R5, [R1+0xa44] ;  /* 0x000a440001057983 */ /* 0x000ea40000300800 */
[----:B------:R-:W3:Y:S02]  /*a9080*/  LDL.LU R6, [R1+0xa48] ;  /* 0x000a480001067983 */ /* 0x000ee40000300800 */
[----:B------:R-:W3:Y:S02]  /*a9090*/  LDL.LU R7, [R1+0xa4c] ;  /* 0x000a4c0001077983 */ /* 0x000ee40000300800 */
[----:B---3--:R0:W-:Y:S01]  /*a90a0*/  STL.64 [R1+0x3488], R6 ;  /* 0x0034880601007387 */ /* 0x0081e20000100a00 */
[----:B--2---:R1:W-:Y:S10]  /*a90b0*/  STL.64 [R1+0x3480], R4 ;  /* 0x0034800401007387 */ /* 0x0043f40000100a00 */
[----:B------:R-:W-:Y:S02]  /*a90c0*/  STL.64 [R1+0x760], R12 ;  /* 0x0007600c01007387 */ /* 0x000fe40000100a00 */
[----:B------:R2:W-:Y:S02]  /*a90d0*/  STL.64 [R1+0x768], R14 ;  /* 0x0007680e01007387 */ /* 0x0005e40000100a00 */
[----:B0-----:R-:W-:Y:S01]  /*a90e0*/  IMAD.MOV.U32 R7, RZ, RZ, R3 ;  /* 0x000000ffff077224 */ /* 0x001fe200078e0003 */
[----:B-1----:R-:W-:-:S02]  /*a90f0*/  MOV R4, R10 ;  /* 0x0000000a00047202 */ /* 0x002fc40000000f00 */
[----:B------:R-:W-:Y:S01]  /*a9100*/  MOV R3, R11 ;  /* 0x0000000b00037202 */ /* 0x000fe20000000f00 */
[----:B--2---:R-:W2:Y:S01]  /*a9110*/  LDL.LU.64 R14, [R1+0x3528] ;  /* 0x00352800010e7983 */ /* 0x004ea20000300a00 */
[----:B------:R-:W2:Y:S02]  /*a9120*/  LDL.LU.64 R10, [R1+0x3520] ;  /* 0x00352000010a7983 */ /* 0x000ea40000300a00 */
[----:B------:R-:W2:Y:S01]  /*a9130*/  LDL.LU.64 R8, [R1+0x3518] ;  /* 0x0035180001087983 */ /* 0x000ea20000300a00 */
[----:B------:R-:W-:-:S07]  /*a9140*/  MOV R6, R29 ;  /* 0x0000001d00067202 */ /* 0x000fce0000000f00 */
[C---:B------:R-:W-:Y:S08]  /*a9150*/  HMMA.16816.F32 R20, R16.reuse, R6, R20 ;  /* 0x000000061014723c */ /* 0x040ff00000001814 */
[----:B--2---:R-:W-:Y:S01]  /*a9160*/  HMMA.16816.F32 R8, R16, R14, R8 ;  /* 0x0000000e1008723c */ /* 0x004fe20000001808 */
[----:B------:R-:W-:Y:S11]  /*a9170*/  IMAD.MOV.U32 R5, RZ, RZ, R15 ;  /* 0x000000ffff057224 */ /* 0x000ff600078e000f */
[----:B------:R-:W-:Y:S11]  /*a9180*/  @!UPT UIADD3 URZ, URZ, URZ, URZ ;  /* 0x0000003f3f3ff290 */ /* 0x000ff6000fffe03f */
[----:B------:R0:W-:Y:S01]  /*a9190*/  STL.64 [R1+0x790], R8 ;  /* 0x0007900801007387 */ /* 0x0001e20000100a00 */
[----:B------:R-:W-:Y:S01]  /*a91a0*/  STL.64 [R1+0x798], R10 ;  /* 0x0007980a01007387 */ /* 0x000fe20000100a00 */
[----:B0-----:R-:W-:Y:S02]  /*a91b0*/  MOV R8, R14 ;  /* 0x0000000e00087202 */ /* 0x001fe40000000f00 */
[----:B------:R-:W2:Y:S01]  /*a91c0*/  LDL.LU.64 R14, [R1+0x3510] ;  /* 0x00351000010e7983 */ /* 0x000ea20000300a00 */
[----:B------:R0:W-:Y:S02]  /*a91d0*/  STL.64 [R1+0x3498], R6 ;  /* 0x0034980601007387 */ /* 0x0001e40000100a00 */
[----:B------:R1:W-:Y:S02]  /*a91e0*/  STL.64 [R1+0x7b0], R20 ;  /* 0x0007b01401007387 */ /* 0x0003e40000100a00 */
[----:B------:R3:W-:Y:S01]  /*a91f0*/  STL.64 [R1+0x7b8], R22 ;  /* 0x0007b81601007387 */ /* 0x0007e20000100a00 */
[----:B0-----:R-:W-:-:S02]  /*a9200*/  MOV R6, R8 ;  /* 0x0000000800067202 */ /* 0x001fc40000000f00 */
[----:B------:R-:W-:-:S05]  /*a9210*/  MOV R7, R5 ;  /* 0x0000000500077202 */ /* 0x000fca0000000f00 */
[----:B------:R0:W-:Y:S01]  /*a9220*/  STL.64 [R1+0x34b0], R6 ;  /* 0x0034b00601007387 */ /* 0x0001e20000100a00 */
[----:B-1----:R-:W4:Y:S02]  /*a9230*/  LDL.LU R20, [R1+0xab0] ;  /* 0x000ab00001147983 */ /* 0x002f240000300800 */
[----:B------:R-:W4:Y:S02]  /*a9240*/  LDL.LU R21, [R1+0xab4] ;  /* 0x000ab40001157983 */ /* 0x000f240000300800 */
[----:B---3--:R-:W4:Y:S01]  /*a9250*/  LDL.LU R22, [R1+0xab8] ;  /* 0x000ab80001167983 */ /* 0x008f220000300800 */
[----:B------:R-:W4:Y:S01]  /*a9260*/  LDL.LU R23, [R1+0xabc] ;  /* 0x000abc0001177983 */ /* 0x000f220000300800 */
[----:B------:R-:W3:Y:S02]  /*a9270*/  LDL.LU R8, [R1+0xac0] ;  /* 0x000ac00001087983 */ /* 0x000ee40000300800 */
[----:B------:R-:W3:Y:S02]  /*a9280*/  LDL.LU R9, [R1+0xac4] ;  /* 0x000ac40001097983 */ /* 0x000ee40000300800 */
[----:B------:R-:W3:Y:S01]  /*a9290*/  LDL.LU R10, [R1+0xac8] ;  /* 0x000ac800010a7983 */ /* 0x000ee20000300800 */
[----:B------:R-:W3:Y:S01]  /*a92a0*/  LDL.LU R11, [R1+0xacc] ;  /* 0x000acc00010b7983 */ /* 0x000ee20000300800 */
[----:B0-----:R-:W-:Y:S01]  /*a92b0*/  MOV R6, R4 ;  /* 0x0000000400067202 */ /* 0x001fe20000000f00 */
[----:B------:R-:W-:-:S05]  /*a92c0*/  IMAD.MOV.U32 R7, RZ, RZ, R3 ;  /* 0x000000ffff077224 */ /* 0x000fca00078e0003 */
[----:B------:R0:W-:Y:S04]  /*a92d0*/  STL.64 [R1+0x34c8], R6 ;  /* 0x0034c80601007387 */ /* 0x0001e80000100a00 */
[----:B0-----:R-:W3:Y:S01]  /*a92e0*/  LDL.64 R6, [R1+0x108] ;  /* 0x0001080001067983 */ /* 0x001ee20000100a00 */
[C---:B--2---:R-:W-:Y:S03]  /*a92f0*/  HMMA.16816.F32 R24, R16.reuse, R14, R24 ;  /* 0x0000000e1018723c */ /* 0x044fe60000001818 */
[----:B---3--:R0:W-:Y:S01]  /*a9300*/  STL.64 [R1+0x34f0], R6 ;  /* 0x0034f00601007387 */ /* 0x0081e20000100a00 */
        /* <DEDUP_REMOVED lines=9> */
[----:B------:R-:W2:Y:S02]  /*a93a0*/  LDL.LU R12, [R1+0xa50] ;  /* 0x000a5000010c7983 */ /* 0x000ea40000300800 */
[----:B------:R-:W2:Y:S01]  /*a93b0*/  LDL.LU R13, [R1+0xa54] ;  /* 0x000a5400010d7983 */ /* 0x000ea20000300800 */
        /* <DEDUP_REMOVED lines=23> */
[----:B0-----:R-:W4:Y:S02]  /*a9530*/  LDL.LU.64 R10, [R1+0x3500] ;  /* 0x00350000010a7983 */ /* 0x001f240000300a00 */
[C---:B----4-:R-:W-:Y:S11]  /*a9540*/  HMMA.16816.F32 R20, R16.reuse, R10, R20 ;  /* 0x0000000a1014723c */ /* 0x050ff60000001814 */
[----:B------:R-:W-:Y:S11]  /*a9550*/  @!UPT UIADD3 URZ, URZ, URZ, URZ ;  /* 0x0000003f3f3ff290 */ /* 0x000ff6000fffe03f */
[----:B------:R-:W-:Y:S01]  /*a9560*/  @!UPT UIADD3 URZ, URZ, URZ, URZ ;  /* 0x0000003f3f3ff290 */ /* 0x000fe2000fffe03f */
[----:B------:R-:W-:Y:S01]  /*a9570*/  STL.64 [R1+0x8b0], R20 ;  /* 0x0008b01401007387 */ /* 0x000fe20000100a00 */
[----:B------:R0:W-:Y:S03]  /*a9580*/  STL.64 [R1+0x8b8], R22 ;  /* 0x0008b81601007387 */ /* 0x0001e60000100a00 */
[----:B0-----:R-:W3:Y:S02]  /*a9590*/  LDL.LU.64 R22, [R1+0x34f8] ;  /* 0x0034f80001167983 */ /* 0x001ee40000300a00 */
[----:B---3--:R-:W-:Y:S02]  /*a95a0*/  HMMA.16816.F32 R16, R16, R22, R4 ;  /* 0x000000161010723c */ /* 0x008fe40000001804 */
[----:B------:R-:W2:Y:S01]  /*a95b0*/  LDL.LU.64 R6, [R1+0x34f0] ;  /* 0x0034f00001067983 */ /* 0x000ea20000300a00 */
[----:B------:R-:W2:Y:S02]  /*a95c0*/  LDL.LU.64 R22, [R1+0x34e8] ;  /* 0x0034e80001167983 */ /* 0x000ea40000300a00 */
[----:B------:R-:W2:Y:S11]  /*a95d0*/  LDL.LU.64 R20, [R1+0x34e0] ;  /* 0x0034e00001147983 */ /* 0x000eb60000300a00 */
[----:B------:R-:W-:Y:S07]  /*a95e0*/  @!UPT UIADD3 URZ, URZ, URZ, URZ ;  /* 0x0000003f3f3ff290 */ /* 0x000fee000fffe03f */
[----:B------:R-:W-:Y:S01]  /*a95f0*/  STL.64 [R1+0x8a0], R16 ;  /* 0x0008a01001007387 */ /* 0x000fe20000100a00 */
[----:B------:R0:W-:Y:S03]  /*a9600*/  STL.64 [R1+0x8a8], R18 ;  /* 0x0008a81201007387 */ /* 0x0001e60000100a00 */
[----:B0-----:R-:W3:Y:S01]  /*a9610*/  LDL.LU.64 R18, [R1+0x98] ;  /* 0x0000980001127983 */ /* 0x001ee20000300a00 */
        /* <DEDUP_REMOVED lines=38> */
[----:B0-----:R-:W4:Y:S04]  /*a9880*/  LDL.64 R14, [R1+0xe8] ;  /* 0x0000e800010e7983 */ /* 0x001f280000100a00 */
[----:B----4-:R0:W-:Y:S04]  /*a9890*/  STL.64 [R1+0x3438], R14 ;  /* 0x0034380e01007387 */ /* 0x0101e80000100a00 */
[----:B0-----:R-:W4:Y:S01]  /*a98a0*/  LDL.LU.64 R14, [R1+0xf8] ;  /* 0x0000f800010e7983 */ /* 0x001f220000300a00 */
[C---:B--2---:R-:W-:Y:S03]  /*a98b0*/  HMMA.16816.F32 R4, R20.reuse, R26, R4 ;  /* 0x0000001a1404723c */ /* 0x044fe60000001804 */
[----:B----4-:R0:W-:Y:S01]  /*a98c0*/  STL.64 [R1+0x3448], R14 ;  /* 0x0034480e01007387 */ /* 0x0101e20000100a00 */
[----:B------:R-:W2:Y:S02]  /*a98d0*/  LDL.LU R12, [R1+0x9c0] ;  /* 0x0009c000010c7983 */ /* 0x000ea40000300800 */
[----:B------:R-:W2:Y:S01]  /*a98e0*/  LDL.LU R13, [R1+0x9c4] ;  /* 0x0009c400010d7983 */ /* 0x000ea20000300800 */
[----:B0-----:R-:W2:Y:S01]  /*a98f0*/  LDL.LU R14, [R1+0x9c8] ;  /* 0x0009c800010e7983 */ /* 0x001ea20000300800 */
[----:B------:R-:W2:Y:S11]  /*a9900*/  LDL.LU R15, [R1+0x9cc] ;  /* 0x0009cc00010f7983 */ /* 0x000eb60000300800 */
[----:B------:R-:W-:Y:S04]  /*a9910*/  @!UPT UIADD3 URZ, URZ, URZ, URZ ;  /* 0x0000003f3f3ff290 */ /* 0x000fe8000fffe03f */
[----:B------:R-:W-:Y:S02]  /*a9920*/  STL.64 [R1+0x9e0], R4 ;  /* 0x0009e00401007387 */ /* 0x000fe40000100a00 */
[----:B------:R0:W-:Y:S02]  /*a9930*/  STL.64 [R1+0x9e8], R6 ;  /* 0x0009e80601007387 */ /* 0x0001e40000100a00 */
[----:B0-----:R-:W4:Y:S01]  /*a9940*/  LDL.LU.64 R6, [R1+0x3468] ;  /* 0x0034680001067983 */ /* 0x001f220000300a00 */
[----:B------:R-:W4:Y:S02]  /*a9950*/  LDL.LU.64 R4, [R1+0x3460] ;  /* 0x0034600001047983 */ /* 0x000f240000300a00 */
[----:B------:R0:W-:Y:S02]  /*a9960*/  STL.64 [R1+0x3408], R26 ;  /* 0x0034081a01007387 */ /* 0x0001e40000100a00 */
[----:B------:R-:W3:Y:S01]  /*a9970*/  LDL.LU R24, [R1+0x9f0] ;  /* 0x0009f00001187983 */ /* 0x000ee20000300800 */
[----:B------:R-:W3:Y:S04]  /*a9980*/  LDL.LU R25, [R1+0x9f4] ;  /* 0x0009f40001197983 */ /* 0x000ee80000300800 */
[----:B0-----:R-:W3:Y:S01]  /*a9990*/  LDL.LU R26, [R1+0x9f8] ;  /* 0x0009f800011a7983 */ /* 0x001ee20000300800 */
[----:B------:R-:W3:Y:S01]  /*a99a0*/  LDL.LU R27, [R1+0x9fc] ;  /* 0x0009fc00011b7983 */ /* 0x000ee20000300800 */
[C---:B----4-:R-:W-:Y:S02]  /*a99b0*/  HMMA.16816.F32 R8, R20.reuse, R10, R4 ;  /* 0x0000000a1408723c */ /* 0x050fe40000001804 */
[----:B------:R-:W2:Y:S01]  /*a99c0*/  LDL.LU.64 R6, [R1+0x3458] ;  /* 0x0034580001067983 */ /* 0x000ea20000300a00 */
[----:B------:R-:W2:Y:S11]  /*a99d0*/  LDL.LU.64 R4, [R1+0x3450] ;  /* 0x0034500001047983 */ /* 0x000eb60000300a00 */
[----:B------:R-:W-:Y:S09]  /*a99e0*/  @!UPT UIADD3 URZ, URZ, URZ, URZ ;  /* 0x0000003f3f3ff290 */ /* 0x000ff2000fffe03f */
[----:B------:R-:W-:Y:S01]  /*a99f0*/  STL.64 [R1+0xa50], R8 ;  /* 0x000a500801007387 */ /* 0x000fe20000100a00 */
[----:B------:R0:W-:Y:S03]  /*a9a00*/  STL.64 [R1+0xa58], R10 ;  /* 0x000a580a01007387 */ /* 0x0001e60000100a00 */
[----:B0-----:R-:W4:Y:S01]  /*a9a10*/  LDL R11, [R1+0x1a44] ;  /* 0x001a4400010b7983 */ /* 0x001f220000100800 */
[----:B---3--:R-:W-:Y:S03]  /*a9a20*/  HMMA.16816.F32 R24, R20, R18, R24 ;  /* 0x000000121418723c */ /* 0x008fe60000001818 */
[----:B----4-:R0:W-:Y:S01]  /*a9a30*/  STL [R1+0x3440], R11 ;  /* 0x0034400b01007387 */ /* 0x0101e20000100800 */
[----:B------:R-:W3:Y:S02]  /*a9a40*/  LDL.LU R8, [R1+0x950] ;  /* 0x0009500001087983 */ /* 0x000ee40000300800 */
[----:B------:R-:W3:Y:S02]  /*a9a50*/  LDL.LU R9, [R1+0x954] ;  /* 0x0009540001097983 */ /* 0x000ee40000300800 */
[----:B------:R-:W3:Y:S01]  /*a9a60*/  LDL.LU R10, [R1+0x958] ;  /* 0x00095800010a7983 */ /* 0x000ee20000300800 */
[----:B0-----:R-:W3:Y:S11]  /*a9a70*/  LDL.LU R11, [R1+0x95c] ;  /* 0x00095c00010b7983 */ /* 0x001ef60000300800 */
[----:B------:R-:W-:Y:S03]  /*a9a80*/  @!UPT UIADD3 URZ, URZ, URZ, URZ ;  /* 0x0000003f3f3ff290 */ /* 0x000fe6000fffe03f */
[----:B------:R-:W-:Y:S02]  /*a9a90*/  STL.64 [R1+0xa40], R24 ;  /* 0x000a401801007387 */ /* 0x000fe40000100a00 */
[----:B------:R-:W-:Y:S02]  /*a9aa0*/  STL.64 [R1+0xa48], R26 ;  /* 0x000a481a01007387 */ /* 0x000fe40000100a00 */
[----:B------:R0:W-:Y:S02]  /*a9ab0*/  STL.64 [R1+0x3410], R18 ;  /* 0x0034101201007387 */ /* 0x0001e40000100a00 */
[----:B0-----:R-:W4:Y:S01]  /*a9ac0*/  LDL.64 R18, [R1+0xd8] ;  /* 0x0000d80001127983 */ /* 0x001f220000100a00 */
[----:B------:R-:W-:-:S03]  /*a9ad0*/  MOV R22, R16 ;  /* 0x0000001000167202 */ /* 0x000fc60000000f00 */
[----:B----4-:R0:W-:Y:S01]  /*a9ae0*/  STL.64 [R1+0x3430], R18 ;  /* 0x0034301201007387 */ /* 0x0101e20000100a00 */
[----:B------:R-:W4:Y:S02]  /*a9af0*/  LDL.LU R16, [R1+0x910] ;  /* 0x0009100001107983 */ /* 0x000f240000300800 */
[----:B------:R-:W4:Y:S01]  /*a9b00*/  LDL.LU R17, [R1+0x914] ;  /* 0x0009140001117983 */ /* 0x000f220000300800 */
[----:B0-----:R-:W4:Y:S01]  /*a9b10*/  LDL.LU R18, [R1+0x918] ;  /* 0x0009180001127983 */ /* 0x001f220000300800 */
[----:B------:R-:W4:Y:S02]  /*a9b20*/  LDL.LU R19, [R1+0x91c] ;  /* 0x00091c0001137983 */ /* 0x000f240000300800 */
[----:B------:R-:W3:Y:S02]  /*a9b30*/  LDL.LU R24, [R1+0x870] ;  /* 0x0008700001187983 */ /* 0x000ee40000300800 */
[----:B------:R-:W3:Y:S01]  /*a9b40*/  LDL.LU R25, [R1+0x874] ;  /* 0x0008740001197983 */ /* 0x000ee20000300800 */
[----:B------:R-:W3:Y:S01]  /*a9b50*/  LDL.LU R26, [R1+0x878] ;  /* 0x00087800011a7983 */ /* 0x000ee20000300800 */
        /* <DEDUP_REMOVED lines=8> */
[----:B------:R-:W3:Y:S01]  /*a9be0*/  LDL.LU.64 R14, [R1+0x3448] ;  /* 0x00344800010e7983 */ /* 0x000ee20000300a00 */
[----:B------:R-:W-:Y:S11]  /*a9bf0*/  MOV R27, R28 ;  /* 0x0000001c001b7202 */ /* 0x000ff60000000f00 */
[----:B------:R-:W-:Y:S02]  /*a9c00*/  @!UPT UIADD3 URZ, URZ, URZ, URZ ;  /* 0x0000003f3f3ff290 */ /* 0x000fe4000fffe03f */
[----:B------:R-:W-:Y:S01]  /*a9c10*/  MOV R28, R23 ;  /* 0x00000017001c7202 */ /* 0x000fe20000000f00 */
[----:B------:R-:W-:Y:S01]  /*a9c20*/  STL.64 [R1+0xae0], R20 ;  /* 0x000ae01401007387 */ /* 0x000fe20000100a00 */
[----:B------:R0:W-:Y:S03]  /*a9c30*/  STL [R1+0xae8], R22 ;  /* 0x000ae81601007387 */ /* 0x0001e60000100800 */
[----:B0-----:R-:W2:Y:S01]  /*a9c40*/  LDL.64 R22, [R1+0xa8] ;  /* 0x0000a80001167983 */ /* 0x001ea20000100a00 */
[----:B------:R-:W-:Y:S01]  /*a9c50*/  STL [R1+0x2c70], R28 ;  /* 0x002c701c01007387 */ /* 0x000fe20000100800 */
[C---:B---3--:R-:W-:Y:S11]  /*a9c60*/  HMMA.16816.F32 R8, R4.reuse, R14, R8 ;  /* 0x0000000e0408723c */ /* 0x048ff60000001808 */
[----:B------:R-:W-:Y:S11]  /*a9c70*/  @!UPT UIADD3 URZ, URZ, URZ, URZ ;  /* 0x0000003f3f3ff290 */ /* 0x000ff6000fffe03f */
[----:B------:R-:W-:Y:S01]  /*a9c80*/  @!UPT UIADD3 URZ, URZ, URZ, URZ ;  /* 0x0000003f3f3ff290 */ /* 0x000fe2000fffe03f */
[----:B------:R0:W-:Y:S01]  /*a9c90*/  STL.64 [R1+0xad0], R8 ;  /* 0x000ad00801007387 */ /* 0x0001e20000100a00 */
[----:B------:R1:W-:Y:S01]  /*a9ca0*/  STL.64 [R1+0xad8], R10 ;  /* 0x000ad80a01007387 */ /* 0x0003e20000100a00 */
[----:B0-----:R-:W-:Y:S02]  /*a9cb0*/  MOV R9, R14 ;  /* 0x0000000e00097202 */ /* 0x001fe40000000f00 */
[----:B-1----:R-:W3:Y:S01]  /*a9cc0*/  LDL.LU R11, [R1+0x3440] ;  /* 0x00344000010b7983 */ /* 0x002ee20000300800 */
[----:B------:R-:W-:Y:S02]  /*a9cd0*/  IMAD.MOV.U32 R8, RZ, RZ, R15 ;  /* 0x000000ffff087224 */ /* 0x000fe400078e000f */
[----:B------:R-:W4:Y:S03]  /*a9ce0*/  LDL.LU.64 R14, [R1+0x3438] ;  /* 0x00343800010e7983 */ /* 0x000f260000300a00 */
[----:B------:R-:W-:Y:S01]  /*a9cf0*/  STL [R1+0x33e4], R8 ;  /* 0x0033e40801007387 */ /* 0x000fe20000100800 */
[----:B------:R-:W-:Y:S01]  /*a9d00*/  STL [R1+0x33e0], R9 ;  /* 0x0033e00901007387 */ /* 0x000fe20000100800 */
[C---:B----4-:R-:W-:Y:S11]  /*a9d10*/  HMMA.16816.F32 R16, R4.reuse, R14, R16 ;  /* 0x0000000e0410723c */ /* 0x050ff60000001810 */
[----:B------:R-:W-:Y:S11]  /*a9d20*/  @!UPT UIADD3 URZ, URZ, URZ, URZ ;  /* 0x0000003f3f3ff290 */ /* 0x000ff6000fffe03f */
[----:B------:R-:W-:Y:S01]  /*a9d30*/  @!UPT UIADD3 URZ, URZ, URZ, URZ ;  /* 0x0000003f3f3ff290 */ /* 0x000fe2000fffe03f */
[----:B------:R-:W-:Y:S01]  /*a9d40*/  STL.64 [R1+0xac0], R16 ;  /* 0x000ac01001007387 */ /* 0x000fe20000100a00 */
[----:B------:R0:W-:Y:S03]  /*a9d50*/  STL.64 [R1+0xac8], R18 ;  /* 0x000ac81201007387 */ /* 0x0001e60000100a00 */
[----:B0-----:R-:W2:Y:S01]  /*a9d60*/  LDL.LU.64 R18, [R1+0x3430] ;  /* 0x0034300001127983 */ /* 0x001ea20000300a00 */
[----:B------:R-:W-:Y:S02]  /*a9d70*/  MOV R10, R15 ;  /* 0x0000000f000a7202 */ /* 0x000fe40000000f00 */
[----:B------:R-:W-:Y:S02]  /*a9d80*/  MOV R29, R14 ;  /* 0x0000000e001d7202 */ /* 0x000fe40000000f00 */
[----:B------:R-:W4:Y:S01]  /*a9d90*/  LDL.LU.64 R14, [R1+0x3428] ;  /* 0x00342800010e7983 */ /* 0x000f220000300a00 */
[----:B------:R-:W-:Y:S02]  /*a9da0*/  STL [R1+0x33ec], R10 ;  /* 0x0033ec0a01007387 */ /* 0x000fe40000100800 */
[----:B------:R-:W-:Y:S01]  /*a9db0*/  STL [R1+0x33e8], R29 ;  /* 0x0033e81d01007387 */ /* 0x000fe20000100800 */
[----:B--2---:R-:W-:Y:S11]  /*a9dc0*/  HMMA.16816.F32 R24, R4, R18, R24 ;  /* 0x000000120418723c */ /* 0x004ff60000001818 */
[----:B------:R-:W-:Y:S11]  /*a9dd0*/  @!UPT UIADD3 URZ, URZ, URZ, URZ ;  /* 0x0000003f3f3ff290 */ /* 0x000ff6000fffe03f */
[----:B------:R-:W-:Y:S01]  /*a9de0*/  @!UPT UIADD3 URZ, URZ, URZ, URZ ;  /* 0x0000003f3f3ff290 */ /* 0x000fe2000fffe03f */
[----:B------:R-:W-:Y:S01]  /*a9df0*/  STL.64 [R1+0xab0], R24 ;  /* 0x000ab01801007387 */ /* 0x000fe20000100a00 */
[----:B------:R0:W-:Y:S03]  /*a9e00*/  STL.64 [R1+0xab8], R26 ;  /* 0x000ab81a01007387 */ /* 0x0001e60000100a00 */
[----:B0-----:R-:W4:Y:S01]  /*a9e10*/  LDL.LU.64 R26, [R1+0x3420] ;  /* 0x00342000011a7983 */ /* 0x001f220000300a00 */
[----:B------:R-:W4:Y:S03]  /*a9e20*/  LDL.LU.64 R24, [R1+0x3418] ;  /* 0x0034180001187983 */ /* 0x000f260000300a00 */
[----:B------:R-:W0:Y:S01]  /*a9e30*/  S2R R13, SR_TID.X ;  /* 0x00000000000d7919 */ /* 0x000e220000002100 */
[----:B------:R-:W-:Y:S01]  /*a9e40*/  MOV R9, R18 ;  /* 0x0000001200097202 */ /* 0x000fe20000000f00 */
[----:B------:R-:W-:-:S02]  /*a9e50*/  IMAD.MOV.U32 R3, RZ, RZ, R19 ;  /* 0x000000ffff037224 */ /* 0x000fc400078e0013 */
[----:B------:R-:W2:Y:S02]  /*a9e60*/  LDL.LU.64 R18, [R1+0x3410] ;  /* 0x0034100001127983 */ /* 0x000ea40000300a00 */
[----:B------:R-:W-:Y:S02]  /*a9e70*/  STL [R1+0x33f0], R9 ;  /* 0x0033f00901007387 */ /* 0x000fe40000100800 */
[----:B------:R-:W-:Y:S01]  /*a9e80*/  STL.64 [R1+0x3400], R22 ;  /* 0x0034001601007387 */ /* 0x000fe20000100a00 */
[C---:B0-----:R-:W-:Y:S02]  /*a9e90*/  LOP3.LUT R20, R13.reuse, 0x7, RZ, 0xc0, !PT ;  /* 0x000000070d147812 */ /* 0x041fe400078ec0ff */
[----:B------:R-:W-:Y:S02]  /*a9ea0*/  SHF.L.U32 R21, R13, 0x8, RZ ;  /* 0x000000080d157819 */ /* 0x000fe400000006ff */
[----:B------:R-:W-:-:S03]  /*a9eb0*/  SHF.L.U32 R17, R20, 0x4, RZ ;  /* 0x0000000414117819 */ /* 0x000fc600000006ff */
[----:B------:R0:W-:Y:S01]  /*a9ec0*/  STL.64 [R1+0x33f8], R20 ;  /* 0x0033f81401007387 */ /* 0x0001e20000100a00 */
[----:B------:R-:W-:-:S03]  /*a9ed0*/  LOP3.LUT R17, R17, 0xf00, R21, 0xf8, !PT ;  /* 0x00000f0011117812 */ /* 0x000fc600078ef815 */
[----:B0-----:R-:W2:Y:S01]  /*a9ee0*/  LDL.LU R20, [R1+0x860] ;  /* 0x0008600001147983 */ /* 0x001ea20000300800 */
[----:B------:R-:W2:Y:S02]  /*a9ef0*/  LDL.LU R21, [R1+0x864] ;  /* 0x0008640001157983 */ /* 0x000ea40000300800 */
[----:B------:R-:W2:Y:S02]  /*a9f00*/  LDL.LU R22, [R1+0x868] ;  /* 0x0008680001167983 */ /* 0x000ea40000300800 */
[----:B------:R-:W2:Y:S01]  /*a9f10*/  LDL.LU R23, [R1+0x86c] ;  /* 0x00086c0001177983 */ /* 0x000ea20000300800 */
[----:B----4-:R-:W-:Y:S11]  /*a9f20*/  HMMA.16816.F32 R24, R4, R14, R24 ;  /* 0x0000000e0418723c */ /* 0x010ff60000001818 */
[----:B------:R-:W-:Y:S11]  /*a9f30*/  @!UPT UIADD3 URZ, URZ, URZ, URZ ;  /* 0x0000003f3f3ff290 */ /* 0x000ff6000fffe03f */
[----:B------:R-:W-:Y:S01]  /*a9f40*/  @!UPT UIADD3 URZ, URZ, URZ, URZ ;  /* 0x0000003f3f3ff290 */ /* 0x000fe2000fffe03f */
[----:B------:R-:W-:Y:S01]  /*a9f50*/  STL.64 [R1+0xaa0], R24 ;  /* 0x000aa01801007387 */ /* 0x000fe20000100a00 */
[----:B------:R0:W-:Y:S03]  /*a9f60*/  STL.64 [R1+0xaa8], R26 ;  /* 0x000aa81a01007387 */ /* 0x0001e60000100a00 */
[----:B0-----:R-:W2:Y:S04]  /*a9f70*/  LDL.LU.64 R26, [R1+0x3408] ;  /* 0x00340800011a7983 */ /* 0x001ea80000300a00 */
[----:B------:R-:W0:Y:S02]  /*a9f80*/  S2R R16, SR_TID.X ;  /* 0x0000000000107919 */ /* 0x000e240000002100 */
[----:B0-----:R-:W-:-:S04]  /*a9f90*/  LOP3.LUT R17, R17, 0x10, R16, 0x78, !PT ;  /* 0x0000001011117812 */ /* 0x001fc800078e7810 */
[----:B------:R-:W-:Y:S01]  /*a9fa0*/  LOP3.LUT R17, R17, 0x20, RZ, 0x3c, !PT ;  /* 0x0000002011117812 */ /* 0x000fe200078e3cff */
[C---:B--2---:R-:W-:Y:S01]  /*a9fb0*/  HMMA.16816.F32 R20, R4.reuse, R26, R20 ;  /* 0x0000001a0414723c */ /* 0x044fe20000001814 */
[----:B------:R-:W-:Y:S02]  /*a9fc0*/  MOV R9, R26 ;  /* 0x0000001a00097202 */ /* 0x000fe40000000f00 */
        /* <DEDUP_REMOVED lines=12> */
[----:B------:R-:W2:Y:S01]  /*aa090*/  LDL.LU R27, [R1+0x85c] ;  /* 0x00085c00011b7983 */ /* 0x000ea20000300800 */
[----:B----4-:R-:W-:Y:S01]  /*aa0a0*/  SHF.L.U32 R28, R20, 0x4, RZ ;  /* 0x00000004141c7819 */ /* 0x010fe200000006ff */
[----:B--2---:R-:W-:Y:S03]  /*aa0b0*/  HMMA.16816.F32 R24, R4, R22, R24 ;  /* 0x000000160418723c */ /* 0x004fe60000001818 */
[----:B------:R-:W-:Y:S11]  /*aa0c0*/  LOP3.LUT R28, R28, 0xf00, R21, 0xf8, !PT ;  /* 0x00000f001c1c7812 */ /* 0x000ff600078ef815 */
[----:B------:R-:W-:Y:S09]  /*aa0d0*/  @!UPT UIADD3 URZ, URZ, URZ, URZ ;  /* 0x0000003f3f3ff290 */ /* 0x000ff2000fffe03f */
[----:B------:R0:W-:Y:S02]  /*aa0e0*/  STL.64 [R1+0xa80], R24 ;  /* 0x000a801801007387 */ /* 0x0001e40000100a00 */
[----:B0-----:R-:W-:Y:S01]  /*aa0f0*/  IMAD.MOV.U32 R25, RZ, RZ, R22 ;  /* 0x000000ffff197224 */ /* 0x001fe200078e0016 */
[----:B------:R-:W-:Y:S02]  /*aa100*/  MOV R24, R23 ;  /* 0x0000001700187202 */ /* 0x000fe40000000f00 */
[----:B------:R-:W0:Y:S04]  /*aa110*/  LDSM.16.M88.4 R20, [R17+0x6f080] ;  /* 0x06f080001114783b */ /* 0x000e280000000200 */
[----:B------:R-:W-:Y:S04]  /*aa120*/  STL.64 [R1+0xa88], R26 ;  /* 0x000a881a01007387 */ /* 0x000fe80000100a00 */
[----:B0-----:R-:W-:Y:S01]  /*aa130*/  STL.64 [R1+0x32d8], R22 ;  /* 0x0032d81601007387 */ /* 0x001fe20000100a00 */
[----:B------:R0:W-:Y:S03]  /*aa140*/  STL.64 [R1+0x32d0], R20 ;  /* 0x0032d01401007387 */ /* 0x0001e60000100a00 */
[----:B0-----:R-:W2:Y:S01]  /*aa150*/  LDL.LU R20, [R1+0x840] ;  /* 0x0008400001147983 */ /* 0x001ea20000300800 */
[----:B------:R-:W2:Y:S01]  /*aa160*/  LDL.LU R21, [R1+0x844] ;  /* 0x0008440001157983 */ /* 0x000ea20000300800 */
[----:B------:R-:W-:-:S02]  /*aa170*/  LOP3.LUT R28, R28, 0x10, R16, 0x78, !PT ;  /* 0x000000101c1c7812 */ /* 0x000fc400078e7810 */
[----:B------:R-:W-:Y:S02]  /*aa180*/  MOV R22, R2 ;  /* 0x0000000200167202 */ /* 0x000fe40000000f00 */
[----:B------:R-:W-:Y:S02]  /*aa190*/  MOV R23, R0 ;  /* 0x0000000000177202 */ /* 0x000fe40000000f00 */
[----:B------:R-:W-:Y:S02]  /*aa1a0*/  LOP3.LUT R28, R28, 0x40, RZ, 0x3c, !PT ;  /* 0x000000401c1c7812 */ /* 0x000fe400078e3cff */
[----:B------:R-:W-:Y:S01]  /*aa1b0*/  MOV R29, R14 ;  /* 0x0000000e001d7202 */ /* 0x000fe20000000f00 */
[----:B------:R-:W-:Y:S02]  /*aa1c0*/  IMAD.MOV.U32 R8, RZ, RZ, R15 ;  /* 0x000000ffff087224 */ /* 0x000fe400078e000f */
[----:B------:R-:W-:Y:S01]  /*aa1d0*/  IMAD.MOV.U32 R2, RZ, RZ, R18 ;  /* 0x000000ffff027224 */ /* 0x000fe200078e0012 */
[----:B------:R-:W-:Y:S01]  /*aa1e0*/  LDSM.16.M88.4 R12, [R17+0x6d080] ;  /* 0x06d08000110c783b */ /* 0x000fe20000000200 */
[----:B------:R-:W-:Y:S01]  /*aa1f0*/  MOV R0, R19 ;  /* 0x0000001300007202 */ /* 0x000fe20000000f00 */
[----:B--2---:R-:W-:Y:S02]  /*aa200*/  HMMA.16816.F32 R4, R4, R18, R20 ;  /* 0x000000120404723c */ /* 0x004fe40000001814 */
[----:B------:R-:W0:Y:S04]  /*aa210*/  LDSM.16.M88.4 R16, [R28+0x60080] ;  /* 0x060080001c10783b */ /* 0x000e280000000200 */
[----:B---3--:R-:W-:Y:S11]  /*aa220*/  LDSM.16.M88.4 R20, [R11+0x48080] ;  /* 0x048080000b14783b */ /* 0x008ff60000000200 */
[----:B------:R-:W-:Y:S06]  /*aa230*/  @!UPT UIADD3 URZ, URZ, URZ, URZ ;  /* 0x0000003f3f3ff290 */ /* 0x000fec000fffe03f */
[----:B------:R-:W-:Y:S01]  /*aa240*/  STL.64 [R1+0xa30], R4 ;  /* 0x000a300401007387 */ /* 0x000fe20000100a00 */
[----:B------:R-:W-:Y:S02]  /*aa250*/  STL.64 [R1+0xa38], R6 ;  /* 0x000a380601007387 */ /* 0x000fe40000100a00 */
[----:B------:R-:W-:Y:S01]  /*aa260*/  LDSM.16.M88.4 R4, [R11+0x44080] ;  /* 0x044080000b04783b */ /* 0x000fe20000000200 */
[----:B0-----:R0:W-:Y:S03]  /*aa270*/  STL.64 [R1+0x3238], R18 ;  /* 0x0032381201007387 */ /* 0x0011e60000100a00 */
[----:B------:R-:W-:Y:S01]  /*aa280*/  STL.64 [R1+0x3230], R16 ;  /* 0x0032301001007387 */ /* 0x000fe20000100a00 */
[----:B0-----:R-:W-:Y:S02]  /*aa290*/  MOV R18, R2 ;  /* 0x0000000200127202 */ /* 0x001fe40000000f00 */
[----:B------:R-:W-:-:S05]  /*aa2a0*/  MOV R19, R0 ;  /* 0x0000000000137202 */ /* 0x000fca0000000f00 */
[----:B------:R-:W-:Y:S02]  /*aa2b0*/  STL.64 [R1+0x3348], R18 ;  /* 0x0033481201007387 */ /* 0x000fe40000100a00 */
[----:B------:R-:W0:Y:S02]  /*aa2c0*/  LDSM.16.M88.4 R16, [R11+0x40080] ;  /* 0x040080000b10783b */ /* 0x000e240000000200 */
[----:B0-----:R-:W-:Y:S02]  /*aa2d0*/  STL.64 [R1+0x60], R16 ;  /* 0x0000601001007387 */ /* 0x001fe40000100a00 */
[----:B------:R-:W-:Y:S02]  /*aa2e0*/  STL.64 [R1+0x68], R18 ;  /* 0x0000681201007387 */ /* 0x000fe40000100a00 */
[----:B------:R-:W0:Y:S04]  /*aa2f0*/  LDSM.16.M88.4 R16, [R11+0x4c080] ;  /* 0x04c080000b10783b */ /* 0x000e280000000200 */
[----:B------:R-:W-:Y:S01]  /*aa300*/  STL.64 [R1+0x50], R4 ;  /* 0x0000500401007387 */ /* 0x000fe20000100a00 */
[----:B------:R-:W-:Y:S02]  /*aa310*/  STL.64 [R1+0x58], R6 ;  /* 0x0000580601007387 */ /* 0x000fe40000100a00 */
[----:B------:R-:W1:Y:S04]  /*aa320*/  LDSM.16.M88.4 R4, [R11+0x50080] ;  /* 0x050080000b04783b */ /* 0x000e680000000200 */
[----:B------:R-:W-:Y:S02]  /*aa330*/  STL.64 [R1+0x40], R20 ;  /* 0x0000401401007387 */ /* 0x000fe40000100a00 */
[----:B------:R-:W-:Y:S01]  /*aa340*/  STL.64 [R1+0x48], R22 ;  /* 0x0000481601007387 */ /* 0x000fe20000100a00 */
[----:B0-----:R-:W-:Y:S01]  /*aa350*/  STL.64 [R1+0x30], R16 ;  /* 0x0000301001007387 */ /* 0x001fe20000100a00 */
[----:B------:R0:W-:Y:S02]  /*aa360*/  STL.64 [R1+0x38], R18 ;  /* 0x0000381201007387 */ /* 0x0001e40000100a00 */
[----:B-1----:R-:W-:Y:S02]  /*aa370*/  STL.64 [R1+0x20], R4 ;  /* 0x0000200401007387 */ /* 0x002fe40000100a00 */
[----:B------:R-:W-:Y:S01]  /*aa380*/  STL.64 [R1+0x28], R6 ;  /* 0x0000280601007387 */ /* 0x000fe20000100a00 */
[----:B0-----:R-:W-:-:S02]  /*aa390*/  MOV R18, R25 ;  /* 0x0000001900127202 */ /* 0x001fc40000000f00 */
[----:B------:R-:W-:-:S05]  /*aa3a0*/  MOV R19, R24 ;  /* 0x0000001800137202 */ /* 0x000fca0000000f00 */
[----:B------:R0:W-:Y:S01]  /*aa3b0*/  STL.64 [R1+0x3360], R18 ;  /* 0x0033601201007387 */ /* 0x0001e20000100a00 */
[----:B------:R-:W2:Y:S02]  /*aa3c0*/  LDL.LU R24, [R1+0xb90] ;  /* 0x000b900001187983 */ /* 0x000ea40000300800 */
[----:B------:R-:W2:Y:S02]  /*aa3d0*/  LDL.LU R25, [R1+0xb94] ;  /* 0x000b940001197983 */ /* 0x000ea40000300800 */
[----:B------:R-:W3:Y:S01]  /*aa3e0*/  LDL.LU R26, [R1+0xb98] ;  /* 0x000b9800011a7983 */ /* 0x000ee20000300800 */
[----:B------:R-:W3:Y:S01]  /*aa3f0*/  LDL.LU R27, [R1+0xb9c] ;  /* 0x000b9c00011b7983 */ /* 0x000ee20000300800 */
[----:B0-----:R-:W-:Y:S01]  /*aa400*/  IMAD.MOV.U32 R18, RZ, RZ, R9 ;  /* 0x000000ffff127224 */ /* 0x001fe200078e0009 */
[----:B------:R-:W-:Y:S02]  /*aa410*/  MOV R19, R10 ;  /* 0x0000000a00137202 */ /* 0x000fe40000000f00 */
[----:B------:R-:W4:Y:S01]  /*aa420*/  LDL.LU R9, [R1+0x33f0] ;  /* 0x0033f00001097983 */ /* 0x000f220000300800 */
[----:B------:R-:W4:Y:S03]  /*aa430*/  LDL.LU R10, [R1+0x33ec] ;  /* 0x0033ec00010a7983 */ /* 0x000f260000300800 */
[----:B------:R-:W-:Y:S04]  /*aa440*/  STL.64 [R1+0x3378], R18 ;  /* 0x0033781201007387 */ /* 0x000fe80000100a00 */
        /* <DEDUP_REMOVED lines=16> */
[----:B------:R-:W3:Y:S02]  /*aa550*/  LDL.LU R27, [R1+0xbbc] ;  /* 0x000bbc00011b7983 */ /* 0x000ee40000300800 */
[----:B----4-:R-:W-:Y:S01]  /*aa560*/  IMAD.MOV.U32 R18, RZ, RZ, R9 ;  /* 0x000000ffff127224 */ /* 0x010fe200078e0009 */
        /* <DEDUP_REMOVED lines=12> */
[----:B------:R-:W4:Y:S04]  /*aa630*/  LDL.LU R29, [R1+0x33d8] ;  /* 0x0033d800011d7983 */ /* 0x000f280000300800 */
[----:B------:R-:W-:Y:S01]  /*aa640*/  STL.64 [R1+0x33c0], R18 ;  /* 0x0033c01201007387 */ /* 0x000fe20000100a00 */
[----:B------:R-:W-:Y:S01]  /*aa650*/  IMAD.MOV.U32 R2, RZ, RZ, R6 ;  /* 0x000000ffff027224 */ /* 0x000fe200078e0006 */
[----:B------:R-:W-:Y:S02]  /*aa660*/  MOV R0, R7 ;  /* 0x0000000700007202 */ /* 0x000fe40000000f00 */
[----:B------:R-:W0:Y:S04]  /*aa670*/  LDSM.16.M88.4 R4, [R11+0x54080] ;  /* 0x054080000b04783b */ /* 0x000e280000000200 */
[----:B---3--:R-:W-:Y:S01]  /*aa680*/  STL.64 [R1+0x33a0], R26 ;  /* 0x0033a01a01007387 */ /* 0x008fe20000100a00 */
[----:B--2---:R1:W-:Y:S03]  /*aa690*/  STL.64 [R1+0x3398], R24 ;  /* 0x0033981801007387 */ /* 0x0043e60000100a00 */
[----:B-1----:R-:W2:Y:S01]  /*aa6a0*/  LDL.LU R24, [R1+0xbd0] ;  /* 0x000bd00001187983 */ /* 0x002ea20000300800 */
[----:B------:R-:W2:Y:S02]  /*aa6b0*/  LDL.LU R25, [R1+0xbd4] ;  /* 0x000bd40001197983 */ /* 0x000ea40000300800 */
[----:B------:R-:W3:Y:S02]  /*aa6c0*/  LDL.LU R26, [R1+0xbd8] ;  /* 0x000bd800011a7983 */ /* 0x000ee40000300800 */
[----:B------:R-:W3:Y:S01]  /*aa6d0*/  LDL.LU R27, [R1+0xbdc] ;  /* 0x000bdc00011b7983 */ /* 0x000ee20000300800 */
[----:B------:R-:W2:Y:S01]  /*aa6e0*/  LDL.LU R16, [R1+0xbf0] ;  /* 0x000bf00001107983 */ /* 0x000ea20000300800 */
[----:B------:R-:W2:Y:S02]  /*aa6f0*/  LDL.LU R17, [R1+0xbf4] ;  /* 0x000bf40001117983 */ /* 0x000ea40000300800 */
[----:B------:R-:W2:Y:S02]  /*aa700*/  LDL.LU R18, [R1+0xbf8] ;  /* 0x000bf80001127983 */ /* 0x000ea40000300800 */
[----:B------:R-:W2:Y:S02]  /*aa710*/  LDL.LU R19, [R1+0xbfc] ;  /* 0x000bfc0001137983 */ /* 0x000ea40000300800 */
[----:B----4-:R-:W-:Y:S01]  /*aa720*/  IMAD.MOV.U32 R22, RZ, RZ, R29 ;  /* 0x000000ffff167224 */ /* 0x010fe200078e001d */
[----:B------:R-:W-:-:S02]  /*aa730*/  MOV R23, R3 ;  /* 0x0000000300177202 */ /* 0x000fc40000000f00 */
[----:B0-----:R-:W-:Y:S01]  /*aa740*/  MOV R29, R6 ;  /* 0x00000006001d7202 */ /* 0x001fe20000000f00 */
        /* <DEDUP_REMOVED lines=14> */
[----:B------:R-:W4:Y:S02]  /*aa830*/  LDL.LU R21, [R1+0xb44] ;  /* 0x000b440001157983 */ /* 0x000f240000300800 */
[----:B------:R-:W-:Y:S02]  /*aa840*/  STL [R1+0x2aac], R2 ;  /* 0x002aac0201007387 */ /* 0x000fe40000100800 */
[----:B------:R-:W-:Y:S01]  /*aa850*/  STL [R1+0x2aa8], R0 ;  /* 0x002aa80001007387 */ /* 0x000fe20000100800 */
[----:B------:R-:W-:Y:S01]  /*aa860*/  STL.64 [R1+0x10], R4 ;  /* 0x0000100401007387 */ /* 0x000fe20000100a00 */
[----:B------:R-:W-:Y:S02]  /*aa870*/  STL.64 [R1+0x18], R6 ;  /* 0x0000180601007387 */ /* 0x000fe40000100a00 */
[----:B------:R-:W0:Y:S04]  /*aa880*/  LDSM.16.M88.4 R4, [R11+0x58080] ;  /* 0x058080000b04783b */ /* 0x000e280000000200 */
[----:B------:R-:W-:Y:S01]  /*aa890*/  STL [R1+0x2b5c], R29 ;  /* 0x002b5c1d01007387 */ /* 0x000fe20000100800 */
[----:B------:R-:W-:Y:S04]  /*aa8a0*/  STL [R1+0x2b58], R3 ;  /* 0x002b580301007387 */ /* 0x000fe80000100800 */
[----:B0-----:R-:W-:Y:S01]  /*aa8b0*/  STL.64 [R1], R4 ;  /* 0x0000000401007387 */ /* 0x001fe20000100a00 */
[----:B------:R-:W-:Y:S02]  /*aa8c0*/  STL.64 [R1+0x8], R6 ;  /* 0x0000080601007387 */ /* 0x000fe40000100a00 */
[----:B------:R-:W0:Y:S02]  /*aa8d0*/  LDSM.16.M88.4 R4, [R11+0x5c080] ;  /* 0x05c080000b04783b */ /* 0x000e240000000200 */
[----:B0-----:R0:W-:Y:S02]  /*aa8e0*/  STL [R1+0x2a34], R6 ;  /* 0x002a340601007387 */ /* 0x0011e40000100800 */
[----:B------:R1:W-:Y:S02]  /*aa8f0*/  STL [R1+0x2a30], R7 ;  /* 0x002a300701007387 */ /* 0x0003e40000100800 */
[----:B0-----:R-:W-:Y:S01]  /*aa900*/  IMAD.MOV.U32 R6, RZ, RZ, R9 ;  /* 0x000000ffff067224 */ /* 0x001fe200078e0009 */
[----:B-1----:R-:W-:-:S02]  /*aa910*/  MOV R7, R8 ;  /* 0x0000000800077202 */ /* 0x002fc40000000f00 */
[----:B------:R-:W0:Y:S04]  /*aa920*/  LDSM.16.M88.4 R8, [R28+0x61080] ;  /* 0x061080001c08783b */ /* 0x000e280000000200 */
[----:B------:R-:W-:Y:S01]  /*aa930*/  STL.64 [R1+0x3228], R4 ;  /* 0x0032280401007387 */ /* 0x000fe20000100a00 */
[----:B------:R-:W-:Y:S03]  /*aa940*/  STL [R1+0x32c8], R28 ;  /* 0x0032c81c01007387 */ /* 0x000fe60000100800 */
[----:B0-----:R0:W-:Y:S01]  /*aa950*/  STL.64 [R1+0x31d0], R10 ;  /* 0x0031d00a01007387 */ /* 0x0011e20000100a00 */
[----:B------:R-:W-:Y:S03]  /*aa960*/  STL.64 [R1+0x31c8], R8 ;  /* 0x0031c80801007387 */ /* 0x000fe60000100a00 */
        /* <DEDUP_REMOVED lines=13> */
[----:B0-----:R-:W3:Y:S02]  /*aaa40*/  LDL.LU.64 R18, [R1+0x33c0] ;  /* 0x0033c00001127983 */ /* 0x001ee40000300a00 */
[C---:B---3--:R-:W-:Y:S02]  /*aaa50*/  HMMA.16816.F32 R16, R12.reuse, R18, R24 ;  /* 0x000000120c10723c */ /* 0x048fe40000001818 */
        /* <DEDUP_REMOVED lines=34> */
[----:B--2---:R-:W-:Y:S02]  /*aac80*/  HMMA.16816.F32 R12, R12, R18, R24 ;  /* 0x000000120c0c723c */ /* 0x004fe40000001818 */
[----:B------:R-:W2:Y:S01]  /*aac90*/  LDL.LU.64 R26, [R1+0x3340] ;  /* 0x00334000011a7983 */ /* 0x000ea20000300a00 */
[----:B------:R-:W2:Y:S11]  /*aaca0*/  LDL.LU.64 R24, [R1+0x3338] ;  /* 0x0033380001187983 */ /* 0x000eb60000300a00 */
[----:B------:R-:W-:Y:S09]  /*aacb0*/  @!UPT UIADD3 URZ, URZ, URZ, URZ ;  /* 0x0000003f3f3ff290 */ /* 0x000ff2000fffe03f */
[----:B------:R0:W-:Y:S01]  /*aacc0*/  STL.64 [R1+0xbd0], R12 ;  /* 0x000bd00c01007387 */ /* 0x0001e20000100a00 */
[----:B------:R1:W-:Y:S03]  /*aacd0*/  STL.64 [R1+0xbd8], R14 ;  /* 0x000bd80e01007387 */ /* 0x0003e60000100a00 */
[----:B0-----:R-:W2:Y:S01]  /*aace0*/  LDL.LU R12, [R1+0xb80] ;  /* 0x000b8000010c7983 */ /* 0x001ea20000300800 */
[----:B------:R-:W2:Y:S02]  /*aacf0*/  LDL.LU R13, [R1+0xb84] ;  /* 0x000b8400010d7983 */ /* 0x000ea40000300800 */
[----:B-1----:R-:W2:Y:S02]  /*aad00*/  LDL.LU R14, [R1+0xb88] ;  /* 0x000b8800010e7983 */ /* 0x002ea40000300800 */
[----:B------:R-:W2:Y:S01]  /*aad10*/  LDL.LU R15, [R1+0xb8c] ;  /* 0x000b8c00010f7983 */ /* 0x000ea20000300800 */
[----:B------:R2:W-:Y:S01]  /*aad20*/  STL.64 [R1+0x32e0], R18 ;  /* 0x0032e01201007387 */ /* 0x0005e20000100a00 */
[----:B------:R-:W-:Y:S01]  /*aad30*/  MOV R28, R10 ;  /* 0x0000000a001c7202 */ /* 0x000fe20000000f00 */
[----:B--2---:R-:W-:Y:S07]  /*aad40*/  HMMA.16816.F32 R16, R24, R10, R12 ;  /* 0x0000000a1810723c */ /* 0x004fee000000180c */
[----:B------:R-:W-:-:S02]  /*aad50*/  MOV R15, R11 ;  /* 0x0000000b000f7202 */ /* 0x000fc40000000f00 */
[----:B----4-:R-:W-:Y:S11]  /*aad60*/  HMMA.16816.F32 R8, R24, R6, R20 ;  /* 0x000000061808723c */ /* 0x010ff60000001814 */
[----:B------:R-:W-:Y:S03]  /*aad70*/  @!UPT UIADD3 URZ, URZ, URZ, URZ ;  /* 0x0000003f3f3ff290 */ /* 0x000fe6000fffe03f */
[----:B------:R-:W-:Y:S01]  /*aad80*/  STL.64 [R1+0xbc0], R16 ;  /* 0x000bc01001007387 */ /* 0x000fe20000100a00 */
[----:B------:R-:W-:Y:S02]  /*aad90*/  STL.64 [R1+0xbc8], R18 ;  /* 0x000bc81201007387 */ /* 0x000fe40000100a00 */
[----:B------:R0:W-:Y:S06]  /*aada0*/  STL [R1+0x3328], R15 ;  /* 0x0033280f01007387 */ /* 0x0001ec0000100800 */
[----:B------:R1:W-:Y:S01]  /*aadb0*/  STL [R1+0xbb0], R8 ;  /* 0x000bb00801007387 */ /* 0x0003e20000100800 */
[----:B------:R2:W-:Y:S02]  /*aadc0*/  STL [R1+0xbbc], R11 ;  /* 0x000bbc0b01007387 */ /* 0x0005e40000100800 */
[----:B------:R-:W3:Y:S02]  /*aadd0*/  LDL.LU R20, [R1+0x750] ;  /* 0x0007500001147983 */ /* 0x000ee40000300800 */
[----:B------:R-:W3:Y:S01]  /*aade0*/  LDL.LU R21, [R1+0x754] ;  /* 0x0007540001157983 */ /* 0x000ee20000300800 */
[----:B------:R-:W4:Y:S01]  /*aadf0*/  LDL.LU R22, [R1+0x758] ;  /* 0x0007580001167983 */ /* 0x000f220000300800 */
[----:B------:R-:W4:Y:S02]  /*aae00*/  LDL.LU R23, [R1+0x75c] ;  /* 0x00075c0001177983 */ /* 0x000f240000300800 */
[----:B0-----:R-:W3:Y:S02]  /*aae10*/  LDL.LU.64 R14, [R1+0xe8] ;  /* 0x0000e800010e7983 */ /* 0x001ee40000300a00 */
[----:B------:R-:W-:Y:S01]  /*aae20*/  IMAD.MOV.U32 R29, RZ, RZ, R9 ;  /* 0x000000ffff1d7224 */ /* 0x000fe200078e0009 */
[----:B------:R-:W-:Y:S01]  /*aae30*/  MOV R3, R10 ;  /* 0x0000000a00037202 */ /* 0x000fe20000000f00 */
[----:B-1----:R-:W3:Y:S01]  /*aae40*/  LDL.LU R8, [R1+0x820] ;  /* 0x0008200001087983 */ /* 0x002ee20000300800 */
[----:B------:R-:W3:Y:S02]  /*aae50*/  LDL.LU R9, [R1+0x824] ;  /* 0x0008240001097983 */ /* 0x000ee40000300800 */
[----:B------:R-:W3:Y:S02]  /*aae60*/  LDL.LU R10, [R1+0x828] ;  /* 0x00082800010a7983 */ /* 0x000ee40000300800 */
[----:B--2---:R-:W2:Y:S01]  /*aae70*/  LDL.LU R11, [R1+0x82c] ;  /* 0x00082c00010b7983 */ /* 0x004ea20000300800 */
        /* <DEDUP_REMOVED lines=14> */
[----:B0-----:R-:W3:Y:S04]  /*aaf60*/  LDL.LU.64 R22, [R1+0xc8] ;  /* 0x0000c80001167983 */ /* 0x001ee80000300a00 */
[----:B---3--:R0:W-:Y:S04]  /*aaf70*/  STL.64 [R1+0x3330], R22 ;  /* 0x0033301601007387 */ /* 0x0081e80000100a00 */
[----:B0-----:R-:W2:Y:S01]  /*aaf80*/  LDL.LU.64 R22, [R1+0xd8] ;  /* 0x0000d80001167983 */ /* 0x001ea20000300a00 */
[----:B------:R-:W3:Y:S03]  /*aaf90*/  LDL.LU.64 R18, [R1+0xa8] ;  /* 0x0000a80001127983 */ /* 0x000ee60000300a00 */
[----:B---3--:R0:W-:Y:S04]  /*aafa0*/  STL.64 [R1+0x3308], R18 ;  /* 0x0033081201007387 */ /* 0x0081e80000100a00 */
[----:B0-----:R-:W3:Y:S04]  /*aafb0*/  LDL.LU.64 R18, [R1+0xb8] ;  /* 0x0000b80001127983 */ /* 0x001ee80000300a00 */
[----:B---3--:R0:W-:Y:S01]  /*aafc0*/  STL.64 [R1+0x3320], R18 ;  /* 0x0033201201007387 */ /* 0x0081e20000100a00 */
[----:B------:R-:W3:Y:S02]  /*aafd0*/  LDL.LU R16, [R1+0x800] ;  /* 0x0008000001107983 */ /* 0x000ee40000300800 */
[----:B------:R-:W3:Y:S01]  /*aafe0*/  LDL.LU R17, [R1+0x804] ;  /* 0x0008040001117983 */ /* 0x000ee20000300800 */
[----:B0-----:R-:W3:Y:S01]  /*aaff0*/  LDL.LU R18, [R1+0x808] ;  /* 0x0008080001127983 */ /* 0x001ee20000300800 */
[----:B------:R-:W3:Y:S02]  /*ab000*/  LDL.LU R19, [R1+0x80c] ;  /* 0x00080c0001137983 */ /* 0x000ee40000300800 */
[----:B------:R0:W-:Y:S02]  /*ab010*/  STL.64 [R1+0x32c0], R6 ;  /* 0x0032c00601007387 */ /* 0x0001e40000100a00 */
[----:B------:R-:W4:Y:S01]  /*ab020*/  LDL.LU R4, [R1+0x830] ;  /* 0x0008300001047983 */ /* 0x000f220000300800 */
[----:B------:R-:W4:Y:S04]  /*ab030*/  LDL.LU R5, [R1+0x834] ;  /* 0x0008340001057983 */ /* 0x000f280000300800 */
[----:B0-----:R-:W4:Y:S01]  /*ab040*/  LDL.LU R6, [R1+0x838] ;  /* 0x0008380001067983 */ /* 0x001f220000300800 */
[----:B------:R-:W4:Y:S02]  /*ab050*/  LDL.LU R7, [R1+0x83c] ;  /* 0x00083c0001077983 */ /* 0x000f240000300800 */
[----:B------:R-:W-:Y:S02]  /*ab060*/  STL [R1+0x2b64], R3 ;  /* 0x002b640301007387 */ /* 0x000fe40000100800 */
[----:B------:R-:W-:Y:S01]  /*ab070*/  STL [R1+0x2b60], R29 ;  /* 0x002b601d01007387 */ /* 0x000fe20000100800 */
[----:B------:R-:W-:-:S02]  /*ab080*/  MOV R2, R14 ;  /* 0x0000000e00027202 */ /* 0x000fc40000000f00 */
[----:B------:R-:W-:Y:S01]  /*ab090*/  MOV R0, R15 ;  /* 0x0000000f00007202 */ /* 0x000fe20000000f00 */
[C---:B----4-:R-:W-:Y:S08]  /*ab0a0*/  HMMA.16816.F32 R4, R24.reuse, R14, R4 ;  /* 0x0000000e1804723c */ /* 0x050ff00000001804 */
[----:B--2---:R-:W-:Y:S07]  /*ab0b0*/  HMMA.16816.F32 R12, R24, R22, R8 ;  /* 0x00000016180c723c */ /* 0x004fee0000001808 */
[----:B------:R-:W-:Y:S01]  /*ab0c0*/  IMAD.MOV.U32 R9, RZ, RZ, R22 ;  /* 0x000000ffff097224 */ /* 0x000fe200078e0016 */
[----:B------:R-:W-:-:S07]  /*ab0d0*/  MOV R8, R23 ;  /* 0x0000001700087202 */ /* 0x000fce0000000f00 */
[----:B------:R0:W-:Y:S01]  /*ab0e0*/  STL.64 [R1+0xba0], R4 ;  /* 0x000ba00401007387 */ /* 0x0001e20000100a00 */
[----:B------:R1:W-:Y:S03]  /*ab0f0*/  STL.64 [R1+0xba8], R6 ;  /* 0x000ba80601007387 */ /* 0x0003e60000100a00 */
[----:B0-----:R-:W2:Y:S01]  /*ab100*/  LDL.LU R4, [R1+0x740] ;  /* 0x0007400001047983 */ /* 0x001ea20000300800 */
[----:B------:R-:W2:Y:S02]  /*ab110*/  LDL.LU R5, [R1+0x744] ;  /* 0x0007440001057983 */ /* 0x000ea40000300800 */
[----:B-1----:R-:W2:Y:S02]  /*ab120*/  LDL.LU R6, [R1+0x748] ;  /* 0x0007480001067983 */ /* 0x002ea40000300800 */
[----:B------:R-:W2:Y:S01]  /*ab130*/  LDL.LU R7, [R1+0x74c] ;  /* 0x00074c0001077983 */ /* 0x000ea20000300800 */
[----:B------:R-:W3:Y:S01]  /*ab140*/  LDL.LU.64 R22, [R1+0x3330] ;  /* 0x0033300001167983 */ /* 0x000ee20000300a00 */
[----:B------:R0:W-:Y:S01]  /*ab150*/  STL.64 [R1+0xb90], R12 ;  /* 0x000b900c01007387 */ /* 0x0001e20000100a00 */
[----:B------:R-:W-:-:S02]  /*ab160*/  MOV R29, R15 ;  /* 0x0000000f001d7202 */ /* 0x000fc40000000f00 */
[----:B------:R-:W4:Y:S04]  /*ab170*/  LDL.LU R15, [R1+0x3328] ;  /* 0x00332800010f7983 */ /* 0x000f280000300800 */
[----:B0-----:R-:W2:Y:S04]  /*ab180*/  LDL R12, [R1+0x30] ;  /* 0x00003000010c7983 */ /* 0x001ea80000100800 */
[----:B------:R-:W2:Y:S01]  /*ab190*/  LDL R13, [R1+0x34] ;  /* 0x00003400010d7983 */ /* 0x000ea20000100800 */
[----:B------:R-:W-:Y:S01]  /*ab1a0*/  MOV R3, R14 ;  /* 0x0000000e00037202 */ /* 0x000fe20000000f00 */
[C---:B---3--:R-:W-:Y:S01]  /*ab1b0*/  HMMA.16816.F32 R16, R24.reuse, R22, R16 ;  /* 0x000000161810723c */ /* 0x048fe20000001810 */
[----:B------:R-:W-:Y:S01]  /*ab1c0*/  IMAD.MOV.U32 R11, RZ, RZ, R22 ;  /* 0x000000ffff0b7224 */ /* 0x000fe200078e0016 */
[----:B------:R-:W-:Y:S01]  /*ab1d0*/  MOV R10, R23 ;  /* 0x00000017000a7202 */ /* 0x000fe20000000f00 */
[----:B--2---:R-:W-:Y:S01]  /*ab1e0*/  STL.64 [R1+0x3200], R12 ;  /* 0x0032000c01007387 */ /* 0x004fe20000100a00 */
[----:B------:R-:W-:Y:S02]  /*ab1f0*/  STL [R1+0x2ba4], R29 ;  /* 0x002ba41d01007387 */ /* 0x000fe40000100800 */
[----:B------:R-:W-:Y:S11]  /*ab200*/  STL [R1+0x2ba0], R3 ;  /* 0x002ba00301007387 */ /* 0x000ff60000100800 */
[----:B------:R-:W-:Y:S06]  /*ab210*/  @!UPT UIADD3 URZ, URZ, URZ, URZ ;  /* 0x0000003f3f3ff290 */ /* 0x000fec000fffe03f */
[----:B------:R-:W-:Y:S01]  /*ab220*/  STL.64 [R1+0xb80], R16 ;  /* 0x000b801001007387 */ /* 0x000fe20000100a00 */
[----:B------:R0:W-:Y:S03]  /*ab230*/  STL.64 [R1+0xb88], R18 ;  /* 0x000b881201007387 */ /* 0x0001e60000100a00 */
[----:B0-----:R-:W2:Y:S01]  /*ab240*/  LDL.LU.64 R18, [R1+0x3320] ;  /* 0x0033200001127983 */ /* 0x001ea20000300a00 */
[----:B------:R-:W2:Y:S02]  /*ab250*/  LDL.LU.64 R22, [R1+0x3318] ;  /* 0x0033180001167983 */ /* 0x000ea40000300a00 */
[----:B------:R-:W2:Y:S02]  /*ab260*/  LDL.LU.64 R20, [R1+0x3310] ;  /* 0x0033100001147983 */ /* 0x000ea40000300a00 */
[----:B--2---:R-:W-:Y:S01]  /*ab270*/  HMMA.16816.F32 R20, R24, R18, R20 ;  /* 0x000000121814723c */ /* 0x004fe20000001814 */
[----:B------:R-:W-:-:S02]  /*ab280*/  MOV R13, R18 ;  /* 0x00000012000d7202 */ /* 0x000fc40000000f00 */
[----:B------:R-:W-:Y:S02]  /*ab290*/  MOV R12, R19 ;  /* 0x00000013000c7202 */ /* 0x000fe40000000f00 */
[----:B------:R-:W2:Y:S11]  /*ab2a0*/  LDL.LU.64 R18, [R1+0x3308] ;  /* 0x0033080001127983 */ /* 0x000eb60000300a00 */
[----:B------:R-:W-:Y:S07]  /*ab2b0*/  @!UPT UIADD3 URZ, URZ, URZ, URZ ;  /* 0x0000003f3f3ff290 */ /* 0x000fee000fffe03f */
[----:B------:R0:W-:Y:S01]  /*ab2c0*/  STL.64 [R1+0xb70], R20 ;  /* 0x000b701401007387 */ /* 0x0001e20000100a00 */
[----:B------:R-:W-:Y:S01]  /*ab2d0*/  IMAD.MOV.U32 R29, RZ, RZ, R22 ;  /* 0x000000ffff1d7224 */ /* 0x000fe200078e0016 */
[----:B------:R-:W-:Y:S02]  /*ab2e0*/  MOV R3, R23 ;  /* 0x0000001700037202 */ /* 0x000fe40000000f00 */
[----:B------:R-:W3:Y:S04]  /*ab2f0*/  LDL.LU.64 R22, [R1+0x3300] ;  /* 0x0033000001167983 */ /* 0x000ee80000300a00 */
[----:B0-----:R-:W3:Y:S01]  /*ab300*/  LDL.LU.64 R20, [R1+0x32f8] ;  /* 0x0032f80001147983 */ /* 0x001ee20000300a00 */
[----:B------:R0:W-:Y:S02]  /*ab310*/  STL [R1+0x2e24], R3 ;  /* 0x002e240301007387 */ /* 0x0001e40000100800 */
[----:B------:R-:W-:Y:S01]  /*ab320*/  STL [R1+0x2e20], R29 ;  /* 0x002e201d01007387 */ /* 0x000fe20000100800 */
[----:B--2---:R-:W-:-:S02]  /*ab330*/  MOV R14, R18 ;  /* 0x00000012000e7202 */ /* 0x004fc40000000f00 */
[----:B0-----:R-:W-:Y:S01]  /*ab340*/  MOV R3, R19 ;  /* 0x0000001300037202 */ /* 0x001fe20000000f00 */
[C---:B---3--:R-:W-:Y:S11]  /*ab350*/  HMMA.16816.F32 R20, R24.reuse, R18, R20 ;  /* 0x000000121814723c */ /* 0x048ff60000001814 */
        /* <DEDUP_REMOVED lines=8> */
[----:B------:R-:W2:Y:S01]  /*ab3e0*/  LDL.LU.64 R22, [R1+0x32d8] ;  /* 0x0032d80001167983 */ /* 0x000ea20000300a00 */
[----:B------:R-:W2:Y:S02]  /*ab3f0*/  LDL.LU.64 R20, [R1+0x32d0] ;  /* 0x0032d00001147983 */ /* 0x000ea40000300a00 */
[----:B------:R0:W-:Y:S02]  /*ab400*/  STL.64 [R1+0x3248], R18 ;  /* 0x0032481201007387 */ /* 0x0001e40000100a00 */
[----:B------:R-:W3:Y:S11]  /*ab410*/  LDL.LU R16, [R1+0x720] ;  /* 0x0007200001107983 */ /* 0x000ef60000300800 */
[----:B------:R-:W-:Y:S06]  /*ab420*/  @!UPT UIADD3 URZ, URZ, URZ, URZ ;  /* 0x0000003f3f3ff290 */ /* 0x000fec000fffe03f */
[----:B------:R1:W-:Y:S01]  /*ab430*/  STL.64 [R1+0xb50], R24 ;  /* 0x000b501801007387 */ /* 0x0003e20000100a00 */
[----:B------:R4:W-:Y:S02]  /*ab440*/  STL.64 [R1+0xb58], R26 ;  /* 0x000b581a01007387 */ /* 0x0009e40000100a00 */
[----:B------:R-:W3:Y:S02]  /*ab450*/  LDL.LU R17, [R1+0x724] ;  /* 0x0007240001117983 */ /* 0x000ee40000300800 */
[----:B0-----:R-:W3:Y:S01]  /*ab460*/  LDL.LU R18, [R1+0x728] ;  /* 0x0007280001127983 */ /* 0x001ee20000300800 */
[----:B------:R-:W3:Y:S04]  /*ab470*/  LDL.LU R19, [R1+0x72c] ;  /* 0x00072c0001137983 */ /* 0x000ee80000300800 */
[----:B-1----:R-:W2:Y:S04]  /*ab480*/  LDL R24, [R1] ;  /* 0x0000000001187983 */ /* 0x002ea80000100800 */
[----:B------:R-:W2:Y:S01]  /*ab490*/  LDL R25, [R1+0x4] ;  /* 0x0000040001197983 */ /* 0x000ea20000100800 */
[----:B----4-:R-:W-:Y:S01]  /*ab4a0*/  IMAD.MOV.U32 R26, RZ, RZ, R28 ;  /* 0x000000ffff1a7224 */ /* 0x010fe200078e001c */
[----:B------:R-:W-:-:S02]  /*ab4b0*/  MOV R27, R15 ;  /* 0x0000000f001b7202 */ /* 0x000fc40000000f00 */
[----:B--2---:R0:W-:Y:S01]  /*ab4c0*/  STL.64 [R1+0x31e8], R24 ;  /* 0x0031e81801007387 */ /* 0x0041e20000100a00 */
[----:B------:R-:W2:Y:S04]  /*ab4d0*/  LDL.LU R28, [R1+0x32c8] ;  /* 0x0032c800011c7983 */ /* 0x000ea80000300800 */
[C---:B0-----:R-:W-:Y:S01]  /*ab4e0*/  HMMA.16816.F32 R24, R20.reuse, R26, R4 ;  /* 0x0000001a1418723c */ /* 0x041fe20000001804 */
[----:B------:R-:W3:Y:S11]  /*ab4f0*/  LDL.LU.64 R6, [R1+0x32c0] ;  /* 0x0032c00001067983 */ /* 0x000ef60000300a00 */
[----:B------:R-:W-:Y:S11]  /*ab500*/  @!UPT UIADD3 URZ, URZ, URZ, URZ ;  /* 0x0000003f3f3ff290 */ /* 0x000ff6000fffe03f */
[----:B------:R0:W-:Y:S01]  /*ab510*/  STL.64 [R1+0xb40], R24 ;  /* 0x000b401801007387 */ /* 0x0001e20000100a00 */
[----:B------:R1:W-:Y:S03]  /*ab520*/  STL.64 [R1+0xb48], R26 ;  /* 0x000b481a01007387 */ /* 0x0003e60000100a00 */
[----:B0-----:R-:W4:Y:S01]  /*ab530*/  LDL.LU R24, [R1+0x550] ;  /* 0x0005500001187983 */ /* 0x001f220000300800 */
[----:B---3--:R-:W-:Y:S11]  /*ab540*/  HMMA.16816.F32 R4, R20, R6, R16 ;  /* 0x000000061404723c */ /* 0x008ff60000001810 */
[----:B------:R-:W-:Y:S11]  /*ab550*/  @!UPT UIADD3 URZ, URZ, URZ, URZ ;  /* 0x0000003f3f3ff290 */ /* 0x000ff6000fffe03f */
[----:B------:R-:W-:Y:S01]  /*ab560*/  @!UPT UIADD3 URZ, URZ, URZ, URZ ;  /* 0x0000003f3f3ff290 */ /* 0x000fe2000fffe03f */
[----:B------:R0:W-:Y:S01]  /*ab570*/  STL.64 [R1+0xb30], R4 ;  /* 0x000b300401007387 */ /* 0x0001e20000100a00 */
[----:B------:R-:W-:Y:S02]  /*ab580*/  STL.64 [R1+0xb38], R6 ;  /* 0x000b380601007387 */ /* 0x000fe40000100a00 */
[----:B------:R-:W4:Y:S02]  /*ab590*/  LDL.LU R25, [R1+0x554] ;  /* 0x0005540001197983 */ /* 0x000f240000300800 */
[----:B-1----:R-:W3:Y:S01]  /*ab5a0*/  LDL.LU R26, [R1+0x558] ;  /* 0x00055800011a7983 */ /* 0x002ee20000300800 */
[----:B------:R-:W3:Y:S04]  /*ab5b0*/  LDL.LU R27, [R1+0x55c] ;  /* 0x00055c00011b7983 */ /* 0x000ee80000300800 */
[----:B0-----:R-:W2:Y:S04]  /*ab5c0*/  LDL.64 R4, [R1+0x60] ;  /* 0x0000600001047983 */ /* 0x001ea80000100a00 */
[----:B--2---:R0:W-:Y:S04]  /*ab5d0*/  STL.64 [R1+0x3240], R4 ;  /* 0x0032400401007387 */ /* 0x0041e80000100a00 */
[----:B0-----:R-:W2:Y:S01]  /*ab5e0*/  LDL.LU R4, [R1+0x5b0] ;  /* 0x0005b00001047983 */ /* 0x001ea20000300800 */
[----:B------:R-:W2:Y:S02]  /*ab5f0*/  LDL.LU R5, [R1+0x5b4] ;  /* 0x0005b40001057983 */ /* 0x000ea40000300800 */
[----:B------:R-:W2:Y:S02]  /*ab600*/  LDL.LU R6, [R1+0x5b8] ;  /* 0x0005b80001067983 */ /* 0x000ea40000300800 */
[----:B------:R-:W2:Y:S01]  /*ab610*/  LDL.LU R7, [R1+0x5bc] ;  /* 0x0005bc0001077983 */ /* 0x000ea20000300800 */
[----:B------:R-:W-:-:S02]  /*ab620*/  MOV R18, R14 ;  /* 0x0000000e00127202 */ /* 0x000fc40000000f00 */
[----:B------:R-:W-:Y:S01]  /*ab630*/  MOV R19, R3 ;  /* 0x0000000300137202 */ /* 0x000fe20000000f00 */
[----:B--2---:R-:W-:Y:S01]  /*ab640*/  STL.64 [R1+0x3258], R6 ;  /* 0x0032580601007387 */ /* 0x004fe20000100a00 */
[----:B------:R0:W-:Y:S03]  /*ab650*/  STL.64 [R1+0x3250], R4 ;  /* 0x0032500401007387 */ /* 0x0001e60000100a00 */
[----:B------:R1:W-:Y:S01]  /*ab660*/  STL.64 [R1+0x3260], R18 ;  /* 0x0032601201007387 */ /* 0x0003e20000100a00 */
[----:B0-----:R-:W2:Y:S01]  /*ab670*/  LDL.LU R4, [R1+0x630] ;  /* 0x0006300001047983 */ /* 0x001ea20000300800 */
[----:B------:R-:W2:Y:S02]  /*ab680*/  LDL.LU R5, [R1+0x634] ;  /* 0x0006340001057983 */ /* 0x000ea40000300800 */
[----:B------:R-:W2:Y:S02]  /*ab690*/  LDL.LU R6, [R1+0x638] ;  /* 0x0006380001067983 */ /* 0x000ea40000300800 */
[----:B------:R-:W2:Y:S02]  /*ab6a0*/  LDL.LU R7, [R1+0x63c] ;  /* 0x00063c0001077983 */ /* 0x000ea40000300800 */
[----:B-1----:R-:W-:Y:S01]  /*ab6b0*/  IMAD.MOV.U32 R18, RZ, RZ, R13 ;  /* 0x000000ffff127224 */ /* 0x002fe200078e000d */
[----:B------:R-:W-:Y:S01]  /*ab6c0*/  MOV R19, R12 ;  /* 0x0000000c00137202 */ /* 0x000fe20000000f00 */
[----:B--2---:R-:W-:Y:S01]  /*ab6d0*/  STL.64 [R1+0x3270], R6 ;  /* 0x0032700601007387 */ /* 0x004fe20000100a00 */
[----:B------:R0:W-:Y:S03]  /*ab6e0*/  STL.64 [R1+0x3268], R4 ;  /* 0x0032680401007387 */ /* 0x0001e60000100a00 */
[----:B------:R1:W-:Y:S01]  /*ab6f0*/  STL.64 [R1+0x3278], R18 ;  /* 0x0032781201007387 */ /* 0x0003e20000100a00 */
[----:B0-----:R-:W2:Y:S01]  /*ab700*/  LDL.LU R4, [R1+0x660] ;  /* 0x0006600001047983 */ /* 0x001ea20000300800 */
[----:B------:R-:W2:Y:S02]  /*ab710*/  LDL.LU R5, [R1+0x664] ;  /* 0x0006640001057983 */ /* 0x000ea40000300800 */
[----:B------:R-:W2:Y:S02]  /*ab720*/  LDL.LU R6, [R1+0x668] ;  /* 0x0006680001067983 */ /* 0x000ea40000300800 */
[----:B------:R-:W2:Y:S01]  /*ab730*/  LDL.LU R7, [R1+0x66c] ;  /* 0x00066c0001077983 */ /* 0x000ea20000300800 */
[----:B-1----:R-:W-:-:S02]  /*ab740*/  MOV R18, R11 ;  /* 0x0000000b00127202 */ /* 0x002fc40000000f00 */
[----:B------:R-:W-:Y:S01]  /*ab750*/  MOV R19, R10 ;  /* 0x0000000a00137202 */ /* 0x000fe20000000f00 */
[----:B--2---:R-:W-:Y:S01]  /*ab760*/  STL.64 [R1+0x3288], R6 ;  /* 0x0032880601007387 */ /* 0x004fe20000100a00 */
[----:B------:R-:W-:Y:S03]  /*ab770*/  STL.64 [R1+0x3280], R4 ;  /* 0x0032800401007387 */ /* 0x000fe60000100a00 */
[----:B------:R0:W-:Y:S02]  /*ab780*/  STL.64 [R1+0x3290], R18 ;  /* 0x0032901201007387 */ /* 0x0001e40000100a00 */
[----:B0-----:R-:W-:Y:S01]  /*ab790*/  IMAD.MOV.U32 R18, RZ, RZ, R9 ;  /* 0x000000ffff127224 */ /* 0x001fe200078e0009 */
        /* <DEDUP_REMOVED lines=25> */
[----:B------:R-:W-:-:S02]  /*ab930*/  MOV R18, R2 ;  /* 0x0000000200127202 */ /* 0x000fc40000000f00 */
[----:B------:R-:W-:Y:S01]  /*ab940*/  MOV R19, R0 ;  /* 0x0000000000137202 */ /* 0x000fe20000000f00 */
[----:B--2---:R0:W-:Y:S04]  /*ab950*/  STL.64 [R1+0x3220], R12 ;  /* 0x0032200c01007387 */ /* 0x0041e80000100a00 */
[----:B0-----:R-:W2:Y:S01]  /*ab960*/  LDL.LU R12, [R1+0x590] ;  /* 0x00059000010c7983 */ /* 0x001ea20000300800 */
[----:B------:R-:W2:Y:S02]  /*ab970*/  LDL.LU R13, [R1+0x594] ;  /* 0x00059400010d7983 */ /* 0x000ea40000300800 */
[----:B------:R-:W2:Y:S02]  /*ab980*/  LDL.LU R14, [R1+0x598] ;  /* 0x00059800010e7983 */ /* 0x000ea40000300800 */
[----:B------:R-:W2:Y:S01]  /*ab990*/  LDL.LU R15, [R1+0x59c] ;  /* 0x00059c00010f7983 */ /* 0x000ea20000300800 */
[----:B---3--:R-:W-:Y:S01]  /*ab9a0*/  STL.64 [R1+0x31f8], R26 ;  /* 0x0031f81a01007387 */ /* 0x008fe20000100a00 */
[----:B----4-:R0:W-:Y:S03]  /*ab9b0*/  STL.64 [R1+0x31f0], R24 ;  /* 0x0031f01801007387 */ /* 0x0101e60000100a00 */
[----:B0-----:R-:W3:Y:S01]  /*ab9c0*/  LDL.64 R24, [R1+0x40] ;  /* 0x0000400001187983 */ /* 0x001ee20000100a00 */
[C---:B------:R-:W-:Y:S03]  /*ab9d0*/  HMMA.16816.F32 R16, R20.reuse, R18, R4 ;  /* 0x000000121410723c */ /* 0x040fe60000001804 */
[----:B---3--:R0:W-:Y:S04]  /*ab9e0*/  STL.64 [R1+0x3218], R24 ;  /* 0x0032181801007387 */ /* 0x0081e80000100a00 */
        /* <DEDUP_REMOVED lines=8> */
[----:B------:R-:W2:Y:S01]  /*aba70*/  LDL.LU.64 R6, [R1+0x32b8] ;  /* 0x0032b80001067983 */ /* 0x000ea20000300a00 */
[----:B------:R-:W2:Y:S03]  /*aba80*/  LDL.LU.64 R4, [R1+0x32b0] ;  /* 0x0032b00001047983 */ /* 0x000ea60000300a00 */
[----:B------:R-:W-:Y:S02]  /*aba90*/  STL.64 [R1+0xb20], R16 ;  /* 0x000b201001007387 */ /* 0x000fe40000100a00 */
[----:B------:R0:W-:Y:S02]  /*abaa0*/  STL.64 [R1+0xb28], R18 ;  /* 0x000b281201007387 */ /* 0x0001e40000100a00 */
[----:B0-----:R-:W2:Y:S02]  /*abab0*/  LDL.LU.64 R18, [R1+0x32a8] ;  /* 0x0032a80001127983 */ /* 0x001ea40000300a00 */
[C---:B--2---:R-:W-:Y:S02]  /*abac0*/  HMMA.16816.F32 R16, R20.reuse, R18, R4 ;  /* 0x000000121410723c */ /* 0x044fe40000001804 */
[----:B------:R-:W2:Y:S01]  /*abad0*/  LDL.LU.64 R6, [R1+0x32a0] ;  /* 0x0032a00001067983 */ /* 0x000ea20000300a00 */
[----:B------:R-:W2:Y:S11]  /*abae0*/  LDL.LU.64 R4, [R1+0x3298] ;  /* 0x0032980001047983 */ /* 0x000eb60000300a00 */
[----:B------:R-:W-:Y:S09]  /*abaf0*/  @!UPT UIADD3 URZ, URZ, URZ, URZ ;  /* 0x0000003f3f3ff290 */ /* 0x000ff2000fffe03f */
[----:B------:R-:W-:Y:S01]  /*abb00*/  STL [R1+0xb10], R16 ;  /* 0x000b101001007387 */ /* 0x000fe20000100800 */
[----:B------:R0:W-:Y:S01]  /*abb10*/  STL [R1+0xb1c], R19 ;  /* 0x000b1c1301007387 */ /* 0x0001e20000100800 */
[----:B------:R-:W-:Y:S02]  /*abb20*/  MOV R0, R18 ;  /* 0x0000001200007202 */ /* 0x000fe40000000f00 */
[----:B0-----:R-:W2:Y:S01]  /*abb30*/  LDL.LU.64 R18, [R1+0x3290] ;  /* 0x0032900001127983 */ /* 0x001ea20000300a00 */
[----:B------:R-:W-:Y:S02]  /*abb40*/  IMAD.MOV.U32 R2, RZ, RZ, R17 ;  /* 0x000000ffff027224 */ /* 0x000fe400078e0011 */
[----:B------:R-:W-:Y:S03]  /*abb50*/  STL [R1+0x2ab4], R0 ;  /* 0x002ab40001007387 */ /* 0x000fe60000100800 */
[----:B------:R-:W-:Y:S01]  /*abb60*/  STL [R1+0x2ab0], R2 ;  /* 0x002ab00201007387 */ /* 0x000fe20000100800 */
[C---:B--2---:R-:W-:Y:S03]  /*abb70*/  HMMA.16816.F32 R16, R20.reuse, R18, R4 ;  /* 0x000000121410723c */ /* 0x044fe60000001804 */
[----:B------:R-:W2:Y:S01]  /*abb80*/  LDL.LU.64 R6, [R1+0x3288] ;  /* 0x0032880001067983 */ /* 0x000ea20000300a00 */
[----:B------:R-:W2:Y:S11]  /*abb90*/  LDL.LU.64 R4, [R1+0x3280] ;  /* 0x0032800001047983 */ /* 0x000eb60000300a00 */
[----:B------:R-:W-:Y:S08]  /*abba0*/  @!UPT UIADD3 URZ, URZ, URZ, URZ ;  /* 0x0000003f3f3ff290 */ /* 0x000ff0000fffe03f */
        /* <DEDUP_REMOVED lines=19> */
[----:B------:R-:W2:Y:S02]  /*abce0*/  LDL.LU.64 R18, [R1+0x3238] ;  /* 0x0032380001127983 */ /* 0x000ea40000300a00 */
[----:B------:R-:W2:Y:S11]  /*abcf0*/  LDL.LU.64 R16, [R1+0x3230] ;  /* 0x0032300001107983 */ /* 0x000eb60000300a00 */
[----:B------:R-:W-:Y:S07]  /*abd00*/  @!UPT UIADD3 URZ, URZ, URZ, URZ ;  /* 0x0000003f3f3ff290 */ /* 0x000fee000fffe03f */
[----:B------:R0:W-:Y:S01]  /*abd10*/  STL.64 [R1+0xa20], R20 ;  /* 0x000a201401007387 */ /* 0x0001e20000100a00 */
[----:B------:R-:W-:Y:S03]  /*abd20*/  STL.64 [R1+0xa28], R22 ;  /* 0x000a281601007387 */ /* 0x000fe60000100a00 */
[----:B0-----:R-:W4:Y:S04]  /*abd30*/  LDL R20, [R1+0x10] ;  /* 0x0000100001147983 */ /* 0x001f280000100800 */
[----:B------:R-:W4:Y:S01]  /*abd40*/  LDL R21, [R1+0x14] ;  /* 0x0000140001157983 */ /* 0x000f220000100800 */
[----:B--2---:R-:W-:Y:S01]  /*abd50*/  HMMA.16816.F32 R12, R16, R4, R12 ;  /* 0x00000004100c723c */ /* 0x004fe2000000180c */
[----:B------:R-:W-:-:S02]  /*abd60*/  MOV R2, R4 ;  /* 0x0000000400027202 */ /* 0x000fc40000000f00 */
[----:B------:R-:W-:Y:S02]  /*abd70*/  MOV R0, R5 ;  /* 0x0000000500007202 */ /* 0x000fe40000000f00 */
[----:B------:R-:W2:Y:S11]  /*abd80*/  LDL.LU.64 R4, [R1+0x3228] ;  /* 0x0032280001047983 */ /* 0x000eb60000300a00 */
[----:B------:R-:W-:Y:S07]  /*abd90*/  @!UPT UIADD3 URZ, URZ, URZ, URZ ;  /* 0x0000003f3f3ff290 */ /* 0x000fee000fffe03f */
[----:B------:R-:W-:Y:S01]  /*abda0*/  STL.64 [R1+0xa18], R14 ;  /* 0x000a180e01007387 */ /* 0x000fe20000100a00 */
[----:B------:R-:W-:Y:S01]  /*abdb0*/  IMAD.MOV.U32 R6, RZ, RZ, R12 ;  /* 0x000000ffff067224 */ /* 0x000fe200078e000c */
[----:B------:R-:W-:Y:S02]  /*abdc0*/  MOV R7, R13 ;  /* 0x0000000d00077202 */ /* 0x000fe40000000f00 */
[----:B------:R-:W3:Y:S03]  /*abdd0*/  LDL.LU.64 R12, [R1+0x3220] ;  /* 0x00322000010c7983 */ /* 0x000ee60000300a00 */
[----:B------:R-:W-:Y:S01]  /*abde0*/  STL.64 [R1+0x31e0], R6 ;  /* 0x0031e00601007387 */ /* 0x000fe20000100a00 */
[----:B--2---:R0:W-:Y:S04]  /*abdf0*/  STL.64 [R1+0x31d8], R4 ;  /* 0x0031d80401007387 */ /* 0x0041e80000100a00 */
[----:B0-----:R-:W2:Y:S04]  /*abe00*/  LDL R4, [R1+0x20] ;  /* 0x0000200001047983 */ /* 0x001ea80000100800 */
[----:B------:R-:W2:Y:S01]  /*abe10*/  LDL R5, [R1+0x24] ;  /* 0x0000240001057983 */ /* 0x000ea20000100800 */
[----:B---3--:R-:W-:Y:S01]  /*abe20*/  HMMA.16816.F32 R24, R16, R12, R24 ;  /* 0x0000000c1018723c */ /* 0x008fe20000001818 */
[----:B------:R-:W-:-:S02]  /*abe30*/  MOV R6, R12 ;  /* 0x0000000c00067202 */ /* 0x000fc40000000f00 */
[----:B------:R-:W-:Y:S11]  /*abe40*/  MOV R3, R13 ;  /* 0x0000000d00037202 */ /* 0x000ff60000000f00 */
[----:B------:R-:W-:Y:S09]  /*abe50*/  @!UPT UIADD3 URZ, URZ, URZ, URZ ;  /* 0x0000003f3f3ff290 */ /* 0x000ff2000fffe03f */
[----:B------:R0:W-:Y:S01]  /*abe60*/  STL.64 [R1+0xa00], R24 ;  /* 0x000a001801007387 */ /* 0x0001e20000100a00 */
[----:B------:R-:W-:Y:S03]  /*abe70*/  STL.64 [R1+0xa08], R26 ;  /* 0x000a081a01007387 */ /* 0x000fe60000100a00 */
[----:B0-----:R-:W3:Y:S01]  /*abe80*/  LDL.LU.64 R24, [R1+0x3218] ;  /* 0x0032180001187983 */ /* 0x001ee20000300a00 */
[----:B------:R-:W3:Y:S02]  /*abe90*/  LDL.LU.64 R14, [R1+0x3210] ;  /* 0x00321000010e7983 */ /* 0x000ee40000300a00 */
[----:B------:R-:W3:Y:S02]  /*abea0*/  LDL.LU.64 R12, [R1+0x3208] ;  /* 0x00320800010c7983 */ /* 0x000ee40000300a00 */
[C---:B---3--:R-:W-:Y:S01]  /*abeb0*/  HMMA.16816.F32 R12, R16.reuse, R24, R12 ;  /* 0x00000018100c723c */ /* 0x048fe2000000180c */
[----:B------:R-:W-:Y:S11]  /*abec0*/  MOV R7, R25 ;  /* 0x0000001900077202 */ /* 0x000ff60000000f00 */
[----:B------:R-:W-:Y:S11]  /*abed0*/  @!UPT UIADD3 URZ, URZ, URZ, URZ ;  /* 0x0000003f3f3ff290 */ /* 0x000ff6000fffe03f */
[----:B------:R0:W-:Y:S01]  /*abee0*/  STL.64 [R1+0x9f0], R12 ;  /* 0x0009f00c01007387 */ /* 0x0001e20000100a00 */
[----:B------:R1:W-:Y:S03]  /*abef0*/  STL.64 [R1+0x9f8], R14 ;  /* 0x0009f80e01007387 */ /* 0x0003e60000100a00 */
[----:B0-----:R-:W3:Y:S01]  /*abf00*/  LDL.LU.64 R12, [R1+0x3200] ;  /* 0x00320000010c7983 */ /* 0x001ee20000300a00 */
[----:B-1----:R-:W-:Y:S02]  /*abf10*/  IMAD.MOV.U32 R14, RZ, RZ, R24 ;  /* 0x000000ffff0e7224 */ /* 0x002fe400078e0018 */
        /* <DEDUP_REMOVED lines=8> */
[----:B------:R0:W-:Y:S02]  /*abfa0*/  STL.64 [R1+0x3180], R12 ;  /* 0x0031800c01007387 */ /* 0x0001e40000100a00 */
[----:B0-----:R-:W-:Y:S02]  /*abfb0*/  MOV R12, R14 ;  /* 0x0000000e000c7202 */ /* 0x001fe40000000f00 */
[----:B------:R-:W-:-:S05]  /*abfc0*/  MOV R13, R7 ;  /* 0x00000007000d7202 */ /* 0x000fca0000000f00 */
[----:B------:R0:W-:Y:S02]  /*abfd0*/  STL.64 [R1+0x3198], R12 ;  /* 0x0031980c01007387 */ /* 0x0001e40000100a00 */
[----:B0-----:R-:W-:Y:S01]  /*abfe0*/  IMAD.MOV.U32 R12, RZ, RZ, R6 ;  /* 0x000000ffff0c7224 */ /* 0x001fe200078e0006 */
[----:B------:R-:W-:-:S05]  /*abff0*/  MOV R13, R3 ;  /* 0x00000003000d7202 */ /* 0x000fca0000000f00 */
[----:B------:R0:W-:Y:S04]  /*ac000*/  STL.64 [R1+0x31b0], R12 ;  /* 0x0031b00c01007387 */ /* 0x0001e80000100a00 */
[----:B0-----:R-:W2:Y:S01]  /*ac010*/  LDL.LU R12, [R1+0x500] ;  /* 0x00050000010c7983 */ /* 0x001ea20000300800 */
[----:B------:R-:W2:Y:S02]  /*ac020*/  LDL.LU R13, [R1+0x504] ;  /* 0x00050400010d7983 */ /* 0x000ea40000300800 */
[----:B------:R-:W2:Y:S02]  /*ac030*/  LDL.LU R14, [R1+0x508] ;  /* 0x00050800010e7983 */ /* 0x000ea40000300800 */
[----:B------:R-:W2:Y:S02]  /*ac040*/  LDL.LU R15, [R1+0x50c] ;  /* 0x00050c00010f7983 */ /* 0x000ea40000300800 */
[C---:B--2---:R-:W-:Y:S08]  /*ac050*/  HMMA.16816.F32 R12, R16.reuse, R4, R12 ;  /* 0x00000004100c723c */ /* 0x044ff0000000180c */
[C---:B----4-:R-:W-:Y:S11]  /*ac060*/  HMMA.16816.F32 R4, R16.reuse, R20, R8 ;  /* 0x000000141004723c */ /* 0x050ff60000001808 */
[----:B------:R-:W-:Y:S04]  /*ac070*/  @!UPT UIADD3 URZ, URZ, URZ, URZ ;  /* 0x0000003f3f3ff290 */ /* 0x000fe8000fffe03f */
[----:B------:R-:W-:Y:S01]  /*ac080*/  STL.64 [R1+0x9c0], R12 ;  /* 0x0009c00c01007387 */ /* 0x000fe20000100a00 */
[----:B------:R-:W-:Y:S07]  /*ac090*/  STL.64 [R1+0x9c8], R14 ;  /* 0x0009c80e01007387 */ /* 0x000fee0000100a00 */
[----:B------:R0:W-:Y:S02]  /*ac0a0*/  STL.64 [R1+0x9b0], R4 ;  /* 0x0009b00401007387 */ /* 0x0001e40000100a00 */
[----:B------:R1:W-:Y:S01]  /*ac0b0*/  STL.64 [R1+0x9b8], R6 ;  /* 0x0009b80601007387 */ /* 0x0003e20000100a00 */
[----:B0-----:R-:W3:Y:S01]  /*ac0c0*/  LDL.LU R4, [R1+0x4e0] ;  /* 0x0004e00001047983 */ /* 0x001ee20000300800 */
[----:B------:R-:W3:Y:S02]  /*ac0d0*/  LDL.LU R5, [R1+0x4e4] ;  /* 0x0004e40001057983 */ /* 0x000ee40000300800 */
[----:B-1----:R-:W3:Y:S02]  /*ac0e0*/  LDL.LU R6, [R1+0x4e8] ;  /* 0x0004e80001067983 */ /* 0x002ee40000300800 */
[----:B------:R-:W3:Y:S01]  /*ac0f0*/  LDL.LU R7, [R1+0x4ec] ;  /* 0x0004ec0001077983 */ /* 0x000ee20000300800 */
[----:B------:R0:W-:Y:S04]  /*ac100*/  STL.64 [R1+0x3168], R20 ;  /* 0x0031681401007387 */ /* 0x0001e80000100a00 */
        /* <DEDUP_REMOVED lines=36> */
[----:B------:R-:W4:Y:S02]  /*ac350*/  LDL.LU.64 R4, [R1+0x31d8] ;  /* 0x0031d80001047983 */ /* 0x000f240000300a00 */
[----:B------:R0:W-:Y:S02]  /*ac360*/  STL.64 [R1+0x3160], R24 ;  /* 0x0031601801007387 */ /* 0x0001e40000100a00 */
[----:B0-----:R-:W2:Y:S01]  /*ac370*/  LDL.LU R24, [R1+0x450] ;  /* 0x0004500001187983 */ /* 0x001ea20000300800 */
[----:B------:R-:W2:Y:S02]  /*ac380*/  LDL.LU R25, [R1+0x454] ;  /* 0x0004540001197983 */ /* 0x000ea40000300800 */
[----:B------:R-:W2:Y:S02]  /*ac390*/  LDL.LU R26, [R1+0x458] ;  /* 0x00045800011a7983 */ /* 0x000ea40000300800 */
[----:B------:R-:W2:Y:S01]  /*ac3a0*/  LDL.LU R27, [R1+0x45c] ;  /* 0x00045c00011b7983 */ /* 0x000ea20000300800 */
[----:B----4-:R-:W-:Y:S01]  /*ac3b0*/  HMMA.16816.F32 R16, R16, R4, R8 ;  /* 0x000000041010723c */ /* 0x010fe20000001808 */
[----:B------:R-:W2:Y:S01]  /*ac3c0*/  LDL.LU.64 R10, [R1+0x31d0] ;  /* 0x0031d000010a7983 */ /* 0x000ea20000300a00 */
[----:B------:R-:W2:Y:S01]  /*ac3d0*/  LDL.LU.64 R8, [R1+0x31c8] ;  /* 0x0031c80001087983 */ /* 0x000ea20000300a00 */
[----:B------:R-:W-:-:S02]  /*ac3e0*/  MOV R12, R2 ;  /* 0x00000002000c7202 */ /* 0x000fc40000000f00 */
[----:B------:R-:W-:Y:S11]  /*ac3f0*/  MOV R13, R0 ;  /* 0x00000000000d7202 */ /* 0x000ff60000000f00 */
[----:B------:R-:W-:Y:S07]  /*ac400*/  @!UPT UIADD3 URZ, URZ, URZ, URZ ;  /* 0x0000003f3f3ff290 */ /* 0x000fee000fffe03f */
[----:B------:R0:W-:Y:S01]  /*ac410*/  STL.64 [R1+0x990], R16 ;  /* 0x0009901001007387 */ /* 0x0001e20000100a00 */
[----:B------:R-:W-:Y:S03]  /*ac420*/  STL.64 [R1+0x998], R18 ;  /* 0x0009981201007387 */ /* 0x000fe60000100a00 */
[----:B0-----:R-:W4:Y:S01]  /*ac430*/  LDL.64 R16, [R1+0x20] ;  /* 0x0000200001107983 */ /* 0x001f220000100a00 */
[C---:B--2---:R-:W-:Y:S03]  /*ac440*/  HMMA.16816.F32 R12, R8.reuse, R12, R20 ;  /* 0x0000000c080c723c */ /* 0x044fe60000001814 */
[----:B------:R-:W2:Y:S01]  /*ac450*/  LDL.LU.64 R22, [R1+0x31c0] ;  /* 0x0031c00001167983 */ /* 0x000ea20000300a00 */
[----:B------:R-:W2:Y:S11]  /*ac460*/  LDL.LU.64 R20, [R1+0x31b8] ;  /* 0x0031b80001147983 */ /* 0x000eb60000300a00 */
[----:B------:R-:W-:Y:S08]  /*ac470*/  @!UPT UIADD3 URZ, URZ, URZ, URZ ;  /* 0x0000003f3f3ff290 */ /* 0x000ff0000fffe03f */
        /* <DEDUP_REMOVED lines=22> */
[----:B------:R-:W-:Y:S02]  /*ac5e0*/  STL.64 [R1+0x948], R14 ;  /* 0x0009480e01007387 */ /* 0x000fe40000100a00 */
[----:B----4-:R-:W-:Y:S01]  /*ac5f0*/  IMAD.MOV.U32 R2, RZ, RZ, R16 ;  /* 0x000000ffff027224 */ /* 0x010fe200078e0010 */
[----:B------:R-:W-:Y:S01]  /*ac600*/  MOV R0, R17 ;  /* 0x0000001100007202 */ /* 0x000fe20000000f00 */
[----:B------:R-:W-:Y:S01]  /*ac610*/  LDSM.16.M88.4 R12, [R28+0x62080] ;  /* 0x062080001c0c783b */ /* 0x000fe20000000200 */
[C---:B--2---:R-:W-:Y:S03]  /*ac620*/  HMMA.16816.F32 R20, R8.reuse, R16, R20 ;  /* 0x000000100814723c */ /* 0x044fe60000001814 */
[----:B------:R-:W0:Y:S11]  /*ac630*/  LDSM.16.M88.4 R16, [R28+0x63080] ;  /* 0x063080001c10783b */ /* 0x000e360000000200 */
[----:B------:R-:W-:Y:S09]  /*ac640*/  @!UPT UIADD3 URZ, URZ, URZ, URZ ;  /* 0x0000003f3f3ff290 */ /* 0x000ff2000fffe03f */
[----:B------:R1:W-:Y:S01]  /*ac650*/  STL.64 [R1+0x930], R20 ;  /* 0x0009301401007387 */ /* 0x0003e20000100a00 */
[----:B------:R-:W-:Y:S03]  /*ac660*/  STL.64 [R1+0x938], R22 ;  /* 0x0009381601007387 */ /* 0x000fe60000100a00 */
[----:B-1----:R-:W2:Y:S04]  /*ac670*/  LDL.LU.64 R20, [R1+0x3168] ;  /* 0x0031680001147983 */ /* 0x002ea80000300a00 */
[----:B0-----:R-:W-:Y:S01]  /*ac680*/  STL.64 [R1+0x30e0], R18 ;  /* 0x0030e01201007387 */ /* 0x001fe20000100a00 */
        /* <DEDUP_REMOVED lines=23> */
[----:B------:R-:W2:Y:S01]  /*ac800*/  LDL.LU R22, [R1+0x2d8] ;  /* 0x0002d80001167983 */ /* 0x000ea20000300800 */
[----:B------:R-:W2:Y:S04]  /*ac810*/  LDL.LU R23, [R1+0x2dc] ;  /* 0x0002dc0001177983 */ /* 0x000ea80000300800 */
[----:B------:R-:W0:Y:S04]  /*ac820*/  LDSM.16.M88.4 R24, [R28+0x65080] ;  /* 0x065080001c18783b */ /* 0x000e280000000200 */
[----:B--2---:R-:W-:Y:S01]  /*ac830*/  STL.64 [R1+0x3068], R22 ;  /* 0x0030681601007387 */ /* 0x004fe20000100a00 */
[----:B------:R1:W-:Y:S03]  /*ac840*/  STL.64 [R1+0x3060], R20 ;  /* 0x0030601401007387 */ /* 0x0003e60000100a00 */
[----:B-1----:R-:W2:Y:S04]  /*ac850*/  LDL.64 R20, [R1+0x10] ;  /* 0x0000100001147983 */ /* 0x002ea80000100a00 */
[----:B--2---:R1:W-:Y:S02]  /*ac860*/  STL.64 [R1+0x30f8], R20 ;  /* 0x0030f81401007387 */ /* 0x0043e40000100a00 */
[----:B-1----:R-:W-:-:S02]  /*ac870*/  MOV R20, R2 ;  /* 0x0000000200147202 */ /* 0x002fc40000000f00 */
[----:B------:R-:W-:-:S05]  /*ac880*/  MOV R21, R0 ;  /* 0x0000000000157202 */ /* 0x000fca0000000f00 */
[----:B------:R1:W-:Y:S04]  /*ac890*/  STL.64 [R1+0x3110], R20 ;  /* 0x0031101401007387 */ /* 0x0003e80000100a00 */
[----:B-1----:R-:W2:Y:S01]  /*ac8a0*/  LDL.64 R20, [R1+0x30] ;  /* 0x0000300001147983 */ /* 0x002ea20000100a00 */
[----:B----4-:R-:W-:Y:S03]  /*ac8b0*/  HMMA.16816.F32 R8, R8, R4, R16 ;  /* 0x000000040808723c */ /* 0x010fe60000001810 */
[----:B--2---:R-:W-:Y:S01]  /*ac8c0*/  STL.64 [R1+0x3128], R20 ;  /* 0x0031281401007387 */ /* 0x004fe20000100a00 */
[----:B0-----:R-:W-:Y:S02]  /*ac8d0*/  STL.64 [R1+0x2fb8], R26 ;  /* 0x002fb81a01007387 */ /* 0x001fe40000100a00 */
[----:B------:R0:W-:Y:S02]  /*ac8e0*/  STL.64 [R1+0x2fb0], R24 ;  /* 0x002fb01801007387 */ /* 0x0001e40000100a00 */
[----:B0-----:R-:W2:Y:S04]  /*ac8f0*/  LDL.64 R24, [R1] ;  /* 0x0000000001187983 */ /* 0x001ea80000100a00 */
[----:B--2---:R0:W-:Y:S01]  /*ac900*/  STL.64 [R1+0x3158], R24 ;  /* 0x0031581801007387 */ /* 0x0041e20000100a00 */
[----:B------:R-:W2:Y:S10]  /*ac910*/  LDL.LU R16, [R1+0x410] ;  /* 0x0004100001107983 */ /* 0x000eb40000300800 */
[----:B------:R-:W-:Y:S02]  /*ac920*/  STL.64 [R1+0x8c0], R8 ;  /* 0x0008c00801007387 */ /* 0x000fe40000100a00 */
[----:B------:R-:W-:Y:S01]  /*ac930*/  STL.64 [R1+0x8c8], R10 ;  /* 0x0008c80a01007387 */ /* 0x000fe20000100a00 */
[----:B------:R-:W2:Y:S01]  /*ac940*/  LDL.LU R17, [R1+0x414] ;  /* 0x0004140001117983 */ /* 0x000ea20000300800 */
[----:B------:R-:W4:Y:S02]  /*ac950*/  LDL.LU R18, [R1+0x418] ;  /* 0x0004180001127983 */ /* 0x000f240000300800 */
[----:B------:R-:W4:Y:S01]  /*ac960*/  LDL.LU R19, [R1+0x41c] ;  /* 0x00041c0001137983 */ /* 0x000f220000300800 */
[----:B------:R-:W1:Y:S04]  /*ac970*/  LDSM.16.M88.4 R8, [R28+0x66080] ;  /* 0x066080001c08783b */ /* 0x000e680000000200 */
[----:B0-----:R-:W3:Y:S01]  /*ac980*/  LDL.LU R24, [R1+0x420] ;  /* 0x0004200001187983 */ /* 0x001ee20000300800 */
[----:B------:R-:W3:Y:S02]  /*ac990*/  LDL.LU R25, [R1+0x424] ;  /* 0x0004240001197983 */ /* 0x000ee40000300800 */
[----:B------:R-:W3:Y:S02]  /*ac9a0*/  LDL.LU R26, [R1+0x428] ;  /* 0x00042800011a7983 */ /* 0x000ee40000300800 */
[----:B------:R-:W3:Y:S01]  /*ac9b0*/  LDL.LU R27, [R1+0x42c] ;  /* 0x00042c00011b7983 */ /* 0x000ee20000300800 */
[----:B----4-:R-:W-:Y:S01]  /*ac9c0*/  STL.64 [R1+0x3150], R18 ;  /* 0x0031501201007387 */ /* 0x010fe20000100a00 */
[----:B--2---:R0:W-:Y:S02]  /*ac9d0*/  STL.64 [R1+0x3148], R16 ;  /* 0x0031481001007387 */ /* 0x0041e40000100a00 */
[----:B------:R-:W2:Y:S01]  /*ac9e0*/  LDL.64 R20, [R1+0x40] ;  /* 0x0000400001147983 */ /* 0x000ea20000100a00 */
[----:B0-----:R-:W4:Y:S04]  /*ac9f0*/  LDL.64 R16, [R1+0x60] ;  /* 0x0000600001107983 */ /* 0x001f280000100a00 */
[----:B--2---:R0:W-:Y:S04]  /*aca00*/  STL.64 [R1+0x3140], R20 ;  /* 0x0031401401007387 */ /* 0x0041e80000100a00 */
[----:B0-----:R-:W2:Y:S01]  /*aca10*/  LDL.64 R20, [R1+0x50] ;  /* 0x0000500001147983 */ /* 0x001ea20000100a00 */
[----:B---3--:R-:W-:Y:S02]  /*aca20*/  STL.64 [R1+0x30f0], R6 ;  /* 0x0030f00601007387 */ /* 0x008fe40000100a00 */
[----:B------:R0:W-:Y:S02]  /*aca30*/  STL.64 [R1+0x30e8], R4 ;  /* 0x0030e80401007387 */ /* 0x0001e40000100a00 */
        /* <DEDUP_REMOVED lines=29> */
[----:B------:R-:W3:Y:S01]  /*acc10*/  LDL.LU R11, [R1+0x3cc] ;  /* 0x0003cc00010b7983 */ /* 0x000ee20000300800 */
[----:B------:R0:W-:Y:S01]  /*acc20*/  STL.64 [R1+0x890], R24 ;  /* 0x0008901801007387 */ /* 0x0001e20000100a00 */
[----:B------:R1:W-:Y:S03]  /*acc30*/  STL.64 [R1+0x898], R26 ;  /* 0x0008981a01007387 */ /* 0x0003e60000100a00 */
[----:B0-----:R-:W3:Y:S01]  /*acc40*/  LDL.LU.64 R24, [R1+0x3158] ;  /* 0x0031580001187983 */ /* 0x001ee20000300a00 */
[----:B-1----:R-:W-:-:S02]  /*acc50*/  IMAD.MOV.U32 R26, RZ, RZ, R16 ;  /* 0x000000ffff1a7224 */ /* 0x002fc400078e0010 */
[----:B------:R-:W4:Y:S02]  /*acc60*/  LDL.LU.64 R18, [R1+0x3150] ;  /* 0x0031500001127983 */ /* 0x000f240000300a00 */
        /* <DEDUP_REMOVED lines=40> */
[----:B------:R-:W4:Y:S02]  /*acef0*/  LDL.LU.64 R4, [R1+0x30e8] ;  /* 0x0030e80001047983 */ /* 0x000f240000300a00 */
[----:B------:R0:W-:Y:S02]  /*acf00*/  STL.64 [R1+0x3070], R20 ;  /* 0x0030701401007387 */ /* 0x0001e40000100a00 */
[----:B0-----:R-:W2:Y:S01]  /*acf10*/  LDL.64 R20, [R1+0x20] ;  /* 0x0000200001147983 */ /* 0x001ea20000100a00 */
[----:B---3--:R-:W-:Y:S03]  /*acf20*/  HMMA.16816.F32 R8, R12, R24, R8 ;  /* 0x000000180c08723c */ /* 0x008fe60000001808 */
[----:B--2---:R0:W-:Y:S04]  /*acf30*/  STL.64 [R1+0x3080], R20 ;  /* 0x0030801401007387 */ /* 0x0041e80000100a00 */
[----:B0-----:R-:W2:Y:S01]  /*acf40*/  LDL.LU R20, [R1+0x300] ;  /* 0x0003000001147983 */ /* 0x001ea20000300800 */
[----:B------:R-:W2:Y:S02]  /*acf50*/  LDL.LU R21, [R1+0x304] ;  /* 0x0003040001157983 */ /* 0x000ea40000300800 */
[----:B------:R-:W3:Y:S02]  /*acf60*/  LDL.LU R22, [R1+0x308] ;  /* 0x0003080001167983 */ /* 0x000ee40000300800 */
[----:B------:R-:W3:Y:S02]  /*acf70*/  LDL.LU R23, [R1+0x30c] ;  /* 0x00030c0001177983 */ /* 0x000ee40000300800 */
[----:B---3--:R-:W-:Y:S01]  /*acf80*/  STL.64 [R1+0x3090], R22 ;  /* 0x0030901601007387 */ /* 0x008fe20000100a00 */
[----:B--2---:R0:W-:Y:S02]  /*acf90*/  STL.64 [R1+0x3088], R20 ;  /* 0x0030881401007387 */ /* 0x0041e40000100a00 */
[----:B0-----:R-:W-:Y:S01]  /*acfa0*/  IMAD.MOV.U32 R20, RZ, RZ, R19 ;  /* 0x000000ffff147224 */ /* 0x001fe200078e0013 */
[----:B------:R-:W-:-:S05]  /*acfb0*/  MOV R21, R18 ;  /* 0x0000001200157202 */ /* 0x000fca0000000f00 */
[----:B------:R0:W-:Y:S02]  /*acfc0*/  STL.64 [R1+0x30a8], R20 ;  /* 0x0030a81401007387 */ /* 0x0001e40000100a00 */
[----:B0-----:R-:W-:Y:S02]  /*acfd0*/  MOV R20, R17 ;  /* 0x0000001100147202 */ /* 0x001fe40000000f00 */
[----:B------:R-:W-:Y:S02]  /*acfe0*/  MOV R21, R16 ;  /* 0x0000001000157202 */ /* 0x000fe40000000f00 */
[----:B------:R-:W4:Y:S01]  /*acff0*/  LDL.LU R16, [R1+0x340] ;  /* 0x0003400001107983 */ /* 0x000f220000300800 */
[----:B------:R-:W4:Y:S02]  /*ad000*/  LDL.LU R17, [R1+0x344] ;  /* 0x0003440001117983 */ /* 0x000f240000300800 */
[----:B------:R-:W4:Y:S02]  /*ad010*/  LDL.LU R18, [R1+0x348] ;  /* 0x0003480001127983 */ /* 0x000f240000300800 */
[----:B------:R-:W4:Y:S01]  /*ad020*/  LDL.LU R19, [R1+0x34c] ;  /* 0x00034c0001137983 */ /* 0x000f220000300800 */
[----:B------:R-:W-:Y:S01]  /*ad030*/  STL.64 [R1+0x30c0], R20 ;  /* 0x0030c01401007387 */ /* 0x000fe20000100a00 */
[----:B------:R0:W-:Y:S03]  /*ad040*/  STL.64 [R1+0x3078], R24 ;  /* 0x0030781801007387 */ /* 0x0001e60000100a00 */
[----:B0-----:R-:W2:Y:S01]  /*ad050*/  LDL.LU R24, [R1+0x2f0] ;  /* 0x0002f00001187983 */ /* 0x001ea20000300800 */
[----:B------:R-:W-:Y:S02]  /*ad060*/  STL.64 [R1+0x830], R8 ;  /* 0x0008300801007387 */ /* 0x000fe40000100a00 */
[----:B------:R-:W-:Y:S02]  /*ad070*/  STL.64 [R1+0x838], R10 ;  /* 0x0008380a01007387 */ /* 0x000fe40000100a00 */
[----:B------:R-:W-:Y:S01]  /*ad080*/  IMAD.MOV.U32 R20, RZ, RZ, R26 ;  /* 0x000000ffff147224 */ /* 0x000fe200078e001a */
[----:B------:R-:W2:Y:S01]  /*ad090*/  LDL.LU R25, [R1+0x2f4] ;  /* 0x0002f40001197983 */ /* 0x000ea20000300800 */
        /* <DEDUP_REMOVED lines=24> */
[----:B------:R-:W4:Y:S01]  /*ad220*/  LDL.LU R11, [R1+0x17c] ;  /* 0x00017c00010b7983 */ /* 0x000f220000300800 */
[----:B------:R-:W2:Y:S01]  /*ad230*/  LDL.LU.64 R18, [R1+0x30e0] ;  /* 0x0030e00001127983 */ /* 0x000ea20000300a00 */
[----:B------:R-:W2:Y:S01]  /*ad240*/  LDL.LU.64 R16, [R1+0x30d8] ;  /* 0x0030d80001107983 */ /* 0x000ea20000300a00 */
[----:B------:R-:W-:-:S04]  /*ad250*/  MOV R21, R3 ;  /* 0x0000000300157202 */ /* 0x000fc80000000f00 */
[----:B------:R-:W-:Y:S01]  /*ad260*/  STL.64 [R1+0x820], R12 ;  /* 0x0008200c01007387 */ /* 0x000fe20000100a00 */
[----:B------:R-:W-:Y:S02]  /*ad270*/  STL.64 [R1+0x828], R14 ;  /* 0x0008280e01007387 */ /* 0x000fe40000100a00 */
        /* <DEDUP_REMOVED lines=22> */
[----:B------:R-:W-:Y:S02]  /*ad3e0*/  MOV R12, R2 ;  /* 0x00000002000c7202 */ /* 0x000fe40000000f00 */
[----:B------:R-:W-:-:S07]  /*ad3f0*/  MOV R13, R0 ;  /* 0x00000000000d7202 */ /* 0x000fce0000000f00 */
        /* <DEDUP_REMOVED lines=19> */
[C---:B---3--:R-:W-:Y:S01]  /*ad530*/  HMMA.16816.F32 R12, R16.reuse, R20, R12 ;  /* 0x00000014100c723c */ /* 0x048fe2000000180c */
[----:B------:R-:W-:Y:S11]  /*ad540*/  MOV R3, R21 ;  /* 0x0000001500037202 */ /* 0x000ff60000000f00 */
[----:B------:R-:W-:Y:S11]  /*ad550*/  @!UPT UIADD3 URZ, URZ, URZ, URZ ;  /* 0x0000003f3f3ff290 */ /* 0x000ff6000fffe03f */
[----:B------:R0:W-:Y:S01]  /*ad560*/  STL.64 [R1+0x780], R12 ;  /* 0x0007800c01007387 */ /* 0x0001e20000100a00 */
[----:B------:R2:W-:Y:S02]  /*ad570*/  STL.64 [R1+0x788], R14 ;  /* 0x0007880e01007387 */ /* 0x0005e40000100a00 */
[----:B------:R-:W3:Y:S01]  /*ad580*/  LDL.LU.64 R22, [R1+0x3068] ;  /* 0x0030680001167983 */ /* 0x000ee20000300a00 */
[----:B0-----:R-:W-:Y:S02]  /*ad590*/  MOV R12, R20 ;  /* 0x00000014000c7202 */ /* 0x001fe40000000f00 */
[----:B------:R-:W3:Y:S01]  /*ad5a0*/  LDL.LU.64 R20, [R1+0x3060] ;  /* 0x0030600001147983 */ /* 0x000ee20000300a00 */
[----:B--2---:R-:W-:Y:S01]  /*ad5b0*/  IMAD.MOV.U32 R14, RZ, RZ, R24 ;  /* 0x000000ffff0e7224 */ /* 0x004fe200078e0018 */
[----:B------:R-:W-:Y:S01]  /*ad5c0*/  MOV R13, R25 ;  /* 0x00000019000d7202 */ /* 0x000fe20000000f00 */
[----:B---3--:R-:W-:Y:S11]  /*ad5d0*/  HMMA.16816.F32 R20, R16, R24, R20 ;  /* 0x000000181014723c */ /* 0x008ff60000001814 */
[----:B------:R-:W-:Y:S11]  /*ad5e0*/  @!UPT UIADD3 URZ, URZ, URZ, URZ ;  /* 0x0000003f3f3ff290 */ /* 0x000ff6000fffe03f */
[----:B------:R-:W-:Y:S01]  /*ad5f0*/  @!UPT UIADD3 URZ, URZ, URZ, URZ ;  /* 0x0000003f3f3ff290 */ /* 0x000fe2000fffe03f */
[----:B------:R-:W-:Y:S01]  /*ad600*/  STL.64 [R1+0x770], R20 ;  /* 0x0007701401007387 */ /* 0x000fe20000100a00 */
[----:B------:R0:W-:Y:S03]  /*ad610*/  STL.64 [R1+0x778], R22 ;  /* 0x0007781601007387 */ /* 0x0001e60000100a00 */
[----:B0-----:R-:W2:Y:S01]  /*ad620*/  LDL.LU.64 R22, [R1+0x3058] ;  /* 0x0030580001167983 */ /* 0x001ea20000300a00 */
[----:B------:R-:W2:Y:S02]  /*ad630*/  LDL.LU.64 R20, [R1+0x3050] ;  /* 0x0030500001147983 */ /* 0x000ea40000300a00 */
[----:B------:R-:W3:Y:S02]  /*ad640*/  LDL.LU R24, [R1+0x1c0] ;  /* 0x0001c00001187983 */ /* 0x000ee40000300800 */
[----:B------:R-:W3:Y:S01]  /*ad650*/  LDL.LU R25, [R1+0x1c4] ;  /* 0x0001c40001197983 */ /* 0x000ee20000300800 */
[----:B------:R-:W2:Y:S01]  /*ad660*/  LDL.LU R26, [R1+0x1c8] ;  /* 0x0001c800011a7983 */ /* 0x000ea20000300800 */
[----:B------:R-:W2:Y:S03]  /*ad670*/  LDL.LU R27, [R1+0x1cc] ;  /* 0x0001cc00011b7983 */ /* 0x000ea60000300800 */
[----:B--2---:R-:W-:Y:S01]  /*ad680*/  STL.64 [R1+0x2fc8], R26 ;  /* 0x002fc81a01007387 */ /* 0x004fe20000100a00 */
[----:B---3--:R0:W-:Y:S02]  /*ad690*/  STL.64 [R1+0x2fc0], R24 ;  /* 0x002fc01801007387 */ /* 0x0081e40000100a00 */
[----:B0-----:R-:W-:-:S02]  /*ad6a0*/  MOV R24, R14 ;  /* 0x0000000e00187202 */ /* 0x001fc40000000f00 */
[----:B------:R-:W-:-:S05]  /*ad6b0*/  MOV R25, R13 ;  /* 0x0000000d00197202 */ /* 0x000fca0000000f00 */
[----:B------:R0:W-:Y:S04]  /*ad6c0*/  STL.64 [R1+0x2fe0], R24 ;  /* 0x002fe01801007387 */ /* 0x0001e80000100a00 */
[----:B0-----:R-:W2:Y:S01]  /*ad6d0*/  LDL.LU R24, [R1+0x250] ;  /* 0x0002500001187983 */ /* 0x001ea20000300800 */
[----:B------:R-:W2:Y:S02]  /*ad6e0*/  LDL.LU R25, [R1+0x254] ;  /* 0x0002540001197983 */ /* 0x000ea40000300800 */
[----:B------:R-:W2:Y:S02]  /*ad6f0*/  LDL.LU R26, [R1+0x258] ;  /* 0x00025800011a7983 */ /* 0x000ea40000300800 */
[----:B------:R-:W2:Y:S02]  /*ad700*/  LDL.LU R27, [R1+0x25c] ;  /* 0x00025c00011b7983 */ /* 0x000ea40000300800 */
[----:B--2---:R-:W-:Y:S07]  /*ad710*/  HMMA.16816.F32 R16, R16, R4, R24 ;  /* 0x000000041010723c */ /* 0x004fee0000001818 */
[----:B------:R-:W-:Y:S11]  /*ad720*/  IMAD.MOV.U32 R24, RZ, RZ, R12 ;  /* 0x000000ffff187224 */ /* 0x000ff600078e000c */
[----:B------:R-:W-:Y:S05]  /*ad730*/  @!UPT UIADD3 URZ, URZ, URZ, URZ ;  /* 0x0000003f3f3ff290 */ /* 0x000fea000fffe03f */
[----:B------:R-:W-:Y:S01]  /*ad740*/  STL.64 [R1+0x750], R16 ;  /* 0x0007501001007387 */ /* 0x000fe20000100a00 */
[----:B------:R-:W-:Y:S02]  /*ad750*/  STL.64 [R1+0x758], R18 ;  /* 0x0007581201007387 */ /* 0x000fe40000100a00 */
[----:B------:R-:W2:Y:S02]  /*ad760*/  LDL.LU R12, [R1+0x220] ;  /* 0x00022000010c7983 */ /* 0x000ea40000300800 */
[----:B------:R-:W2:Y:S01]  /*ad770*/  LDL.LU R13, [R1+0x224] ;  /* 0x00022400010d7983 */ /* 0x000ea20000300800 */
[----:B------:R-:W3:Y:S01]  /*ad780*/  LDL.LU R14, [R1+0x228] ;  /* 0x00022800010e7983 */ /* 0x000ee20000300800 */
[----:B------:R-:W3:Y:S01]  /*ad790*/  LDL.LU R15, [R1+0x22c] ;  /* 0x00022c00010f7983 */ /* 0x000ee20000300800 */
[----:B------:R-:W-:Y:S02]  /*ad7a0*/  MOV R25, R3 ;  /* 0x0000000300197202 */ /* 0x000fe40000000f00 */
[----:B---3--:R-:W-:Y:S01]  /*ad7b0*/  STL.64 [R1+0x3020], R14 ;  /* 0x0030200e01007387 */ /* 0x008fe20000100a00 */
[----:B--2---:R0:W-:Y:S03]  /*ad7c0*/  STL.64 [R1+0x3018], R12 ;  /* 0x0030180c01007387 */ /* 0x0041e60000100a00 */
[----:B0-----:R-:W2:Y:S04]  /*ad7d0*/  LDL.64 R12, [R1+0x50] ;  /* 0x00005000010c7983 */ /* 0x001ea80000100a00 */
[----:B--2---:R0:W-:Y:S04]  /*ad7e0*/  STL.64 [R1+0x3038], R12 ;  /* 0x0030380c01007387 */ /* 0x0041e80000100a00 */
[----:B0-----:R-:W2:Y:S01]  /*ad7f0*/  LDL.64 R12, [R1+0x60] ;  /* 0x00006000010c7983 */ /* 0x001ea20000100a00 */
[----:B------:R-:W-:Y:S02]  /*ad800*/  STL.64 [R1+0x2ff8], R24 ;  /* 0x002ff81801007387 */ /* 0x000fe40000100a00 */
[----:B------:R-:W-:Y:S02]  /*ad810*/  STL.64 [R1+0x2fd8], R6 ;  /* 0x002fd80601007387 */ /* 0x000fe40000100a00 */
[----:B------:R0:W-:Y:S02]  /*ad820*/  STL.64 [R1+0x2fd0], R4 ;  /* 0x002fd00401007387 */ /* 0x0001e40000100a00 */
[----:B0-----:R-:W3:Y:S01]  /*ad830*/  LDL.LU R4, [R1+0x1e0] ;  /* 0x0001e00001047983 */ /* 0x001ee20000300800 */
[----:B------:R-:W3:Y:S02]  /*ad840*/  LDL.LU R5, [R1+0x1e4] ;  /* 0x0001e40001057983 */ /* 0x000ee40000300800 */
        /* <DEDUP_REMOVED lines=25> */
[----:B---3--:R0:W-:Y:S01]  /*ad9e0*/  STL.64 [R1+0x2fe8], R4 ;  /* 0x002fe80401007387 */ /* 0x0081e20000100a00 */
[----:B------:R-:W-:-:S02]  /*ad9f0*/  MOV R16, R2 ;  /* 0x0000000200107202 */ /* 0x000fc40000000f00 */
[----:B------:R-:W-:Y:S01]  /*ada00*/  MOV R17, R0 ;  /* 0x0000000000117202 */ /* 0x000fe20000000f00 */
[----:B0-----:R-:W3:Y:S01]  /*ada10*/  LDL.LU R4, [R1+0x1f0] ;  /* 0x0001f00001047983 */ /* 0x001ee20000300800 */
[----:B------:R-:W3:Y:S02]  /*ada20*/  LDL.LU R5, [R1+0x1f4] ;  /* 0x0001f40001057983 */ /* 0x000ee40000300800 */
[----:B------:R-:W3:Y:S02]  /*ada30*/  LDL.LU R6, [R1+0x1f8] ;  /* 0x0001f80001067983 */ /* 0x000ee40000300800 */
[----:B------:R-:W3:Y:S01]  /*ada40*/  LDL.LU R7, [R1+0x1fc] ;  /* 0x0001fc0001077983 */ /* 0x000ee20000300800 */
[----:B----4-:R-:W-:Y:S01]  /*ada50*/  STL.64 [R1+0x2f80], R10 ;  /* 0x002f800a01007387 */ /* 0x010fe20000100a00 */
[----:B------:R0:W-:Y:S02]  /*ada60*/  STL.64 [R1+0x2f78], R8 ;  /* 0x002f780801007387 */ /* 0x0001e40000100a00 */
[----:B------:R-:W-:Y:S01]  /*ada70*/  IMAD.MOV.U32 R2, RZ, RZ, R12 ;  /* 0x000000ffff027224 */ /* 0x000fe200078e000c */
[----:B------:R-:W-:Y:S01]  /*ada80*/  MOV R0, R13 ;  /* 0x0000000d00007202 */ /* 0x000fe20000000f00 */
[----:B0-----:R-:W4:Y:S01]  /*ada90*/  LDL.64 R8, [R1+0x40] ;  /* 0x0000400001087983 */ /* 0x001f220000100a00 */
        /* <DEDUP_REMOVED lines=16> */
[----:B------:R-:W4:Y:S02]  /*adba0*/  LDL.LU.64 R14, [R1+0x3020] ;  /* 0x00302000010e7983 */ /* 0x000f240000300a00 */
[----:B------:R-:W4:Y:S02]  /*adbb0*/  LDL.LU.64 R12, [R1+0x3018] ;  /* 0x00301800010c7983 */ /* 0x000f240000300a00 */
[----:B----4-:R-:W-:Y:S11]  /*adbc0*/  HMMA.16816.F32 R12, R20, R8, R12 ;  /* 0x00000008140c723c */ /* 0x010ff6000000180c */
[----:B------:R-:W-:Y:S11]  /*adbd0*/  @!UPT UIADD3 URZ, URZ, URZ, URZ ;  /* 0x0000003f3f3ff290 */ /* 0x000ff6000fffe03f */
[----:B------:R-:W-:Y:S01]  /*adbe0*/  @!UPT UIADD3 URZ, URZ, URZ, URZ ;  /* 0x0000003f3f3ff290 */ /* 0x000fe2000fffe03f */
[----:B------:R0:W-:Y:S01]  /*adbf0*/  STL.64 [R1+0x6f0], R12 ;  /* 0x0006f00c01007387 */ /* 0x0001e20000100a00 */
[----:B------:R-:W-:Y:S03]  /*adc00*/  STL.64 [R1+0x6f8], R14 ;  /* 0x0006f80e01007387 */ /* 0x000fe60000100a00 */
[----:B0-----:R-:W2:Y:S01]  /*adc10*/  LDL.LU.64 R12, [R1+0x3010] ;  /* 0x00301000010c7983 */ /* 0x001ea20000300a00 */
[----:B------:R0:W-:Y:S02]  /*adc20*/  STL.64 [R1+0x2f88], R8 ;  /* 0x002f880801007387 */ /* 0x0001e40000100a00 */
[----:B0-----:R-:W-:Y:S01]  /*adc30*/  IMAD.MOV.U32 R8, RZ, RZ, R10 ;  /* 0x000000ffff087224 */ /* 0x001fe200078e000a */
[----:B------:R-:W-:-:S05]  /*adc40*/  MOV R9, R3 ;  /* 0x0000000300097202 */ /* 0x000fca0000000f00 */
        /* <DEDUP_REMOVED lines=9> */
[----:B0-----:R-:W4:Y:S01]  /*adce0*/  LDL.LU R12, [R1+0x1a0] ;  /* 0x0001a000010c7983 */ /* 0x001f220000300800 */
        /* <DEDUP_REMOVED lines=11> */
[----:B------:R0:W-:Y:S01]  /*adda0*/  STL.64 [R1+0x6d0], R24 ;  /* 0x0006d01801007387 */ /* 0x0001e20000100a00 */
[----:B------:R1:W-:Y:S03]  /*addb0*/  STL.64 [R1+0x6d8], R26 ;  /* 0x0006d81a01007387 */ /* 0x0003e60000100a00 */
[----:B0-----:R-:W1:Y:S02]  /*addc0*/  LDL.LU.64 R24, [R1+0x2ff8] ;  /* 0x002ff80001187983 */ /* 0x001e640000300a00 */
[C---:B-1----:R-:W-:Y:S02]  /*addd0*/  HMMA.16816.F32 R24, R20.reuse, R24, R4 ;  /* 0x000000181418723c */ /* 0x042fe40000001804 */
        /* <DEDUP_REMOVED lines=13> */
[----:B------:R-:W4:Y:S01]  /*adeb0*/  LDL.LU.64 R24, [R1+0x2fc0] ;  /* 0x002fc00001187983 */ /* 0x000f220000300a00 */
[----:B------:R-:W-:Y:S02]  /*adec0*/  MOV R8, R2 ;  /* 0x0000000200087202 */ /* 0x000fe40000000f00 */
[----:B------:R-:W-:Y:S01]  /*aded0*/  MOV R9, R0 ;  /* 0x0000000000097202 */ /* 0x000fe20000000f00 */
        /* <DEDUP_REMOVED lines=10> */
[----:B---3--:R-:W-:Y:S01]  /*adf80*/  STL.64 [R1+0x2f50], R6 ;  /* 0x002f500601007387 */ /* 0x008fe20000100a00 */
        /* <DEDUP_REMOVED lines=12> */
[C---:B--2---:R-:W-:Y:S02]  /*ae050*/  HMMA.16816.F32 R8, R24.reuse, R8, R12 ;  /* 0x000000081808723c */ /* 0x044fe4000000180c */
[----:B------:R-:W4:Y:S11]  /*ae060*/  LDL.LU.64 R12, [R1+0x2f90] ;  /* 0x002f9000010c7983 */ /* 0x000f360000300a00 */
[----:B------:R-:W-:Y:S10]  /*ae070*/  @!UPT UIADD3 URZ, URZ, URZ, URZ ;  /* 0x0000003f3f3ff290 */ /* 0x000ff4000fffe03f */
[----:B------:R0:W-:Y:S01]  /*ae080*/  STL.64 [R1+0x650], R8 ;  /* 0x0006500801007387 */ /* 0x0001e20000100a00 */
[----:B------:R1:W-:Y:S03]  /*ae090*/  STL.64 [R1+0x658], R10 ;  /* 0x0006580a01007387 */ /* 0x0003e60000100a00 */
[----:B0-----:R-:W3:Y:S02]  /*ae0a0*/  LDL.LU.64 R8, [R1+0x2f88] ;  /* 0x002f880001087983 */ /* 0x001ee40000300a00 */
[C---:B---3--:R-:W-:Y:S01]  /*ae0b0*/  HMMA.16816.F32 R4, R24.reuse, R8, R4 ;  /* 0x000000081804723c */ /* 0x048fe20000001804 */
[----:B------:R-:W-:Y:S01]  /*ae0c0*/  IMAD.MOV.U32 R2, RZ, RZ, R8 ;  /* 0x000000ffff027224 */ /* 0x000fe200078e0008 */
[----:B------:R-:W-:Y:S11]  /*ae0d0*/  MOV R0, R9 ;  /* 0x0000000900007202 */ /* 0x000ff60000000f00 */
[----:B------:R-:W-:Y:S10]  /*ae0e0*/  @!UPT UIADD3 URZ, URZ, URZ, URZ ;  /* 0x0000003f3f3ff290 */ /* 0x000ff4000fffe03f */
[----:B------:R-:W-:Y:S01]  /*ae0f0*/  STL.64 [R1+0x630], R4 ;  /* 0x0006300401007387 */ /* 0x000fe20000100a00 */
[----:B------:R0:W-:Y:S02]  /*ae100*/  STL.64 [R1+0x638], R6 ;  /* 0x0006380601007387 */ /* 0x0001e40000100a00 */
[----:B-1----:R-:W0:Y:S02]  /*ae110*/  LDL.LU.64 R10, [R1+0x2f80] ;  /* 0x002f8000010a7983 */ /* 0x002e240000300a00 */
[----:B------:R-:W0:Y:S01]  /*ae120*/  LDL.LU.64 R8, [R1+0x2f78] ;  /* 0x002f780001087983 */ /* 0x000e220000300a00 */
[C---:B----4-:R-:W-:Y:S01]  /*ae130*/  HMMA.16816.F32 R20, R24.reuse, R12, R20 ;  /* 0x0000000c1814723c */ /* 0x050fe20000001814 */
[----:B------:R-:W-:Y:S11]  /*ae140*/  STL.64 [R1+0x2ef0], R12 ;  /* 0x002ef00c01007387 */ /* 0x000ff60000100a00 */
[----:B------:R-:W-:Y:S11]  /*ae150*/  @!UPT UIADD3 URZ, URZ, URZ, URZ ;  /* 0x0000003f3f3ff290 */ /* 0x000ff6000fffe03f */
[----:B------:R-:W-:Y:S01]  /*ae160*/  STL.64 [R1+0x610], R20 ;  /* 0x0006101401007387 */ /* 0x000fe20000100a00 */
[----:B------:R-:W-:Y:S01]  /*ae170*/  STL.64 [R1+0x618], R22 ;  /* 0x0006181601007387 */ /* 0x000fe20000100a00 */
[----:B0-----:R-:W-:Y:S11]  /*ae180*/  HMMA.16816.F32 R4, R24, R16, R8 ;  /* 0x000000101804723c */ /* 0x001ff60000001808 */
[----:B------:R-:W-:Y:S11]  /*ae190*/  @!UPT UIADD3 URZ, URZ, URZ, URZ ;  /* 0x0000003f3f3ff290 */ /* 0x000ff6000fffe03f */
[----:B------:R-:W-:Y:S01]  /*ae1a0*/  @!UPT UIADD3 URZ, URZ, URZ, URZ ;  /* 0x0000003f3f3ff290 */ /* 0x000fe2000fffe03f */
[----:B------:R-:W-:Y:S01]  /*ae1b0*/  STL.64 [R1+0x5f0], R4 ;  /* 0x0005f00401007387 */ /* 0x000fe20000100a00 */
        /* <DEDUP_REMOVED lines=11> */
[----:B------:R-:W4:Y:S01]  /*ae270*/  LDL.LU R20, [R1+0x160] ;  /* 0x0001600001147983 */ /* 0x000f220000300800 */
[----:B------:R-:W4:Y:S01]  /*ae280*/  LDL.LU R21, [R1+0x164] ;  /* 0x0001640001157983 */ /* 0x000f220000300800 */
[----:B------:R-:W-:-:S02]  /*ae290*/  MOV R12, R2 ;  /* 0x00000002000c7202 */ /* 0x000fc40000000f00 */
[----:B------:R-:W-:Y:S01]  /*ae2a0*/  MOV R13, R0 ;  /* 0x00000000000d7202 */ /* 0x000fe20000000f00 */
[----:B------:R-:W4:Y:S01]  /*ae2b0*/  LDL.LU R22, [R1+0x168] ;  /* 0x0001680001167983 */ /* 0x000f220000300800 */
[----:B------:R-:W4:Y:S03]  /*ae2c0*/  LDL.LU R23, [R1+0x16c] ;  /* 0x00016c0001177983 */ /* 0x000f260000300800 */
[----:B---3--:R-:W-:Y:S01]  /*ae2d0*/  STL.64 [R1+0x2f70], R10 ;  /* 0x002f700a01007387 */ /* 0x008fe20000100a00 */
[----:B--2---:R0:W-:Y:S02]  /*ae2e0*/  STL.64 [R1+0x2f68], R8 ;  /* 0x002f680801007387 */ /* 0x0041e40000100a00 */
[----:B------:R-:W2:Y:S01]  /*ae2f0*/  LDL.64 R4, [R1] ;  /* 0x0000000001047983 */ /* 0x000ea20000100a00 */
[----:B0-----:R-:W4:Y:S01]  /*ae300*/  LDL.64 R8, [R1+0x10] ;  /* 0x0000100001087983 */ /* 0x001f220000100a00 */
[----:B------:R0:W-:Y:S03]  /*ae310*/  STL.64 [R1+0x2f08], R12 ;  /* 0x002f080c01007387 */ /* 0x0001e60000100a00 */
[----:B0-----:R-:W3:Y:S04]  /*ae320*/  LDL.64 R12, [R1+0x50] ;  /* 0x00005000010c7983 */ /* 0x001ee80000100a00 */
[----:B---3--:R-:W-:Y:S01]  /*ae330*/  STL.64 [R1+0x2f20], R12 ;  /* 0x002f200c01007387 */ /* 0x008fe20000100a00 */
[----:B------:R0:W-:Y:S03]  /*ae340*/  STL.64 [R1+0x2ee8], R16 ;  /* 0x002ee81001007387 */ /* 0x0001e60000100a00 */
[----:B0-----:R-:W3:Y:S01]  /*ae350*/  LDL.LU R16, [R1+0x70] ;  /* 0x0000700001107983 */ /* 0x001ee20000300800 */
[----:B------:R-:W3:Y:S02]  /*ae360*/  LDL.LU R17, [R1+0x74] ;  /* 0x0000740001117983 */ /* 0x000ee40000300800 */
[----:B------:R-:W2:Y:S02]  /*ae370*/  LDL.LU R18, [R1+0x78] ;  /* 0x0000780001127983 */ /* 0x000ea40000300800 */
[----:B------:R-:W2:Y:S01]  /*ae380*/  LDL.LU R19, [R1+0x7c] ;  /* 0x00007c0001137983 */ /* 0x000ea20000300800 */
[----:B------:R-:W3:Y:S04]  /*ae390*/  LDL.64 R12, [R1+0x60] ;  /* 0x00006000010c7983 */ /* 0x000ee80000100a00 */
        /* <DEDUP_REMOVED lines=19> */
[----:B------:R0:W-:Y:S01]  /*ae4d0*/  STL.64 [R1+0x5e0], R20 ;  /* 0x0005e01401007387 */ /* 0x0001e20000100a00 */
[----:B------:R1:W-:Y:S02]  /*ae4e0*/  STL.64 [R1+0x5e8], R22 ;  /* 0x0005e81601007387 */ /* 0x0003e40000100a00 */
[----:B------:R-:W3:Y:S01]  /*ae4f0*/  LDL.LU.64 R10, [R1+0x2f70] ;  /* 0x002f7000010a7983 */ /* 0x000ee20000300a00 */
[----:B0-----:R-:W-:Y:S01]  /*ae500*/  MOV R21, R9 ;  /* 0x0000000900157202 */ /* 0x001fe20000000f00 */
[----:B-1----:R-:W-:-:S02]  /*ae510*/  IMAD.MOV.U32 R22, RZ, RZ, R8 ;  /* 0x000000ffff167224 */ /* 0x002fc400078e0008 */
[----:B------:R-:W3:Y:S01]  /*ae520*/  LDL.LU.64 R8, [R1+0x2f68] ;  /* 0x002f680001087983 */ /* 0x000ee20000300a00 */
[----:B------:R-:W-:Y:S02]  /*ae530*/  MOV R2, R4 ;  /* 0x0000000400027202 */ /* 0x000fe40000000f00 */
        /* <DEDUP_REMOVED lines=8> */
[----:B------:R-:W4:Y:S02]  /*ae5c0*/  LDL.LU.64 R6, [R1+0x2f50] ;  /* 0x002f500001067983 */ /* 0x000f240000300a00 */
[----:B------:R-:W3:Y:S02]  /*ae5d0*/  LDL.LU.64 R4, [R1+0x2f48] ;  /* 0x002f480001047983 */ /* 0x000ee40000300a00 */
[----:B---3--:R-:W-:Y:S01]  /*ae5e0*/  HMMA.16816.F32 R24, R24, R4, R8 ;  /* 0x000000041818723c */ /* 0x008fe20000001808 */
[----:B------:R-:W2:Y:S01]  /*ae5f0*/  LDL.LU.64 R10, [R1+0x2f40] ;  /* 0x002f4000010a7983 */ /* 0x000ea20000300a00 */
[----:B------:R-:W2:Y:S02]  /*ae600*/  LDL.LU.64 R8, [R1+0x2f38] ;  /* 0x002f380001087983 */ /* 0x000ea40000300a00 */
[----:B----4-:R-:W-:Y:S02]  /*ae610*/  STL.64 [R1+0x2ed0], R6 ;  /* 0x002ed00601007387 */ /* 0x010fe40000100a00 */
[----:B------:R0:W-:Y:S11]  /*ae620*/  STL.64 [R1+0x2ec8], R4 ;  /* 0x002ec80401007387 */ /* 0x0001f60000100a00 */
[----:B------:R-:W-:Y:S06]  /*ae630*/  @!UPT UIADD3 URZ, URZ, URZ, URZ ;  /* 0x0000003f3f3ff290 */ /* 0x000fec000fffe03f */
[----:B------:R1:W-:Y:S01]  /*ae640*/  STL.64 [R1+0x5c0], R24 ;  /* 0x0005c01801007387 */ /* 0x0003e20000100a00 */
[----:B------:R-:W-:Y:S02]  /*ae650*/  STL.64 [R1+0x5c8], R26 ;  /* 0x0005c81a01007387 */ /* 0x000fe40000100a00 */
[----:B0-----:R-:W3:Y:S02]  /*ae660*/  LDL.LU R4, [R1+0x1d0] ;  /* 0x0001d00001047983 */ /* 0x001ee40000300800 */
[----:B------:R-:W3:Y:S01]  /*ae670*/  LDL.LU R5, [R1+0x1d4] ;  /* 0x0001d40001057983 */ /* 0x000ee20000300800 */
[----:B------:R-:W4:Y:S01]  /*ae680*/  LDL.LU R6, [R1+0x1d8] ;  /* 0x0001d80001067983 */ /* 0x000f220000300800 */
[----:B------:R-:W4:Y:S02]  /*ae690*/  LDL.LU R7, [R1+0x1dc] ;  /* 0x0001dc0001077983 */ /* 0x000f240000300800 */
[----:B-1----:R-:W-:Y:S01]  /*ae6a0*/  IMAD.MOV.U32 R24, RZ, RZ, R2 ;  /* 0x000000ffff187224 */ /* 0x002fe200078e0002 */
[----:B------:R-:W-:-:S02]  /*ae6b0*/  MOV R25, R0 ;  /* 0x0000000000197202 */ /* 0x000fc40000000f00 */
[----:B------:R-:W-:Y:S01]  /*ae6c0*/  MOV R2, R12 ;  /* 0x0000000c00027202 */ /* 0x000fe20000000f00 */
[----:B------:R-:W-:Y:S01]  /*ae6d0*/  MOV R0, R13 ;  /* 0x0000000d00007202 */ /* 0x000fe20000000f00 */
        /* <DEDUP_REMOVED lines=22> */
[C---:B---3--:R-:W-:Y:S01]  /*ae840*/  HMMA.16816.F32 R12, R8.reuse, R12, R16 ;  /* 0x0000000c080c723c */ /* 0x048fe20000001810 */
[----:B------:R-:W3:Y:S01]  /*ae850*/  LDL.LU.64 R18, [R1+0x2f00] ;  /* 0x002f000001127983 */ /* 0x000ee20000300a00 */
[----:B------:R-:W3:Y:S11]  /*ae860*/  LDL.LU.64 R16, [R1+0x2ef8] ;  /* 0x002ef80001107983 */ /* 0x000ef60000300a00 */
[----:B------:R-:W-:Y:S10]  /*ae870*/  @!UPT UIADD3 URZ, URZ, URZ, URZ ;  /* 0x0000003f3f3ff290 */ /* 0x000ff4000fffe03f */
[----:B------:R0:W-:Y:S01]  /*ae880*/  STL.64 [R1+0x590], R12 ;  /* 0x0005900c01007387 */ /* 0x0001e20000100a00 */
[----:B------:R3:W-:Y:S03]  /*ae890*/  STL.64 [R1+0x598], R14 ;  /* 0x0005980e01007387 */ /* 0x0007e60000100a00 */
[----:B0-----:R-:W3:Y:S02]  /*ae8a0*/  LDL.LU.64 R12, [R1+0x2ef0] ;  /* 0x002ef000010c7983 */ /* 0x001ee40000300a00 */
[C---:B---3--:R-:W-:Y:S02]  /*ae8b0*/  HMMA.16816.F32 R12, R8.reuse, R12, R16 ;  /* 0x0000000c080c723c */ /* 0x048fe40000001810 */
[----:B------:R-:W2:Y:S11]  /*ae8c0*/  LDL.LU.64 R16, [R1+0x2ee8] ;  /* 0x002ee80001107983 */ /* 0x000eb60000300a00 */
[----:B------:R-:W-:Y:S10]  /*ae8d0*/  @!UPT UIADD3 URZ, URZ, URZ, URZ ;  /* 0x0000003f3f3ff290 */ /* 0x000ff4000fffe03f */
[----:B------:R-:W-:Y:S01]  /*ae8e0*/  STL.64 [R1+0x570], R12 ;  /* 0x0005700c01007387 */ /* 0x000fe20000100a00 */
[----:B------:R-:W-:Y:S02]  /*ae8f0*/  STL.64 [R1+0x578], R14 ;  /* 0x0005780e01007387 */ /* 0x000fe40000100a00 */
[----:B------:R-:W-:Y:S01]  /*ae900*/  LDSM.16.M88.4 R12, [R28+0x67080] ;  /* 0x067080001c0c783b */ /* 0x000fe20000000200 */
[----:B--2---:R-:W-:Y:S01]  /*ae910*/  HMMA.16816.F32 R16, R8, R16, R4 ;  /* 0x000000100810723c */ /* 0x004fe20000001804 */
[----:B------:R-:W2:Y:S02]  /*ae920*/  LDL.LU.64 R6, [R1+0x2ee0] ;  /* 0x002ee00001067983 */ /* 0x000ea40000300a00 */
[----:B------:R-:W2:Y:S11]  /*ae930*/  LDL.LU.64 R4, [R1+0x2ed8] ;  /* 0x002ed80001047983 */ /* 0x000eb60000300a00 */
[----:B------:R-:W-:Y:S09]  /*ae940*/  @!UPT UIADD3 URZ, URZ, URZ, URZ ;  /* 0x0000003f3f3ff290 */ /* 0x000ff2000fffe03f */
[----:B------:R-:W-:Y:S01]  /*ae950*/  STL.64 [R1+0x560], R16 ;  /* 0x0005601001007387 */ /* 0x000fe20000100a00 */
[----:B------:R-:W-:Y:S02]  /*ae960*/  STL.64 [R1+0x568], R18 ;  /* 0x0005681201007387 */ /* 0x000fe40000100a00 */
[----:B------:R-:W0:Y:S02]  /*ae970*/  LDSM.16.M88.4 R16, [R28+0x68080] ;  /* 0x068080001c10783b */ /* 0x000e240000000200 */
[----:B0-----:R-:W-:Y:S02]  /*ae980*/  STL.64 [R1+0x2e58], R18 ;  /* 0x002e581201007387 */ /* 0x001fe40000100a00 */
[----:B------:R0:W-:Y:S02]  /*ae990*/  STL.64 [R1+0x2e50], R16 ;  /* 0x002e501001007387 */ /* 0x0001e40000100a00 */
[----:B0-----:R-:W-:Y:S02]  /*ae9a0*/  MOV R16, R22 ;  /* 0x0000001600107202 */ /* 0x001fe40000000f00 */
[----:B------:R-:W-:-:S07]  /*ae9b0*/  MOV R17, R21 ;  /* 0x0000001500117202 */ /* 0x000fce0000000f00 */
[C---:B--2---:R-:W-:Y:S01]  /*ae9c0*/  HMMA.16816.F32 R16, R8.reuse, R16, R4 ;  /* 0x000000100810723c */ /* 0x044fe20000001804 */
[----:B------:R-:W2:Y:S01]  /*ae9d0*/  LDL.LU.64 R6, [R1+0x2ed0] ;  /* 0x002ed00001067983 */ /* 0x000ea20000300a00 */
[----:B------:R-:W3:Y:S11]  /*ae9e0*/  LDL.LU.64 R4, [R1+0x2ec8] ;  /* 0x002ec80001047983 */ /* 0x000ef60000300a00 */
[----:B------:R-:W-:Y:S10]  /*ae9f0*/  @!UPT UIADD3 URZ, URZ, URZ, URZ ;  /* 0x0000003f3f3ff290 */ /* 0x000ff4000fffe03f */
[----:B------:R0:W-:Y:S01]  /*aea00*/  STL.64 [R1+0x550], R16 ;  /* 0x0005501001007387 */ /* 0x0001e20000100a00 */
[----:B------:R-:W-:Y:S02]  /*aea10*/  STL.64 [R1+0x558], R18 ;  /* 0x0005581201007387 */ /* 0x000fe40000100a00 */
[----:B0-----:R-:W-:Y:S01]  /*aea20*/  IMAD.MOV.U32 R16, RZ, RZ, R20 ;  /* 0x000000ffff107224 */ /* 0x001fe200078e0014 */
[----:B------:R-:W-:Y:S01]  /*aea30*/  MOV R17, R3 ;  /* 0x0000000300117202 */ /* 0x000fe20000000f00 */
[----:B------:R-:W0:Y:S04]  /*aea40*/  LDSM.16.M88.4 R20, [R28+0x69080] ;  /* 0x069080001c14783b */ /* 0x000e280000000200 */
[----:B------:R1:W-:Y:S04]  /*aea50*/  STL.64 [R1+0x2eb8], R16 ;  /* 0x002eb81001007387 */ /* 0x0003e80000100a00 */
[----:B-1----:R-:W4:Y:S01]  /*aea60*/  LDL.LU R16, [R1+0x2c0] ;  /* 0x0002c00001107983 */ /* 0x002f220000300800 */
[----:B------:R-:W4:Y:S02]  /*aea70*/  LDL.LU R17, [R1+0x2c4] ;  /* 0x0002c40001117983 */ /* 0x000f240000300800 */
[----:B------:R-:W4:Y:S02]  /*aea80*/  LDL.LU R18, [R1+0x2c8] ;  /* 0x0002c80001127983 */ /* 0x000f240000300800 */
[----:B------:R-:W4:Y:S01]  /*aea90*/  LDL.LU R19, [R1+0x2cc] ;  /* 0x0002cc0001137983 */ /* 0x000f220000300800 */
[----:B0-----:R-:W-:Y:S01]  /*aeaa0*/  STL.64 [R1+0x2de8], R22 ;  /* 0x002de81601007387 */ /* 0x001fe20000100a00 */
[----:B------:R0:W-:Y:S03]  /*aeab0*/  STL.64 [R1+0x2de0], R20 ;  /* 0x002de01401007387 */ /* 0x0001e60000100a00 */
[----:B0-----:R-:W3:Y:S01]  /*aeac0*/  LDL.LU R20, [R1+0x2b0] ;  /* 0x0002b00001147983 */ /* 0x001ee20000300800 */
[----:B------:R-:W3:Y:S02]  /*aead0*/  LDL.LU R21, [R1+0x2b4] ;  /* 0x0002b40001157983 */ /* 0x000ee40000300800 */
[----:B------:R-:W3:Y:S02]  /*aeae0*/  LDL.LU R22, [R1+0x2b8] ;  /* 0x0002b80001167983 */ /* 0x000ee40000300800 */
[----:B------:R-:W3:Y:S01]  /*aeaf0*/  LDL.LU R23, [R1+0x2bc] ;  /* 0x0002bc0001177983 */ /* 0x000ee20000300800 */
[C---:B----4-:R-:W-:Y:S11]  /*aeb00*/  HMMA.16816.F32 R24, R8.reuse, R24, R16 ;  /* 0x000000180818723c */ /* 0x050ff60000001810 */
[----:B------:R-:W-:Y:S11]  /*aeb10*/  @!UPT UIADD3 URZ, URZ, URZ, URZ ;  /* 0x0000003f3f3ff290 */ /* 0x000ff6000fffe03f */
[----:B------:R-:W-:Y:S01]  /*aeb20*/  @!UPT UIADD3 URZ, URZ, URZ, URZ ;  /* 0x0000003f3f3ff290 */ /* 0x000fe2000fffe03f */
[----:B------:R-:W-:Y:S01]  /*aeb30*/  STL.64 [R1+0x520], R24 ;  /* 0x0005201801007387 */ /* 0x000fe20000100a00 */
[----:B------:R-:W-:Y:S02]  /*aeb40*/  STL.64 [R1+0x528], R26 ;  /* 0x0005281a01007387 */ /* 0x000fe40000100a00 */
[----:B------:R-:W0:Y:S02]  /*aeb50*/  LDSM.16.M88.4 R24, [R28+0x6a080] ;  /* 0x06a080001c18783b */ /* 0x000e240000000200 */
[----:B0-----:R-:W-:Y:S02]  /*aeb60*/  STL.64 [R1+0x2d50], R26 ;  /* 0x002d501a01007387 */ /* 0x001fe40000100a00 */
[----:B------:R0:W-:Y:S02]  /*aeb70*/  STL.64 [R1+0x2d48], R24 ;  /* 0x002d481801007387 */ /* 0x0001e40000100a00 */
[----:B0-----:R-:W4:Y:S01]  /*aeb80*/  LDL.64 R24, [R1+0x40] ;  /* 0x0000400001187983 */ /* 0x001f220000100a00 */
[----:B---3--:R-:W-:Y:S03]  /*aeb90*/  HMMA.16816.F32 R8, R8, R4, R20 ;  /* 0x000000040808723c */ /* 0x008fe60000001814 */
[----:B----4-:R0:W-:Y:S04]  /*aeba0*/  STL.64 [R1+0x2ec0], R24 ;  /* 0x002ec01801007387 */ /* 0x0101e80000100a00 */
[----:B0-----:R-:W3:Y:S01]  /*aebb0*/  LDL.LU R24, [R1+0x3b0] ;  /* 0x0003b00001187983 */ /* 0x001ee20000300800 */
[----:B------:R-:W3:Y:S02]  /*aebc0*/  LDL.LU R25, [R1+0x3b4] ;  /* 0x0003b40001197983 */ /* 0x000ee40000300800 */
[----:B------:R-:W3:Y:S02]  /*aebd0*/  LDL.LU R26, [R1+0x3b8] ;  /* 0x0003b800011a7983 */ /* 0x000ee40000300800 */
[----:B------:R-:W3:Y:S01]  /*aebe0*/  LDL.LU R27, [R1+0x3bc] ;  /* 0x0003bc00011b7983 */ /* 0x000ee20000300800 */
[----:B------:R-:W4:Y:S10]  /*aebf0*/  LDL.LU R20, [R1+0x370] ;  /* 0x0003700001147983 */ /* 0x000f340000300800 */
[----:B------:R-:W-:Y:S02]  /*aec00*/  STL.64 [R1+0x500], R8 ;  /* 0x0005000801007387 */ /* 0x000fe40000100a00 */
[----:B------:R-:W-:Y:S02]  /*aec10*/  STL.64 [R1+0x508], R10 ;  /* 0x0005080a01007387 */ /* 0x000fe40000100a00 */
[----:B------:R-:W4:Y:S01]  /*aec20*/  LDL.LU R21, [R1+0x374] ;  /* 0x0003740001157983 */ /* 0x000f220000300800 */
[----:B------:R-:W2:Y:S01]  /*aec30*/  LDL.LU R22, [R1+0x378] ;  /* 0x0003780001167983 */ /* 0x000ea20000300800 */
[----:B------:R-:W2:Y:S03]  /*aec40*/  LDL.LU R23, [R1+0x37c] ;  /* 0x00037c0001177983 */ /* 0x000ea60000300800 */
[----:B------:R-:W0:Y:S01]  /*aec50*/  LDSM.16.M88.4 R8, [R28+0x6b080] ;  /* 0x06b080001c08783b */ /* 0x000e220000000200 */
[----:B------:R-:W-:-:S02]  /*aec60*/  MOV R16, R2 ;  /* 0x0000000200107202 */ /* 0x000fc40000000f00 */
[----:B------:R-:W-:Y:S01]  /*aec70*/  MOV R17, R0 ;  /* 0x0000000000117202 */ /* 0x000fe20000000f00 */
[----:B--2---:R-:W-:Y:S01]  /*aec80*/  STL.64 [R1+0x2ea0], R22 ;  /* 0x002ea01601007387 */ /* 0x004fe20000100a00 */
[----:B----4-:R1:W-:Y:S03]  /*aec90*/  STL.64 [R1+0x2e98], R20 ;  /* 0x002e981401007387 */ /* 0x0103e60000100a00 */
[----:B-1----:R-:W2:Y:S01]  /*aeca0*/  LDL.LU R20, [R1+0x380] ;  /* 0x0003800001147983 */ /* 0x002ea20000300800 */
[----:B------:R-:W2:Y:S02]  /*aecb0*/  LDL.LU R21, [R1+0x384] ;  /* 0x0003840001157983 */ /* 0x000ea40000300800 */
[----:B------:R-:W4:Y:S02]  /*aecc0*/  LDL.LU R22, [R1+0x388] ;  /* 0x0003880001167983 */ /* 0x000f240000300800 */
[----:B------:R-:W4:Y:S01]  /*aecd0*/  LDL.LU R23, [R1+0x38c] ;  /* 0x00038c0001177983 */ /* 0x000f220000300800 */
[C---:B---3--:R-:W-:Y:S01]  /*aece0*/  HMMA.16816.F32 R16, R12.reuse, R16, R24 ;  /* 0x000000100c10723c */ /* 0x048fe20000001818 */
[----:B----4-:R-:W-:Y:S01]  /*aecf0*/  STL.64 [R1+0x2eb0], R22 ;  /* 0x002eb01601007387 */ /* 0x010fe20000100a00 */
[----:B--2---:R1:W-:Y:S03]  /*aed00*/  STL.64 [R1+0x2ea8], R20 ;  /* 0x002ea81401007387 */ /* 0x0043e60000100a00 */
[----:B-1----:R-:W2:Y:S01]  /*aed10*/  LDL.LU R20, [R1+0x390] ;  /* 0x0003900001147983 */ /* 0x002ea20000300800 */
[----:B------:R-:W2:Y:S02]  /*aed20*/  LDL.LU R21, [R1+0x394] ;  /* 0x0003940001157983 */ /* 0x000ea40000300800 */
[----:B------:R-:W2:Y:S02]  /*aed30*/  LDL.LU R22, [R1+0x398] ;  /* 0x0003980001167983 */ /* 0x000ea40000300800 */
[----:B------:R-:W2:Y:S01]  /*aed40*/  LDL.LU R23, [R1+0x39c] ;  /* 0x00039c0001177983 */ /* 0x000ea20000300800 */
[----:B------:R-:W-:Y:S01]  /*aed50*/  STL.64 [R1+0x2e68], R6 ;  /* 0x002e680601007387 */ /* 0x000fe20000100a00 */
[----:B------:R1:W-:Y:S03]  /*aed60*/  STL.64 [R1+0x2e60], R4 ;  /* 0x002e600401007387 */ /* 0x0003e60000100a00 */
[----:B-1----:R-:W3:Y:S01]  /*aed70*/  LDL.LU R4, [R1+0x3a0] ;  /* 0x0003a00001047983 */ /* 0x002ee20000300800 */
[----:B------:R-:W3:Y:S02]  /*aed80*/  LDL.LU R5, [R1+0x3a4] ;  /* 0x0003a40001057983 */ /* 0x000ee40000300800 */
[----:B------:R-:W3:Y:S02]  /*aed90*/  LDL.LU R6, [R1+0x3a8] ;  /* 0x0003a80001067983 */ /* 0x000ee40000300800 */
[----:B------:R-:W3:Y:S01]  /*aeda0*/  LDL.LU R7, [R1+0x3ac] ;  /* 0x0003ac0001077983 */ /* 0x000ee20000300800 */
[----:B0-----:R-:W-:Y:S01]  /*aedb0*/  STL.64 [R1+0x2cd8], R10 ;  /* 0x002cd80a01007387 */ /* 0x001fe20000100a00 */
[----:B------:R0:W-:Y:S03]  /*aedc0*/  STL.64 [R1+0x2cd0], R8 ;  /* 0x002cd00801007387 */ /* 0x0001e60000100a00 */
[----:B0-----:R-:W4:Y:S01]  /*aedd0*/  LDL.64 R8, [R1+0x20] ;  /* 0x0000200001087983 */ /* 0x001f220000100a00 */
[----:B------:R-:W2:Y:S02]  /*aede0*/  LDL.LU.64 R24, [R1+0x2ec0] ;  /* 0x002ec00001187983 */ /* 0x000ea40000300a00 */
[----:B------:R0:W-:Y:S02]  /*aedf0*/  STL.64 [R1+0x4f0], R16 ;  /* 0x0004f01001007387 */ /* 0x0001e40000100a00 */
[----:B------:R3:W-:Y:S01]  /*aee00*/  STL.64 [R1+0x4f8], R18 ;  /* 0x0004f81201007387 */ /* 0x0007e20000100a00 */
[----:B0-----:R-:W3:Y:S02]  /*aee10*/  LDL.LU.64 R16, [R1+0x2eb8] ;  /* 0x002eb80001107983 */ /* 0x001ee40000300a00 */
[C---:B---3--:R-:W-:Y:S02]  /*aee20*/  HMMA.16816.F32 R16, R12.reuse, R16, R4 ;  /* 0x000000100c10723c */ /* 0x048fe40000001804 */
[----:B------:R-:W3:Y:S04]  /*aee30*/  LDL.64 R4, [R1] ;  /* 0x0000000001047983 */ /* 0x000ee80000100a00 */
[----:B---3--:R-:W-:Y:S11]  /*aee40*/  STL.64 [R1+0x2e80], R4 ;  /* 0x002e800401007387 */ /* 0x008ff60000100a00 */
[----:B------:R-:W-:Y:S06]  /*aee50*/  @!UPT UIADD3 URZ, URZ, URZ, URZ ;  /* 0x0000003f3f3ff290 */ /* 0x000fec000fffe03f */
[----:B------:R0:W-:Y:S02]  /*aee60*/  STL.64 [R1+0x4e0], R16 ;  /* 0x0004e01001007387 */ /* 0x0001e40000100a00 */
[----:B------:R1:W-:Y:S01]  /*aee70*/  STL.64 [R1+0x4e8], R18 ;  /* 0x0004e81201007387 */ /* 0x0003e20000100a00 */
[----:B0-----:R-:W3:Y:S01]  /*aee80*/  LDL.LU R16, [R1+0x2a0] ;  /* 0x0002a00001107983 */ /* 0x001ee20000300800 */
[----:B------:R-:W3:Y:S02]  /*aee90*/  LDL.LU R17, [R1+0x2a4] ;  /* 0x0002a40001117983 */ /* 0x000ee40000300800 */
[----:B-1----:R-:W3:Y:S02]  /*aeea0*/  LDL.LU R18, [R1+0x2a8] ;  /* 0x0002a80001127983 */ /* 0x002ee40000300800 */
[----:B------:R-:W3:Y:S01]  /*aeeb0*/  LDL.LU R19, [R1+0x2ac] ;  /* 0x0002ac0001137983 */ /* 0x000ee20000300800 */
[----:B------:R-:W4:Y:S01]  /*aeec0*/  LDL.64 R4, [R1+0x10] ;  /* 0x0000100001047983 */ /* 0x000f220000100a00 */
[C---:B--2---:R-:W-:Y:S03]  /*aeed0*/  HMMA.16816.F32 R20, R12.reuse, R24, R20 ;  /* 0x000000180c14723c */ /* 0x044fe60000001814 */
[----:B---3--:R-:W-:Y:S01]  /*aeee0*/  STL.64 [R1+0x2e78], R18 ;  /* 0x002e781201007387 */ /* 0x008fe20000100a00 */
        /* <DEDUP_REMOVED lines=15> */
[----:B------:R0:W-:Y:S02]  /*aefe0*/  STL.64 [R1+0x2e30], R24 ;  /* 0x002e301801007387 */ /* 0x0001e40000100a00 */
[----:B0-----:R-:W3:Y:S02]  /*aeff0*/  LDL.64 R24, [R1+0x30] ;  /* 0x0000300001187983 */ /* 0x001ee40000100a00 */
[C---:B---3--:R-:W-:Y:S11]  /*af000*/  HMMA.16816.F32 R20, R12.reuse, R24, R20 ;  /* 0x000000180c14723c */ /* 0x048ff60000001814 */
[----:B------:R-:W-:Y:S11]  /*af010*/  @!UPT UIADD3 URZ, URZ, URZ, URZ ;  /* 0x0000003f3f3ff290 */ /* 0x000ff6000fffe03f */
[----:B------:R-:W-:Y:S01]  /*af020*/  @!UPT UIADD3 URZ, URZ, URZ, URZ ;  /* 0x0000003f3f3ff290 */ /* 0x000fe2000fffe03f */
[----:B------:R-:W-:Y:S01]  /*af030*/  STL.64 [R1+0x4b0], R20 ;  /* 0x0004b01401007387 */ /* 0x000fe20000100a00 */
[----:B------:R0:W-:Y:S03]  /*af040*/  STL.64 [R1+0x4b8], R22 ;  /* 0x0004b81601007387 */ /* 0x0001e60000100a00 */
[----:B0-----:R-:W4:Y:S01]  /*af050*/  LDL.LU.64 R22, [R1+0x2ea0] ;  /* 0x002ea00001167983 */ /* 0x001f220000300a00 */
[----:B------:R-:W4:Y:S02]  /*af060*/  LDL.LU.64 R20, [R1+0x2e98] ;  /* 0x002e980001147983 */ /* 0x000f240000300a00 */
[----:B------:R-:W-:Y:S01]  /*af070*/  IMAD.MOV.U32 R2, RZ, RZ, R24 ;  /* 0x000000ffff027224 */ /* 0x000fe200078e0018 */
[----:B------:R-:W-:Y:S02]  /*af080*/  MOV R0, R25 ;  /* 0x0000001900007202 */ /* 0x000fe40000000f00 */
[C---:B----4-:R-:W-:Y:S11]  /*af090*/  HMMA.16816.F32 R24, R12.reuse, R8, R20 ;  /* 0x000000080c18723c */ /* 0x050ff60000001814 */
[----:B------:R-:W-:Y:S11]  /*af0a0*/  @!UPT UIADD3 URZ, URZ, URZ, URZ ;  /* 0x0000003f3f3ff290 */ /* 0x000ff6000fffe03f */
[----:B------:R-:W-:Y:S01]  /*af0b0*/  @!UPT UIADD3 URZ, URZ, URZ, URZ ;  /* 0x0000003f3f3ff290 */ /* 0x000fe2000fffe03f */
[----:B------:R0:W-:Y:S01]  /*af0c0*/  STL.64 [R1+0x4a0], R24 ;  /* 0x0004a01801007387 */ /* 0x0001e20000100a00 */
[----:B------:R-:W-:Y:S03]  /*af0d0*/  STL.64 [R1+0x4a8], R26 ;  /* 0x0004a81a01007387 */ /* 0x000fe60000100a00 */
[----:B0-----:R-:W3:Y:S01]  /*af0e0*/  LDL.64 R24, [R1+0x50] ;  /* 0x0000500001187983 */ /* 0x001ee20000100a00 */
[----:B------:R-:W-:Y:S02]  /*af0f0*/  MOV R22, R8 ;  /* 0x0000000800167202 */ /* 0x000fe40000000f00 */
[----:B------:R-:W-:Y:S01]  /*af100*/  MOV R3, R9 ;  /* 0x0000000900037202 */ /* 0x000fe20000000f00 */
[C---:B--2---:R-:W-:Y:S01]  /*af110*/  HMMA.16816.F32 R16, R12.reuse, R4, R16 ;  /* 0x000000040c10723c */ /* 0x044fe20000001810 */
[----:B---3--:R0:W-:Y:S04]  /*af120*/  STL.64 [R1+0x2e48], R24 ;  /* 0x002e481801007387 */ /* 0x0081e80000100a00 */
        /* <DEDUP_REMOVED lines=18> */
[----:B0-----:R-:W4:Y:S01]  /*af250*/  LDL.LU.64 R18, [R1+0x2e90] ;  /* 0x002e900001127983 */ /* 0x001f220000300a00 */
[----:B------:R-:W4:Y:S02]  /*af260*/  LDL.LU.64 R16, [R1+0x2e88] ;  /* 0x002e880001107983 */ /* 0x000f240000300a00 */
[----:B------:R-:W4:Y:S02]  /*af270*/  LDL.LU.64 R4, [R1+0x2e80] ;  /* 0x002e800001047983 */ /* 0x000f240000300a00 */
        /* <DEDUP_REMOVED lines=8> */
[----:B------:R-:W2:Y:S02]  /*af300*/  LDL.LU.64 R6, [R1+0x2e68] ;  /* 0x002e680001067983 */ /* 0x000ea40000300a00 */
[----:B------:R-:W4:Y:S02]  /*af310*/  LDL.LU.64 R4, [R1+0x2e60] ;  /* 0x002e600001047983 */ /* 0x000f240000300a00 */
[----:B----4-:R-:W-:Y:S01]  /*af320*/  HMMA.16816.F32 R12, R12, R4, R16 ;  /* 0x000000040c0c723c */ /* 0x010fe20000001810 */
[----:B------:R-:W4:Y:S01]  /*af330*/  LDL.LU.64 R18, [R1+0x2e58] ;  /* 0x002e580001127983 */ /* 0x000f220000300a00 */
[----:B------:R-:W4:Y:S02]  /*af340*/  LDL.LU.64 R16, [R1+0x2e50] ;  /* 0x002e500001107983 */ /* 0x000f240000300a00 */
[----:B--2---:R-:W-:Y:S02]  /*af350*/  STL.64 [R1+0x2df8], R6 ;  /* 0x002df80601007387 */ /* 0x004fe40000100a00 */
[----:B------:R0:W-:Y:S11]  /*af360*/  STL.64 [R1+0x2df0], R4 ;  /* 0x002df00401007387 */ /* 0x0001f60000100a00 */
[----:B------:R-:W-:Y:S06]  /*af370*/  @!UPT UIADD3 URZ, URZ, URZ, URZ ;  /* 0x0000003f3f3ff290 */ /* 0x000fec000fffe03f */
[----:B------:R1:W-:Y:S01]  /*af380*/  STL.64 [R1+0x470], R12 ;  /* 0x0004700c01007387 */ /* 0x0003e20000100a00 */
[----:B------:R-:W-:Y:S02]  /*af390*/  STL.64 [R1+0x478], R14 ;  /* 0x0004780e01007387 */ /* 0x000fe40000100a00 */
[----:B0-----:R-:W4:Y:S02]  /*af3a0*/  LDL.64 R4, [R1+0x60] ;  /* 0x0000600001047983 */ /* 0x001f240000100a00 */
[----:B-1----:R-:W-:Y:S01]  /*af3b0*/  IMAD.MOV.U32 R12, RZ, RZ, R2 ;  /* 0x000000ffff0c7224 */ /* 0x002fe200078e0002 */
[----:B------:R-:W-:Y:S01]  /*af3c0*/  MOV R13, R0 ;  /* 0x00000000000d7202 */ /* 0x000fe20000000f00 */
[C---:B----4-:R-:W-:Y:S01]  /*af3d0*/  HMMA.16816.F32 R24, R16.reuse, R4, R24 ;  /* 0x000000041018723c */ /* 0x050fe20000001818 */
[----:B------:R-:W-:Y:S02]  /*af3e0*/  MOV R2, R4 ;  /* 0x0000000400027202 */ /* 0x000fe40000000f00 */
[----:B------:R-:W-:Y:S11]  /*af3f0*/  MOV R0, R5 ;  /* 0x0000000500007202 */ /* 0x000ff60000000f00 */
[----:B------:R-:W-:Y:S09]  /*af400*/  @!UPT UIADD3 URZ, URZ, URZ, URZ ;  /* 0x0000003f3f3ff290 */ /* 0x000ff2000fffe03f */
[----:B------:R0:W-:Y:S01]  /*af410*/  STL.64 [R1+0x460], R24 ;  /* 0x0004601801007387 */ /* 0x0001e20000100a00 */
[----:B------:R-:W-:Y:S03]  /*af420*/  STL.64 [R1+0x468], R26 ;  /* 0x0004681a01007387 */ /* 0x000fe60000100a00 */
[----:B0-----:R-:W3:Y:S01]  /*af430*/  LDL.LU.64 R24, [R1+0x2e48] ;  /* 0x002e480001187983 */ /* 0x001ee20000300a00 */
[----:B------:R-:W-:Y:S02]  /*af440*/  STL [R1+0x2e28], R2 ;  /* 0x002e280201007387 */ /* 0x000fe40000100800 */
[----:B------:R-:W2:Y:S02]  /*af450*/  LDL.LU R4, [R1+0x510] ;  /* 0x0005100001047983 */ /* 0x000ea40000300800 */
[----:B------:R-:W2:Y:S01]  /*af460*/  LDL.LU R5, [R1+0x514] ;  /* 0x0005140001057983 */ /* 0x000ea20000300800 */
[----:B------:R-:W4:Y:S01]  /*af470*/  LDL.LU R6, [R1+0x518] ;  /* 0x0005180001067983 */ /* 0x000f220000300800 */
[----:B------:R-:W4:Y:S01]  /*af480*/  LDL.LU R7, [R1+0x51c] ;  /* 0x00051c0001077983 */ /* 0x000f220000300800 */
[----:B---3--:R-:W-:Y:S02]  /*af490*/  HMMA.16816.F32 R8, R16, R24, R8 ;  /* 0x000000181008723c */ /* 0x008fe40000001808 */
[----:B----4-:R-:W-:Y:S01]  /*af4a0*/  STL.64 [R1+0x2e08], R6 ;  /* 0x002e080601007387 */ /* 0x010fe20000100a00 */
[----:B--2---:R0:W-:Y:S02]  /*af4b0*/  STL.64 [R1+0x2e00], R4 ;  /* 0x002e000401007387 */ /* 0x0041e40000100a00 */
[----:B0-----:R-:W-:Y:S01]  /*af4c0*/  IMAD.MOV.U32 R4, RZ, RZ, R22 ;  /* 0x000000ffff047224 */ /* 0x001fe200078e0016 */
[----:B------:R-:W-:-:S05]  /*af4d0*/  MOV R5, R3 ;  /* 0x0000000300057202 */ /* 0x000fca0000000f00 */
[----:B------:R0:W-:Y:S01]  /*af4e0*/  STL.64 [R1+0x2e18], R4 ;  /* 0x002e180401007387 */ /* 0x0001e20000100a00 */
[----:B------:R-:W-:Y:S02]  /*af4f0*/  MOV R15, R24 ;  /* 0x00000018000f7202 */ /* 0x000fe40000000f00 */
[----:B------:R-:W-:Y:S01]  /*af500*/  MOV R14, R25 ;  /* 0x00000019000e7202 */ /* 0x000fe20000000f00 */
[----:B0-----:R-:W2:Y:S01]  /*af510*/  LDL.LU R4, [R1+0x260] ;  /* 0x0002600001047983 */ /* 0x001ea20000300800 */
[----:B------:R-:W2:Y:S02]  /*af520*/  LDL.LU R5, [R1+0x264] ;  /* 0x0002640001057983 */ /* 0x000ea40000300800 */
[----:B------:R-:W2:Y:S02]  /*af530*/  LDL.LU R6, [R1+0x268] ;  /* 0x0002680001067983 */ /* 0x000ea40000300800 */
[----:B------:R-:W2:Y:S03]  /*af540*/  LDL.LU R7, [R1+0x26c] ;  /* 0x00026c0001077983 */ /* 0x000ea60000300800 */
        /* <DEDUP_REMOVED lines=9> */
[----:B------:R0:W-:Y:S01]  /*af5e0*/  STL.64 [R1+0x3d0], R8 ;  /* 0x0003d00801007387 */ /* 0x0001e20000100a00 */
[----:B------:R1:W-:Y:S03]  /*af5f0*/  STL.64 [R1+0x3d8], R10 ;  /* 0x0003d80a01007387 */ /* 0x0003e60000100a00 */
[----:B0-----:R-:W3:Y:S01]  /*af600*/  LDL.LU R8, [R1+0x7b0] ;  /* 0x0007b00001087983 */ /* 0x001ee20000300800 */
[----:B------:R-:W3:Y:S02]  /*af610*/  LDL.LU R9, [R1+0x7b4] ;  /* 0x0007b40001097983 */ /* 0x000ee40000300800 */
[----:B-1----:R-:W4:Y:S02]  /*af620*/  LDL.LU R10, [R1+0x7b8] ;  /* 0x0007b800010a7983 */ /* 0x002f240000300800 */
[----:B------:R-:W4:Y:S01]  /*af630*/  LDL.LU R11, [R1+0x7bc] ;  /* 0x0007bc00010b7983 */ /* 0x000f220000300800 */
[----:B------:R-:W3:Y:S01]  /*af640*/  LDL.LU R24, [R1+0x700] ;  /* 0x0007000001187983 */ /* 0x000ee20000300800 */
[----:B------:R-:W3:Y:S02]  /*af650*/  LDL.LU R25, [R1+0x704] ;  /* 0x0007040001197983 */ /* 0x000ee40000300800 */
[----:B------:R-:W3:Y:S02]  /*af660*/  LDL.LU R26, [R1+0x708] ;  /* 0x00070800011a7983 */ /* 0x000ee40000300800 */
[----:B------:R-:W3:Y:S01]  /*af670*/  LDL.LU R27, [R1+0x70c] ;  /* 0x00070c00011b7983 */ /* 0x000ee20000300800 */
[----:B--2---:R-:W-:Y:S01]  /*af680*/  HMMA.16816.F32 R4, R16, R12, R4 ;  /* 0x0000000c1004723c */ /* 0x004fe20000001804 */
[----:B---3--:R-:W-:Y:S01]  /*af690*/  STL.64 [R1+0x2d60], R26 ;  /* 0x002d601a01007387 */ /* 0x008fe20000100a00 */
        /* <DEDUP_REMOVED lines=12> */
[----:B----4-:R-:W-:Y:S01]  /*af760*/  STL.64 [R1+0x2d20], R10 ;  /* 0x002d200a01007387 */ /* 0x010fe20000100a00 */
[----:B------:R0:W-:Y:S02]  /*af770*/  STL.64 [R1+0x2d18], R8 ;  /* 0x002d180801007387 */ /* 0x0001e40000100a00 */
[----:B0-----:R-:W-:Y:S01]  /*af780*/  IMAD.MOV.U32 R8, RZ, RZ, R2 ;  /* 0x000000ffff087224 */ /* 0x001fe200078e0002 */
[----:B------:R-:W-:Y:S01]  /*af790*/  MOV R9, R3 ;  /* 0x0000000300097202 */ /* 0x000fe20000000f00 */
[----:B------:R-:W4:Y:S01]  /*af7a0*/  LDL.LU R2, [R1+0x2e28] ;  /* 0x002e280001027983 */ /* 0x000f220000300800 */
[----:B------:R-:W2:Y:S03]  /*af7b0*/  LDL.LU R3, [R1+0x2e24] ;  /* 0x002e240001037983 */ /* 0x000ea60000300800 */
[----:B------:R0:W-:Y:S02]  /*af7c0*/  STL.64 [R1+0x2db0], R8 ;  /* 0x002db00801007387 */ /* 0x0001e40000100a00 */
[----:B0-----:R-:W-:-:S02]  /*af7d0*/  MOV R8, R29 ;  /* 0x0000001d00087202 */ /* 0x001fc40000000f00 */
[----:B------:R-:W2:Y:S01]  /*af7e0*/  LDL.LU R29, [R1+0x2e20] ;  /* 0x002e2000011d7983 */ /* 0x000ea20000300800 */
[----:B------:R0:W-:Y:S02]  /*af7f0*/  STL.64 [R1+0x320], R4 ;  /* 0x0003200401007387 */ /* 0x0001e40000100a00 */
[----:B------:R2:W-:Y:S01]  /*af800*/  STL.64 [R1+0x328], R6 ;  /* 0x0003280601007387 */ /* 0x0005e20000100a00 */
[----:B0-----:R-:W2:Y:S01]  /*af810*/  LDL.LU.64 R4, [R1+0x2e18] ;  /* 0x002e180001047983 */ /* 0x001ea20000300a00 */
[----:B------:R-:W-:Y:S01]  /*af820*/  STL.64 [R1+0x2da8], R12 ;  /* 0x002da80c01007387 */ /* 0x000fe20000100a00 */
[----:B--2---:R-:W-:Y:S02]  /*af830*/  HMMA.16816.F32 R4, R16, R4, R24 ;  /* 0x000000041004723c */ /* 0x004fe40000001818 */
[----:B------:R-:W3:Y:S11]  /*af840*/  LDL.LU.64 R24, [R1+0x2e10] ;  /* 0x002e100001187983 */ /* 0x000ef60000300a00 */
[----:B------:R-:W-:Y:S10]  /*af850*/  @!UPT UIADD3 URZ, URZ, URZ, URZ ;  /* 0x0000003f3f3ff290 */ /* 0x000ff4000fffe03f */
[----:B------:R-:W-:Y:S01]  /*af860*/  STL.64 [R1+0x310], R4 ;  /* 0x0003100401007387 */ /* 0x000fe20000100a00 */
[----:B------:R0:W-:Y:S03]  /*af870*/  STL.64 [R1+0x318], R6 ;  /* 0x0003180601007387 */ /* 0x0001e60000100a00 */
[----:B0-----:R-:W2:Y:S01]  /*af880*/  LDL.LU.64 R6, [R1+0x2e08] ;  /* 0x002e080001067983 */ /* 0x001ea20000300a00 */
[----:B------:R-:W2:Y:S01]  /*af890*/  LDL.LU.64 R4, [R1+0x2e00] ;  /* 0x002e000001047983 */ /* 0x000ea20000300a00 */
[----:B------:R-:W-:-:S07]  /*af8a0*/  MOV R9, R28 ;  /* 0x0000001c00097202 */ /* 0x000fce0000000f00 */
[----:B--2---:R-:W-:Y:S01]  /*af8b0*/  HMMA.16816.F32 R8, R16, R8, R4 ;  /* 0x000000081008723c */ /* 0x004fe20000001804 */
[----:B------:R-:W2:Y:S01]  /*af8c0*/  LDL.LU.64 R6, [R1+0x2df8] ;  /* 0x002df80001067983 */ /* 0x000ea20000300a00 */
[----:B------:R-:W2:Y:S11]  /*af8d0*/  LDL.LU.64 R4, [R1+0x2df0] ;  /* 0x002df00001047983 */ /* 0x000eb60000300a00 */
[----:B------:R-:W-:Y:S10]  /*af8e0*/  @!UPT UIADD3 URZ, URZ, URZ, URZ ;  /* 0x0000003f3f3ff290 */ /* 0x000ff4000fffe03f */
[----:B------:R0:W-:Y:S01]  /*af8f0*/  STL.64 [R1+0x300], R8 ;  /* 0x0003000801007387 */ /* 0x0001e20000100a00 */
[----:B------:R-:W-:Y:S02]  /*af900*/  STL.64 [R1+0x308], R10 ;  /* 0x0003080a01007387 */ /* 0x000fe40000100a00 */
[----:B0-----:R-:W-:Y:S01]  /*af910*/  IMAD.MOV.U32 R8, RZ, RZ, R15 ;  /* 0x000000ffff087224 */ /* 0x001fe200078e000f */
[----:B------:R-:W-:-:S05]  /*af920*/  MOV R9, R14 ;  /* 0x0000000e00097202 */ /* 0x000fca0000000f00 */
[----:B------:R-:W-:Y:S01]  /*af930*/  STL.64 [R1+0x2dc8], R8 ;  /* 0x002dc80801007387 */ /* 0x000fe20000100a00 */
[----:B------:R-:W2:Y:S02]  /*af940*/  LDL.LU R12, [R1+0x640] ;  /* 0x00064000010c7983 */ /* 0x000ea40000300800 */
[----:B------:R-:W2:Y:S02]  /*af950*/  LDL.LU R13, [R1+0x644] ;  /* 0x00064400010d7983 */ /* 0x000ea40000300800 */
[----:B------:R-:W2:Y:S01]  /*af960*/  LDL.LU R14, [R1+0x648] ;  /* 0x00064800010e7983 */ /* 0x000ea20000300800 */
[----:B------:R-:W2:Y:S01]  /*af970*/  LDL.LU R15, [R1+0x64c] ;  /* 0x00064c00010f7983 */ /* 0x000ea20000300800 */
[C---:B---3--:R-:W-:Y:S03]  /*af980*/  HMMA.16816.F32 R20, R16.reuse, R24, R20 ;  /* 0x000000181014723c */ /* 0x048fe60000001814 */
        /* <DEDUP_REMOVED lines=14> */
[----:B0-----:R-:W2:Y:S01]  /*afa70*/  LDL.LU.64 R22, [R1+0x2de8] ;  /* 0x002de80001167983 */ /* 0x001ea20000300a00 */
[----:B------:R-:W2:Y:S02]  /*afa80*/  LDL.LU.64 R20, [R1+0x2de0] ;  /* 0x002de00001147983 */ /* 0x000ea40000300a00 */
[----:B------:R0:W-:Y:S02]  /*afa90*/  STL.64 [R1+0x2d78], R24 ;  /* 0x002d781801007387 */ /* 0x0001e40000100a00 */
[----:B0-----:R-:W3:Y:S04]  /*afaa0*/  LDL.64 R24, [R1+0x10] ;  /* 0x0000100001187983 */ /* 0x001ee80000100a00 */
[----:B---3--:R0:W-:Y:S04]  /*afab0*/  STL.64 [R1+0x2d90], R24 ;  /* 0x002d901801007387 */ /* 0x0081e80000100a00 */
        /* <DEDUP_REMOVED lines=10> */
[----:B------:R-:W2:Y:S01]  /*afb60*/  LDL.LU R26, [R1+0x698] ;  /* 0x00069800011a7983 */ /* 0x000ea20000300800 */
[----:B------:R-:W2:Y:S01]  /*afb70*/  LDL.LU R27, [R1+0x69c] ;  /* 0x00069c00011b7983 */ /* 0x000ea20000300800 */
[----:B----4-:R-:W-:Y:S02]  /*afb80*/  MOV R8, R2 ;  /* 0x0000000200087202 */ /* 0x010fe40000000f00 */
[----:B------:R-:W-:Y:S01]  /*afb90*/  MOV R9, R0 ;  /* 0x0000000000097202 */ /* 0x000fe20000000f00 */
        /* <DEDUP_REMOVED lines=11> */
[----:B------:R-:W4:Y:S01]  /*afc50*/  LDL.LU R7, [R1+0x71c] ;  /* 0x00071c0001077983 */ /* 0x000f220000300800 */
[C---:B------:R-:W-:Y:S01]  /*afc60*/  HMMA.16816.F32 R8, R20.reuse, R8, R12 ;  /* 0x000000081408723c */ /* 0x040fe2000000180c */
[----:B----4-:R-:W-:Y:S01]  /*afc70*/  STL.64 [R1+0x2d88], R6 ;  /* 0x002d880601007387 */ /* 0x010fe20000100a00 */
[----:B---3--:R0:W-:Y:S03]  /*afc80*/  STL.64 [R1+0x2d80], R4 ;  /* 0x002d800401007387 */ /* 0x0081e60000100a00 */
[----:B0-----:R-:W3:Y:S01]  /*afc90*/  LDL.LU R4, [R1+0x6b0] ;  /* 0x0006b00001047983 */ /* 0x001ee20000300800 */
[----:B------:R-:W3:Y:S02]  /*afca0*/  LDL.LU R5, [R1+0x6b4] ;  /* 0x0006b40001057983 */ /* 0x000ee40000300800 */
[----:B------:R-:W3:Y:S02]  /*afcb0*/  LDL.LU R6, [R1+0x6b8] ;  /* 0x0006b80001067983 */ /* 0x000ee40000300800 */
[----:B------:R-:W3:Y:S01]  /*afcc0*/  LDL.LU R7, [R1+0x6bc] ;  /* 0x0006bc0001077983 */ /* 0x000ee20000300800 */
[----:B------:R-:W4:Y:S01]  /*afcd0*/  LDL.64 R16, [R1+0x20] ;  /* 0x0000200001107983 */ /* 0x000f220000100a00 */
[----:B------:R-:W2:Y:S02]  /*afce0*/  LDL.LU.64 R14, [R1+0x2dd8] ;  /* 0x002dd800010e7983 */ /* 0x000ea40000300a00 */
[----:B------:R-:W2:Y:S09]  /*afcf0*/  LDL.LU.64 R12, [R1+0x2dd0] ;  /* 0x002dd000010c7983 */ /* 0x000eb20000300a00 */
[----:B------:R0:W-:Y:S01]  /*afd00*/  STL.64 [R1+0x240], R8 ;  /* 0x0002400801007387 */ /* 0x0001e20000100a00 */
[----:B------:R2:W-:Y:S04]  /*afd10*/  STL.64 [R1+0x248], R10 ;  /* 0x0002480a01007387 */ /* 0x0005e80000100a00 */
[----:B0-----:R-:W2:Y:S02]  /*afd20*/  LDL.LU.64 R8, [R1+0x2dc8] ;  /* 0x002dc80001087983 */ /* 0x001ea40000300a00 */
[C---:B--2---:R-:W-:Y:S02]  /*afd30*/  HMMA.16816.F32 R8, R20.reuse, R8, R12 ;  /* 0x000000081408723c */ /* 0x044fe4000000180c */
[----:B------:R-:W2:Y:S01]  /*afd40*/  LDL.LU.64 R14, [R1+0x2dc0] ;  /* 0x002dc000010e7983 */ /* 0x000ea20000300a00 */
[----:B------:R-:W2:Y:S11]  /*afd50*/  LDL.LU.64 R12, [R1+0x2db8] ;  /* 0x002db800010c7983 */ /* 0x000eb60000300a00 */
[----:B------:R-:W-:Y:S09]  /*afd60*/  @!UPT UIADD3 URZ, URZ, URZ, URZ ;  /* 0x0000003f3f3ff290 */ /* 0x000ff2000fffe03f */
        /* <DEDUP_REMOVED lines=15> */
[----:B---3--:R-:W-:Y:S01]  /*afe60*/  STL.64 [R1+0x2d40], R10 ;  /* 0x002d400a01007387 */ /* 0x008fe20000100a00 */
[----:B------:R0:W-:Y:S03]  /*afe70*/  STL.64 [R1+0x2d38], R8 ;  /* 0x002d380801007387 */ /* 0x0001e60000100a00 */
[----:B0-----:R-:W2:Y:S11]  /*afe80*/  LDL.64 R8, [R1+0x60] ;  /* 0x0000600001087983 */ /* 0x001eb60000100a00 */
[----:B------:R-:W-:Y:S07]  /*afe90*/  @!UPT UIADD3 URZ, URZ, URZ, URZ ;  /* 0x0000003f3f3ff290 */ /* 0x000fee000fffe03f */
[----:B------:R-:W-:Y:S02]  /*afea0*/  STL.64 [R1+0x210], R24 ;  /* 0x0002101801007387 */ /* 0x000fe40000100a00 */
[----:B------:R0:W-:Y:S02]  /*afeb0*/  STL.64 [R1+0x218], R26 ;  /* 0x0002181a01007387 */ /* 0x0001e40000100a00 */
[----:B0-----:R-:W4:Y:S01]  /*afec0*/  LDL.LU.64 R26, [R1+0x2da0] ;  /* 0x002da000011a7983 */ /* 0x001f220000300a00 */
[----:B------:R-:W4:Y:S02]  /*afed0*/  LDL.LU.64 R24, [R1+0x2d98] ;  /* 0x002d980001187983 */ /* 0x000f240000300a00 */
[----:B------:R0:W-:Y:S02]  /*afee0*/  STL.64 [R1+0x2d28], R12 ;  /* 0x002d280c01007387 */ /* 0x0001e40000100a00 */
[----:B0-----:R-:W3:Y:S01]  /*afef0*/  LDL.LU R12, [R1+0x790] ;  /* 0x00079000010c7983 */ /* 0x001ee20000300800 */
[----:B------:R-:W3:Y:S02]  /*aff00*/  LDL.LU R13, [R1+0x794] ;  /* 0x00079400010d7983 */ /* 0x000ee40000300800 */
[----:B------:R-:W3:Y:S02]  /*aff10*/  LDL.LU R14, [R1+0x798] ;  /* 0x00079800010e7983 */ /* 0x000ee40000300800 */
[----:B------:R-:W3:Y:S01]  /*aff20*/  LDL.LU R15, [R1+0x79c] ;  /* 0x00079c00010f7983 */ /* 0x000ee20000300800 */
[C---:B----4-:R-:W-:Y:S11]  /*aff30*/  HMMA.16816.F32 R24, R20.reuse, R16, R24 ;  /* 0x000000101418723c */ /* 0x050ff60000001818 */
[----:B------:R-:W-:Y:S11]  /*aff40*/  @!UPT UIADD3 URZ, URZ, URZ, URZ ;  /* 0x0000003f3f3ff290 */ /* 0x000ff6000fffe03f */
[----:B------:R-:W-:Y:S01]  /*aff50*/  @!UPT UIADD3 URZ, URZ, URZ, URZ ;  /* 0x0000003f3f3ff290 */ /* 0x000fe2000fffe03f */
        /* <DEDUP_REMOVED lines=28> */
[----:B0-----:R-:W2:Y:S02]  /*b0120*/  LDL.LU R4, [R1+0x730] ;  /* 0x0007300001047983 */ /* 0x001ea40000300800 */
[----:B------:R-:W2:Y:S01]  /*b0130*/  LDL.LU R5, [R1+0x734] ;  /* 0x0007340001057983 */ /* 0x000ea20000300800 */
[----:B------:R-:W2:Y:S01]  /*b0140*/  LDL.LU R6, [R1+0x738] ;  /* 0x0007380001067983 */ /* 0x000ea20000300800 */
[----:B------:R-:W2:Y:S01]  /*b0150*/  LDL.LU R7, [R1+0x73c] ;  /* 0x00073c0001077983 */ /* 0x000ea20000300800 */
[----:B-1----:R-:W-:Y:S02]  /*b0160*/  MOV R20, R2 ;  /* 0x0000000200147202 */ /* 0x002fe40000000f00 */
[----:B------:R-:W-:-:S05]  /*b0170*/  MOV R21, R0 ;  /* 0x0000000000157202 */ /* 0x000fca0000000f00 */
[----:B------:R0:W-:Y:S04]  /*b0180*/  STL.64 [R1+0x2d10], R20 ;  /* 0x002d101401007387 */ /* 0x0001e80000100a00 */
[----:B0-----:R-:W4:Y:S01]  /*b0190*/  LDL.64 R20, [R1+0x50] ;  /* 0x0000500001147983 */ /* 0x001f220000100a00 */
[C---:B--2---:R-:W-:Y:S11]  /*b01a0*/  HMMA.16816.F32 R4, R24.reuse, R8, R4 ;  /* 0x000000081804723c */ /* 0x044ff60000001804 */
[----:B------:R-:W-:Y:S11]  /*b01b0*/  @!UPT UIADD3 URZ, URZ, URZ, URZ ;  /* 0x0000003f3f3ff290 */ /* 0x000ff6000fffe03f */
[----:B------:R-:W-:Y:S01]  /*b01c0*/  @!UPT UIADD3 URZ, URZ, URZ, URZ ;  /* 0x0000003f3f3ff290 */ /* 0x000fe2000fffe03f */
[----:B------:R-:W-:Y:S01]  /*b01d0*/  STL.64 [R1+0x130], R4 ;  /* 0x0001300401007387 */ /* 0x000fe20000100a00 */
[----:B------:R0:W-:Y:S02]  /*b01e0*/  STL.64 [R1+0x138], R6 ;  /* 0x0001380601007387 */ /* 0x0001e40000100a00 */
[----:B------:R-:W4:Y:S02]  /*b01f0*/  LDL.LU.64 R10, [R1+0x2d40] ;  /* 0x002d4000010a7983 */ /* 0x000f240000300a00 */
[----:B0-----:R-:W-:Y:S01]  /*b0200*/  IMAD.MOV.U32 R7, RZ, RZ, R8 ;  /* 0x000000ffff077224 */ /* 0x001fe200078e0008 */
[----:B------:R-:W-:Y:S02]  /*b0210*/  MOV R6, R9 ;  /* 0x0000000900067202 */ /* 0x000fe40000000f00 */
[----:B------:R-:W4:Y:S02]  /*b0220*/  LDL.LU.64 R8, [R1+0x2d38] ;  /* 0x002d380001087983 */ /* 0x000f240000300a00 */
[C---:B----4-:R-:W-:Y:S11]  /*b0230*/  HMMA.16816.F32 R8, R24.reuse, R20, R8 ;  /* 0x000000141808723c */ /* 0x050ff60000001808 */
[----:B------:R-:W-:Y:S11]  /*b0240*/  @!UPT UIADD3 URZ, URZ, URZ, URZ ;  /* 0x0000003f3f3ff290 */ /* 0x000ff6000fffe03f */
[----:B------:R-:W-:Y:S01]  /*b0250*/  @!UPT UIADD3 URZ, URZ, URZ, URZ ;  /* 0x0000003f3f3ff290 */ /* 0x000fe2000fffe03f */
[----:B------:R0:W-:Y:S01]  /*b0260*/  STL.64 [R1+0x120], R8 ;  /* 0x0001200801007387 */ /* 0x0001e20000100a00 */
[----:B------:R3:W-:Y:S03]  /*b0270*/  STL.64 [R1+0x128], R10 ;  /* 0x0001280a01007387 */ /* 0x0007e60000100a00 */
[----:B0-----:R-:W3:Y:S01]  /*b0280*/  LDL.LU.64 R8, [R1+0x2d30] ;  /* 0x002d300001087983 */ /* 0x001ee20000300a00 */
[----:B------:R-:W-:Y:S02]  /*b0290*/  MOV R2, R20 ;  /* 0x0000001400027202 */ /* 0x000fe40000000f00 */
[----:B------:R-:W-:Y:S01]  /*b02a0*/  MOV R0, R21 ;  /* 0x0000001500007202 */ /* 0x000fe20000000f00 */
[----:B------:R-:W2:Y:S01]  /*b02b0*/  LDL.LU R20, [R1+0x7f0] ;  /* 0x0007f00001147983 */ /* 0x000ea20000300800 */
[----:B------:R-:W2:Y:S01]  /*b02c0*/  LDL.LU R21, [R1+0x7f4] ;  /* 0x0007f40001157983 */ /* 0x000ea20000300800 */
[----:B------:R-:W2:Y:S02]  /*b02d0*/  LDL.LU R22, [R1+0x7f8] ;  /* 0x0007f80001167983 */ /* 0x000ea40000300800 */
[----:B------:R-:W2:Y:S01]  /*b02e0*/  LDL.LU R23, [R1+0x7fc] ;  /* 0x0007fc0001177983 */ /* 0x000ea20000300800 */
[C---:B---3--:R-:W-:Y:S01]  /*b02f0*/  HMMA.16816.F32 R8, R24.reuse, R8, R12 ;  /* 0x000000081808723c */ /* 0x048fe2000000180c */
[----:B------:R-:W3:Y:S11]  /*b0300*/  LDL.LU.64 R12, [R1+0x2d28] ;  /* 0x002d2800010c7983 */ /* 0x000ef60000300a00 */
[----:B------:R-:W-:Y:S11]  /*b0310*/  @!UPT UIADD3 URZ, URZ, URZ, URZ ;  /* 0x0000003f3f3ff290 */ /* 0x000ff6000fffe03f */
        /* <DEDUP_REMOVED lines=25> */
[----:B------:R-:W4:Y:S01]  /*b04b0*/  LDL.64 R4, [R1] ;  /* 0x0000000001047983 */ /* 0x000f220000100a00 */
[----:B------:R0:W-:Y:S03]  /*b04c0*/  STL.64 [R1+0x2c90], R12 ;  /* 0x002c900c01007387 */ /* 0x0001e60000100a00 */
[----:B0-----:R-:W3:Y:S01]  /*b04d0*/  LDL.64 R12, [R1+0x40] ;  /* 0x00004000010c7983 */ /* 0x001ee20000100a00 */
[C---:B--2---:R-:W-:Y:S03]  /*b04e0*/  HMMA.16816.F32 R20, R24.reuse, R16, R20 ;  /* 0x000000101814723c */ /* 0x044fe60000001814 */
[----:B---3--:R0:W-:Y:S04]  /*b04f0*/  STL.64 [R1+0x2ca8], R12 ;  /* 0x002ca80c01007387 */ /* 0x0081e80000100a00 */
[----:B0-----:R-:W2:Y:S01]  /*b0500*/  LDL.LU R12, [R1+0x8e0] ;  /* 0x0008e000010c7983 */ /* 0x001ea20000300800 */
[----:B------:R-:W2:Y:S02]  /*b0510*/  LDL.LU R13, [R1+0x8e4] ;  /* 0x0008e400010d7983 */ /* 0x000ea40000300800 */
[----:B------:R-:W3:Y:S02]  /*b0520*/  LDL.LU R14, [R1+0x8e8] ;  /* 0x0008e800010e7983 */ /* 0x000ee40000300800 */
[----:B------:R-:W3:Y:S02]  /*b0530*/  LDL.LU R15, [R1+0x8ec] ;  /* 0x0008ec00010f7983 */ /* 0x000ee40000300800 */
[----:B---3--:R-:W-:Y:S01]  /*b0540*/  STL.64 [R1+0x2cb8], R14 ;  /* 0x002cb80e01007387 */ /* 0x008fe20000100a00 */
[----:B--2---:R-:W-:Y:S08]  /*b0550*/  STL.64 [R1+0x2cb0], R12 ;  /* 0x002cb00c01007387 */ /* 0x004ff00000100a00 */
[----:B------:R0:W-:Y:S02]  /*b0560*/  STL.64 [R1+0x1d0], R20 ;  /* 0x0001d01401007387 */ /* 0x0001e40000100a00 */
[----:B------:R-:W-:Y:S01]  /*b0570*/  STL.64 [R1+0x1d8], R22 ;  /* 0x0001d81601007387 */ /* 0x000fe20000100a00 */
[----:B0-----:R-:W2:Y:S01]  /*b0580*/  LDL.LU.64 R20, [R1+0x2d10] ;  /* 0x002d100001147983 */ /* 0x001ea20000300a00 */
        /* <DEDUP_REMOVED lines=23> */
[----:B------:R-:W-:Y:S01]  /*b0700*/  IMAD.MOV.U32 R12, RZ, RZ, R7 ;  /* 0x000000ffff0c7224 */ /* 0x000fe200078e0007 */
[----:B------:R-:W-:Y:S02]  /*b0710*/  MOV R13, R6 ;  /* 0x00000006000d7202 */ /* 0x000fe40000000f00 */
[----:B----4-:R-:W-:-:S02]  /*b0720*/  MOV R23, R4 ;  /* 0x0000000400177202 */ /* 0x010fc40000000f00 */
        /* <DEDUP_REMOVED lines=12> */
[----:B------:R-:W2:Y:S11]  /*b07f0*/  LDL.LU.64 R8, [R1+0x2cd0] ;  /* 0x002cd00001087983 */ /* 0x000eb60000300a00 */
[----:B------:R-:W-:Y:S10]  /*b0800*/  @!UPT UIADD3 URZ, URZ, URZ, URZ ;  /* 0x0000003f3f3ff290 */ /* 0x000ff4000fffe03f */
[----:B------:R-:W-:Y:S01]  /*b0810*/  STL.64 [R1+0x3b0], R24 ;  /* 0x0003b01801007387 */ /* 0x000fe20000100a00 */
[----:B------:R-:W-:Y:S02]  /*b0820*/  STL.64 [R1+0x3b8], R26 ;  /* 0x0003b81a01007387 */ /* 0x000fe40000100a00 */
[----:B----4-:R-:W-:Y:S02]  /*b0830*/  STL.64 [R1+0x2c80], R6 ;  /* 0x002c800601007387 */ /* 0x010fe40000100a00 */
        /* <DEDUP_REMOVED lines=13> */
[----:B------:R-:W-:Y:S01]  /*b0910*/  IMAD.MOV.U32 R24, RZ, RZ, R2 ;  /* 0x000000ffff187224 */ /* 0x000fe200078e0002 */
[----:B------:R-:W-:Y:S01]  /*b0920*/  MOV R25, R0 ;  /* 0x0000000000197202 */ /* 0x000fe20000000f00 */
[----:B------:R-:W0:Y:S06]  /*b0930*/  S2R R28, SR_TID.X ;  /* 0x00000000001c7919 */ /* 0x000e2c0000002100 */
[----:B----4-:R-:W-:Y:S01]  /*b0940*/  HMMA.16816.F32 R24, R8, R24, R12 ;  /* 0x000000180818723c */ /* 0x010fe2000000180c */
[----:B------:R-:W2:Y:S01]  /*b0950*/  LDL.LU.64 R12, [R1+0x2ca8] ;  /* 0x002ca800010c7983 */ /* 0x000ea20000300a00 */
[----:B0-----:R-:W-:-:S02]  /*b0960*/  LOP3.LUT R2, R28, 0x7, RZ, 0xc0, !PT ;  /* 0x000000071c027812 */ /* 0x001fc400078ec0ff */
[----:B------:R-:W-:Y:S11]  /*b0970*/  SHF.L.U32 R0, R28, 0x8, RZ ;  /* 0x000000081c007819 */ /* 0x000ff600000006ff */
[----:B------:R-:W-:Y:S08]  /*b0980*/  @!UPT UIADD3 URZ, URZ, URZ, URZ ;  /* 0x0000003f3f3ff290 */ /* 0x000ff0000fffe03f */
[----:B------:R-:W-:Y:S01]  /*b0990*/  STL.64 [R1+0x430], R24 ;  /* 0x0004301801007387 */ /* 0x000fe20000100a00 */
[----:B------:R0:W-:Y:S02]  /*b09a0*/  STL.64 [R1+0x438], R26 ;  /* 0x0004381a01007387 */ /* 0x0001e40000100a00 */
[----:B0-----:R-:W-:-:S04]  /*b09b0*/  SHF.L.U32 R27, R2, 0x4, RZ ;  /* 0x00000004021b7819 */ /* 0x001fc800000006ff */
[----:B------:R-:W-:-:S04]  /*b09c0*/  LOP3.LUT R27, R27, 0xf00, R0, 0xf8, !PT ;  /* 0x00000f001b1b7812 */ /* 0x000fc800078ef800 */
[----:B------:R-:W-:Y:S01]  /*b09d0*/  LOP3.LUT R27, R27, 0x10, R28, 0x78, !PT ;  /* 0x000000101b1b7812 */ /* 0x000fe200078e781c */
        /* <DEDUP_REMOVED lines=9> */
[----:B------:R-:W-:Y:S01]  /*b0a70*/  LOP3.LUT R27, R27, 0x40, RZ, 0x3c, !PT ;  /* 0x000000401b1b7812 */ /* 0x000fe200078e3cff */
        /* <DEDUP_REMOVED lines=12> */
[----:B--2---:R-:W-:Y:S01]  /*b0b40*/  MOV R2, R17 ;  /* 0x0000001100027202 */ /* 0x004fe20000000f00 */
[----:B----4-:R-:W-:Y:S11]  /*b0b50*/  HMMA.16816.F32 R12, R8, R16, R12 ;  /* 0x00000010080c723c */ /* 0x010ff6000000180c */
[----:B------:R-:W-:Y:S11]  /*b0b60*/  @!UPT UIADD3 URZ, URZ, URZ, URZ ;  /* 0x0000003f3f3ff290 */ /* 0x000ff6000fffe03f */
[----:B------:R-:W-:Y:S01]  /*b0b70*/  @!UPT UIADD3 URZ, URZ, URZ, URZ ;  /* 0x0000003f3f3ff290 */ /* 0x000fe2000fffe03f */
[----:B------:R0:W-:Y:S02]  /*b0b80*/  STL.64 [R1+0x400], R12 ;  /* 0x0004000c01007387 */ /* 0x0001e40000100a00 */
[----:B0-----:R-:W-:Y:S02]  /*b0b90*/  MOV R12, R16 ;  /* 0x00000010000c7202 */ /* 0x001fe40000000f00 */
[----:B------:R-:W0:Y:S04]  /*b0ba0*/  LDSM.16.M88.4 R16, [R27+0x6d080] ;  /* 0x06d080001b10783b */ /* 0x000e280000000200 */
[----:B------:R-:W-:Y:S04]  /*b0bb0*/  STL.64 [R1+0x408], R14 ;  /* 0x0004080e01007387 */ /* 0x000fe80000100a00 */
[----:B0-----:R-:W-:Y:S01]  /*b0bc0*/  STL.64 [R1+0x2bd8], R18 ;  /* 0x002bd81201007387 */ /* 0x001fe20000100a00 */
[----:B------:R0:W-:Y:S02]  /*b0bd0*/  STL.64 [R1+0x2bd0], R16 ;  /* 0x002bd01001007387 */ /* 0x0001e40000100a00 */
[----:B0-----:R-:W-:Y:S01]  /*b0be0*/  IMAD.MOV.U32 R16, RZ, RZ, R23 ;  /* 0x000000ffff107224 */ /* 0x001fe200078e0017 */
[----:B------:R-:W-:-:S02]  /*b0bf0*/  MOV R17, R22 ;  /* 0x0000001600117202 */ /* 0x000fc40000000f00 */
[C---:B---3--:R-:W-:Y:S01]  /*b0c00*/  HMMA.16816.F32 R20, R8.reuse, R20, R4 ;  /* 0x000000140814723c */ /* 0x048fe20000001804 */
[----:B------:R-:W2:Y:S01]  /*b0c10*/  LDL.LU.64 R6, [R1+0x2c80] ;  /* 0x002c800001067983 */ /* 0x000ea20000300a00 */
[----:B------:R-:W3:Y:S11]  /*b0c20*/  LDL.LU.64 R4, [R1+0x2c78] ;  /* 0x002c780001047983 */ /* 0x000ef60000300a00 */
[----:B------:R-:W-:Y:S10]  /*b0c30*/  @!UPT UIADD3 URZ, URZ, URZ, URZ ;  /* 0x0000003f3f3ff290 */ /* 0x000ff4000fffe03f */
[----:B------:R-:W-:Y:S01]  /*b0c40*/  STL.64 [R1+0x3f0], R20 ;  /* 0x0003f01401007387 */ /* 0x000fe20000100a00 */
[----:B------:R-:W-:Y:S02]  /*b0c50*/  STL.64 [R1+0x3f8], R22 ;  /* 0x0003f81601007387 */ /* 0x000fe40000100a00 */
[----:B------:R-:W0:Y:S02]  /*b0c60*/  LDSM.16.M88.4 R20, [R27+0x6e080] ;  /* 0x06e080001b14783b */ /* 0x000e240000000200 */
[----:B------:R-:W1:Y:S04]  /*b0c70*/  LDSM.16.M88.4 R24, [R27+0x6f080] ;  /* 0x06f080001b18783b */ /* 0x000e680000000200 */
[----:B0-----:R-:W-:Y:S01]  /*b0c80*/  STL.64 [R1+0x2b50], R22 ;  /* 0x002b501601007387 */ /* 0x001fe20000100a00 */
[----:B------:R0:W-:Y:S03]  /*b0c90*/  STL.64 [R1+0x2b48], R20 ;  /* 0x002b481401007387 */ /* 0x0001e60000100a00 */
[----:B0-----:R-:W4:Y:S04]  /*b0ca0*/  LDL.LU.64 R20, [R1+0x10] ;  /* 0x0000100001147983 */ /* 0x001f280000300a00 */
[----:B----4-:R0:W-:Y:S04]  /*b0cb0*/  STL.64 [R1+0x2c00], R20 ;  /* 0x002c001401007387 */ /* 0x0101e80000100a00 */
[----:B0-----:R-:W4:Y:S01]  /*b0cc0*/  LDL.LU R20, [R1+0xa50] ;  /* 0x000a500001147983 */ /* 0x001f220000300800 */
[----:B------:R-:W4:Y:S02]  /*b0cd0*/  LDL.LU R21, [R1+0xa54] ;  /* 0x000a540001157983 */ /* 0x000f240000300800 */
[----:B------:R-:W4:Y:S02]  /*b0ce0*/  LDL.LU R22, [R1+0xa58] ;  /* 0x000a580001167983 */ /* 0x000f240000300800 */
[----:B------:R-:W4:Y:S02]  /*b0cf0*/  LDL.LU R23, [R1+0xa5c] ;  /* 0x000a5c0001177983 */ /* 0x000f240000300800 */
[----:B----4-:R-:W-:Y:S07]  /*b0d00*/  HMMA.16816.F32 R16, R8, R16, R20 ;  /* 0x000000100810723c */ /* 0x010fee0000001814 */
[----:B------:R-:W-:-:S02]  /*b0d10*/  MOV R20, R12 ;  /* 0x0000000c00147202 */ /* 0x000fc40000000f00 */
[----:B------:R-:W-:Y:S11]  /*b0d20*/  MOV R21, R2 ;  /* 0x0000000200157202 */ /* 0x000ff60000000f00 */
[----:B------:R-:W-:Y:S03]  /*b0d30*/  @!UPT UIADD3 URZ, URZ, URZ, URZ ;  /* 0x0000003f3f3ff290 */ /* 0x000fe6000fffe03f */
[----:B------:R0:W-:Y:S01]  /*b0d40*/  STL.64 [R1+0x3e0], R16 ;  /* 0x0003e01001007387 */ /* 0x0001e20000100a00 */
[----:B------:R4:W-:Y:S02]  /*b0d50*/  STL.64 [R1+0x3e8], R18 ;  /* 0x0003e81201007387 */ /* 0x0009e40000100a00 */
[----:B------:R1:W-:Y:S01]  /*b0d60*/  STL.64 [R1+0x2c18], R20 ;  /* 0x002c181401007387 */ /* 0x0003e20000100a00 */
[----:B0-----:R-:W2:Y:S01]  /*b0d70*/  LDL.LU R16, [R1+0xa80] ;  /* 0x000a800001107983 */ /* 0x001ea20000300800 */
[----:B------:R-:W2:Y:S02]  /*b0d80*/  LDL.LU R17, [R1+0xa84] ;  /* 0x000a840001117983 */ /* 0x000ea40000300800 */
[----:B----4-:R-:W4:Y:S02]  /*b0d90*/  LDL.LU R18, [R1+0xa88] ;  /* 0x000a880001127983 */ /* 0x010f240000300800 */
[----:B------:R-:W4:Y:S01]  /*b0da0*/  LDL.LU R19, [R1+0xa8c] ;  /* 0x000a8c0001137983 */ /* 0x000f220000300800 */
[----:B-1----:R-:W2:Y:S04]  /*b0db0*/  LDL.64 R20, [R1+0x30] ;  /* 0x0000300001147983 */ /* 0x002ea80000100a00 */
[----:B--2---:R0:W-:Y:S04]  /*b0dc0*/  STL.64 [R1+0x2c30], R20 ;  /* 0x002c301401007387 */ /* 0x0041e80000100a00 */
        /* <DEDUP_REMOVED lines=13> */
[----:B----4-:R-:W-:Y:S02]  /*b0ea0*/  STL.64 [R1+0x2bf8], R18 ;  /* 0x002bf81201007387 */ /* 0x010fe40000100a00 */
        /* <DEDUP_REMOVED lines=11> */
[----:B------:R-:W0:Y:S04]  /*b0f60*/  S2R R2, SR_TID.X ;  /* 0x0000000000027919 */ /* 0x000e280000002100 */
[----:B----4-:R-:W-:Y:S01]  /*b0f70*/  STL.64 [R1+0x2c28], R18 ;  /* 0x002c281201007387 */ /* 0x010fe20000100a00 */
[----:B--2---:R1:W-:Y:S03]  /*b0f80*/  STL.64 [R1+0x2c20], R16 ;  /* 0x002c201001007387 */ /* 0x0043e60000100a00 */
[----:B-1----:R-:W2:Y:S01]  /*b0f90*/  LDL.LU R16, [R1+0xab0] ;  /* 0x000ab00001107983 */ /* 0x002ea20000300800 */
[----:B------:R-:W2:Y:S02]  /*b0fa0*/  LDL.LU R17, [R1+0xab4] ;  /* 0x000ab40001117983 */ /* 0x000ea40000300800 */
[----:B------:R-:W4:Y:S02]  /*b0fb0*/  LDL.LU R18, [R1+0xab8] ;  /* 0x000ab80001127983 */ /* 0x000f240000300800 */
[----:B------:R-:W4:Y:S01]  /*b0fc0*/  LDL.LU R19, [R1+0xabc] ;  /* 0x000abc0001137983 */ /* 0x000f220000300800 */
[----:B---3--:R-:W-:Y:S01]  /*b0fd0*/  HMMA.16816.F32 R8, R8, R4, R12 ;  /* 0x000000040808723c */ /* 0x008fe2000000180c */
[C---:B0-----:R-:W-:Y:S01]  /*b0fe0*/  SHF.L.U32 R23, R2.reuse, 0x8, RZ ;  /* 0x0000000802177819 */ /* 0x041fe200000006ff */
[----:B----4-:R-:W-:Y:S01]  /*b0ff0*/  STL.64 [R1+0x2c50], R18 ;  /* 0x002c501201007387 */ /* 0x010fe20000100a00 */
[----:B--2---:R0:W-:Y:S03]  /*b1000*/  STL.64 [R1+0x2c48], R16 ;  /* 0x002c481001007387 */ /* 0x0041e60000100a00 */
[----:B0-----:R-:W2:Y:S01]  /*b1010*/  LDL.LU R16, [R1+0xad0] ;  /* 0x000ad00001107983 */ /* 0x001ea20000300800 */
[----:B------:R-:W2:Y:S02]  /*b1020*/  LDL.LU R17, [R1+0xad4] ;  /* 0x000ad40001117983 */ /* 0x000ea40000300800 */
[----:B------:R-:W2:Y:S02]  /*b1030*/  LDL.LU R18, [R1+0xad8] ;  /* 0x000ad80001127983 */ /* 0x000ea40000300800 */
[----:B------:R-:W2:Y:S01]  /*b1040*/  LDL.LU R19, [R1+0xadc] ;  /* 0x000adc0001137983 */ /* 0x000ea20000300800 */
[----:B------:R-:W-:Y:S01]  /*b1050*/  STL.64 [R1+0x2ac0], R26 ;  /* 0x002ac01a01007387 */ /* 0x000fe20000100a00 */
[----:B------:R0:W-:Y:S02]  /*b1060*/  STL.64 [R1+0x2ab8], R24 ;  /* 0x002ab81801007387 */ /* 0x0001e40000100a00 */
[----:B0-----:R-:W-:Y:S01]  /*b1070*/  MOV R25, R0 ;  /* 0x0000000000197202 */ /* 0x001fe20000000f00 */
[----:B------:R-:W-:-:S04]  /*b1080*/  LOP3.LUT R0, R2, 0x7, RZ, 0xc0, !PT ;  /* 0x0000000702007812 */ /* 0x000fc800078ec0ff */
[----:B------:R-:W-:-:S04]  /*b1090*/  SHF.L.U32 R0, R0, 0x4, RZ ;  /* 0x0000000400007819 */ /* 0x000fc800000006ff */
[----:B------:R-:W-:Y:S01]  /*b10a0*/  LOP3.LUT R0, R0, 0xf00, R23, 0xf8, !PT ;  /* 0x00000f0000007812 */ /* 0x000fe200078ef817 */
[----:B------:R-:W-:Y:S02]  /*b10b0*/  IMAD.MOV.U32 R24, RZ, RZ, R28 ;  /* 0x000000ffff187224 */ /* 0x000fe400078e001c */
[----:B------:R-:W3:Y:S01]  /*b10c0*/  LDL.LU R28, [R1+0x2c70] ;  /* 0x002c7000011c7983 */ /* 0x000ee20000300800 */
[----:B------:R-:W-:Y:S01]  /*b10d0*/  LOP3.LUT R0, R0, 0x10, R2, 0x78, !PT ;  /* 0x0000001000007812 */ /* 0x000fe200078e7802 */
[----:B------:R-:W4:Y:S02]  /*b10e0*/  LDL.LU.64 R14, [R1+0x2c68] ;  /* 0x002c6800010e7983 */ /* 0x000f240000300a00 */
[----:B------:R-:W4:Y:S01]  /*b10f0*/  LDL.LU.64 R12, [R1+0x2c60] ;  /* 0x002c6000010c7983 */ /* 0x000f220000300a00 */
[----:B------:R-:W-:Y:S01]  /*b1100*/  LOP3.LUT R0, R0, 0x60, RZ, 0x3c, !PT ;  /* 0x0000006000007812 */ /* 0x000fe200078e3cff */
[----:B------:R-:W-:Y:S01]  /*b1110*/  STL.64 [R1+0x3a0], R8 ;  /* 0x0003a00801007387 */ /* 0x000fe20000100a00 */
[----:B------:R-:W-:Y:S03]  /*b1120*/  STL.64 [R1+0x3a8], R10 ;  /* 0x0003a80a01007387 */ /* 0x000fe60000100a00 */
[----:B------:R-:W0:Y:S01]  /*b1130*/  LDSM.16.M88.4 R8, [R0+0x60080] ;  /* 0x060080000008783b */ /* 0x000e220000000200 */
[----:B------:R-:W-:Y:S02]  /*b1140*/  STL.64 [R1+0x2be8], R6 ;  /* 0x002be80601007387 */ /* 0x000fe40000100a00 */
[----:B------:R1:W-:Y:S02]  /*b1150*/  STL.64 [R1+0x2be0], R4 ;  /* 0x002be00401007387 */ /* 0x0003e40000100a00 */
[----:B-1----:R-:W2:Y:S04]  /*b1160*/  LDL.LU.64 R4, [R1] ;  /* 0x0000000001047983 */ /* 0x002ea80000300a00 */
[----:B0-----:R-:W-:Y:S01]  /*b1170*/  STL.64 [R1+0x2a28], R10 ;  /* 0x002a280a01007387 */ /* 0x001fe20000100a00 */
[----:B------:R0:W-:Y:S03]  /*b1180*/  STL.64 [R1+0x2a20], R8 ;  /* 0x002a200801007387 */ /* 0x0001e60000100a00 */
[----:B0-----:R-:W4:Y:S01]  /*b1190*/  LDL.LU R8, [R1+0xae0] ;  /* 0x000ae00001087983 */ /* 0x001f220000300800 */
[----:B------:R-:W4:Y:S02]  /*b11a0*/  LDL.LU R9, [R1+0xae4] ;  /* 0x000ae40001097983 */ /* 0x000f240000300800 */
[----:B------:R-:W4:Y:S02]  /*b11b0*/  LDL.LU R10, [R1+0xae8] ;  /* 0x000ae800010a7983 */ /* 0x000f240000300800 */
[----:B---3--:R-:W-:-:S07]  /*b11c0*/  IMAD.MOV.U32 R11, RZ, RZ, R28 ;  /* 0x000000ffff0b7224 */ /* 0x008fce00078e001c */
[C---:B----4-:R-:W-:Y:S11]  /*b11d0*/  HMMA.16816.F32 R8, R12.reuse, R20, R8 ;  /* 0x000000140c08723c */ /* 0x050ff60000001808 */
[----:B------:R-:W-:Y:S11]  /*b11e0*/  @!UPT UIADD3 URZ, URZ, URZ, URZ ;  /* 0x0000003f3f3ff290 */ /* 0x000ff6000fffe03f */
[----:B------:R-:W-:Y:S01]  /*b11f0*/  @!UPT UIADD3 URZ, URZ, URZ, URZ ;  /* 0x0000003f3f3ff290 */ /* 0x000fe2000fffe03f */
[----:B------:R-:W-:Y:S01]  /*b1200*/  STL.64 [R1+0x390], R8 ;  /* 0x0003900801007387 */ /* 0x000fe20000100a00 */
[----:B------:R0:W-:Y:S02]  /*b1210*/  STL.64 [R1+0x398], R10 ;  /* 0x0003980a01007387 */ /* 0x0001e40000100a00 */
[----:B0-----:R-:W-:Y:S02]  /*b1220*/  MOV R11, R20 ;  /* 0x00000014000b7202 */ /* 0x001fe40000000f00 */
[----:B------:R-:W-:Y:S02]  /*b1230*/  MOV R10, R21 ;  /* 0x00000015000a7202 */ /* 0x000fe40000000f00 */
[----:B------:R-:W2:Y:S02]  /*b1240*/  LDL.LU.64 R20, [R1+0x2c58] ;  /* 0x002c580001147983 */ /* 0x000ea40000300a00 */
        /* <DEDUP_REMOVED lines=26> */
[----:B--2---:R-:W-:Y:S01]  /*b13f0*/  HMMA.16816.F32 R20, R12, R20, R16 ;  /* 0x000000140c14723c */ /* 0x004fe20000001810 */
[----:B------:R-:W2:Y:S01]  /*b1400*/  LDL.LU.64 R18, [R1+0x2c10] ;  /* 0x002c100001127983 */ /* 0x000ea20000300a00 */
[----:B------:R-:W2:Y:S11]  /*b1410*/  LDL.LU.64 R16, [R1+0x2c08] ;  /* 0x002c080001107983 */ /* 0x000eb60000300a00 */
[----:B------:R-:W-:Y:S10]  /*b1420*/  @!UPT UIADD3 URZ, URZ, URZ, URZ ;  /* 0x0000003f3f3ff290 */ /* 0x000ff4000fffe03f */
[----:B------:R0:W-:Y:S01]  /*b1430*/  STL.64 [R1+0x350], R20 ;  /* 0x0003501401007387 */ /* 0x0001e20000100a00 */
[----:B------:R-:W-:Y:S03]  /*b1440*/  STL [R1+0x358], R22 ;  /* 0x0003581601007387 */ /* 0x000fe60000100800 */
[----:B0-----:R-:W2:Y:S01]  /*b1450*/  LDL.LU.64 R20, [R1+0x2c00] ;  /* 0x002c000001147983 */ /* 0x001ea20000300a00 */
[----:B------:R-:W-:-:S05]  /*b1460*/  MOV R28, R23 ;  /* 0x00000017001c7202 */ /* 0x000fca0000000f00 */
        /* <DEDUP_REMOVED lines=9> */
[----:B------:R-:W-:Y:S01]  /*b1500*/  IMAD.MOV.U32 R2, RZ, RZ, R4 ;  /* 0x000000ffff027224 */ /* 0x000fe200078e0004 */
[----:B------:R-:W-:Y:S01]  /*b1510*/  MOV R0, R5 ;  /* 0x0000000500007202 */ /* 0x000fe20000000f00 */
[----:B0-----:R-:W3:Y:S01]  /*b1520*/  LDL.LU R20, [R1+0xa30] ;  /* 0x000a300001147983 */ /* 0x001ee20000300800 */
[----:B------:R-:W3:Y:S02]  /*b1530*/  LDL.LU R21, [R1+0xa34] ;  /* 0x000a340001157983 */ /* 0x000ee40000300800 */
[----:B------:R-:W3:Y:S02]  /*b1540*/  LDL.LU R22, [R1+0xa38] ;  /* 0x000a380001167983 */ /* 0x000ee40000300800 */
[----:B------:R-:W3:Y:S01]  /*b1550*/  LDL.LU R23, [R1+0xa3c] ;  /* 0x000a3c0001177983 */ /* 0x000ee20000300800 */
[----:B------:R-:W4:Y:S01]  /*b1560*/  LDL.LU.64 R6, [R1+0x2be8] ;  /* 0x002be80001067983 */ /* 0x000f220000300a00 */
[C---:B--2---:R-:W-:Y:S03]  /*b1570*/  HMMA.16816.F32 R16, R12.reuse, R4, R16 ;  /* 0x000000040c10723c */ /* 0x044fe60000001810 */
[----:B------:R-:W3:Y:S01]  /*b1580*/  LDL.LU.64 R4, [R1+0x2be0] ;  /* 0x002be00001047983 */ /* 0x000ee20000300a00 */
[----:B------:R-:W-:Y:S01]  /*b1590*/  MOV R24, R27 ;  /* 0x0000001b00187202 */ /* 0x000fe20000000f00 */
[----:B------:R-:W-:Y:S11]  /*b15a0*/  IMAD.MOV.U32 R25, RZ, RZ, R26 ;  /* 0x000000ffff197224 */ /* 0x000ff600078e001a */
[----:B------:R-:W-:Y:S07]  /*b15b0*/  @!UPT UIADD3 URZ, URZ, URZ, URZ ;  /* 0x0000003f3f3ff290 */ /* 0x000fee000fffe03f */
[----:B------:R-:W-:Y:S01]  /*b15c0*/  STL.64 [R1+0x330], R16 ;  /* 0x0003301001007387 */ /* 0x000fe20000100a00 */
[----:B------:R-:W-:Y:S01]  /*b15d0*/  MOV R28, R19 ;  /* 0x00000013001c7202 */ /* 0x000fe20000000f00 */
[----:B------:R0:W-:Y:S02]  /*b15e0*/  STL [R1+0x338], R18 ;  /* 0x0003381201007387 */ /* 0x0001e40000100800 */
[----:B0-----:R-:W2:Y:S01]  /*b15f0*/  LDL.LU.64 R18, [R1+0x2bd8] ;  /* 0x002bd80001127983 */ /* 0x001ea20000300a00 */
[----:B------:R-:W2:Y:S02]  /*b1600*/  LDL.LU.64 R16, [R1+0x2bd0] ;  /* 0x002bd00001107983 */ /* 0x000ea40000300a00 */
[----:B------:R-:W-:Y:S02]  /*b1610*/  STL.64 [R1+0x2bb8], R24 ;  /* 0x002bb81801007387 */ /* 0x000fe40000100a00 */
[----:B------:R-:W-:Y:S01]  /*b1620*/  STL [R1+0x2528], R28 ;  /* 0x0025281c01007387 */ /* 0x000fe20000100800 */
[----:B---3--:R-:W-:Y:S11]  /*b1630*/  HMMA.16816.F32 R12, R12, R4, R20 ;  /* 0x000000040c0c723c */ /* 0x008ff60000001814 */
[----:B------:R-:W-:Y:S11]  /*b1640*/  @!UPT UIADD3 URZ, URZ, URZ, URZ ;  /* 0x0000003f3f3ff290 */ /* 0x000ff6000fffe03f */
[----:B------:R-:W-:Y:S01]  /*b1650*/  @!UPT UIADD3 URZ, URZ, URZ, URZ ;  /* 0x0000003f3f3ff290 */ /* 0x000fe2000fffe03f */
[----:B------:R-:W-:Y:S01]  /*b1660*/  STL.64 [R1+0x2d0], R12 ;  /* 0x0002d00c01007387 */ /* 0x000fe20000100a00 */
[----:B------:R-:W-:Y:S02]  /*b1670*/  STL.64 [R1+0x2d8], R14 ;  /* 0x0002d80e01007387 */ /* 0x000fe40000100a00 */
[----:B------:R-:W3:Y:S02]  /*b1680*/  LDL.LU R20, [R1+0xc00] ;  /* 0x000c000001147983 */ /* 0x000ee40000300800 */
[----:B------:R-:W3:Y:S01]  /*b1690*/  LDL.LU R21, [R1+0xc04] ;  /* 0x000c040001157983 */ /* 0x000ee20000300800 */
[----:B------:R-:W2:Y:S01]  /*b16a0*/  LDL.LU R22, [R1+0xc08] ;  /* 0x000c080001167983 */ /* 0x000ea20000300800 */
[----:B------:R-:W2:Y:S03]  /*b16b0*/  LDL.LU R23, [R1+0xc0c] ;  /* 0x000c0c0001177983 */ /* 0x000ea60000300800 */
[----:B--2---:R-:W-:Y:S01]  /*b16c0*/  STL.64 [R1+0x2b88], R22 ;  /* 0x002b881601007387 */ /* 0x004fe20000100a00 */
[----:B---3--:R0:W-:Y:S02]  /*b16d0*/  STL.64 [R1+0x2b80], R20 ;  /* 0x002b801401007387 */ /* 0x0081e40000100a00 */
[----:B0-----:R-:W-:Y:S01]  /*b16e0*/  MOV R20, R9 ;  /* 0x0000000900147202 */ /* 0x001fe20000000f00 */
[----:B------:R-:W-:-:S05]  /*b16f0*/  IMAD.MOV.U32 R21, RZ, RZ, R8 ;  /* 0x000000ffff157224 */ /* 0x000fca00078e0008 */
[----:B------:R0:W-:Y:S04]  /*b1700*/  STL.64 [R1+0x2bb0], R20 ;  /* 0x002bb01401007387 */ /* 0x0001e80000100a00 */
        /* <DEDUP_REMOVED lines=22> */
[----:B------:R-:W2:Y:S01]  /*b1870*/  LDL.LU R11, [R1+0xc1c] ;  /* 0x000c1c00010b7983 */ /* 0x000ea20000300800 */
[----:B----4-:R-:W-:Y:S01]  /*b1880*/  STL.64 [R1+0x2b70], R6 ;  /* 0x002b700601007387 */ /* 0x010fe20000100a00 */
[----:B------:R0:W-:Y:S03]  /*b1890*/  STL.64 [R1+0x2b68], R4 ;  /* 0x002b680401007387 */ /* 0x0001e60000100a00 */
[----:B0-----:R-:W3:Y:S01]  /*b18a0*/  LDL.LU R4, [R1+0xc20] ;  /* 0x000c200001047983 */ /* 0x001ee20000300800 */
[----:B------:R-:W3:Y:S02]  /*b18b0*/  LDL.LU R5, [R1+0xc24] ;  /* 0x000c240001057983 */ /* 0x000ee40000300800 */
[----:B------:R-:W3:Y:S02]  /*b18c0*/  LDL.LU R6, [R1+0xc28] ;  /* 0x000c280001067983 */ /* 0x000ee40000300800 */
[----:B------:R-:W3:Y:S01]  /*b18d0*/  LDL.LU R7, [R1+0xc2c] ;  /* 0x000c2c0001077983 */ /* 0x000ee20000300800 */
[----:B------:R-:W4:Y:S04]  /*b18e0*/  LDL R14, [R1+0x8] ;  /* 0x00000800010e7983 */ /* 0x000f280000100800 */
[----:B------:R-:W4:Y:S01]  /*b18f0*/  LDL R15, [R1+0xc] ;  /* 0x00000c00010f7983 */ /* 0x000f220000100800 */
[----:B------:R-:W2:Y:S02]  /*b1900*/  LDL.LU.64 R22, [R1+0x2bc8] ;  /* 0x002bc80001167983 */ /* 0x000ea40000300a00 */
[----:B------:R-:W2:Y:S02]  /*b1910*/  LDL.LU.64 R20, [R1+0x2bc0] ;  /* 0x002bc00001147983 */ /* 0x000ea40000300a00 */
[----:B------:R0:W-:Y:S01]  /*b1920*/  STL.64 [R1+0x2c0], R24 ;  /* 0x0002c01801007387 */ /* 0x0001e20000100a00 */
[----:B------:R2:W-:Y:S04]  /*b1930*/  STL.64 [R1+0x2c8], R26 ;  /* 0x0002c81a01007387 */ /* 0x0005e80000100a00 */
[----:B0-----:R-:W2:Y:S02]  /*b1940*/  LDL.LU.64 R24, [R1+0x2bb8] ;  /* 0x002bb80001187983 */ /* 0x001ea40000300a00 */
[C---:B--2---:R-:W-:Y:S02]  /*b1950*/  HMMA.16816.F32 R24, R16.reuse, R24, R20 ;  /* 0x000000181018723c */ /* 0x044fe40000001814 */
[----:B------:R-:W2:Y:S11]  /*b1960*/  LDL.LU.64 R20, [R1+0x2bb0] ;  /* 0x002bb00001147983 */ /* 0x000eb60000300a00 */
[----:B------:R-:W-:Y:S10]  /*b1970*/  @!UPT UIADD3 URZ, URZ, URZ, URZ ;  /* 0x0000003f3f3ff290 */ /* 0x000ff4000fffe03f */
[----:B------:R0:W-:Y:S01]  /*b1980*/  STL.64 [R1+0x2b0], R24 ;  /* 0x0002b01801007387 */ /* 0x0001e20000100a00 */
[----:B------:R1:W-:Y:S03]  /*b1990*/  STL.64 [R1+0x2b8], R26 ;  /* 0x0002b81a01007387 */ /* 0x0003e60000100a00 */
[----:B0-----:R-:W3:Y:S02]  /*b19a0*/  LDL.LU.64 R24, [R1+0x2ba8] ;  /* 0x002ba80001187983 */ /* 0x001ee40000300a00 */
[C---:B---3--:R-:W-:Y:S02]  /*b19b0*/  HMMA.16816.F32 R4, R16.reuse, R24, R4 ;  /* 0x000000181004723c */ /* 0x048fe40000001804 */
[----:B------:R-:W3:Y:S11]  /*b19c0*/  LDL.LU R24, [R1+0xb60] ;  /* 0x000b600001187983 */ /* 0x000ef60000300800 */
[----:B------:R-:W-:Y:S10]  /*b19d0*/  @!UPT UIADD3 URZ, URZ, URZ, URZ ;  /* 0x0000003f3f3ff290 */ /* 0x000ff4000fffe03f */
[----:B------:R0:W-:Y:S01]  /*b19e0*/  STL.64 [R1+0x2a0], R4 ;  /* 0x0002a00401007387 */ /* 0x0001e20000100a00 */
[----:B------:R2:W-:Y:S02]  /*b19f0*/  STL.64 [R1+0x2a8], R6 ;  /* 0x0002a80601007387 */ /* 0x0005e40000100a00 */
[----:B------:R-:W3:Y:S02]  /*b1a00*/  LDL.LU R25, [R1+0xb64] ;  /* 0x000b640001197983 */ /* 0x000ee40000300800 */
[----:B-1----:R-:W3:Y:S01]  /*b1a10*/  LDL.LU R26, [R1+0xb68] ;  /* 0x000b6800011a7983 */ /* 0x002ee20000300800 */
[----:B------:R-:W3:Y:S04]  /*b1a20*/  LDL.LU R27, [R1+0xb6c] ;  /* 0x000b6c00011b7983 */ /* 0x000ee80000300800 */
[----:B0-----:R-:W4:Y:S01]  /*b1a30*/  LDL.LU R4, [R1+0xbe0] ;  /* 0x000be00001047983 */ /* 0x001f220000300800 */
[----:B------:R-:W4:Y:S02]  /*b1a40*/  LDL.LU R5, [R1+0xbe4] ;  /* 0x000be40001057983 */ /* 0x000f240000300800 */
[----:B--2---:R-:W4:Y:S02]  /*b1a50*/  LDL.LU R6, [R1+0xbe8] ;  /* 0x000be80001067983 */ /* 0x004f240000300800 */
[----:B------:R-:W4:Y:S01]  /*b1a60*/  LDL.LU R7, [R1+0xbec] ;  /* 0x000bec0001077983 */ /* 0x000f220000300800 */
[C---:B------:R-:W-:Y:S01]  /*b1a70*/  HMMA.16816.F32 R20, R16.reuse, R20, R8 ;  /* 0x000000141014723c */ /* 0x040fe20000001808 */
[----:B---3--:R-:W-:Y:S01]  /*b1a80*/  STL.64 [R1+0x2ad0], R26 ;  /* 0x002ad01a01007387 */ /* 0x008fe20000100a00 */
[----:B------:R0:W-:Y:S03]  /*b1a90*/  STL.64 [R1+0x2ac8], R24 ;  /* 0x002ac81801007387 */ /* 0x0001e60000100a00 */
[----:B0-----:R-:W2:Y:S01]  /*b1aa0*/  LDL.LU R24, [R1+0xb70] ;  /* 0x000b700001187983 */ /* 0x001ea20000300800 */
[----:B------:R-:W2:Y:S01]  /*b1ab0*/  LDL.LU R25, [R1+0xb74] ;  /* 0x000b740001197983 */ /* 0x000ea20000300800 */
[----:B------:R-:W-:Y:S01]  /*b1ac0*/  MOV R26, R29 ;  /* 0x0000001d001a7202 */ /* 0x000fe20000000f00 */
[----:B------:R-:W-:Y:S01]  /*b1ad0*/  IMAD.MOV.U32 R27, RZ, RZ, R3 ;  /* 0x000000ffff1b7224 */ /* 0x000fe200078e0003 */
[----:B------:R-:W3:Y:S01]  /*b1ae0*/  LDL.LU R29, [R1+0x2ba4] ;  /* 0x002ba400011d7983 */ /* 0x000ee20000300800 */
[----:B------:R-:W3:Y:S03]  /*b1af0*/  LDL.LU R3, [R1+0x2ba0] ;  /* 0x002ba00001037983 */ /* 0x000ee60000300800 */
[----:B------:R-:W-:Y:S04]  /*b1b00*/  STL.64 [R1+0x2ae0], R26 ;  /* 0x002ae01a01007387 */ /* 0x000fe80000100a00 */
[----:B--2---:R0:W-:Y:S04]  /*b1b10*/  STL.64 [R1+0x2ad8], R24 ;  /* 0x002ad81801007387 */ /* 0x0041e80000100a00 */
[----:B0-----:R-:W2:Y:S01]  /*b1b20*/  LDL.LU.64 R24, [R1+0x20] ;  /* 0x0000200001187983 */ /* 0x001ea20000300a00 */
        /* <DEDUP_REMOVED lines=13> */
[----:B0-----:R-:W2:Y:S04]  /*b1c00*/  LDL.64 R24, [R1+0x30] ;  /* 0x0000300001187983 */ /* 0x001ea80000100a00 */
[----:B--2---:R0:W-:Y:S04]  /*b1c10*/  STL.64 [R1+0x2b10], R24 ;  /* 0x002b101801007387 */ /* 0x0041e80000100a00 */
[----:B0-----:R-:W2:Y:S01]  /*b1c20*/  LDL.LU.64 R24, [R1+0x40] ;  /* 0x0000400001187983 */ /* 0x001ea20000300a00 */
[----:B------:R-:W-:Y:S01]  /*b1c30*/  HMMA.16816.F32 R8, R16, R20, R8 ;  /* 0x000000141008723c */ /* 0x000fe20000001808 */
[----:B------:R-:W-:-:S02]  /*b1c40*/  MOV R12, R2 ;  /* 0x00000002000c7202 */ /* 0x000fc40000000f00 */
[----:B------:R-:W-:-:S07]  /*b1c50*/  MOV R13, R0 ;  /* 0x00000000000d7202 */ /* 0x000fce0000000f00 */
[C---:B----4-:R-:W-:Y:S01]  /*b1c60*/  HMMA.16816.F32 R4, R16.reuse, R12, R4 ;  /* 0x0000000c1004723c */ /* 0x050fe20000001804 */
[----:B--2---:R0:W-:Y:S04]  /*b1c70*/  STL.64 [R1+0x2b28], R24 ;  /* 0x002b281801007387 */ /* 0x0041e80000100a00 */
[----:B0-----:R-:W2:Y:S01]  /*b1c80*/  LDL.LU.64 R24, [R1+0x50] ;  /* 0x0000500001187983 */ /* 0x001ea20000300a00 */
[----:B------:R-:W-:Y:S02]  /*b1c90*/  MOV R2, R20 ;  /* 0x0000001400027202 */ /* 0x000fe40000000f00 */
[----:B------:R-:W-:Y:S01]  /*b1ca0*/  MOV R0, R21 ;  /* 0x0000001500007202 */ /* 0x000fe20000000f00 */
[----:B--2---:R-:W-:Y:S04]  /*b1cb0*/  STL.64 [R1+0x2b40], R24 ;  /* 0x002b401801007387 */ /* 0x004fe80000100a00 */
[----:B------:R0:W-:Y:S02]  /*b1cc0*/  STL.64 [R1+0x270], R8 ;  /* 0x0002700801007387 */ /* 0x0001e40000100a00 */
[----:B------:R1:W-:Y:S02]  /*b1cd0*/  STL.64 [R1+0x278], R10 ;  /* 0x0002780a01007387 */ /* 0x0003e40000100a00 */
[----:B------:R-:W2:Y:S01]  /*b1ce0*/  LDL.LU R20, [R1+0xbd0] ;  /* 0x000bd00001147983 */ /* 0x000ea20000300800 */
[----:B------:R-:W2:Y:S01]  /*b1cf0*/  LDL.LU R21, [R1+0xbd4] ;  /* 0x000bd40001157983 */ /* 0x000ea20000300800 */
[----:B------:R-:W2:Y:S02]  /*b1d00*/  LDL.LU R22, [R1+0xbd8] ;  /* 0x000bd80001167983 */ /* 0x000ea40000300800 */
[----:B------:R-:W2:Y:S01]  /*b1d10*/  LDL.LU R23, [R1+0xbdc] ;  /* 0x000bdc0001177983 */ /* 0x000ea20000300800 */
[----:B0-----:R-:W4:Y:S01]  /*b1d20*/  LDL.LU R8, [R1+0xbc0] ;  /* 0x000bc00001087983 */ /* 0x001f220000300800 */
[----:B------:R-:W4:Y:S02]  /*b1d30*/  LDL.LU R9, [R1+0xbc4] ;  /* 0x000bc40001097983 */ /* 0x000f240000300800 */
[----:B-1----:R-:W4:Y:S02]  /*b1d40*/  LDL.LU R10, [R1+0xbc8] ;  /* 0x000bc800010a7983 */ /* 0x002f240000300800 */
[----:B------:R-:W4:Y:S01]  /*b1d50*/  LDL.LU R11, [R1+0xbcc] ;  /* 0x000bcc00010b7983 */ /* 0x000f220000300800 */
[----:B------:R-:W4:Y:S01]  /*b1d60*/  LDL.LU.64 R24, [R1+0x60] ;  /* 0x0000600001187983 */ /* 0x000f220000300a00 */
[----:B------:R-:W-:Y:S02]  /*b1d70*/  STL.64 [R1+0x260], R4 ;  /* 0x0002600401007387 */ /* 0x000fe40000100a00 */
[----:B------:R0:W-:Y:S02]  /*b1d80*/  STL.64 [R1+0x268], R6 ;  /* 0x0002680601007387 */ /* 0x0001e40000100a00 */
[----:B0-----:R-:W2:Y:S01]  /*b1d90*/  LDL.LU.64 R6, [R1+0x2b70] ;  /* 0x002b700001067983 */ /* 0x001ea20000300a00 */
[----:B------:R-:W2:Y:S02]  /*b1da0*/  LDL.LU.64 R4, [R1+0x2b68] ;  /* 0x002b680001047983 */ /* 0x000ea40000300a00 */
        /* <DEDUP_REMOVED lines=9> */
[----:B------:R-:W2:Y:S01]  /*b1e40*/  LDL.LU R13, [R1+0xb94] ;  /* 0x000b9400010d7983 */ /* 0x000ea20000300800 */
[----:B---3--:R-:W-:Y:S01]  /*b1e50*/  MOV R14, R3 ;  /* 0x00000003000e7202 */ /* 0x008fe20000000f00 */
[----:B------:R-:W-:Y:S01]  /*b1e60*/  IMAD.MOV.U32 R15, RZ, RZ, R29 ;  /* 0x000000ffff0f7224 */ /* 0x000fe200078e001d */
[----:B------:R-:W3:Y:S01]  /*b1e70*/  LDL.LU R3, [R1+0x2b64] ;  /* 0x002b640001037983 */ /* 0x000ee20000300800 */
[----:B------:R-:W3:Y:S03]  /*b1e80*/  LDL.LU R29, [R1+0x2b60] ;  /* 0x002b6000011d7983 */ /* 0x000ee60000300800 */
[----:B------:R-:W-:Y:S04]  /*b1e90*/  STL.64 [R1+0x2b20], R14 ;  /* 0x002b200e01007387 */ /* 0x000fe80000100a00 */
[----:B--2---:R0:W-:Y:S04]  /*b1ea0*/  STL.64 [R1+0x2b18], R12 ;  /* 0x002b180c01007387 */ /* 0x0041e80000100a00 */
[----:B0-----:R-:W2:Y:S01]  /*b1eb0*/  LDL.LU R12, [R1+0xba0] ;  /* 0x000ba000010c7983 */ /* 0x001ea20000300800 */
[----:B------:R-:W2:Y:S02]  /*b1ec0*/  LDL.LU R13, [R1+0xba4] ;  /* 0x000ba400010d7983 */ /* 0x000ea40000300800 */
[----:B------:R-:W2:Y:S02]  /*b1ed0*/  LDL.LU R14, [R1+0xba8] ;  /* 0x000ba800010e7983 */ /* 0x000ea40000300800 */
[----:B------:R-:W2:Y:S01]  /*b1ee0*/  LDL.LU R15, [R1+0xbac] ;  /* 0x000bac00010f7983 */ /* 0x000ea20000300800 */
[----:B------:R-:W-:Y:S01]  /*b1ef0*/  HMMA.16816.F32 R16, R16, R4, R20 ;  /* 0x000000041010723c */ /* 0x000fe20000001814 */
[----:B--2---:R3:W-:Y:S01]  /*b1f00*/  STL.64 [R1+0x2b38], R14 ;  /* 0x002b380e01007387 */ /* 0x0047e20000100a00 */
[----:B------:R0:W-:Y:S01]  /*b1f10*/  STL.64 [R1+0x2b30], R12 ;  /* 0x002b300c01007387 */ /* 0x0001e20000100a00 */
[----:B---3--:R-:W-:-:S02]  /*b1f20*/  MOV R14, R3 ;  /* 0x00000003000e7202 */ /* 0x008fc40000000f00 */
[----:B0-----:R-:W2:Y:S01]  /*b1f30*/  LDL.LU R12, [R1+0xbb0] ;  /* 0x000bb000010c7983 */ /* 0x001ea20000300800 */
[----:B------:R-:W-:Y:S02]  /*b1f40*/  MOV R13, R29 ;  /* 0x0000001d000d7202 */ /* 0x000fe40000000f00 */
[----:B------:R-:W3:Y:S02]  /*b1f50*/  LDL.LU R29, [R1+0x2b5c] ;  /* 0x002b5c00011d7983 */ /* 0x000ee40000300800 */
[----:B------:R-:W2:Y:S01]  /*b1f60*/  LDL.LU R3, [R1+0x2b58] ;  /* 0x002b580001037983 */ /* 0x000ea20000300800 */
[----:B------:R-:W2:Y:S01]  /*b1f70*/  LDL.LU R15, [R1+0xbbc] ;  /* 0x000bbc00010f7983 */ /* 0x000ea20000300800 */
[----:B------:R-:W4:Y:S02]  /*b1f80*/  LDL.LU.64 R22, [R1+0x2b50] ;  /* 0x002b500001167983 */ /* 0x000f240000300a00 */
[----:B------:R-:W4:Y:S09]  /*b1f90*/  LDL.LU.64 R20, [R1+0x2b48] ;  /* 0x002b480001147983 */ /* 0x000f320000300a00 */
[----:B------:R-:W-:Y:S01]  /*b1fa0*/  STL.64 [R1+0x1c0], R16 ;  /* 0x0001c01001007387 */ /* 0x000fe20000100a00 */
[----:B------:R-:W-:Y:S01]  /*b1fb0*/  STL.64 [R1+0x1c8], R18 ;  /* 0x0001c81201007387 */ /* 0x000fe20000100a00 */
[C---:B----4-:R-:W-:Y:S11]  /*b1fc0*/  HMMA.16816.F32 R8, R20.reuse, R24, R8 ;  /* 0x000000181408723c */ /* 0x050ff60000001808 */
[----:B------:R-:W-:Y:S11]  /*b1fd0*/  @!UPT UIADD3 URZ, URZ, URZ, URZ ;  /* 0x0000003f3f3ff290 */ /* 0x000ff6000fffe03f */
[----:B------:R-:W-:Y:S01]  /*b1fe0*/  @!UPT UIADD3 URZ, URZ, URZ, URZ ;  /* 0x0000003f3f3ff290 */ /* 0x000fe2000fffe03f */
[----:B------:R0:W-:Y:S01]  /*b1ff0*/  STL.64 [R1+0x1b0], R8 ;  /* 0x0001b00801007387 */ /* 0x0001e20000100a00 */
[----:B------:R1:W-:Y:S01]  /*b2000*/  STL.64 [R1+0x1b8], R10 ;  /* 0x0001b80a01007387 */ /* 0x0003e20000100a00 */
[----:B0-----:R-:W-:Y:S01]  /*b2010*/  MOV R9, R24 ;  /* 0x0000001800097202 */ /* 0x001fe20000000f00 */
[----:B------:R-:W-:Y:S02]  /*b2020*/  IMAD.MOV.U32 R8, RZ, RZ, R25 ;  /* 0x000000ffff087224 */ /* 0x000fe400078e0019 */
[----:B------:R-:W2:Y:S02]  /*b2030*/  LDL.LU.64 R24, [R1+0x2b40] ;  /* 0x002b400001187983 */ /* 0x000ea40000300a00 */
[C---:B--2---:R-:W-:Y:S01]  /*b2040*/  HMMA.16816.F32 R12, R20.reuse, R24, R12 ;  /* 0x00000018140c723c */ /* 0x044fe2000000180c */
[----:B-1----:R-:W-:Y:S02]  /*b2050*/  MOV R11, R24 ;  /* 0x00000018000b7202 */ /* 0x002fe40000000f00 */
[----:B------:R-:W-:Y:S11]  /*b2060*/  MOV R10, R25 ;  /* 0x00000019000a7202 */ /* 0x000ff60000000f00 */
[----:B------:R-:W-:Y:S09]  /*b2070*/  @!UPT UIADD3 URZ, URZ, URZ, URZ ;  /* 0x0000003f3f3ff290 */ /* 0x000ff2000fffe03f */
[----:B------:R-:W-:Y:S01]  /*b2080*/  STL.64 [R1+0x1a0], R12 ;  /* 0x0001a00c01007387 */ /* 0x000fe20000100a00 */
[----:B------:R0:W-:Y:S03]  /*b2090*/  STL.64 [R1+0x1a8], R14 ;  /* 0x0001a80e01007387 */ /* 0x0001e60000100a00 */
[----:B0-----:R-:W2:Y:S01]  /*b20a0*/  LDL.LU.64 R14, [R1+0x2b38] ;  /* 0x002b3800010e7983 */ /* 0x001ea20000300a00 */
[----:B------:R-:W2:Y:S02]  /*b20b0*/  LDL.LU.64 R12, [R1+0x2b30] ;  /* 0x002b3000010c7983 */ /* 0x000ea40000300a00 */
[----:B------:R-:W2:Y:S01]  /*b20c0*/  LDL.LU.64 R24, [R1+0x2b28] ;  /* 0x002b280001187983 */ /* 0x000ea20000300a00 */
[----:B------:R-:W-:Y:S01]  /*b20d0*/  MOV R16, R2 ;  /* 0x0000000200107202 */ /* 0x000fe20000000f00 */
[----:B------:R-:W-:Y:S01]  /*b20e0*/  IMAD.MOV.U32 R17, RZ, RZ, R0 ;  /* 0x000000ffff117224 */ /* 0x000fe200078e0000 */
        /* <DEDUP_REMOVED lines=8> */
[----:B------:R-:W2:Y:S01]  /*b2170*/  LDL.LU.64 R24, [R1+0x2b10] ;  /* 0x002b100001187983 */ /* 0x000ea20000300a00 */
[----:B---3--:R-:W-:Y:S01]  /*b2180*/  MOV R18, R29 ;  /* 0x0000001d00127202 */ /* 0x008fe20000000f00 */
[C---:B--2---:R-:W-:Y:S01]  /*b2190*/  HMMA.16816.F32 R12, R20.reuse, R24, R12 ;  /* 0x00000018140c723c */ /* 0x044fe2000000180c */
[----:B------:R-:W-:Y:S11]  /*b21a0*/  MOV R29, R25 ;  /* 0x00000019001d7202 */ /* 0x000ff60000000f00 */
[----:B------:R-:W-:Y:S11]  /*b21b0*/  @!UPT UIADD3 URZ, URZ, URZ, URZ ;  /* 0x0000003f3f3ff290 */ /* 0x000ff6000fffe03f */
[----:B------:R-:W-:Y:S01]  /*b21c0*/  STL.64 [R1+0x180], R12 ;  /* 0x0001800c01007387 */ /* 0x000fe20000100a00 */
[----:B------:R0:W-:Y:S03]  /*b21d0*/  STL.64 [R1+0x188], R14 ;  /* 0x0001880e01007387 */ /* 0x0001e60000100a00 */
[----:B0-----:R-:W2:Y:S01]  /*b21e0*/  LDL.LU.64 R14, [R1+0x2b08] ;  /* 0x002b0800010e7983 */ /* 0x001ea20000300a00 */
[----:B------:R-:W2:Y:S02]  /*b21f0*/  LDL.LU.64 R12, [R1+0x2b00] ;  /* 0x002b0000010c7983 */ /* 0x000ea40000300a00 */
[----:B------:R-:W2:Y:S01]  /*b2200*/  LDL.LU.64 R24, [R1+0x2af8] ;  /* 0x002af80001187983 */ /* 0x000ea20000300a00 */
[----:B------:R-:W-:Y:S01]  /*b2210*/  MOV R19, R3 ;  /* 0x0000000300137202 */ /* 0x000fe20000000f00 */
[----:B--2---:R-:W-:Y:S01]  /*b2220*/  HMMA.16816.F32 R12, R20, R24, R12 ;  /* 0x00000018140c723c */ /* 0x004fe2000000180c */
[----:B------:R-:W-:-:S02]  /*b2230*/  MOV R28, R24 ;  /* 0x00000018001c7202 */ /* 0x000fc40000000f00 */
[----:B------:R-:W-:Y:S11]  /*b2240*/  MOV R3, R25 ;  /* 0x0000001900037202 */ /* 0x000ff60000000f00 */
[----:B------:R-:W-:Y:S09]  /*b2250*/  @!UPT UIADD3 URZ, URZ, URZ, URZ ;  /* 0x0000003f3f3ff290 */ /* 0x000ff2000fffe03f */
[----:B------:R-:W-:Y:S01]  /*b2260*/  STL.64 [R1+0x170], R12 ;  /* 0x0001700c01007387 */ /* 0x000fe20000100a00 */
[----:B------:R0:W-:Y:S03]  /*b2270*/  STL.64 [R1+0x178], R14 ;  /* 0x0001780e01007387 */ /* 0x0001e60000100a00 */
[----:B0-----:R-:W2:Y:S01]  /*b2280*/  LDL.LU.64 R14, [R1+0x2af0] ;  /* 0x002af000010e7983 */ /* 0x001ea20000300a00 */
[----:B------:R-:W3:Y:S02]  /*b2290*/  LDL.LU.64 R12, [R1+0x2ae8] ;  /* 0x002ae800010c7983 */ /* 0x000ee40000300a00 */
[----:B------:R-:W4:Y:S02]  /*b22a0*/  LDL.LU.64 R26, [R1+0x2ae0] ;  /* 0x002ae000011a7983 */ /* 0x000f240000300a00 */
[----:B------:R-:W4:Y:S02]  /*b22b0*/  LDL.LU.64 R24, [R1+0x2ad8] ;  /* 0x002ad80001187983 */ /* 0x000f240000300a00 */
[C---:B----4-:R-:W-:Y:S11]  /*b22c0*/  HMMA.16816.F32 R24, R20.reuse, R16, R24 ;  /* 0x000000101418723c */ /* 0x050ff60000001818 */
[----:B------:R-:W-:Y:S11]  /*b22d0*/  @!UPT UIADD3 URZ, URZ, URZ, URZ ;  /* 0x0000003f3f3ff290 */ /* 0x000ff6000fffe03f */
[----:B------:R-:W-:Y:S01]  /*b22e0*/  @!UPT UIADD3 URZ, URZ, URZ, URZ ;  /* 0x0000003f3f3ff290 */ /* 0x000fe2000fffe03f */
[----:B------:R-:W-:Y:S01]  /*b22f0*/  STL.64 [R1+0x160], R24 ;  /* 0x0001601801007387 */ /* 0x000fe20000100a00 */
[----:B------:R0:W-:Y:S03]  /*b2300*/  STL.64 [R1+0x168], R26 ;  /* 0x0001681a01007387 */ /* 0x0001e60000100a00 */
[----:B0-----:R-:W3:Y:S01]  /*b2310*/  LDL.LU.64 R26, [R1+0x2ad0] ;  /* 0x002ad000011a7983 */ /* 0x001ee20000300a00 */
[----:B------:R-:W3:Y:S02]  /*b2320*/  LDL.LU.64 R24, [R1+0x2ac8] ;  /* 0x002ac80001187983 */ /* 0x000ee40000300a00 */
[----:B------:R-:W-:Y:S02]  /*b2330*/  STL.64 [R1+0x2a60], R18 ;  /* 0x002a601201007387 */ /* 0x000fe40000100a00 */
[----:B------:R0:W-:Y:S02]  /*b2340*/  STL.64 [R1+0x2a58], R16 ;  /* 0x002a581001007387 */ /* 0x0001e40000100a00 */
[----:B0-----:R-:W4:Y:S01]  /*b2350*/  LDL.LU R16, [R1+0xb50] ;  /* 0x000b500001107983 */ /* 0x001f220000300800 */
[----:B------:R-:W4:Y:S02]  /*b2360*/  LDL.LU R17, [R1+0xb54] ;  /* 0x000b540001117983 */ /* 0x000f240000300800 */
[----:B------:R-:W4:Y:S02]  /*b2370*/  LDL.LU R18, [R1+0xb58] ;  /* 0x000b580001127983 */ /* 0x000f240000300800 */
[----:B------:R-:W4:Y:S01]  /*b2380*/  LDL.LU R19, [R1+0xb5c] ;  /* 0x000b5c0001137983 */ /* 0x000f220000300800 */
[C---:B---3--:R-:W-:Y:S08]  /*b2390*/  HMMA.16816.F32 R24, R20.reuse, R12, R24 ;  /* 0x0000000c1418723c */ /* 0x048ff00000001818 */
[----:B----4-:R-:W-:Y:S11]  /*b23a0*/  HMMA.16816.F32 R16, R20, R4, R16 ;  /* 0x000000041410723c */ /* 0x010ff60000001810 */
[----:B------:R-:W-:Y:S04]  /*b23b0*/  @!UPT UIADD3 URZ, URZ, URZ, URZ ;  /* 0x0000003f3f3ff290 */ /* 0x000fe8000fffe03f */
[----:B------:R-:W-:Y:S01]  /*b23c0*/  STL.64 [R1+0x150], R24 ;  /* 0x0001501801007387 */ /* 0x000fe20000100a00 */
[----:B------:R0:W-:Y:S03]  /*b23d0*/  STL.64 [R1+0x158], R26 ;  /* 0x0001581a01007387 */ /* 0x0001e60000100a00 */
[----:B0-----:R-:W3:Y:S01]  /*b23e0*/  LDL.LU.64 R26, [R1+0x2ac0] ;  /* 0x002ac000011a7983 */ /* 0x001ee20000300a00 */
[----:B------:R-:W3:Y:S02]  /*b23f0*/  LDL.LU.64 R24, [R1+0x2ab8] ;  /* 0x002ab80001187983 */ /* 0x000ee40000300a00 */
[----:B--2---:R-:W-:Y:S02]  /*b2400*/  STL.64 [R1+0x2a50], R14 ;  /* 0x002a500e01007387 */ /* 0x004fe40000100a00 */
[----:B------:R0:W-:Y:S02]  /*b2410*/  STL.64 [R1+0x2a48], R12 ;  /* 0x002a480c01007387 */ /* 0x0001e40000100a00 */
[----:B0-----:R-:W-:Y:S01]  /*b2420*/  IMAD.MOV.U32 R12, RZ, RZ, R0 ;  /* 0x000000ffff0c7224 */ /* 0x001fe200078e0000 */
[----:B------:R-:W-:Y:S01]  /*b2430*/  MOV R13, R2 ;  /* 0x00000002000d7202 */ /* 0x000fe20000000f00 */
[----:B------:R-:W2:Y:S01]  /*b2440*/  LDL.LU R0, [R1+0x2ab4] ;  /* 0x002ab40001007983 */ /* 0x000ea20000300800 */
[----:B------:R-:W4:Y:S03]  /*b2450*/  LDL.LU R2, [R1+0x2ab0] ;  /* 0x002ab00001027983 */ /* 0x000f260000300800 */
[----:B------:R0:W-:Y:S01]  /*b2460*/  STL.64 [R1+0x2a78], R12 ;  /* 0x002a780c01007387 */ /* 0x0001e20000100a00 */
[----:B------:R-:W-:Y:S02]  /*b2470*/  STL.64 [R1+0xf0], R16 ;  /* 0x0000f01001007387 */ /* 0x000fe40000100a00 */
[----:B------:R-:W-:Y:S01]  /*b2480*/  STL.64 [R1+0xf8], R18 ;  /* 0x0000f81201007387 */ /* 0x000fe20000100a00 */
[----:B0-----:R-:W-:-:S02]  /*b2490*/  MOV R12, R11 ;  /* 0x0000000b000c7202 */ /* 0x001fc40000000f00 */
[----:B------:R-:W-:-:S05]  /*b24a0*/  MOV R13, R10 ;  /* 0x0000000a000d7202 */ /* 0x000fca0000000f00 */
        /* <DEDUP_REMOVED lines=19> */
[----:B----4-:R-:W-:-:S02]  /*b25e0*/  MOV R17, R2 ;  /* 0x0000000200117202 */ /* 0x010fc40000000f00 */
[----:B------:R-:W-:Y:S01]  /*b25f0*/  MOV R18, R0 ;  /* 0x0000000000127202 */ /* 0x000fe20000000f00 */
[----:B--2---:R-:W-:Y:S01]  /*b2600*/  STL.64 [R1+0x2aa0], R10 ;  /* 0x002aa00a01007387 */ /* 0x004fe20000100a00 */
[----:B------:R0:W-:Y:S03]  /*b2610*/  STL.64 [R1+0x2a98], R8 ;  /* 0x002a980801007387 */ /* 0x0001e60000100a00 */
[----:B0-----:R-:W3:Y:S01]  /*b2620*/  LDL.LU R8, [R1+0xb40] ;  /* 0x000b400001087983 */ /* 0x001ee20000300800 */
[----:B------:R-:W3:Y:S02]  /*b2630*/  LDL.LU R9, [R1+0xb44] ;  /* 0x000b440001097983 */ /* 0x000ee40000300800 */
[----:B------:R-:W3:Y:S02]  /*b2640*/  LDL.LU R10, [R1+0xb48] ;  /* 0x000b4800010a7983 */ /* 0x000ee40000300800 */
[----:B------:R-:W3:Y:S01]  /*b2650*/  LDL.LU R11, [R1+0xb4c] ;  /* 0x000b4c00010b7983 */ /* 0x000ee20000300800 */
[----:B------:R-:W2:Y:S01]  /*b2660*/  LDL.LU R16, [R1+0xb10] ;  /* 0x000b100001107983 */ /* 0x000ea20000300800 */
[----:B------:R-:W4:Y:S02]  /*b2670*/  LDL.LU R2, [R1+0x2aac] ;  /* 0x002aac0001027983 */ /* 0x000f240000300800 */
[----:B------:R-:W2:Y:S02]  /*b2680*/  LDL.LU R0, [R1+0x2aa8] ;  /* 0x002aa80001007983 */ /* 0x000ea40000300800 */
[----:B------:R-:W2:Y:S01]  /*b2690*/  LDL.LU R19, [R1+0xb1c] ;  /* 0x000b1c0001137983 */ /* 0x000ea20000300800 */
[----:B------:R-:W-:Y:S01]  /*b26a0*/  STL.64 [R1+0x2a40], R6 ;  /* 0x002a400601007387 */ /* 0x000fe20000100a00 */
[----:B------:R0:W-:Y:S03]  /*b26b0*/  STL.64 [R1+0x2a38], R4 ;  /* 0x002a380401007387 */ /* 0x0001e60000100a00 */
[----:B0-----:R-:W2:Y:S01]  /*b26c0*/  LDL.LU R4, [R1+0x30] ;  /* 0x0000300001047983 */ /* 0x001ea20000300800 */
[----:B---3--:R-:W-:Y:S03]  /*b26d0*/  HMMA.16816.F32 R12, R24, R12, R8 ;  /* 0x0000000c180c723c */ /* 0x008fe60000001808 */
[----:B------:R-:W3:Y:S01]  /*b26e0*/  LDL.LU.64 R10, [R1+0x2aa0] ;  /* 0x002aa000010a7983 */ /* 0x000ee20000300a00 */
[----:B----4-:R-:W-:Y:S01]  /*b26f0*/  MOV R22, R2 ;  /* 0x0000000200167202 */ /* 0x010fe20000000f00 */
[----:B--2---:R-:W-:-:S02]  /*b2700*/  IMAD.MOV.U32 R23, RZ, RZ, R0 ;  /* 0x000000ffff177224 */ /* 0x004fc400078e0000 */
[----:B------:R-:W3:Y:S11]  /*b2710*/  LDL.LU.64 R8, [R1+0x2a98] ;  /* 0x002a980001087983 */ /* 0x000ef60000300a00 */
[----:B------:R-:W-:Y:S06]  /*b2720*/  @!UPT UIADD3 URZ, URZ, URZ, URZ ;  /* 0x0000003f3f3ff290 */ /* 0x000fec000fffe03f */
[----:B------:R-:W-:Y:S02]  /*b2730*/  MOV R2, R12 ;  /* 0x0000000c00027202 */ /* 0x000fe40000000f00 */
[----:B------:R-:W-:Y:S02]  /*b2740*/  MOV R0, R13 ;  /* 0x0000000d00007202 */ /* 0x000fe40000000f00 */
[----:B------:R-:W3:Y:S01]  /*b2750*/  LDL.LU.64 R12, [R1+0x2a90] ;  /* 0x002a9000010c7983 */ /* 0x000ee20000300a00 */
[----:B------:R-:W-:Y:S01]  /*b2760*/  IMAD.MOV.U32 R5, RZ, RZ, R29 ;  /* 0x000000ffff057224 */ /* 0x000fe200078e001d */
[----:B------:R-:W-:Y:S01]  /*b2770*/  MOV R21, R3 ;  /* 0x0000000300157202 */ /* 0x000fe20000000f00 */
[----:B------:R-:W-:Y:S02]  /*b2780*/  MOV R3, R14 ;  /* 0x0000000e00037202 */ /* 0x000fe40000000f00 */
[----:B------:R-:W-:-:S05]  /*b2790*/  IMAD.MOV.U32 R29, RZ, RZ, R15 ;  /* 0x000000ffff1d7224 */ /* 0x000fca00078e000f */
[----:B------:R-:W-:Y:S01]  /*b27a0*/  STL [R1+0x234c], R29 ;  /* 0x00234c1d01007387 */ /* 0x000fe20000100800 */
[----:B------:R-:W-:Y:S02]  /*b27b0*/  STL [R1+0x2348], R3 ;  /* 0x0023480301007387 */ /* 0x000fe40000100800 */
[----:B------:R-:W-:Y:S02]  /*b27c0*/  STL [R1+0x2344], R0 ;  /* 0x0023440001007387 */ /* 0x000fe40000100800 */
[----:B------:R-:W-:Y:S01]  /*b27d0*/  STL [R1+0x2340], R2 ;  /* 0x0023400201007387 */ /* 0x000fe20000100800 */
[C---:B---3--:R-:W-:Y:S01]  /*b27e0*/  HMMA.16816.F32 R12, R24.reuse, R12, R8 ;  /* 0x0000000c180c723c */ /* 0x048fe20000001808 */
[----:B------:R-:W2:Y:S01]  /*b27f0*/  LDL.LU.64 R10, [R1+0x2a88] ;  /* 0x002a8800010a7983 */ /* 0x000ea20000300a00 */
[----:B------:R-:W2:Y:S11]  /*b2800*/  LDL.LU.64 R8, [R1+0x2a80] ;  /* 0x002a800001087983 */ /* 0x000eb60000300a00 */
[----:B------:R-:W-:Y:S10]  /*b2810*/  @!UPT UIADD3 URZ, URZ, URZ, URZ ;  /* 0x0000003f3f3ff290 */ /* 0x000ff4000fffe03f */
[----:B------:R0:W-:Y:S01]  /*b2820*/  STL.64 [R1+0xd0], R12 ;  /* 0x0000d00c01007387 */ /* 0x0001e20000100a00 */
[----:B------:R2:W-:Y:S03]  /*b2830*/  STL.64 [R1+0xd8], R14 ;  /* 0x0000d80e01007387 */ /* 0x0005e60000100a00 */
[----:B0-----:R-:W2:Y:S01]  /*b2840*/  LDL.LU.64 R12, [R1+0x2a78] ;  /* 0x002a7800010c7983 */ /* 0x001ea20000300a00 */
[----:B------:R-:W-:Y:S01]  /*b2850*/  HMMA.16816.F32 R4, R24, R4, R16 ;  /* 0x000000041804723c */ /* 0x000fe20000001810 */
[----:B------:R-:W-:-:S07]  /*b2860*/  MOV R20, R28 ;  /* 0x0000001c00147202 */ /* 0x000fce0000000f00 */
[C---:B--2---:R-:W-:Y:S01]  /*b2870*/  HMMA.16816.F32 R12, R24.reuse, R12, R8 ;  /* 0x0000000c180c723c */ /* 0x044fe20000001808 */
[----:B------:R-:W2:Y:S01]  /*b2880*/  LDL.LU.64 R10, [R1+0x2a70] ;  /* 0x002a7000010a7983 */ /* 0x000ea20000300a00 */
[----:B------:R-:W2:Y:S11]  /*b2890*/  LDL.LU.64 R8, [R1+0x2a68] ;  /* 0x002a680001087983 */ /* 0x000eb60000300a00 */
[----:B------:R-:W-:Y:S11]  /*b28a0*/  @!UPT UIADD3 URZ, URZ, URZ, URZ ;  /* 0x0000003f3f3ff290 */ /* 0x000ff6000fffe03f */
[----:B------:R-:W-:Y:S01]  /*b28b0*/  MOV R29, R12 ;  /* 0x0000000c001d7202 */ /* 0x000fe20000000f00 */
[----:B------:R-:W-:Y:S01]  /*b28c0*/  IMAD.MOV.U32 R2, RZ, RZ, R15 ;  /* 0x000000ffff027224 */ /* 0x000fe200078e000f */
[----:B------:R-:W-:Y:S02]  /*b28d0*/  MOV R3, R13 ;  /* 0x0000000d00037202 */ /* 0x000fe40000000f00 */
[----:B------:R-:W-:Y:S01]  /*b28e0*/  MOV R0, R14 ;  /* 0x0000000e00007202 */ /* 0x000fe20000000f00 */
[----:B------:R-:W3:Y:S01]  /*b28f0*/  LDL.LU R12, [R1+0xaf0] ;  /* 0x000af000010c7983 */ /* 0x000ee20000300800 */
[----:B------:R-:W3:Y:S02]  /*b2900*/  LDL.LU R13, [R1+0xaf4] ;  /* 0x000af400010d7983 */ /* 0x000ee40000300800 */
[----:B------:R-:W3:Y:S02]  /*b2910*/  LDL.LU R14, [R1+0xaf8] ;  /* 0x000af800010e7983 */ /* 0x000ee40000300800 */
[----:B------:R-:W3:Y:S01]  /*b2920*/  LDL.LU R15, [R1+0xafc] ;  /* 0x000afc00010f7983 */ /* 0x000ee20000300800 */
[----:B------:R-:W-:Y:S01]  /*b2930*/  STL [R1+0x235c], R2 ;  /* 0x00235c0201007387 */ /* 0x000fe20000100800 */
[----:B------:R-:W-:Y:S02]  /*b2940*/  STL [R1+0x2358], R0 ;  /* 0x0023580001007387 */ /* 0x000fe40000100800 */
[----:B------:R-:W-:Y:S02]  /*b2950*/  STL [R1+0x2354], R3 ;  /* 0x0023540301007387 */ /* 0x000fe40000100800 */
[----:B------:R-:W-:Y:S01]  /*b2960*/  STL [R1+0x2350], R29 ;  /* 0x0023501d01007387 */ /* 0x000fe20000100800 */
[----:B------:R-:W4:Y:S01]  /*b2970*/  LDL.LU.64 R18, [R1+0x2a60] ;  /* 0x002a600001127983 */ /* 0x000f220000300a00 */
[----:B------:R-:W3:Y:S02]  /*b2980*/  LDL.LU.64 R16, [R1+0x2a58] ;  /* 0x002a580001107983 */ /* 0x000ee40000300a00 */
[----:B------:R-:W-:Y:S02]  /*b2990*/  STL.64 [R1+0xb0], R4 ;  /* 0x0000b00401007387 */ /* 0x000fe40000100a00 */
[----:B------:R2:W-:Y:S01]  /*b29a0*/  STL.64 [R1+0xb8], R6 ;  /* 0x0000b80601007387 */ /* 0x0005e20000100a00 */
[----:B------:R0:W-:Y:S01]  /*b29b0*/  STL.64 [R1+0x29d0], R22 ;  /* 0x0029d01601007387 */ /* 0x0001e20000100a00 */
[C---:B--2---:R-:W-:Y:S03]  /*b29c0*/  HMMA.16816.F32 R4, R24.reuse, R20, R8 ;  /* 0x000000141804723c */ /* 0x044fe60000001808 */
[----:B------:R-:W2:Y:S01]  /*b29d0*/  LDL.LU R20, [R1+0x9d0] ;  /* 0x0009d00001147983 */ /* 0x000ea20000300800 */
[----:B------:R-:W2:Y:S02]  /*b29e0*/  LDL.LU R21, [R1+0x9d4] ;  /* 0x0009d40001157983 */ /* 0x000ea40000300800 */
[----:B0-----:R-:W2:Y:S02]  /*b29f0*/  LDL.LU R22, [R1+0x9d8] ;  /* 0x0009d80001167983 */ /* 0x001ea40000300800 */
[----:B------:R-:W2:Y:S11]  /*b2a00*/  LDL.LU R23, [R1+0x9dc] ;  /* 0x0009dc0001177983 */ /* 0x000eb60000300800 */
[----:B------:R-:W-:Y:S05]  /*b2a10*/  @!UPT UIADD3 URZ, URZ, URZ, URZ ;  /* 0x0000003f3f3ff290 */ /* 0x000fea000fffe03f */
[----:B------:R-:W-:Y:S02]  /*b2a20*/  MOV R2, R4 ;  /* 0x0000000400027202 */ /* 0x000fe40000000f00 */
[----:B------:R-:W-:Y:S01]  /*b2a30*/  MOV R0, R5 ;  /* 0x0000000500007202 */ /* 0x000fe20000000f00 */
[----:B------:R-:W4:Y:S01]  /*b2a40*/  LDL.LU R4, [R1+0xa60] ;  /* 0x000a600001047983 */ /* 0x000f220000300800 */
[----:B------:R-:W-:Y:S01]  /*b2a50*/  MOV R3, R6 ;  /* 0x0000000600037202 */ /* 0x000fe20000000f00 */
[----:B------:R-:W4:Y:S02]  /*b2a60*/  LDL.LU R5, [R1+0xa64] ;  /* 0x000a640001057983 */ /* 0x000f240000300800 */
[----:B------:R-:W-:Y:S01]  /*b2a70*/  IMAD.MOV.U32 R29, RZ, RZ, R7 ;  /* 0x000000ffff1d7224 */ /* 0x000fe200078e0007 */
[----:B------:R-:W4:Y:S01]  /*b2a80*/  LDL.LU R6, [R1+0xa68] ;  /* 0x000a680001067983 */ /* 0x000f220000300800 */
[----:B------:R-:W4:Y:S03]  /*b2a90*/  LDL.LU R7, [R1+0xa6c] ;  /* 0x000a6c0001077983 */ /* 0x000f260000300800 */
[----:B--2---:R0:W-:Y:S01]  /*b2aa0*/  STL.64 [R1+0x29e0], R22 ;  /* 0x0029e01601007387 */ /* 0x0041e20000100a00 */
[----:B------:R-:W-:Y:S03]  /*b2ab0*/  STL.64 [R1+0x29d8], R20 ;  /* 0x0029d81401007387 */ /* 0x000fe60000100a00 */
[----:B0-----:R-:W2:Y:S04]  /*b2ac0*/  LDL R22, [R1+0x48] ;  /* 0x0000480001167983 */ /* 0x001ea80000100800 */
[----:B------:R-:W2:Y:S01]  /*b2ad0*/  LDL R23, [R1+0x4c] ;  /* 0x00004c0001177983 */ /* 0x000ea20000100800 */
[C---:B---3--:R-:W-:Y:S01]  /*b2ae0*/  HMMA.16816.F32 R12, R24.reuse, R16, R12 ;  /* 0x00000010180c723c */ /* 0x048fe2000000180c */
[----:B------:R-:W3:Y:S02]  /*b2af0*/  LDL.LU R8, [R1+0xa20] ;  /* 0x000a200001087983 */ /* 0x000ee40000300800 */
[----:B------:R-:W3:Y:S01]  /*b2b00*/  LDL.LU R9, [R1+0xa24] ;  /* 0x000a240001097983 */ /* 0x000ee20000300800 */
[----:B------:R-:W3:Y:S01]  /*b2b10*/  LDL.LU R10, [R1+0xa28] ;  /* 0x000a2800010a7983 */ /* 0x000ee20000300800 */
[----:B------:R-:W3:Y:S03]  /*b2b20*/  LDL.LU R11, [R1+0xa2c] ;  /* 0x000a2c00010b7983 */ /* 0x000ee60000300800 */
[----:B--2---:R0:W-:Y:S04]  /*b2b30*/  STL.64 [R1+0x29f0], R22 ;  /* 0x0029f01601007387 */ /* 0x0041e80000100a00 */
[----:B0-----:R-:W2:Y:S04]  /*b2b40*/  LDL R22, [R1+0x58] ;  /* 0x0000580001167983 */ /* 0x001ea80000100800 */
[----:B------:R-:W2:Y:S01]  /*b2b50*/  LDL R23, [R1+0x5c] ;  /* 0x00005c0001177983 */ /* 0x000ea20000100800 */
        /* <DEDUP_REMOVED lines=8> */
[----:B----4-:R0:W-:Y:S02]  /*b2be0*/  STL.64 [R1+0x29e8], R18 ;  /* 0x0029e81201007387 */ /* 0x0101e40000100a00 */
        /* <DEDUP_REMOVED lines=8> */
[----:B------:R-:W4:Y:S02]  /*b2c70*/  LDL.LU R18, [R1+0xa08] ;  /* 0x000a080001127983 */ /* 0x000f240000300800 */
[----:B------:R-:W4:Y:S01]  /*b2c80*/  LDL.LU R19, [R1+0xa0c] ;  /* 0x000a0c0001137983 */ /* 0x000f220000300800 */
[----:B------:R-:W-:Y:S11]  /*b2c90*/  HMMA.16816.F32 R4, R24, R12, R4 ;  /* 0x0000000c1804723c */ /* 0x000ff60000001804 */
[----:B------:R-:W-:Y:S11]  /*b2ca0*/  @!UPT UIADD3 URZ, URZ, URZ, URZ ;  /* 0x0000003f3f3ff290 */ /* 0x000ff6000fffe03f */
[----:B------:R-:W-:Y:S02]  /*b2cb0*/  @!UPT UIADD3 URZ, URZ, URZ, URZ ;  /* 0x0000003f3f3ff290 */ /* 0x000fe4000fffe03f */
[----:B------:R-:W-:Y:S01]  /*b2cc0*/  MOV R29, R7 ;  /* 0x00000007001d7202 */ /* 0x000fe20000000f00 */
[----:B----4-:R0:W-:Y:S01]  /*b2cd0*/  STL.64 [R1+0x2a10], R18 ;  /* 0x002a101201007387 */ /* 0x0101e20000100a00 */
[----:B--2---:R-:W-:Y:S03]  /*b2ce0*/  STL.64 [R1+0x2a08], R16 ;  /* 0x002a081001007387 */ /* 0x004fe60000100a00 */
[----:B0-----:R-:W2:Y:S04]  /*b2cf0*/  LDL R18, [R1+0x68] ;  /* 0x0000680001127983 */ /* 0x001ea80000100800 */
[----:B------:R-:W2:Y:S01]  /*b2d00*/  LDL R19, [R1+0x6c] ;  /* 0x00006c0001137983 */ /* 0x000ea20000100800 */
[----:B------:R-:W-:Y:S02]  /*b2d10*/  STL.64 [R1+0x80], R4 ;  /* 0x0000800401007387 */ /* 0x000fe40000100a00 */
[----:B------:R0:W-:Y:S02]  /*b2d20*/  STL [R1+0x88], R6 ;  /* 0x0000880601007387 */ /* 0x0001e40000100800 */
[----:B0-----:R-:W4:Y:S01]  /*b2d30*/  LDL.LU.64 R6, [R1+0x2a40] ;  /* 0x002a400001067983 */ /* 0x001f220000300a00 */
[----:B------:R-:W3:Y:S02]  /*b2d40*/  LDL.LU.64 R4, [R1+0x2a38] ;  /* 0x002a380001047983 */ /* 0x000ee40000300a00 */
[----:B------:R0:W-:Y:S01]  /*b2d50*/  STL.64 [R1+0x2a18], R14 ;  /* 0x002a180e01007387 */ /* 0x0001e20000100a00 */
[----:B----4-:R-:W-:-:S02]  /*b2d60*/  MOV R12, R6 ;  /* 0x00000006000c7202 */ /* 0x010fc40000000f00 */
[----:B------:R-:W-:Y:S01]  /*b2d70*/  MOV R13, R7 ;  /* 0x00000007000d7202 */ /* 0x000fe20000000f00 */
[----:B------:R-:W4:Y:S01]  /*b2d80*/  LDL.LU R6, [R1+0x2a34] ;  /* 0x002a340001067983 */ /* 0x000f220000300800 */
[----:B------:R-:W4:Y:S02]  /*b2d90*/  LDL.LU R7, [R1+0x2a30] ;  /* 0x002a300001077983 */ /* 0x000f240000300800 */
[----:B0-----:R-:W2:Y:S02]  /*b2da0*/  LDL.LU R14, [R1+0xa18] ;  /* 0x000a1800010e7983 */ /* 0x001ea40000300800 */
[----:B------:R-:W2:Y:S01]  /*b2db0*/  LDL.LU R15, [R1+0xa1c] ;  /* 0x000a1c00010f7983 */ /* 0x000ea20000300800 */
[----:B------:R-:W-:Y:S01]  /*b2dc0*/  STL [R1+0x252c], R29 ;  /* 0x00252c1d01007387 */ /* 0x000fe20000100800 */
[----:B---3--:R-:W-:Y:S01]  /*b2dd0*/  HMMA.16816.F32 R24, R24, R4, R8 ;  /* 0x000000041818723c */ /* 0x008fe20000001808 */
[----:B------:R-:W2:Y:S02]  /*b2de0*/  LDL.LU.64 R10, [R1+0x2a28] ;  /* 0x002a2800010a7983 */ /* 0x000ea40000300a00 */
[----:B------:R-:W2:Y:S11]  /*b2df0*/  LDL.LU.64 R8, [R1+0x2a20] ;  /* 0x002a200001087983 */ /* 0x000eb60000300a00 */
[----:B------:R-:W-:Y:S09]  /*b2e00*/  @!UPT UIADD3 URZ, URZ, URZ, URZ ;  /* 0x0000003f3f3ff290 */ /* 0x000ff2000fffe03f */
[----:B------:R-:W-:Y:S01]  /*b2e10*/  STL.64 [R1+0x70], R24 ;  /* 0x0000701801007387 */ /* 0x000fe20000100a00 */
[----:B------:R0:W-:Y:S03]  /*b2e20*/  STL.64 [R1+0x78], R26 ;  /* 0x0000781a01007387 */ /* 0x0001e60000100a00 */
[----:B0-----:R-:W3:Y:S01]  /*b2e30*/  LDL.64 R26, [R1+0x38] ;  /* 0x00003800011a7983 */ /* 0x001ee20000100a00 */
[----:B--2---:R-:W-:Y:S03]  /*b2e40*/  HMMA.16816.F32 R16, R8, R18, R12 ;  /* 0x000000120810723c */ /* 0x004fe6000000180c */
[----:B----4-:R0:W-:Y:S01]  /*b2e50*/  STL.64 [R1+0x29c8], R6 ;  /* 0x0029c80601007387 */ /* 0x0101e20000100a00 */
[----:B------:R-:W2:Y:S02]  /*b2e60*/  LDL.LU R4, [R1+0x9b0] ;  /* 0x0009b00001047983 */ /* 0x000ea40000300800 */
[----:B------:R-:W2:Y:S01]  /*b2e70*/  LDL.LU R5, [R1+0x9b4] ;  /* 0x0009b40001057983 */ /* 0x000ea20000300800 */
[----:B0-----:R-:W2:Y:S01]  /*b2e80*/  LDL.LU R6, [R1+0x9b8] ;  /* 0x0009b80001067983 */ /* 0x001ea20000300800 */
[----:B------:R-:W2:Y:S02]  /*b2e90*/  LDL.LU R7, [R1+0x9bc] ;  /* 0x0009bc0001077983 */ /* 0x000ea40000300800 */
[----:B------:R-:W4:Y:S11]  /*b2ea0*/  LDL.LU.64 R14, [R1+0x2a18] ;  /* 0x002a1800010e7983 */ /* 0x000f360000300a00 */
[----:B------:R-:W-:Y:S02]  /*b2eb0*/  @!UPT UIADD3 URZ, URZ, URZ, URZ ;  /* 0x0000003f3f3ff290 */ /* 0x000fe4000fffe03f */
[----:B------:R-:W-:Y:S01]  /*b2ec0*/  STL.64 [R1+0x670], R16 ;  /* 0x0006701001007387 */ /* 0x000fe20000100a00 */
[----:B------:R0:W-:Y:S03]  /*b2ed0*/  STL.64 [R1+0x678], R18 ;  /* 0x0006781201007387 */ /* 0x0001e60000100a00 */
[----:B0-----:R-:W2:Y:S01]  /*b2ee0*/  LDL.LU.64 R18, [R1+0x2a10] ;  /* 0x002a100001127983 */ /* 0x001ea20000300a00 */
[----:B------:R-:W2:Y:S03]  /*b2ef0*/  LDL.LU.64 R16, [R1+0x2a08] ;  /* 0x002a080001107983 */ /* 0x000ea60000300a00 */
[----:B------:R-:W0:Y:S02]  /*b2f00*/  S2R R28, SR_TID.X ;  /* 0x00000000001c7919 */ /* 0x000e240000002100 */
[C---:B0-----:R-:W-:Y:S01]  /*b2f10*/  LOP3.LUT R20, R28.reuse, 0x7, RZ, 0xc0, !PT ;  /* 0x000000071c147812 */ /* 0x041fe200078ec0ff */
[----:B------:R-:W-:-:S03]  /*b2f20*/  IMAD.SHL.U32 R21, R28, 0x100, RZ ;  /* 0x000001001c157824 */ /* 0x000fc600078e00ff */
[----:B------:R-:W-:-:S04]  /*b2f30*/  SHF.L.U32 R3, R20, 0x4, RZ ;  /* 0x0000000414037819 */ /* 0x000fc800000006ff */
[----:B------:R-:W-:Y:S02]  /*b2f40*/  LOP3.LUT R3, R3, 0xf00, R21, 0xf8, !PT ;  /* 0x00000f0003037812 */ /* 0x000fe400078ef815 */
[C---:B--2---:R-:W-:Y:S01]  /*b2f50*/  HMMA.16816.F32 R20, R8.reuse, R22, R16 ;  /* 0x000000160814723c */ /* 0x044fe20000001810 */
[----:B------:R-:W2:Y:S01]  /*b2f60*/  LDL.LU.64 R18, [R1+0x2a00] ;  /* 0x002a000001127983 */ /* 0x000ea20000300a00 */
[----:B------:R-:W2:Y:S11]  /*b2f70*/  LDL.LU.64 R16, [R1+0x29f8] ;  /* 0x0029f80001107983 */ /* 0x000eb60000300a00 */
[----:B------:R-:W-:Y:S10]  /*b2f80*/  @!UPT UIADD3 URZ, URZ, URZ, URZ ;  /* 0x0000003f3f3ff290 */ /* 0x000ff4000fffe03f */
[----:B------:R-:W-:Y:S01]  /*b2f90*/  STL.64 [R1+0x640], R20 ;  /* 0x0006401401007387 */ /* 0x000fe20000100a00 */
        /* <DEDUP_REMOVED lines=9> */
[----:B------:R-:W-:-:S04]  /*b3030*/  LOP3.LUT R3, R3, 0x10, R28, 0x78, !PT ;  /* 0x0000001003037812 */ /* 0x000fc800078e781c */
[----:B------:R-:W-:Y:S02]  /*b3040*/  LOP3.LUT R3, R3, 0x60, RZ, 0x3c, !PT ;  /* 0x0000006003037812 */ /* 0x000fe400078e3cff */
[----:B---3--:R-:W-:Y:S02]  /*b3050*/  MOV R2, R26 ;  /* 0x0000001a00027202 */ /* 0x008fe40000000f00 */
[----:B------:R-:W-:Y:S01]  /*b3060*/  MOV R0, R27 ;  /* 0x0000001b00007202 */ /* 0x000fe20000000f00 */
[C---:B--2---:R-:W-:Y:S01]  /*b3070*/  HMMA.16816.F32 R20, R8.reuse, R26, R20 ;  /* 0x0000001a0814723c */ /* 0x044fe20000001814 */
[----:B------:R-:W0:Y:S11]  /*b3080*/  LDSM.16.M88.4 R24, [R3+0x61080] ;  /* 0x061080000318783b */ /* 0x000e360000000200 */
[----:B------:R-:W-:Y:S11]  /*b3090*/  @!UPT UIADD3 URZ, URZ, URZ, URZ ;  /* 0x0000003f3f3ff290 */ /* 0x000ff6000fffe03f */
[----:B------:R-:W-:Y:S01]  /*b30a0*/  STL.64 [R1+0x580], R20 ;  /* 0x0005801401007387 */ /* 0x000fe20000100a00 */
[----:B------:R1:W-:Y:S03]  /*b30b0*/  STL.64 [R1+0x588], R22 ;  /* 0x0005881601007387 */ /* 0x0003e60000100a00 */
[----:B-1----:R-:W2:Y:S04]  /*b30c0*/  LDL.LU.64 R22, [R1+0x29d0] ;  /* 0x0029d00001167983 */ /* 0x002ea80000300a00 */
[----:B0-----:R-:W-:Y:S01]  /*b30d0*/  STL.64 [R1+0x29c0], R26 ;  /* 0x0029c01a01007387 */ /* 0x001fe20000100a00 */
[----:B------:R0:W-:Y:S03]  /*b30e0*/  STL.64 [R1+0x29b8], R24 ;  /* 0x0029b81801007387 */ /* 0x0001e60000100a00 */
[----:B0-----:R-:W2:Y:S01]  /*b30f0*/  LDL.LU R24, [R1+0x9c0] ;  /* 0x0009c00001187983 */ /* 0x001ea20000300800 */
[----:B------:R-:W2:Y:S02]  /*b3100*/  LDL.LU R25, [R1+0x9c4] ;  /* 0x0009c40001197983 */ /* 0x000ea40000300800 */
[----:B------:R-:W2:Y:S02]  /*b3110*/  LDL.LU R26, [R1+0x9c8] ;  /* 0x0009c800011a7983 */ /* 0x000ea40000300800 */
[----:B------:R-:W2:Y:S01]  /*b3120*/  LDL.LU R27, [R1+0x9cc] ;  /* 0x0009cc00011b7983 */ /* 0x000ea20000300800 */
[C---:B------:R-:W-:Y:S01]  /*b3130*/  HMMA.16816.F32 R4, R8.reuse, R18, R4 ;  /* 0x000000120804723c */ /* 0x040fe20000001804 */
[----:B------:R-:W-:Y:S07]  /*b3140*/  LDSM.16.M88.4 R16, [R3+0x63080] ;  /* 0x063080000310783b */ /* 0x000fee0000000200 */
[C---:B--2---:R-:W-:Y:S01]  /*b3150*/  HMMA.16816.F32 R24, R8.reuse, R22, R24 ;  /* 0x000000160818723c */ /* 0x044fe20000001818 */
[----:B------:R-:W0:Y:S04]  /*b3160*/  LDSM.16.M88.4 R20, [R3+0x62080] ;  /* 0x062080000314783b */ /* 0x000e280000000200 */
[----:B0-----:R-:W-:Y:S11]  /*b3170*/  STL [R1+0x293c], R22 ;  /* 0x00293c1601007387 */ /* 0x001ff60000100800 */
[----:B------:R-:W-:Y:S07]  /*b3180*/  @!UPT UIADD3 URZ, URZ, URZ, URZ ;  /* 0x0000003f3f3ff290 */ /* 0x000fee000fffe03f */
[----:B------:R-:W-:Y:S02]  /*b3190*/  STL.64 [R1+0x540], R24 ;  /* 0x0005401801007387 */ /* 0x000fe40000100a00 */
[----:B------:R-:W-:Y:S02]  /*b31a0*/  STL.64 [R1+0x548], R26 ;  /* 0x0005481a01007387 */ /* 0x000fe40000100a00 */
[----:B------:R-:W-:Y:S01]  /*b31b0*/  STL [R1+0x2938], R23 ;  /* 0x0029381701007387 */ /* 0x000fe20000100800 */
[----:B------:R-:W-:Y:S01]  /*b31c0*/  STL.64 [R1+0x2990], R20 ;  /* 0x0029901401007387 */ /* 0x000fe20000100a00 */
[----:B------:R-:W-:Y:S02]  /*b31d0*/  STL.64 [R1+0x28d8], R18 ;  /* 0x0028d81201007387 */ /* 0x000fe40000100a00 */
[----:B------:R-:W-:Y:S02]  /*b31e0*/  STL.64 [R1+0x530], R4 ;  /* 0x0005300401007387 */ /* 0x000fe40000100a00 */
[----:B------:R-:W-:Y:S01]  /*b31f0*/  STL.64 [R1+0x538], R6 ;  /* 0x0005380601007387 */ /* 0x000fe20000100a00 */
[----:B------:R0:W-:Y:S04]  /*b3200*/  STL.64 [R1+0x28d0], R16 ;  /* 0x0028d01001007387 */ /* 0x0001e80000100a00 */
        /* <DEDUP_REMOVED lines=14> */
[----:B---3--:R0:W-:Y:S01]  /*b32f0*/  STL.64 [R1+0x2958], R18 ;  /* 0x0029581201007387 */ /* 0x0081e20000100a00 */
[----:B--2---:R1:W-:Y:S03]  /*b3300*/  STL.64 [R1+0x2950], R16 ;  /* 0x0029501001007387 */ /* 0x0043e60000100a00 */
[----:B0-----:R-:W2:Y:S04]  /*b3310*/  LDL.64 R18, [R1+0x18] ;  /* 0x0000180001127983 */ /* 0x001ea80000100a00 */
[----:B--2---:R0:W-:Y:S01]  /*b3320*/  STL.64 [R1+0x2968], R18 ;  /* 0x0029681201007387 */ /* 0x0041e20000100a00 */
[----:B-1----:R-:W2:Y:S02]  /*b3330*/  LDL.LU R16, [R1+0x930] ;  /* 0x0009300001107983 */ /* 0x002ea40000300800 */
[----:B------:R-:W2:Y:S01]  /*b3340*/  LDL.LU R17, [R1+0x934] ;  /* 0x0009340001117983 */ /* 0x000ea20000300800 */
[----:B0-----:R-:W3:Y:S01]  /*b3350*/  LDL.LU R18, [R1+0x938] ;  /* 0x0009380001127983 */ /* 0x001ee20000300800 */
[----:B------:R-:W3:Y:S02]  /*b3360*/  LDL.LU R19, [R1+0x93c] ;  /* 0x00093c0001137983 */ /* 0x000ee40000300800 */
        /* <DEDUP_REMOVED lines=8> */
[----:B--2---:R0:W-:Y:S01]  /*b33f0*/  STL.64 [R1+0x29a0], R22 ;  /* 0x0029a01601007387 */ /* 0x0041e20000100a00 */
[----:B------:R-:W-:Y:S03]  /*b3400*/  STL.64 [R1+0x2998], R20 ;  /* 0x0029981401007387 */ /* 0x000fe60000100a00 */
[----:B0-----:R-:W2:Y:S01]  /*b3410*/  LDL.64 R22, [R1+0x58] ;  /* 0x0000580001167983 */ /* 0x001ea20000100a00 */
[----:B----4-:R-:W-:Y:S03]  /*b3420*/  HMMA.16816.F32 R12, R8, R14, R4 ;  /* 0x0000000e080c723c */ /* 0x010fe60000001804 */
[----:B--2---:R0:W-:Y:S04]  /*b3430*/  STL.64 [R1+0x29b0], R22 ;  /* 0x0029b01601007387 */ /* 0x0041e80000100a00 */
[----:B0-----:R-:W2:Y:S01]  /*b3440*/  LDL.64 R22, [R1+0x68] ;  /* 0x0000680001167983 */ /* 0x001ea20000100a00 */
[----:B---3--:R0:W-:Y:S02]  /*b3450*/  STL.64 [R1+0x2978], R18 ;  /* 0x0029781201007387 */ /* 0x0081e40000100a00 */
[----:B------:R-:W-:Y:S02]  /*b3460*/  STL.64 [R1+0x2970], R16 ;  /* 0x0029701001007387 */ /* 0x000fe40000100a00 */
[----:B0-----:R-:W-:Y:S01]  /*b3470*/  IMAD.MOV.U32 R18, RZ, RZ, R2 ;  /* 0x000000ffff127224 */ /* 0x001fe200078e0002 */
[----:B------:R-:W-:-:S05]  /*b3480*/  MOV R19, R0 ;  /* 0x0000000000137202 */ /* 0x000fca0000000f00 */
[----:B------:R0:W-:Y:S04]  /*b3490*/  STL.64 [R1+0x2988], R18 ;  /* 0x0029881201007387 */ /* 0x0001e80000100a00 */
[----:B0-----:R-:W3:Y:S04]  /*b34a0*/  LDL.64 R18, [R1+0x48] ;  /* 0x0000480001127983 */ /* 0x001ee80000100a00 */
[----:B---3--:R0:W-:Y:S01]  /*b34b0*/  STL.64 [R1+0x29a8], R18 ;  /* 0x0029a81201007387 */ /* 0x0081e20000100a00 */
[----:B------:R-:W3:Y:S02]  /*b34c0*/  LDL.LU R16, [R1+0x970] ;  /* 0x0009700001107983 */ /* 0x000ee40000300800 */
[----:B------:R-:W3:Y:S01]  /*b34d0*/  LDL.LU R17, [R1+0x974] ;  /* 0x0009740001117983 */ /* 0x000ee20000300800 */
[----:B0-----:R-:W3:Y:S01]  /*b34e0*/  LDL.LU R18, [R1+0x978] ;  /* 0x0009780001127983 */ /* 0x001ee20000300800 */
[----:B------:R-:W3:Y:S02]  /*b34f0*/  LDL.LU R19, [R1+0x97c] ;  /* 0x00097c0001137983 */ /* 0x000ee40000300800 */
[----:B------:R-:W4:Y:S02]  /*b3500*/  LDL.LU.64 R6, [R1+0x29c8] ;  /* 0x0029c80001067983 */ /* 0x000f240000300a00 */
[----:B------:R-:W-:Y:S01]  /*b3510*/  STL.64 [R1+0x510], R12 ;  /* 0x0005100c01007387 */ /* 0x000fe20000100a00 */
[----:B------:R-:W-:Y:S02]  /*b3520*/  STL.64 [R1+0x518], R14 ;  /* 0x0005180e01007387 */ /* 0x000fe40000100a00 */
[----:B------:R-:W0:Y:S02]  /*b3530*/  LDSM.16.M88.4 R12, [R3+0x64080] ;  /* 0x06408000030c783b */ /* 0x000e240000000200 */
[----:B0-----:R0:W-:Y:S02]  /*b3540*/  STL.64 [R1+0x2868], R14 ;  /* 0x0028680e01007387 */ /* 0x0011e40000100a00 */
[----:B------:R1:W-:Y:S02]  /*b3550*/  STL.64 [R1+0x2860], R12 ;  /* 0x0028600c01007387 */ /* 0x0003e40000100a00 */
[----:B0-----:R-:W2:Y:S01]  /*b3560*/  LDL.64 R14, [R1+0x28] ;  /* 0x00002800010e7983 */ /* 0x001ea20000100a00 */
[----:B----4-:R-:W-:Y:S03]  /*b3570*/  HMMA.16816.F32 R8, R8, R6, R24 ;  /* 0x000000060808723c */ /* 0x010fe60000001818 */
[----:B--2---:R0:W-:Y:S01]  /*b3580*/  STL.64 [R1+0x2980], R14 ;  /* 0x0029800e01007387 */ /* 0x0041e20000100a00 */
[----:B-1----:R-:W2:Y:S02]  /*b3590*/  LDL.LU R12, [R1+0x940] ;  /* 0x00094000010c7983 */ /* 0x002ea40000300800 */
[----:B------:R-:W2:Y:S01]  /*b35a0*/  LDL.LU R13, [R1+0x944] ;  /* 0x00094400010d7983 */ /* 0x000ea20000300800 */
[----:B0-----:R-:W2:Y:S01]  /*b35b0*/  LDL.LU R14, [R1+0x948] ;  /* 0x00094800010e7983 */ /* 0x001ea20000300800 */
[----:B------:R-:W2:Y:S02]  /*b35c0*/  LDL.LU R15, [R1+0x94c] ;  /* 0x00094c00010f7983 */ /* 0x000ea40000300800 */
[----:B------:R-:W4:Y:S02]  /*b35d0*/  LDL.LU.64 R26, [R1+0x29c0] ;  /* 0x0029c000011a7983 */ /* 0x000f240000300a00 */
[----:B------:R-:W4:Y:S01]  /*b35e0*/  LDL.LU.64 R24, [R1+0x29b8] ;  /* 0x0029b80001187983 */ /* 0x000f220000300a00 */
[----:B------:R0:W-:Y:S01]  /*b35f0*/  STL.64 [R1+0x2960], R6 ;  /* 0x0029600601007387 */ /* 0x0001e20000100a00 */
[----:B------:R-:W2:Y:S09]  /*b3600*/  LDL.LU R4, [R1+0x910] ;  /* 0x0009100001047983 */ /* 0x000eb20000300800 */
[----:B------:R-:W-:Y:S02]  /*b3610*/  STL.64 [R1+0x4d0], R8 ;  /* 0x0004d00801007387 */ /* 0x000fe40000100a00 */
[----:B------:R-:W-:Y:S02]  /*b3620*/  STL.64 [R1+0x4d8], R10 ;  /* 0x0004d80a01007387 */ /* 0x000fe40000100a00 */
[----:B------:R-:W1:Y:S04]  /*b3630*/  LDSM.16.M88.4 R8, [R3+0x65080] ;  /* 0x065080000308783b */ /* 0x000e680000000200 */
[----:B------:R-:W2:Y:S04]  /*b3640*/  LDL.LU R5, [R1+0x914] ;  /* 0x0009140001057983 */ /* 0x000ea80000300800 */
[----:B0-----:R-:W2:Y:S01]  /*b3650*/  LDL.LU R6, [R1+0x918] ;  /* 0x0009180001067983 */ /* 0x001ea20000300800 */
[----:B------:R-:W2:Y:S03]  /*b3660*/  LDL.LU R7, [R1+0x91c] ;  /* 0x00091c0001077983 */ /* 0x000ea60000300800 */
[----:B-1----:R-:W-:Y:S01]  /*b3670*/  STL.64 [R1+0x27e8], R10 ;  /* 0x0027e80a01007387 */ /* 0x002fe20000100a00 */
[----:B------:R0:W-:Y:S03]  /*b3680*/  STL.64 [R1+0x27e0], R8 ;  /* 0x0027e00801007387 */ /* 0x0001e60000100a00 */
[----:B0-----:R-:W4:Y:S01]  /*b3690*/  LDL.LU R8, [R1+0x980] ;  /* 0x0009800001087983 */ /* 0x001f220000300800 */
[----:B------:R-:W4:Y:S02]  /*b36a0*/  LDL.LU R9, [R1+0x984] ;  /* 0x0009840001097983 */ /* 0x000f240000300800 */
[----:B------:R-:W4:Y:S02]  /*b36b0*/  LDL.LU R10, [R1+0x988] ;  /* 0x00098800010a7983 */ /* 0x000f240000300800 */
[----:B------:R-:W4:Y:S02]  /*b36c0*/  LDL.LU R11, [R1+0x98c] ;  /* 0x00098c00010b7983 */ /* 0x000f240000300800 */
[C---:B----4-:R-:W-:Y:S11]  /*b36d0*/  HMMA.16816.F32 R8, R24.reuse, R22, R8 ;  /* 0x000000161808723c */ /* 0x050ff60000001808 */
[----:B------:R-:W-:Y:S11]  /*b36e0*/  @!UPT UIADD3 URZ, URZ, URZ, URZ ;  /* 0x0000003f3f3ff290 */ /* 0x000ff6000fffe03f */
[----:B------:R-:W-:Y:S01]  /*b36f0*/  @!UPT UIADD3 URZ, URZ, URZ, URZ ;  /* 0x0000003f3f3ff290 */ /* 0x000fe2000fffe03f */
[----:B------:R0:W-:Y:S01]  /*b3700*/  STL.64 [R1+0x7b0], R8 ;  /* 0x0007b00801007387 */ /* 0x0001e20000100a00 */
[----:B------:R-:W-:Y:S01]  /*b3710*/  STL.64 [R1+0x7b8], R10 ;  /* 0x0007b80a01007387 */ /* 0x000fe20000100a00 */
[----:B0-----:R-:W-:Y:S02]  /*b3720*/  MOV R9, R22 ;  /* 0x0000001600097202 */ /* 0x001fe40000000f00 */
[----:B------:R-:W-:Y:S02]  /*b3730*/  MOV R8, R23 ;  /* 0x0000001700087202 */ /* 0x000fe40000000f00 */
        /* <DEDUP_REMOVED lines=18> */
[----:B------:R-:W2:Y:S02]  /*b3860*/  LDL.LU.64 R18, [R1+0x2988] ;  /* 0x0029880001127983 */ /* 0x000ea40000300a00 */
        /* <DEDUP_REMOVED lines=13> */
[----:B------:R0:W-:Y:S03]  /*b3940*/  STL.64 [R1+0x28f8], R14 ;  /* 0x0028f80e01007387 */ /* 0x0001e60000100a00 */
[----:B0-----:R-:W4:Y:S01]  /*b3950*/  LDL.64 R14, [R1+0x8] ;  /* 0x00000800010e7983 */ /* 0x001f220000100a00 */
[C---:B--2---:R-:W-:Y:S01]  /*b3960*/  HMMA.16816.F32 R4, R24.reuse, R18, R4 ;  /* 0x000000121804723c */ /* 0x044fe20000001804 */
[----:B------:R-:W-:Y:S01]  /*b3970*/  IMAD.MOV.U32 R2, RZ, RZ, R18 ;  /* 0x000000ffff027224 */ /* 0x000fe200078e0012 */
[----:B------:R-:W-:Y:S11]  /*b3980*/  MOV R0, R19 ;  /* 0x0000001300007202 */ /* 0x000ff60000000f00 */
[----:B------:R-:W-:Y:S10]  /*b3990*/  @!UPT UIADD3 URZ, URZ, URZ, URZ ;  /* 0x0000003f3f3ff290 */ /* 0x000ff4000fffe03f */
[----:B------:R-:W-:Y:S01]  /*b39a0*/  STL.64 [R1+0x700], R4 ;  /* 0x0007000401007387 */ /* 0x000fe20000100a00 */
[----:B------:R0:W-:Y:S03]  /*b39b0*/  STL.64 [R1+0x708], R6 ;  /* 0x0007080601007387 */ /* 0x0001e60000100a00 */
[----:B0-----:R-:W2:Y:S01]  /*b39c0*/  LDL.LU.64 R6, [R1+0x2960] ;  /* 0x0029600001067983 */ /* 0x001ea20000300a00 */
        /* <DEDUP_REMOVED lines=9> */
[----:B------:R-:W-:Y:S02]  /*b3a60*/  MOV R5, R14 ;  /* 0x0000000e00057202 */ /* 0x000fe40000000f00 */
[----:B------:R-:W-:Y:S02]  /*b3a70*/  MOV R4, R15 ;  /* 0x0000000f00047202 */ /* 0x000fe40000000f00 */
        /* <DEDUP_REMOVED lines=8> */
[----:B----4-:R0:W-:Y:S01]  /*b3b00*/  STL.64 [R1+0x2928], R18 ;  /* 0x0029281201007387 */ /* 0x0101e20000100a00 */
[----:B--2---:R-:W-:Y:S02]  /*b3b10*/  STL.64 [R1+0x2920], R16 ;  /* 0x0029201001007387 */ /* 0x004fe40000100a00 */
[----:B------:R-:W-:Y:S01]  /*b3b20*/  STL.64 [R1+0x28e0], R6 ;  /* 0x0028e00601007387 */ /* 0x000fe20000100a00 */
[----:B0-----:R-:W-:Y:S01]  /*b3b30*/  MOV R19, R8 ;  /* 0x0000000800137202 */ /* 0x001fe20000000f00 */
[----:B------:R-:W-:Y:S01]  /*b3b40*/  IMAD.MOV.U32 R18, RZ, RZ, R9 ;  /* 0x000000ffff127224 */ /* 0x000fe200078e0009 */
[----:B------:R-:W2:Y:S01]  /*b3b50*/  LDL.LU R8, [R1+0x6e0] ;  /* 0x0006e00001087983 */ /* 0x000ea20000300800 */
[----:B------:R-:W2:Y:S02]  /*b3b60*/  LDL.LU R9, [R1+0x6e4] ;  /* 0x0006e40001097983 */ /* 0x000ea40000300800 */
[----:B------:R-:W4:Y:S02]  /*b3b70*/  LDL.LU R10, [R1+0x6e8] ;  /* 0x0006e800010a7983 */ /* 0x000f240000300800 */
[----:B------:R-:W4:Y:S01]  /*b3b80*/  LDL.LU R11, [R1+0x6ec] ;  /* 0x0006ec00010b7983 */ /* 0x000f220000300800 */
[----:B------:R-:W2:Y:S01]  /*b3b90*/  LDL.LU R12, [R1+0x860] ;  /* 0x00086000010c7983 */ /* 0x000ea20000300800 */
[----:B------:R-:W2:Y:S02]  /*b3ba0*/  LDL.LU R13, [R1+0x864] ;  /* 0x00086400010d7983 */ /* 0x000ea40000300800 */
[----:B------:R-:W2:Y:S02]  /*b3bb0*/  LDL.LU R14, [R1+0x868] ;  /* 0x00086800010e7983 */ /* 0x000ea40000300800 */
[----:B------:R-:W2:Y:S02]  /*b3bc0*/  LDL.LU R15, [R1+0x86c] ;  /* 0x00086c00010f7983 */ /* 0x000ea40000300800 */
[----:B--2---:R0:W-:Y:S01]  /*b3bd0*/  STL.64 [R1+0x2908], R14 ;  /* 0x0029080e01007387 */ /* 0x0041e20000100a00 */
[----:B------:R1:W-:Y:S01]  /*b3be0*/  STL.64 [R1+0x2900], R12 ;  /* 0x0029000c01007387 */ /* 0x0003e20000100a00 */
[----:B0-----:R-:W-:-:S02]  /*b3bf0*/  MOV R14, R22 ;  /* 0x00000016000e7202 */ /* 0x001fc40000000f00 */
[----:B------:R-:W-:Y:S01]  /*b3c00*/  MOV R15, R23 ;  /* 0x00000017000f7202 */ /* 0x000fe20000000f00 */
[----:B------:R-:W3:Y:S01]  /*b3c10*/  LDL.LU R22, [R1+0x293c] ;  /* 0x00293c0001167983 */ /* 0x000ee20000300800 */
[----:B------:R-:W3:Y:S03]  /*b3c20*/  LDL.LU R23, [R1+0x2938] ;  /* 0x0029380001177983 */ /* 0x000ee60000300800 */
[----:B------:R0:W-:Y:S01]  /*b3c30*/  STL.64 [R1+0x2930], R14 ;  /* 0x0029300e01007387 */ /* 0x0001e20000100a00 */
[----:B-1----:R-:W3:Y:S02]  /*b3c40*/  LDL.LU R12, [R1+0x890] ;  /* 0x00089000010c7983 */ /* 0x002ee40000300800 */
[----:B------:R-:W3:Y:S01]  /*b3c50*/  LDL.LU R13, [R1+0x894] ;  /* 0x00089400010d7983 */ /* 0x000ee20000300800 */
[----:B0-----:R-:W3:Y:S01]  /*b3c60*/  LDL.LU R14, [R1+0x898] ;  /* 0x00089800010e7983 */ /* 0x001ee20000300800 */
[----:B------:R-:W3:Y:S02]  /*b3c70*/  LDL.LU R15, [R1+0x89c] ;  /* 0x00089c00010f7983 */ /* 0x000ee40000300800 */
[----:B----4-:R-:W-:Y:S02]  /*b3c80*/  STL.64 [R1+0x2828], R10 ;  /* 0x0028280a01007387 */ /* 0x010fe40000100a00 */
[----:B------:R0:W-:Y:S02]  /*b3c90*/  STL.64 [R1+0x2820], R8 ;  /* 0x0028200801007387 */ /* 0x0001e40000100a00 */
        /* <DEDUP_REMOVED lines=9> */
[----:B------:R-:W-:Y:S02]  /*b3d30*/  STL.64 [R1+0x2918], R6 ;  /* 0x0029180601007387 */ /* 0x000fe40000100a00 */
[----:B------:R0:W-:Y:S02]  /*b3d40*/  STL.64 [R1+0x2910], R4 ;  /* 0x0029100401007387 */ /* 0x0001e40000100a00 */
[----:B0-----:R-:W2:Y:S01]  /*b3d50*/  LDL.LU R4, [R1+0x870] ;  /* 0x0008700001047983 */ /* 0x001ea20000300800 */
[----:B------:R-:W2:Y:S02]  /*b3d60*/  LDL.LU R5, [R1+0x874] ;  /* 0x0008740001057983 */ /* 0x000ea40000300800 */
[----:B------:R-:W2:Y:S02]  /*b3d70*/  LDL.LU R6, [R1+0x878] ;  /* 0x0008780001067983 */ /* 0x000ea40000300800 */
[----:B------:R-:W2:Y:S01]  /*b3d80*/  LDL.LU R7, [R1+0x87c] ;  /* 0x00087c0001077983 */ /* 0x000ea20000300800 */
[----:B------:R-:W3:Y:S01]  /*b3d90*/  LDL.64 R26, [R1+0x38] ;  /* 0x00003800011a7983 */ /* 0x000ee20000100a00 */
[----:B------:R-:W2:Y:S08]  /*b3da0*/  LDL.LU.64 R14, [R1+0x2930] ;  /* 0x00293000010e7983 */ /* 0x000eb00000300a00 */
[----:B------:R-:W-:Y:S02]  /*b3db0*/  STL.64 [R1+0xbc0], R16 ;  /* 0x000bc01001007387 */ /* 0x000fe40000100a00 */
[----:B------:R0:W-:Y:S02]  /*b3dc0*/  STL.64 [R1+0xbc8], R18 ;  /* 0x000bc81201007387 */ /* 0x0001e40000100a00 */
[----:B0-----:R-:W4:Y:S01]  /*b3dd0*/  LDL.LU.64 R18, [R1+0x2928] ;  /* 0x0029280001127983 */ /* 0x001f220000300a00 */
[----:B------:R-:W4:Y:S02]  /*b3de0*/  LDL.LU.64 R16, [R1+0x2920] ;  /* 0x0029200001107983 */ /* 0x000f240000300a00 */
[----:B------:R-:W-:Y:S01]  /*b3df0*/  IMAD.MOV.U32 R10, RZ, RZ, R29 ;  /* 0x000000ffff0a7224 */ /* 0x000fe200078e001d */
[----:B------:R-:W-:-:S07]  /*b3e00*/  MOV R11, R28 ;  /* 0x0000001c000b7202 */ /* 0x000fce0000000f00 */
[C---:B----4-:R-:W-:Y:S11]  /*b3e10*/  HMMA.16816.F32 R16, R20.reuse, R10, R16 ;  /* 0x0000000a1410723c */ /* 0x050ff60000001810 */
[----:B------:R-:W-:Y:S11]  /*b3e20*/  @!UPT UIADD3 URZ, URZ, URZ, URZ ;  /* 0x0000003f3f3ff290 */ /* 0x000ff6000fffe03f */
[----:B------:R-:W-:Y:S01]  /*b3e30*/  @!UPT UIADD3 URZ, URZ, URZ, URZ ;  /* 0x0000003f3f3ff290 */ /* 0x000fe2000fffe03f */
        /* <DEDUP_REMOVED lines=12> */
[----:B------:R-:W2:Y:S01]  /*b3f00*/  LDL.LU R19, [R1+0x84c] ;  /* 0x00084c0001137983 */ /* 0x000ea20000300800 */
[----:B------:R0:W-:Y:S01]  /*b3f10*/  STL.64 [R1+0x28c8], R10 ;  /* 0x0028c80a01007387 */ /* 0x0001e20000100a00 */
[----:B------:R-:W3:Y:S02]  /*b3f20*/  LDL.LU R8, [R1+0x850] ;  /* 0x0008500001087983 */ /* 0x000ee40000300800 */
[----:B------:R-:W3:Y:S01]  /*b3f30*/  LDL.LU R9, [R1+0x854] ;  /* 0x0008540001097983 */ /* 0x000ee20000300800 */
[----:B0-----:R-:W3:Y:S01]  /*b3f40*/  LDL.LU R10, [R1+0x858] ;  /* 0x00085800010a7983 */ /* 0x001ee20000300800 */
[----:B------:R-:W3:Y:S02]  /*b3f50*/  LDL.LU R11, [R1+0x85c] ;  /* 0x00085c00010b7983 */ /* 0x000ee40000300800 */
[----:B------:R-:W2:Y:S02]  /*b3f60*/  LDL.LU.64 R6, [R1+0x2918] ;  /* 0x0029180001067983 */ /* 0x000ea40000300a00 */
[----:B------:R-:W4:Y:S03]  /*b3f70*/  LDL.LU.64 R4, [R1+0x2910] ;  /* 0x0029100001047983 */ /* 0x000f260000300a00 */
        /* <DEDUP_REMOVED lines=15> */
[----:B---3--:R-:W-:Y:S01]  /*b4070*/  HMMA.16816.F32 R8, R20, R14, R8 ;  /* 0x0000000e1408723c */ /* 0x008fe20000001808 */
[----:B------:R-:W-:Y:S01]  /*b4080*/  IMAD.MOV.U32 R2, RZ, RZ, R14 ;  /* 0x000000ffff027224 */ /* 0x000fe200078e000e */
[----:B------:R-:W-:Y:S11]  /*b4090*/  MOV R0, R15 ;  /* 0x0000000f00007202 */ /* 0x000ff60000000f00 */
[----:B------:R-:W-:Y:S10]  /*b40a0*/  @!UPT UIADD3 URZ, URZ, URZ, URZ ;  /* 0x0000003f3f3ff290 */ /* 0x000ff4000fffe03f */
[----:B------:R0:W-:Y:S01]  /*b40b0*/  STL.64 [R1+0xb80], R8 ;  /* 0x000b800801007387 */ /* 0x0001e20000100a00 */
[----:B------:R1:W-:Y:S03]  /*b40c0*/  STL.64 [R1+0xb88], R10 ;  /* 0x000b880a01007387 */ /* 0x0003e60000100a00 */
        /* <DEDUP_REMOVED lines=8> */
[----:B--2---:R4:W-:Y:S02]  /*b4150*/  STL.64 [R1+0x2878], R14 ;  /* 0x0028780e01007387 */ /* 0x0049e40000100a00 */
[----:B----4-:R-:W-:-:S02]  /*b4160*/  MOV R14, R5 ;  /* 0x00000005000e7202 */ /* 0x010fc40000000f00 */
[----:B------:R-:W-:Y:S02]  /*b4170*/  MOV R15, R4 ;  /* 0x00000004000f7202 */ /* 0x000fe40000000f00 */
[C---:B------:R-:W-:Y:S08]  /*b4180*/  HMMA.16816.F32 R4, R20.reuse, R6, R16 ;  /* 0x000000061404723c */ /* 0x040ff00000001810 */
[C---:B------:R-:W-:Y:S01]  /*b4190*/  HMMA.16816.F32 R24, R20.reuse, R14, R24 ;  /* 0x0000000e1418723c */ /* 0x040fe20000001818 */
[----:B------:R-:W-:Y:S01]  /*b41a0*/  STL.64 [R1+0x2870], R12 ;  /* 0x0028700c01007387 */ /* 0x000fe20000100a00 */
[----:B------:R-:W2:Y:S02]  /*b41b0*/  LDL.LU.64 R18, [R1+0x28f0] ;  /* 0x0028f00001127983 */ /* 0x000ea40000300a00 */
[----:B------:R-:W2:Y:S11]  /*b41c0*/  LDL.LU.64 R16, [R1+0x28e8] ;  /* 0x0028e80001107983 */ /* 0x000eb60000300a00 */
[----:B------:R-:W-:Y:S01]  /*b41d0*/  STL.64 [R1+0xb70], R4 ;  /* 0x000b700401007387 */ /* 0x000fe20000100a00 */
[----:B------:R0:W-:Y:S03]  /*b41e0*/  STL.64 [R1+0xb78], R6 ;  /* 0x000b780601007387 */ /* 0x0001e60000100a00 */
[----:B0-----:R-:W2:Y:S04]  /*b41f0*/  LDL.LU.64 R6, [R1+0x28e0] ;  /* 0x0028e00001067983 */ /* 0x001ea80000300a00 */
[----:B------:R-:W-:Y:S02]  /*b4200*/  STL.64 [R1+0x810], R24 ;  /* 0x0008101801007387 */ /* 0x000fe40000100a00 */
[----:B------:R0:W-:Y:S02]  /*b4210*/  STL.64 [R1+0x818], R26 ;  /* 0x0008181a01007387 */ /* 0x0001e40000100a00 */
[----:B0-----:R-:W4:Y:S04]  /*b4220*/  LDL.64 R26, [R1+0x48] ;  /* 0x00004800011a7983 */ /* 0x001f280000100a00 */
[----:B----4-:R0:W-:Y:S01]  /*b4230*/  STL.64 [R1+0x28c0], R26 ;  /* 0x0028c01a01007387 */ /* 0x0101e20000100a00 */
[----:B------:R-:W4:Y:S02]  /*b4240*/  LDL.LU R24, [R1+0x7e0] ;  /* 0x0007e00001187983 */ /* 0x000f240000300800 */
[----:B------:R-:W4:Y:S01]  /*b4250*/  LDL.LU R25, [R1+0x7e4] ;  /* 0x0007e40001197983 */ /* 0x000f220000300800 */
[----:B0-----:R-:W4:Y:S01]  /*b4260*/  LDL.LU R26, [R1+0x7e8] ;  /* 0x0007e800011a7983 */ /* 0x001f220000300800 */
[----:B------:R-:W4:Y:S02]  /*b4270*/  LDL.LU R27, [R1+0x7ec] ;  /* 0x0007ec00011b7983 */ /* 0x000f240000300800 */
[----:B------:R0:W-:Y:S02]  /*b4280*/  STL.64 [R1+0x2888], R14 ;  /* 0x0028880e01007387 */ /* 0x0001e40000100a00 */
[----:B0-----:R-:W3:Y:S01]  /*b4290*/  LDL.64 R14, [R1+0x18] ;  /* 0x00001800010e7983 */ /* 0x001ee20000100a00 */
[----:B--2---:R-:W-:Y:S03]  /*b42a0*/  HMMA.16816.F32 R20, R20, R6, R16 ;  /* 0x000000061414723c */ /* 0x004fe60000001810 */
[----:B---3--:R0:W-:Y:S04]  /*b42b0*/  STL.64 [R1+0x28a0], R14 ;  /* 0x0028a00e01007387 */ /* 0x0081e80000100a00 */
[----:B0-----:R-:W2:Y:S01]  /*b42c0*/  LDL.64 R14, [R1+0x68] ;  /* 0x00006800010e7983 */ /* 0x001ea20000100a00 */
[----:B------:R-:W2:Y:S02]  /*b42d0*/  LDL.LU.64 R18, [R1+0x28d8] ;  /* 0x0028d80001127983 */ /* 0x000ea40000300a00 */
[----:B------:R-:W2:Y:S02]  /*b42e0*/  LDL.LU.64 R16, [R1+0x28d0] ;  /* 0x0028d00001107983 */ /* 0x000ea40000300a00 */
[----:B------:R0:W-:Y:S01]  /*b42f0*/  STL.64 [R1+0x28b8], R6 ;  /* 0x0028b80601007387 */ /* 0x0001e20000100a00 */
[----:B------:R-:W3:Y:S10]  /*b4300*/  LDL.LU R4, [R1+0x7d0] ;  /* 0x0007d00001047983 */ /* 0x000ef40000300800 */
[----:B------:R-:W-:Y:S02]  /*b4310*/  STL.64 [R1+0x7f0], R20 ;  /* 0x0007f01401007387 */ /* 0x000fe40000100a00 */
[----:B------:R1:W-:Y:S02]  /*b4320*/  STL.64 [R1+0x7f8], R22 ;  /* 0x0007f81601007387 */ /* 0x0003e40000100a00 */
[----:B------:R-:W3:Y:S01]  /*b4330*/  LDL.LU R5, [R1+0x7d4] ;  /* 0x0007d40001057983 */ /* 0x000ee20000300800 */
[----:B0-----:R-:W3:Y:S01]  /*b4340*/  LDL.LU R6, [R1+0x7d8] ;  /* 0x0007d80001067983 */ /* 0x001ee20000300800 */
[----:B------:R-:W3:Y:S02]  /*b4350*/  LDL.LU R7, [R1+0x7dc] ;  /* 0x0007dc0001077983 */ /* 0x000ee40000300800 */
[----:B-1----:R-:W-:Y:S01]  /*b4360*/  IMAD.MOV.U32 R22, RZ, RZ, R2 ;  /* 0x000000ffff167224 */ /* 0x002fe200078e0002 */
[----:B------:R-:W-:-:S05]  /*b4370*/  MOV R23, R0 ;  /* 0x0000000000177202 */ /* 0x000fca0000000f00 */
[----:B------:R0:W-:Y:S01]  /*b4380*/  STL.64 [R1+0x28a8], R22 ;  /* 0x0028a81601007387 */ /* 0x0001e20000100a00 */
        /* <DEDUP_REMOVED lines=10> */
[----:B------:R-:W2:Y:S01]  /*b4430*/  LDL.LU R12, [R1+0x7a0] ;  /* 0x0007a000010c7983 */ /* 0x000ea20000300800 */
[----:B------:R-:W-:Y:S01]  /*b4440*/  MOV R2, R14 ;  /* 0x0000000e00027202 */ /* 0x000fe20000000f00 */
[----:B------:R-:W2:Y:S01]  /*b4450*/  LDL.LU R13, [R1+0x7a4] ;  /* 0x0007a400010d7983 */ /* 0x000ea20000300800 */
[----:B------:R-:W-:Y:S01]  /*b4460*/  MOV R0, R15 ;  /* 0x0000000f00007202 */ /* 0x000fe20000000f00 */
[----:B------:R-:W2:Y:S01]  /*b4470*/  LDL.LU R14, [R1+0x7a8] ;  /* 0x0007a800010e7983 */ /* 0x000ea20000300800 */
[----:B------:R-:W2:Y:S01]  /*b4480*/  LDL.LU R15, [R1+0x7ac] ;  /* 0x0007ac00010f7983 */ /* 0x000ea20000300800 */
[----:B----4-:R-:W-:Y:S11]  /*b4490*/  HMMA.16816.F32 R24, R16, R10, R24 ;  /* 0x0000000a1018723c */ /* 0x010ff60000001818 */
[----:B------:R-:W-:Y:S11]  /*b44a0*/  @!UPT UIADD3 URZ, URZ, URZ, URZ ;  /* 0x0000003f3f3ff290 */ /* 0x000ff6000fffe03f */
[----:B------:R-:W-:Y:S01]  /*b44b0*/  @!UPT UIADD3 URZ, URZ, URZ, URZ ;  /* 0x0000003f3f3ff290 */ /* 0x000fe2000fffe03f */
[----:B------:R-:W-:Y:S01]  /*b44c0*/  STL.64 [R1+0x7e0], R24 ;  /* 0x0007e01801007387 */ /* 0x000fe20000100a00 */
[----:B------:R0:W-:Y:S03]  /*b44d0*/  STL.64 [R1+0x7e8], R26 ;  /* 0x0007e81a01007387 */ /* 0x0001e60000100a00 */
[----:B0-----:R-:W3:Y:S01]  /*b44e0*/  LDL.LU.64 R26, [R1+0x28c0] ;  /* 0x0028c000011a7983 */ /* 0x001ee20000300a00 */
[----:B------:R0:W-:Y:S02]  /*b44f0*/  STL.64 [R1+0x2848], R10 ;  /* 0x0028480a01007387 */ /* 0x0001e40000100a00 */
[----:B0-----:R-:W-:Y:S01]  /*b4500*/  IMAD.MOV.U32 R10, RZ, RZ, R2 ;  /* 0x000000ffff0a7224 */ /* 0x001fe200078e0002 */
[----:B------:R-:W-:-:S05]  /*b4510*/  MOV R11, R0 ;  /* 0x00000000000b7202 */ /* 0x000fca0000000f00 */
[----:B------:R0:W-:Y:S01]  /*b4520*/  STL.64 [R1+0x2880], R10 ;  /* 0x0028800a01007387 */ /* 0x0001e20000100a00 */
        /* <DEDUP_REMOVED lines=12> */
[----:B------:R0:W-:Y:S01]  /*b45f0*/  STL.64 [R1+0x7d0], R4 ;  /* 0x0007d00401007387 */ /* 0x0001e20000100a00 */
[----:B------:R1:W-:Y:S01]  /*b4600*/  STL.64 [R1+0x7d8], R6 ;  /* 0x0007d80601007387 */ /* 0x0003e20000100a00 */
[----:B0-----:R-:W-:Y:S02]  /*b4610*/  MOV R5, R26 ;  /* 0x0000001a00057202 */ /* 0x001fe40000000f00 */
[----:B-1----:R-:W3:Y:S01]  /*b4620*/  LDL.LU.64 R6, [R1+0x28b8] ;  /* 0x0028b80001067983 */ /* 0x002ee20000300a00 */
[----:B------:R-:W-:Y:S02]  /*b4630*/  MOV R4, R27 ;  /* 0x0000001b00047202 */ /* 0x000fe40000000f00 */
[----:B------:R-:W4:Y:S02]  /*b4640*/  LDL.LU.64 R26, [R1+0x28b0] ;  /* 0x0028b000011a7983 */ /* 0x000f240000300a00 */
[C---:B----4-:R-:W-:Y:S11]  /*b4650*/  HMMA.16816.F32 R20, R16.reuse, R26, R20 ;  /* 0x0000001a1014723c */ /* 0x050ff60000001814 */
[----:B------:R-:W-:Y:S11]  /*b4660*/  @!UPT UIADD3 URZ, URZ, URZ, URZ ;  /* 0x0000003f3f3ff290 */ /* 0x000ff6000fffe03f */
[----:B------:R-:W-:Y:S01]  /*b4670*/  @!UPT UIADD3 URZ, URZ, URZ, URZ ;  /* 0x0000003f3f3ff290 */ /* 0x000fe2000fffe03f */
[----:B------:R-:W-:Y:S01]  /*b4680*/  STL.64 [R1+0x7c0], R20 ;  /* 0x0007c01401007387 */ /* 0x000fe20000100a00 */
[----:B------:R0:W-:Y:S03]  /*b4690*/  STL.64 [R1+0x7c8], R22 ;  /* 0x0007c81601007387 */ /* 0x0001e60000100a00 */
[----:B0-----:R-:W4:Y:S01]  /*b46a0*/  LDL.LU.64 R22, [R1+0x28a8] ;  /* 0x0028a80001167983 */ /* 0x001f220000300a00 */
[----:B------:R0:W-:Y:S02]  /*b46b0*/  STL.64 [R1+0x2840], R26 ;  /* 0x0028401a01007387 */ /* 0x0001e40000100a00 */
[----:B------:R-:W2:Y:S02]  /*b46c0*/  LDL.LU R24, [R1+0x720] ;  /* 0x0007200001187983 */ /* 0x000ea40000300800 */
[----:B------:R-:W2:Y:S01]  /*b46d0*/  LDL.LU R25, [R1+0x724] ;  /* 0x0007240001197983 */ /* 0x000ea20000300800 */
[----:B0-----:R-:W2:Y:S01]  /*b46e0*/  LDL.LU R26, [R1+0x728] ;  /* 0x00072800011a7983 */ /* 0x001ea20000300800 */
[----:B------:R-:W2:Y:S01]  /*b46f0*/  LDL.LU R27, [R1+0x72c] ;  /* 0x00072c00011b7983 */ /* 0x000ea20000300800 */
[C---:B----4-:R-:W-:Y:S02]  /*b4700*/  HMMA.16816.F32 R12, R16.reuse, R22, R12 ;  /* 0x00000016100c723c */ /* 0x050fe4000000180c */
        /* <DEDUP_REMOVED lines=20> */
[----:B------:R-:W2:Y:S11]  /*b4850*/  LDL.LU.64 R10, [R1+0x2880] ;  /* 0x00288000010a7983 */ /* 0x000eb60000300a00 */
[----:B------:R-:W-:Y:S11]  /*b4860*/  @!UPT UIADD3 URZ, URZ, URZ, URZ ;  /* 0x0000003f3f3ff290 */ /* 0x000ff6000fffe03f */
[----:B------:R-:W-:Y:S01]  /*b4870*/  STL.64 [R1+0x770], R12 ;  /* 0x0007700c01007387 */ /* 0x000fe20000100a00 */
[----:B------:R0:W-:Y:S03]  /*b4880*/  STL.64 [R1+0x778], R14 ;  /* 0x0007780e01007387 */ /* 0x0001e60000100a00 */
[----:B0-----:R-:W3:Y:S01]  /*b4890*/  LDL.LU.64 R14, [R1+0x2878] ;  /* 0x00287800010e7983 */ /* 0x001ee20000300a00 */
[----:B------:R-:W3:Y:S02]  /*b48a0*/  LDL.LU.64 R12, [R1+0x2870] ;  /* 0x00287000010c7983 */ /* 0x000ee40000300a00 */
[----:B---3--:R-:W-:Y:S01]  /*b48b0*/  HMMA.16816.F32 R16, R16, R6, R12 ;  /* 0x000000061010723c */ /* 0x008fe2000000180c */
[----:B------:R-:W2:Y:S01]  /*b48c0*/  LDL.LU.64 R14, [R1+0x2868] ;  /* 0x00286800010e7983 */ /* 0x000ea20000300a00 */
[----:B------:R-:W2:Y:S02]  /*b48d0*/  LDL.LU.64 R12, [R1+0x2860] ;  /* 0x00286000010c7983 */ /* 0x000ea40000300a00 */
[----:B------:R-:W-:Y:S11]  /*b48e0*/  STL.64 [R1+0x27f0], R6 ;  /* 0x0027f00601007387 */ /* 0x000ff60000100a00 */
[----:B------:R-:W-:Y:S08]  /*b48f0*/  @!UPT UIADD3 URZ, URZ, URZ, URZ ;  /* 0x0000003f3f3ff290 */ /* 0x000ff0000fffe03f */
[----:B------:R-:W-:Y:S01]  /*b4900*/  STL.64 [R1+0x750], R16 ;  /* 0x0007501001007387 */ /* 0x000fe20000100a00 */
[----:B------:R0:W-:Y:S02]  /*b4910*/  STL.64 [R1+0x758], R18 ;  /* 0x0007581201007387 */ /* 0x0001e40000100a00 */
[----:B0-----:R-:W-:Y:S01]  /*b4920*/  IMAD.MOV.U32 R18, RZ, RZ, R2 ;  /* 0x000000ffff127224 */ /* 0x001fe200078e0002 */
[----:B------:R-:W-:-:S05]  /*b4930*/  MOV R19, R0 ;  /* 0x0000000000137202 */ /* 0x000fca0000000f00 */
[----:B------:R0:W-:Y:S01]  /*b4940*/  STL.64 [R1+0x2818], R18 ;  /* 0x0028181201007387 */ /* 0x0001e20000100a00 */
        /* <DEDUP_REMOVED lines=16> */
[----:B0-----:R-:W4:Y:S01]  /*b4a50*/  LDL.LU.64 R10, [R1+0x2838] ;  /* 0x00283800010a7983 */ /* 0x001f220000300a00 */
[----:B------:R-:W4:Y:S01]  /*b4a60*/  LDL.LU.64 R8, [R1+0x2830] ;  /* 0x0028300001087983 */ /* 0x000f220000300a00 */
[----:B------:R-:W-:Y:S02]  /*b4a70*/  MOV R6, R5 ;  /* 0x0000000500067202 */ /* 0x000fe40000000f00 */
[----:B------:R-:W-:-:S07]  /*b4a80*/  MOV R7, R4 ;  /* 0x0000000400077202 */ /* 0x000fce0000000f00 */
[C---:B----4-:R-:W-:Y:S01]  /*b4a90*/  HMMA.16816.F32 R4, R12.reuse, R6, R8 ;  /* 0x000000060c04723c */ /* 0x050fe20000001808 */
[----:B------:R-:W2:Y:S01]  /*b4aa0*/  LDL.LU.64 R10, [R1+0x2828] ;  /* 0x00282800010a7983 */ /* 0x000ea20000300a00 */
[----:B------:R-:W2:Y:S11]  /*b4ab0*/  LDL.LU.64 R8, [R1+0x2820] ;  /* 0x0028200001087983 */ /* 0x000eb60000300a00 */
[----:B------:R-:W-:Y:S10]  /*b4ac0*/  @!UPT UIADD3 URZ, URZ, URZ, URZ ;  /* 0x0000003f3f3ff290 */ /* 0x000ff4000fffe03f */
[----:B------:R-:W-:Y:S01]  /*b4ad0*/  STL.64 [R1+0x6f0], R4 ;  /* 0x0006f00401007387 */ /* 0x000fe20000100a00 */
[----:B------:R2:W-:Y:S02]  /*b4ae0*/  STL.64 [R1+0x6f8], R6 ;  /* 0x0006f80601007387 */ /* 0x0005e40000100a00 */
[C---:B--2---:R-:W-:Y:S01]  /*b4af0*/  HMMA.16816.F32 R4, R12.reuse, R26, R8 ;  /* 0x0000001a0c04723c */ /* 0x044fe20000001808 */
        /* <DEDUP_REMOVED lines=19> */
[----:B------:R-:W4:Y:S01]  /*b4c30*/  LDL.64 R6, [R1+0x8] ;  /* 0x0000080001067983 */ /* 0x000f220000100a00 */
[----:B------:R0:W-:Y:S03]  /*b4c40*/  STL.64 [R1+0x27a8], R26 ;  /* 0x0027a81a01007387 */ /* 0x0001e60000100a00 */
[----:B0-----:R-:W2:Y:S01]  /*b4c50*/  LDL.64 R26, [R1+0x48] ;  /* 0x00004800011a7983 */ /* 0x001ea20000100a00 */
[C---:B---3--:R-:W-:Y:S03]  /*b4c60*/  HMMA.16816.F32 R16, R12.reuse, R22, R16 ;  /* 0x000000160c10723c */ /* 0x048fe60000001810 */
[----:B--2---:R0:W-:Y:S04]  /*b4c70*/  STL.64 [R1+0x27b0], R26 ;  /* 0x0027b01a01007387 */ /* 0x0041e80000100a00 */
[----:B0-----:R-:W2:Y:S04]  /*b4c80*/  LDL.64 R26, [R1+0x58] ;  /* 0x00005800011a7983 */ /* 0x001ea80000100a00 */
[----:B--2---:R0:W-:Y:S04]  /*b4c90*/  STL.64 [R1+0x27c8], R26 ;  /* 0x0027c81a01007387 */ /* 0x0041e80000100a00 */
[----:B0-----:R-:W2:Y:S08]  /*b4ca0*/  LDL.64 R26, [R1+0x68] ;  /* 0x00006800011a7983 */ /* 0x001eb00000100a00 */
        /* <DEDUP_REMOVED lines=8> */
[----:B0-----:R-:W4:Y:S01]  /*b4d30*/  LDL.LU.64 R10, [R1+0x2810] ;  /* 0x00281000010a7983 */ /* 0x001f220000300a00 */
[----:B------:R-:W4:Y:S02]  /*b4d40*/  LDL.LU.64 R8, [R1+0x2808] ;  /* 0x0028080001087983 */ /* 0x000f240000300a00 */
        /* <DEDUP_REMOVED lines=34> */
[----:B------:R-:W-:Y:S01]  /*b4f70*/  IMAD.MOV.U32 R5, RZ, RZ, R26 ;  /* 0x000000ffff057224 */ /* 0x000fe200078e001a */
[----:B------:R-:W-:Y:S11]  /*b4f80*/  MOV R4, R27 ;  /* 0x0000001b00047202 */ /* 0x000ff60000000f00 */
[----:B------:R-:W-:Y:S07]  /*b4f90*/  @!UPT UIADD3 URZ, URZ, URZ, URZ ;  /* 0x0000003f3f3ff290 */ /* 0x000fee000fffe03f */
        /* <DEDUP_REMOVED lines=14> */
[----:B------:R-:W-:Y:S01]  /*b5080*/  STL.64 [R1+0x2788], R6 ;  /* 0x0027880601007387 */ /* 0x000fe20000100a00 */
[----:B------:R0:W-:Y:S04]  /*b5090*/  STL.64 [R1+0x2780], R4 ;  /* 0x0027800401007387 */ /* 0x0001e80000100a00 */
[----:B0-----:R-:W4:Y:S01]  /*b50a0*/  LDL.LU R4, [R1+0x5e0] ;  /* 0x0005e00001047983 */ /* 0x001f220000300800 */
[----:B------:R-:W4:Y:S02]  /*b50b0*/  LDL.LU R5, [R1+0x5e4] ;  /* 0x0005e40001057983 */ /* 0x000f240000300800 */
[----:B------:R-:W4:Y:S02]  /*b50c0*/  LDL.LU R6, [R1+0x5e8] ;  /* 0x0005e80001067983 */ /* 0x000f240000300800 */
[----:B------:R-:W4:Y:S01]  /*b50d0*/  LDL.LU R7, [R1+0x5ec] ;  /* 0x0005ec0001077983 */ /* 0x000f220000300800 */
        /* <DEDUP_REMOVED lines=12> */
[----:B------:R0:W-:Y:S01]  /*b51a0*/  STL.64 [R1+0x630], R12 ;  /* 0x0006300c01007387 */ /* 0x0001e20000100a00 */
[----:B------:R-:W-:Y:S02]  /*b51b0*/  STL.64 [R1+0x638], R14 ;  /* 0x0006380e01007387 */ /* 0x000fe40000100a00 */
[----:B0-----:R-:W-:Y:S01]  /*b51c0*/  IMAD.MOV.U32 R13, RZ, RZ, R26 ;  /* 0x000000ffff0d7224 */ /* 0x001fe200078e001a */
[----:B------:R-:W-:Y:S02]  /*b51d0*/  MOV R12, R27 ;  /* 0x0000001b000c7202 */ /* 0x000fe40000000f00 */
[----:B------:R-:W2:Y:S02]  /*b51e0*/  LDL.LU.64 R26, [R1+0x27a8] ;  /* 0x0027a800011a7983 */ /* 0x000ea40000300a00 */
        /* <DEDUP_REMOVED lines=9> */
[----:B------:R-:W0:Y:S04]  /*b5280*/  LDSM.16.M88.4 R24, [R3+0x66080] ;  /* 0x066080000318783b */ /* 0x000e280000000200 */
[----:B0-----:R0:W-:Y:S01]  /*b5290*/  STL.64 [R1+0x2778], R26 ;  /* 0x0027781a01007387 */ /* 0x0011e20000100a00 */
[----:B------:R-:W-:Y:S02]  /*b52a0*/  STL.64 [R1+0x2770], R24 ;  /* 0x0027701801007387 */ /* 0x000fe40000100a00 */
[----:B0-----:R-:W-:Y:S01]  /*b52b0*/  IMAD.MOV.U32 R26, RZ, RZ, R21 ;  /* 0x000000ffff1a7224 */ /* 0x001fe200078e0015 */
[----:B------:R-:W-:-:S02]  /*b52c0*/  MOV R27, R20 ;  /* 0x00000014001b7202 */ /* 0x000fc40000000f00 */
[C---:B--2---:R-:W-:Y:S01]  /*b52d0*/  HMMA.16816.F32 R20, R8.reuse, R22, R16 ;  /* 0x000000160814723c */ /* 0x044fe20000001810 */
[----:B------:R-:W4:Y:S11]  /*b52e0*/  LDL.LU.64 R18, [R1+0x2790] ;  /* 0x0027900001127983 */ /* 0x000f360000300a00 */
        /* <DEDUP_REMOVED lines=10> */
[C---:B----4-:R-:W-:Y:S01]  /*b5390*/  HMMA.16816.F32 R16, R8.reuse, R18, R4 ;  /* 0x000000120810723c */ /* 0x050fe20000001804 */
[----:B------:R-:W3:Y:S01]  /*b53a0*/  LDL.LU.64 R6, [R1+0x2788] ;  /* 0x0027880001067983 */ /* 0x000ee20000300a00 */
[----:B------:R-:W4:Y:S11]  /*b53b0*/  LDL.LU.64 R4, [R1+0x2780] ;  /* 0x0027800001047983 */ /* 0x000f360000300a00 */
[----:B------:R-:W-:Y:S10]  /*b53c0*/  @!UPT UIADD3 URZ, URZ, URZ, URZ ;  /* 0x0000003f3f3ff290 */ /* 0x000ff4000fffe03f */
[----:B------:R-:W-:Y:S01]  /*b53d0*/  STL.64 [R1+0x5e0], R16 ;  /* 0x0005e01001007387 */ /* 0x000fe20000100a00 */
[----:B------:R-:W-:Y:S02]  /*b53e0*/  STL.64 [R1+0x5e8], R18 ;  /* 0x0005e81201007387 */ /* 0x000fe40000100a00 */
[----:B------:R-:W0:Y:S02]  /*b53f0*/  LDSM.16.M88.4 R16, [R3+0x68080] ;  /* 0x068080000310783b */ /* 0x000e240000000200 */
[----:B0-----:R0:W-:Y:S02]  /*b5400*/  STL.64 [R1+0x26a8], R18 ;  /* 0x0026a81201007387 */ /* 0x0011e40000100a00 */
[----:B------:R-:W-:Y:S02]  /*b5410*/  STL.64 [R1+0x26a0], R16 ;  /* 0x0026a01001007387 */ /* 0x000fe40000100a00 */
[----:B0-----:R-:W2:Y:S04]  /*b5420*/  LDL.64 R18, [R1+0x18] ;  /* 0x0000180001127983 */ /* 0x001ea80000100a00 */
[----:B--2---:R0:W-:Y:S02]  /*b5430*/  STL.64 [R1+0x2710], R18 ;  /* 0x0027101201007387 */ /* 0x0041e40000100a00 */
[----:B0-----:R-:W-:Y:S02]  /*b5440*/  HMMA.16816.F32 R16, R8, R26, R20 ;  /* 0x0000001a0810723c */ /* 0x001fe40000001814 */
[----:B------:R-:W2:Y:S11]  /*b5450*/  LDL.LU R20, [R1+0x500] ;  /* 0x0005000001147983 */ /* 0x000eb60000300800 */
[----:B------:R-:W-:Y:S10]  /*b5460*/  @!UPT UIADD3 URZ, URZ, URZ, URZ ;  /* 0x0000003f3f3ff290 */ /* 0x000ff4000fffe03f */
[----:B------:R-:W-:Y:S01]  /*b5470*/  STL.64 [R1+0x5d0], R16 ;  /* 0x0005d01001007387 */ /* 0x000fe20000100a00 */
[----:B------:R0:W-:Y:S02]  /*b5480*/  STL.64 [R1+0x5d8], R18 ;  /* 0x0005d81201007387 */ /* 0x0001e40000100a00 */
[----:B------:R-:W2:Y:S02]  /*b5490*/  LDL.LU R21, [R1+0x504] ;  /* 0x0005040001157983 */ /* 0x000ea40000300800 */
[----:B------:R-:W2:Y:S01]  /*b54a0*/  LDL.LU R22, [R1+0x508] ;  /* 0x0005080001167983 */ /* 0x000ea20000300800 */
[----:B------:R-:W2:Y:S04]  /*b54b0*/  LDL.LU R23, [R1+0x50c] ;  /* 0x00050c0001177983 */ /* 0x000ea80000300800 */
[----:B0-----:R-:W2:Y:S04]  /*b54c0*/  LDL.64 R18, [R1+0x28] ;  /* 0x0000280001127983 */ /* 0x001ea80000100a00 */
[----:B--2---:R0:W-:Y:S02]  /*b54d0*/  STL.64 [R1+0x2718], R18 ;  /* 0x0027181201007387 */ /* 0x0041e40000100a00 */
[----:B0-----:R-:W-:-:S02]  /*b54e0*/  MOV R18, R15 ;  /* 0x0000000f00127202 */ /* 0x001fc40000000f00 */
[----:B------:R-:W-:-:S05]  /*b54f0*/  MOV R19, R14 ;  /* 0x0000000e00137202 */ /* 0x000fca0000000f00 */
[----:B------:R-:W-:Y:S01]  /*b5500*/  STL.64 [R1+0x2730], R18 ;  /* 0x0027301201007387 */ /* 0x000fe20000100a00 */
[----:B------:R0:W-:Y:S02]  /*b5510*/  STL.64 [R1+0x26f8], R22 ;  /* 0x0026f81601007387 */ /* 0x0001e40000100a00 */
[----:B------:R1:W-:Y:S01]  /*b5520*/  STL.64 [R1+0x26f0], R20 ;  /* 0x0026f01401007387 */ /* 0x0003e20000100a00 */
[----:B0-----:R-:W2:Y:S01]  /*b5530*/  LDL.64 R22, [R1+0x8] ;  /* 0x0000080001167983 */ /* 0x001ea20000100a00 */
[----:B------:R-:W-:Y:S01]  /*b5540*/  IMAD.MOV.U32 R18, RZ, RZ, R13 ;  /* 0x000000ffff127224 */ /* 0x000fe200078e000d */
[----:B------:R-:W-:Y:S02]  /*b5550*/  MOV R19, R12 ;  /* 0x0000000c00137202 */ /* 0x000fe40000000f00 */
[----:B------:R-:W0:Y:S04]  /*b5560*/  LDSM.16.M88.4 R12, [R3+0x69080] ;  /* 0x06908000030c783b */ /* 0x000e280000000200 */
[----:B--2---:R2:W-:Y:S01]  /*b5570*/  STL.64 [R1+0x2708], R22 ;  /* 0x0027081601007387 */ /* 0x0045e20000100a00 */
[----:B-1----:R-:W3:Y:S02]  /*b5580*/  LDL.LU R20, [R1+0x550] ;  /* 0x0005500001147983 */ /* 0x002ee40000300800 */
[----:B------:R-:W3:Y:S01]  /*b5590*/  LDL.LU R21, [R1+0x554] ;  /* 0x0005540001157983 */ /* 0x000ee20000300800 */
[----:B--2---:R-:W2:Y:S01]  /*b55a0*/  LDL.LU R22, [R1+0x558] ;  /* 0x0005580001167983 */ /* 0x004ea20000300800 */
[----:B------:R-:W2:Y:S02]  /*b55b0*/  LDL.LU R23, [R1+0x55c] ;  /* 0x00055c0001177983 */ /* 0x000ea40000300800 */
[----:B------:R-:W2:Y:S02]  /*b55c0*/  LDL.LU R24, [R1+0x5c0] ;  /* 0x0005c00001187983 */ /* 0x000ea40000300800 */
[----:B------:R-:W2:Y:S01]  /*b55d0*/  LDL.LU R25, [R1+0x5c4] ;  /* 0x0005c40001197983 */ /* 0x000ea20000300800 */
[----:B------:R-:W2:Y:S01]  /*b55e0*/  LDL.LU R26, [R1+0x5c8] ;  /* 0x0005c800011a7983 */ /* 0x000ea20000300800 */
[----:B------:R-:W2:Y:S02]  /*b55f0*/  LDL.LU R27, [R1+0x5cc] ;  /* 0x0005cc00011b7983 */ /* 0x000ea40000300800 */
[----:B------:R1:W-:Y:S02]  /*b5600*/  STL.64 [R1+0x2748], R18 ;  /* 0x0027481201007387 */ /* 0x0003e40000100a00 */
[----:B------:R-:W2:Y:S01]  /*b5610*/  LDL.LU R16, [R1+0x5a0] ;  /* 0x0005a00001107983 */ /* 0x000ea20000300800 */
[----:B------:R-:W2:Y:S04]  /*b5620*/  LDL.LU R17, [R1+0x5a4] ;  /* 0x0005a40001117983 */ /* 0x000ea80000300800 */
[----:B-1----:R-:W2:Y:S01]  /*b5630*/  LDL.LU R18, [R1+0x5a8] ;  /* 0x0005a80001127983 */ /* 0x002ea20000300800 */
[----:B------:R-:W2:Y:S03]  /*b5640*/  LDL.LU R19, [R1+0x5ac] ;  /* 0x0005ac0001137983 */ /* 0x000ea60000300800 */
[----:B--2---:R-:W-:Y:S01]  /*b5650*/  STL.64 [R1+0x2758], R18 ;  /* 0x0027581201007387 */ /* 0x004fe20000100a00 */
[----:B------:R-:W-:Y:S02]  /*b5660*/  STL.64 [R1+0x2750], R16 ;  /* 0x0027501001007387 */ /* 0x000fe40000100a00 */
[----:B------:R-:W-:Y:S02]  /*b5670*/  STL.64 [R1+0x2728], R22 ;  /* 0x0027281601007387 */ /* 0x000fe40000100a00 */
[----:B---3--:R1:W-:Y:S02]  /*b5680*/  STL.64 [R1+0x2720], R20 ;  /* 0x0027201401007387 */ /* 0x0083e40000100a00 */
        /* <DEDUP_REMOVED lines=10> */
[----:B------:R-:W-:Y:S01]  /*b5730*/  HMMA.16816.F32 R8, R8, R6, R24 ;  /* 0x000000060808723c */ /* 0x000fe20000001818 */
[----:B----4-:R-:W-:Y:S01]  /*b5740*/  MOV R19, R4 ;  /* 0x0000000400137202 */ /* 0x010fe20000000f00 */
[----:B---3--:R-:W-:Y:S01]  /*b5750*/  STL.64 [R1+0x2768], R22 ;  /* 0x0027681601007387 */ /* 0x008fe20000100a00 */
[----:B--2---:R1:W-:Y:S03]  /*b5760*/  STL.64 [R1+0x2760], R20 ;  /* 0x0027601401007387 */ /* 0x0043e60000100a00 */
[----:B-1----:R-:W2:Y:S01]  /*b5770*/  LDL.LU R20, [R1+0x5b0] ;  /* 0x0005b00001147983 */ /* 0x002ea20000300800 */
[----:B------:R-:W2:Y:S02]  /*b5780*/  LDL.LU R21, [R1+0x5b4] ;  /* 0x0005b40001157983 */ /* 0x000ea40000300800 */
[----:B------:R-:W2:Y:S02]  /*b5790*/  LDL.LU R22, [R1+0x5b8] ;  /* 0x0005b80001167983 */ /* 0x000ea40000300800 */
[----:B------:R-:W2:Y:S01]  /*b57a0*/  LDL.LU R23, [R1+0x5bc] ;  /* 0x0005bc0001177983 */ /* 0x000ea20000300800 */
[----:B0-----:R-:W-:Y:S01]  /*b57b0*/  STL.64 [R1+0x2618], R14 ;  /* 0x0026180e01007387 */ /* 0x001fe20000100a00 */
[----:B------:R-:W-:Y:S02]  /*b57c0*/  STL.64 [R1+0x2610], R12 ;  /* 0x0026100c01007387 */ /* 0x000fe40000100a00 */
[----:B------:R-:W2:Y:S02]  /*b57d0*/  LDL.LU.64 R26, [R1+0x2778] ;  /* 0x00277800011a7983 */ /* 0x000ea40000300a00 */
[----:B------:R-:W2:Y:S01]  /*b57e0*/  LDL.LU.64 R24, [R1+0x2770] ;  /* 0x0027700001187983 */ /* 0x000ea20000300a00 */
[----:B------:R0:W-:Y:S01]  /*b57f0*/  STL.64 [R1+0x2700], R6 ;  /* 0x0027000601007387 */ /* 0x0001e20000100a00 */
[----:B------:R-:W3:Y:S04]  /*b5800*/  LDL.LU R4, [R1+0x520] ;  /* 0x0005200001047983 */ /* 0x000ee80000300800 */
[----:B------:R-:W-:Y:S02]  /*b5810*/  STL.64 [R1+0x5c0], R8 ;  /* 0x0005c00801007387 */ /* 0x000fe40000100a00 */
[----:B------:R-:W-:Y:S02]  /*b5820*/  STL.64 [R1+0x5c8], R10 ;  /* 0x0005c80a01007387 */ /* 0x000fe40000100a00 */
[----:B------:R-:W1:Y:S01]  /*b5830*/  LDSM.16.M88.4 R8, [R3+0x6a080] ;  /* 0x06a080000308783b */ /* 0x000e620000000200 */
[----:B------:R-:W-:-:S02]  /*b5840*/  MOV R18, R5 ;  /* 0x0000000500127202 */ /* 0x000fc40000000f00 */
[----:B------:R-:W3:Y:S01]  /*b5850*/  LDL.LU R5, [R1+0x524] ;  /* 0x0005240001057983 */ /* 0x000ee20000300800 */
[----:B0-----:R-:W3:Y:S01]  /*b5860*/  LDL.LU R6, [R1+0x528] ;  /* 0x0005280001067983 */ /* 0x001ee20000300800 */
[----:B------:R-:W3:Y:S03]  /*b5870*/  LDL.LU R7, [R1+0x52c] ;  /* 0x00052c0001077983 */ /* 0x000ee60000300800 */
[----:B-1----:R-:W-:Y:S01]  /*b5880*/  STL.64 [R1+0x25a0], R10 ;  /* 0x0025a00a01007387 */ /* 0x002fe20000100a00 */
[----:B------:R0:W-:Y:S03]  /*b5890*/  STL.64 [R1+0x2598], R8 ;  /* 0x0025980801007387 */ /* 0x0001e60000100a00 */
[----:B0-----:R-:W4:Y:S01]  /*b58a0*/  LDL.LU R8, [R1+0x560] ;  /* 0x0005600001087983 */ /* 0x001f220000300800 */
[----:B------:R-:W4:Y:S02]  /*b58b0*/  LDL.LU R9, [R1+0x564] ;  /* 0x0005640001097983 */ /* 0x000f240000300800 */
[----:B------:R-:W4:Y:S02]  /*b58c0*/  LDL.LU R10, [R1+0x568] ;  /* 0x00056800010a7983 */ /* 0x000f240000300800 */
[----:B------:R-:W4:Y:S01]  /*b58d0*/  LDL.LU R11, [R1+0x56c] ;  /* 0x00056c00010b7983 */ /* 0x000f220000300800 */
        /* <DEDUP_REMOVED lines=9> */
[----:B------:R-:W-:-:S07]  /*b5970*/  MOV R15, R0 ;  /* 0x00000000000f7202 */ /* 0x000fce0000000f00 */
        /* <DEDUP_REMOVED lines=24> */
[----:B0-----:R-:W4:Y:S02]  /*b5b00*/  LDL.LU.64 R18, [R1+0x2718] ;  /* 0x0027180001127983 */ /* 0x001f240000300a00 */
[C---:B----4-:R-:W-:Y:S11]  /*b5b10*/  HMMA.16816.F32 R8, R24.reuse, R18, R8 ;  /* 0x000000121808723c */ /* 0x050ff60000001808 */
[----:B------:R-:W-:Y:S11]  /*b5b20*/  @!UPT UIADD3 URZ, URZ, URZ, URZ ;  /* 0x0000003f3f3ff290 */ /* 0x000ff6000fffe03f */
[----:B------:R-:W-:Y:S01]  /*b5b30*/  @!UPT UIADD3 URZ, URZ, URZ, URZ ;  /* 0x0000003f3f3ff290 */ /* 0x000fe2000fffe03f */
[----:B------:R0:W-:Y:S01]  /*b5b40*/  STL.64 [R1+0x5a0], R8 ;  /* 0x0005a00801007387 */ /* 0x0001e20000100a00 */
[----:B------:R-:W-:Y:S01]  /*b5b50*/  STL.64 [R1+0x5a8], R10 ;  /* 0x0005a80a01007387 */ /* 0x000fe20000100a00 */
[----:B0-----:R-:W-:Y:S02]  /*b5b60*/  MOV R9, R18 ;  /* 0x0000001200097202 */ /* 0x001fe40000000f00 */
[----:B------:R-:W-:Y:S02]  /*b5b70*/  MOV R8, R19 ;  /* 0x0000001300087202 */ /* 0x000fe40000000f00 */
        /* <DEDUP_REMOVED lines=22> */
[----:B------:R-:W3:Y:S01]  /*b5ce0*/  LDL.LU.64 R22, [R1+0x26e8] ;  /* 0x0026e80001167983 */ /* 0x000ee20000300a00 */
[----:B------:R-:W3:Y:S11]  /*b5cf0*/  LDL.LU.64 R20, [R1+0x26e0] ;  /* 0x0026e00001147983 */ /* 0x000ef60000300a00 */
[----:B------:R-:W-:Y:S10]  /*b5d00*/  @!UPT UIADD3 URZ, URZ, URZ, URZ ;  /* 0x0000003f3f3ff290 */ /* 0x000ff4000fffe03f */
[----:B------:R-:W-:Y:S01]  /*b5d10*/  STL.64 [R1+0x520], R24 ;  /* 0x0005201801007387 */ /* 0x000fe20000100a00 */
[----:B------:R0:W-:Y:S03]  /*b5d20*/  STL.64 [R1+0x528], R26 ;  /* 0x0005281a01007387 */ /* 0x0001e60000100a00 */
[----:B0-----:R-:W4:Y:S04]  /*b5d30*/  LDL.64 R26, [R1+0x38] ;  /* 0x00003800011a7983 */ /* 0x001f280000100a00 */
[----:B----4-:R0:W-:Y:S04]  /*b5d40*/  STL.64 [R1+0x26d0], R26 ;  /* 0x0026d01a01007387 */ /* 0x0101e80000100a00 */
[----:B0-----:R-:W3:Y:S02]  /*b5d50*/  LDL.64 R26, [R1+0x68] ;  /* 0x00006800011a7983 */ /* 0x001ee40000100a00 */
[C---:B---3--:R-:W-:Y:S11]  /*b5d60*/  HMMA.16816.F32 R12, R20.reuse, R26, R12 ;  /* 0x0000001a140c723c */ /* 0x048ff6000000180c */
[----:B------:R-:W-:Y:S11]  /*b5d70*/  @!UPT UIADD3 URZ, URZ, URZ, URZ ;  /* 0x0000003f3f3ff290 */ /* 0x000ff6000fffe03f */
[----:B------:R-:W-:Y:S01]  /*b5d80*/  @!UPT UIADD3 URZ, URZ, URZ, URZ ;  /* 0x0000003f3f3ff290 */ /* 0x000fe2000fffe03f */
[----:B------:R-:W-:Y:S01]  /*b5d90*/  STL.64 [R1+0xc00], R12 ;  /* 0x000c000c01007387 */ /* 0x000fe20000100a00 */
[----:B------:R0:W-:Y:S03]  /*b5da0*/  STL.64 [R1+0xc08], R14 ;  /* 0x000c080e01007387 */ /* 0x0001e60000100a00 */
[----:B0-----:R-:W2:Y:S01]  /*b5db0*/  LDL.LU.64 R14, [R1+0x26d8] ;  /* 0x0026d800010e7983 */ /* 0x001ea20000300a00 */
[----:B------:R-:W-:Y:S02]  /*b5dc0*/  MOV R5, R26 ;  /* 0x0000001a00057202 */ /* 0x000fe40000000f00 */
[----:B------:R-:W-:Y:S01]  /*b5dd0*/  MOV R4, R27 ;  /* 0x0000001b00047202 */ /* 0x000fe20000000f00 */
[----:B------:R-:W-:Y:S04]  /*b5de0*/  STL.64 [R1+0x26c0], R6 ;  /* 0x0026c00601007387 */ /* 0x000fe80000100a00 */
[----:B------:R2:W-:Y:S02]  /*b5df0*/  STL.64 [R1+0x26b8], R4 ;  /* 0x0026b80401007387 */ /* 0x0005e40000100a00 */
[C---:B--2---:R-:W-:Y:S07]  /*b5e00*/  HMMA.16816.F32 R4, R20.reuse, R14, R16 ;  /* 0x0000000e1404723c */ /* 0x044fee0000001810 */
[----:B------:R-:W-:Y:S01]  /*b5e10*/  IMAD.MOV.U32 R18, RZ, RZ, R9 ;  /* 0x000000ffff127224 */ /* 0x000fe200078e0009 */
[----:B------:R-:W-:Y:S11]  /*b5e20*/  MOV R19, R8 ;  /* 0x0000000800137202 */ /* 0x000ff60000000f00 */
[----:B------:R-:W-:Y:S04]  /*b5e30*/  @!UPT UIADD3 URZ, URZ, URZ, URZ ;  /* 0x0000003f3f3ff290 */ /* 0x000fe8000fffe03f */
[----:B------:R-:W-:Y:S01]  /*b5e40*/  STL.64 [R1+0xbf0], R4 ;  /* 0x000bf00401007387 */ /* 0x000fe20000100a00 */
[----:B------:R-:W-:Y:S02]  /*b5e50*/  STL.64 [R1+0xbf8], R6 ;  /* 0x000bf80601007387 */ /* 0x000fe40000100a00 */
[----:B------:R-:W2:Y:S02]  /*b5e60*/  LDL.LU R24, [R1+0x4c0] ;  /* 0x0004c00001187983 */ /* 0x000ea40000300800 */
[----:B------:R-:W2:Y:S01]  /*b5e70*/  LDL.LU R25, [R1+0x4c4] ;  /* 0x0004c40001197983 */ /* 0x000ea20000300800 */
[----:B------:R-:W2:Y:S01]  /*b5e80*/  LDL.LU R26, [R1+0x4c8] ;  /* 0x0004c800011a7983 */ /* 0x000ea20000300800 */
[----:B------:R-:W2:Y:S02]  /*b5e90*/  LDL.LU R27, [R1+0x4cc] ;  /* 0x0004cc00011b7983 */ /* 0x000ea40000300800 */
[----:B------:R0:W-:Y:S02]  /*b5ea0*/  STL.64 [R1+0x26c8], R18 ;  /* 0x0026c81201007387 */ /* 0x0001e40000100a00 */
[----:B------:R-:W3:Y:S01]  /*b5eb0*/  LDL.LU R16, [R1+0x4b0] ;  /* 0x0004b00001107983 */ /* 0x000ee20000300800 */
[----:B------:R-:W3:Y:S04]  /*b5ec0*/  LDL.LU R17, [R1+0x4b4] ;  /* 0x0004b40001117983 */ /* 0x000ee80000300800 */
[----:B0-----:R-:W3:Y:S01]  /*b5ed0*/  LDL.LU R18, [R1+0x4b8] ;  /* 0x0004b80001127983 */ /* 0x001ee20000300800 */
[----:B------:R-:W3:Y:S02]  /*b5ee0*/  LDL.LU R19, [R1+0x4bc] ;  /* 0x0004bc0001137983 */ /* 0x000ee40000300800 */
[----:B------:R-:W4:Y:S02]  /*b5ef0*/  LDL.LU R4, [R1+0x4a0] ;  /* 0x0004a00001047983 */ /* 0x000f240000300800 */
[----:B------:R-:W4:Y:S01]  /*b5f00*/  LDL.LU R5, [R1+0x4a4] ;  /* 0x0004a40001057983 */ /* 0x000f220000300800 */
[----:B------:R-:W4:Y:S01]  /*b5f10*/  LDL.LU R6, [R1+0x4a8] ;  /* 0x0004a80001067983 */ /* 0x000f220000300800 */
[----:B------:R-:W4:Y:S02]  /*b5f20*/  LDL.LU R7, [R1+0x4ac] ;  /* 0x0004ac0001077983 */ /* 0x000f240000300800 */
        /* <DEDUP_REMOVED lines=16> */
[----:B------:R0:W-:Y:S02]  /*b6030*/  STL.64 [R1+0x25e0], R10 ;  /* 0x0025e00a01007387 */ /* 0x0001e40000100a00 */
[----:B------:R-:W-:Y:S01]  /*b6040*/  STL.64 [R1+0x25d8], R8 ;  /* 0x0025d80801007387 */ /* 0x000fe20000100a00 */
[----:B0-----:R-:W2:Y:S02]  /*b6050*/  LDL.64 R10, [R1+0x48] ;  /* 0x00004800010a7983 */ /* 0x001ea40000100a00 */
        /* <DEDUP_REMOVED lines=11> */
[C---:B---3--:R-:W-:Y:S11]  /*b6110*/  HMMA.16816.F32 R16, R20.reuse, R26, R16 ;  /* 0x0000001a1410723c */ /* 0x048ff60000001810 */
[----:B------:R-:W-:Y:S11]  /*b6120*/  @!UPT UIADD3 URZ, URZ, URZ, URZ ;  /* 0x0000003f3f3ff290 */ /* 0x000ff6000fffe03f */
[----:B------:R-:W-:Y:S01]  /*b6130*/  @!UPT UIADD3 URZ, URZ, URZ, URZ ;  /* 0x0000003f3f3ff290 */ /* 0x000fe2000fffe03f */
[----:B------:R-:W-:Y:S01]  /*b6140*/  STL.64 [R1+0x4b0], R16 ;  /* 0x0004b01001007387 */ /* 0x000fe20000100a00 */
[----:B------:R0:W-:Y:S03]  /*b6150*/  STL.64 [R1+0x4b8], R18 ;  /* 0x0004b81201007387 */ /* 0x0001e60000100a00 */
[----:B0-----:R-:W4:Y:S01]  /*b6160*/  LDL.LU.64 R18, [R1+0x26c8] ;  /* 0x0026c80001127983 */ /* 0x001f220000300a00 */
[----:B------:R0:W-:Y:S02]  /*b6170*/  STL.64 [R1+0x2668], R26 ;  /* 0x0026681a01007387 */ /* 0x0001e40000100a00 */
[----:B------:R-:W3:Y:S02]  /*b6180*/  LDL.LU R24, [R1+0x490] ;  /* 0x0004900001187983 */ /* 0x000ee40000300800 */
[----:B------:R-:W3:Y:S01]  /*b6190*/  LDL.LU R25, [R1+0x494] ;  /* 0x0004940001197983 */ /* 0x000ee20000300800 */
[----:B0-----:R-:W3:Y:S01]  /*b61a0*/  LDL.LU R26, [R1+0x498] ;  /* 0x00049800011a7983 */ /* 0x001ee20000300800 */
[----:B------:R-:W3:Y:S01]  /*b61b0*/  LDL.LU R27, [R1+0x49c] ;  /* 0x00049c00011b7983 */ /* 0x000ee20000300800 */
[C---:B----4-:R-:W-:Y:S02]  /*b61c0*/  HMMA.16816.F32 R16, R20.reuse, R18, R4 ;  /* 0x000000121410723c */ /* 0x050fe40000001804 */
[----:B------:R-:W4:Y:S01]  /*b61d0*/  LDL.LU.64 R6, [R1+0x26c0] ;  /* 0x0026c00001067983 */ /* 0x000f220000300a00 */
[----:B------:R-:W2:Y:S11]  /*b61e0*/  LDL.LU.64 R4, [R1+0x26b8] ;  /* 0x0026b80001047983 */ /* 0x000eb60000300a00 */
[----:B------:R-:W-:Y:S09]  /*b61f0*/  @!UPT UIADD3 URZ, URZ, URZ, URZ ;  /* 0x0000003f3f3ff290 */ /* 0x000ff2000fffe03f */
[----:B------:R-:W-:Y:S01]  /*b6200*/  STL.64 [R1+0x4a0], R16 ;  /* 0x0004a01001007387 */ /* 0x000fe20000100a00 */
[----:B------:R0:W-:Y:S03]  /*b6210*/  STL.64 [R1+0x4a8], R18 ;  /* 0x0004a81201007387 */ /* 0x0001e60000100a00 */
[----:B0-----:R-:W3:Y:S01]  /*b6220*/  LDL.LU.64 R18, [R1+0x26b0] ;  /* 0x0026b00001127983 */ /* 0x001ee20000300a00 */
[----:B------:R-:W-:Y:S02]  /*b6230*/  MOV R14, R2 ;  /* 0x00000002000e7202 */ /* 0x000fe40000000f00 */
[----:B------:R-:W-:Y:S01]  /*b6240*/  MOV R15, R0 ;  /* 0x00000000000f7202 */ /* 0x000fe20000000f00 */
[C---:B---3--:R-:W-:Y:S01]  /*b6250*/  HMMA.16816.F32 R24, R20.reuse, R18, R24 ;  /* 0x000000121418723c */ /* 0x048fe20000001818 */
[----:B------:R-:W-:Y:S01]  /*b6260*/  IMAD.MOV.U32 R2, RZ, RZ, R18 ;  /* 0x000000ffff027224 */ /* 0x000fe200078e0012 */
[----:B------:R-:W-:Y:S11]  /*b6270*/  MOV R0, R19 ;  /* 0x0000001300007202 */ /* 0x000ff60000000f00 */
[----:B------:R-:W-:Y:S10]  /*b6280*/  @!UPT UIADD3 URZ, URZ, URZ, URZ ;  /* 0x0000003f3f3ff290 */ /* 0x000ff4000fffe03f */
[----:B------:R-:W-:Y:S01]  /*b6290*/  STL.64 [R1+0x490], R24 ;  /* 0x0004901801007387 */ /* 0x000fe20000100a00 */
[----:B------:R2:W-:Y:S02]  /*b62a0*/  STL.64 [R1+0x498], R26 ;  /* 0x0004981a01007387 */ /* 0x0005e40000100a00 */
[----:B------:R-:W3:Y:S02]  /*b62b0*/  LDL.LU.64 R18, [R1+0x26a8] ;  /* 0x0026a80001127983 */ /* 0x000ee40000300a00 */
[----:B------:R-:W3:Y:S01]  /*b62c0*/  LDL.LU.64 R16, [R1+0x26a0] ;  /* 0x0026a00001107983 */ /* 0x000ee20000300a00 */
[----:B--2---:R-:W-:Y:S01]  /*b62d0*/  HMMA.16816.F32 R24, R20, R14, R8 ;  /* 0x0000000e1418723c */ /* 0x004fe20000001808 */
[----:B------:R-:W2:Y:S04]  /*b62e0*/  LDL.64 R10, [R1+0x58] ;  /* 0x00005800010a7983 */ /* 0x000ea80000100a00 */
[----:B--2---:R-:W-:Y:S11]  /*b62f0*/  STL.64 [R1+0x2688], R10 ;  /* 0x0026880a01007387 */ /* 0x004ff60000100a00 */
[----:B------:R-:W-:Y:S07]  /*b6300*/  @!UPT UIADD3 URZ, URZ, URZ, URZ ;  /* 0x0000003f3f3ff290 */ /* 0x000fee000fffe03f */
[----:B------:R0:W-:Y:S02]  /*b6310*/  STL.64 [R1+0x480], R24 ;  /* 0x0004801801007387 */ /* 0x0001e40000100a00 */
[----:B------:R1:W-:Y:S01]  /*b6320*/  STL.64 [R1+0x488], R26 ;  /* 0x0004881a01007387 */ /* 0x0003e20000100a00 */
        /* <DEDUP_REMOVED lines=12> */
[----:B0-----:R-:W3:Y:S01]  /*b63f0*/  LDL.LU R24, [R1+0x460] ;  /* 0x0004600001187983 */ /* 0x001ee20000300800 */
[----:B------:R-:W3:Y:S02]  /*b6400*/  LDL.LU R25, [R1+0x464] ;  /* 0x0004640001197983 */ /* 0x000ee40000300800 */
[----:B------:R-:W3:Y:S02]  /*b6410*/  LDL.LU R26, [R1+0x468] ;  /* 0x00046800011a7983 */ /* 0x000ee40000300800 */
[----:B------:R-:W3:Y:S01]  /*b6420*/  LDL.LU R27, [R1+0x46c] ;  /* 0x00046c00011b7983 */ /* 0x000ee20000300800 */
[----:B------:R0:W-:Y:S02]  /*b6430*/  STL.64 [R1+0x2638], R14 ;  /* 0x0026380e01007387 */ /* 0x0001e40000100a00 */
[----:B0-----:R-:W-:Y:S01]  /*b6440*/  IMAD.MOV.U32 R14, RZ, RZ, R2 ;  /* 0x000000ffff0e7224 */ /* 0x001fe200078e0002 */
[----:B------:R-:W-:-:S05]  /*b6450*/  MOV R15, R0 ;  /* 0x00000000000f7202 */ /* 0x000fca0000000f00 */
[----:B------:R0:W-:Y:S01]  /*b6460*/  STL.64 [R1+0x2650], R14 ;  /* 0x0026500e01007387 */ /* 0x0001e20000100a00 */
[----:B------:R-:W4:Y:S02]  /*b6470*/  LDL.LU R12, [R1+0x470] ;  /* 0x00047000010c7983 */ /* 0x000f240000300800 */
[----:B------:R-:W4:Y:S01]  /*b6480*/  LDL.LU R13, [R1+0x474] ;  /* 0x00047400010d7983 */ /* 0x000f220000300800 */
[----:B0-----:R-:W4:Y:S01]  /*b6490*/  LDL.LU R14, [R1+0x478] ;  /* 0x00047800010e7983 */ /* 0x001f220000300800 */
[----:B------:R-:W4:Y:S02]  /*b64a0*/  LDL.LU R15, [R1+0x47c] ;  /* 0x00047c00010f7983 */ /* 0x000f240000300800 */
[----:B----4-:R-:W-:Y:S01]  /*b64b0*/  HMMA.16816.F32 R20, R20, R6, R12 ;  /* 0x000000061414723c */ /* 0x010fe2000000180c */
[----:B------:R-:W2:Y:S11]  /*b64c0*/  LDL.LU R12, [R1+0x310] ;  /* 0x00031000010c7983 */ /* 0x000eb60000300800 */
[----:B------:R-:W-:Y:S11]  /*b64d0*/  @!UPT UIADD3 URZ, URZ, URZ, URZ ;  /* 0x0000003f3f3ff290 */ /* 0x000ff6000fffe03f */
[----:B------:R-:W-:Y:S01]  /*b64e0*/  STL.64 [R1+0x470], R20 ;  /* 0x0004701401007387 */ /* 0x000fe20000100a00 */
[----:B------:R-:W-:Y:S02]  /*b64f0*/  STL.64 [R1+0x478], R22 ;  /* 0x0004781601007387 */ /* 0x000fe40000100a00 */
[----:B------:R-:W2:Y:S02]  /*b6500*/  LDL.LU R13, [R1+0x314] ;  /* 0x00031400010d7983 */ /* 0x000ea40000300800 */
[----:B------:R-:W4:Y:S01]  /*b6510*/  LDL.LU R14, [R1+0x318] ;  /* 0x00031800010e7983 */ /* 0x000f220000300800 */
[----:B------:R-:W4:Y:S01]  /*b6520*/  LDL.LU R15, [R1+0x31c] ;  /* 0x00031c00010f7983 */ /* 0x000f220000300800 */
        /* <DEDUP_REMOVED lines=20> */
[----:B------:R-:W3:Y:S01]  /*b6670*/  LDL.64 R22, [R1+0x28] ;  /* 0x0000280001167983 */ /* 0x000ee20000100a00 */
[----:B------:R-:W4:Y:S02]  /*b6680*/  LDL.LU.64 R26, [R1+0x2698] ;  /* 0x00269800011a7983 */ /* 0x000f240000300a00 */
[----:B------:R-:W4:Y:S08]  /*b6690*/  LDL.LU.64 R24, [R1+0x2690] ;  /* 0x0026900001187983 */ /* 0x000f300000300a00 */
[----:B------:R-:W-:Y:S01]  /*b66a0*/  STL.64 [R1+0xc60], R8 ;  /* 0x000c600801007387 */ /* 0x000fe20000100a00 */
[----:B------:R0:W-:Y:S04]  /*b66b0*/  STL.64 [R1+0xc68], R10 ;  /* 0x000c680a01007387 */ /* 0x0001e80000100a00 */
        /* <DEDUP_REMOVED lines=10> */
[----:B----4-:R-:W-:Y:S11]  /*b6760*/  HMMA.16816.F32 R24, R16, R10, R24 ;  /* 0x0000000a1018723c */ /* 0x010ff60000001818 */
[----:B------:R-:W-:Y:S11]  /*b6770*/  @!UPT UIADD3 URZ, URZ, URZ, URZ ;  /* 0x0000003f3f3ff290 */ /* 0x000ff6000fffe03f */
[----:B------:R-:W-:Y:S01]  /*b6780*/  @!UPT UIADD3 URZ, URZ, URZ, URZ ;  /* 0x0000003f3f3ff290 */ /* 0x000fe2000fffe03f */
[----:B------:R-:W-:Y:S01]  /*b6790*/  STL.64 [R1+0xc40], R24 ;  /* 0x000c401801007387 */ /* 0x000fe20000100a00 */
[----:B------:R0:W-:Y:S03]  /*b67a0*/  STL.64 [R1+0xc48], R26 ;  /* 0x000c481a01007387 */ /* 0x0001e60000100a00 */
[----:B0-----:R-:W4:Y:S01]  /*b67b0*/  LDL.LU.64 R26, [R1+0x2668] ;  /* 0x00266800011a7983 */ /* 0x001f220000300a00 */
[----:B------:R0:W-:Y:S02]  /*b67c0*/  STL.64 [R1+0x25e8], R10 ;  /* 0x0025e80a01007387 */ /* 0x0001e40000100a00 */
[----:B0-----:R-:W-:Y:S01]  /*b67d0*/  IMAD.MOV.U32 R10, RZ, RZ, R2 ;  /* 0x000000ffff0a7224 */ /* 0x001fe200078e0002 */
[----:B------:R-:W-:-:S05]  /*b67e0*/  MOV R11, R0 ;  /* 0x00000000000b7202 */ /* 0x000fca0000000f00 */
[----:B------:R0:W-:Y:S04]  /*b67f0*/  STL.64 [R1+0x25f8], R10 ;  /* 0x0025f80a01007387 */ /* 0x0001e80000100a00 */
[----:B0-----:R-:W2:Y:S01]  /*b6800*/  LDL.64 R10, [R1+0x68] ;  /* 0x00006800010a7983 */ /* 0x001ea20000100a00 */
[C---:B----4-:R-:W-:Y:S11]  /*b6810*/  HMMA.16816.F32 R12, R16.reuse, R26, R12 ;  /* 0x0000001a100c723c */ /* 0x050ff6000000180c */
[----:B------:R-:W-:Y:S11]  /*b6820*/  @!UPT UIADD3 URZ, URZ, URZ, URZ ;  /* 0x0000003f3f3ff290 */ /* 0x000ff6000fffe03f */
        /* <DEDUP_REMOVED lines=36> */
[----:B------:R-:W2:Y:S01]  /*b6a70*/  LDL.LU.64 R14, [R1+0x2618] ;  /* 0x00261800010e7983 */ /* 0x000ea20000300a00 */
[----:B------:R-:W2:Y:S02]  /*b6a80*/  LDL.LU.64 R12, [R1+0x2610] ;  /* 0x00261000010c7983 */ /* 0x000ea40000300a00 */
[----:B------:R0:W-:Y:S02]  /*b6a90*/  STL.64 [R1+0x25a8], R6 ;  /* 0x0025a80601007387 */ /* 0x0001e40000100a00 */
[----:B------:R-:W3:Y:S01]  /*b6aa0*/  LDL.LU R4, [R1+0x220] ;  /* 0x0002200001047983 */ /* 0x000ee20000300800 */
[----:B------:R-:W-:-:S02]  /*b6ab0*/  MOV R2, R10 ;  /* 0x0000000a00027202 */ /* 0x000fc40000000f00 */
[----:B------:R-:W-:Y:S11]  /*b6ac0*/  MOV R0, R11 ;  /* 0x0000000b00007202 */ /* 0x000ff60000000f00 */
[----:B------:R-:W-:Y:S03]  /*b6ad0*/  @!UPT UIADD3 URZ, URZ, URZ, URZ ;  /* 0x0000003f3f3ff290 */ /* 0x000fe6000fffe03f */
[----:B------:R-:W-:Y:S01]  /*b6ae0*/  STL.64 [R1+0x450], R16 ;  /* 0x0004501001007387 */ /* 0x000fe20000100a00 */
[----:B------:R1:W-:Y:S02]  /*b6af0*/  STL.64 [R1+0x458], R18 ;  /* 0x0004581201007387 */ /* 0x0003e40000100a00 */
[----:B------:R-:W3:Y:S02]  /*b6b00*/  LDL.LU R5, [R1+0x224] ;  /* 0x0002240001057983 */ /* 0x000ee40000300800 */
[----:B0-----:R-:W3:Y:S01]  /*b6b10*/  LDL.LU R6, [R1+0x228] ;  /* 0x0002280001067983 */ /* 0x001ee20000300800 */
[----:B------:R-:W3:Y:S04]  /*b6b20*/  LDL.LU R7, [R1+0x22c] ;  /* 0x00022c0001077983 */ /* 0x000ee80000300800 */
[----:B-1----:R-:W4:Y:S01]  /*b6b30*/  LDL.64 R18, [R1+0x18] ;  /* 0x0000180001127983 */ /* 0x002f220000100a00 */
        /* <DEDUP_REMOVED lines=13> */
[----:B0-----:R-:W3:Y:S02]  /*b6c10*/  LDL.LU.64 R10, [R1+0x25e8] ;  /* 0x0025e800010a7983 */ /* 0x001ee40000300a00 */
[C---:B---3--:R-:W-:Y:S11]  /*b6c20*/  HMMA.16816.F32 R4, R12.reuse, R10, R4 ;  /* 0x0000000a0c04723c */ /* 0x048ff60000001804 */
        /* <DEDUP_REMOVED lines=18> */
[----:B------:R0:W-:Y:S04]  /*b6d50*/  STL.64 [R1+0x2568], R26 ;  /* 0x0025681a01007387 */ /* 0x0001e80000100a00 */
[----:B0-----:R-:W3:Y:S01]  /*b6d60*/  LDL.64 R26, [R1+0x58] ;  /* 0x00005800011a7983 */ /* 0x001ee20000100a00 */
[----:B--2---:R-:W-:Y:S03]  /*b6d70*/  HMMA.16816.F32 R4, R12, R22, R8 ;  /* 0x000000160c04723c */ /* 0x004fe60000001808 */
[----:B---3--:R0:W-:Y:S02]  /*b6d80*/  STL.64 [R1+0x2580], R26 ;  /* 0x0025801a01007387 */ /* 0x0081e40000100a00 */
[----:B0-----:R-:W-:Y:S01]  /*b6d90*/  IMAD.MOV.U32 R26, RZ, RZ, R2 ;  /* 0x000000ffff1a7224 */ /* 0x001fe200078e0002 */
[----:B------:R-:W-:-:S05]  /*b6da0*/  MOV R27, R0 ;  /* 0x00000000001b7202 */ /* 0x000fca0000000f00 */
[----:B------:R0:W-:Y:S01]  /*b6db0*/  STL.64 [R1+0x25b0], R26 ;  /* 0x0025b01a01007387 */ /* 0x0001e20000100a00 */
[----:B------:R-:W2:Y:S11]  /*b6dc0*/  LDL.LU R24, [R1+0x1e0] ;  /* 0x0001e00001187983 */ /* 0x000eb60000300800 */
[----:B------:R-:W-:Y:S02]  /*b6dd0*/  STL.64 [R1+0xca0], R4 ;  /* 0x000ca00401007387 */ /* 0x000fe40000100a00 */
[----:B------:R-:W-:Y:S01]  /*b6de0*/  STL.64 [R1+0xca8], R6 ;  /* 0x000ca80601007387 */ /* 0x000fe20000100a00 */
[----:B------:R-:W2:Y:S04]  /*b6df0*/  LDL.LU R25, [R1+0x1e4] ;  /* 0x0001e40001197983 */ /* 0x000ea80000300800 */
[----:B0-----:R-:W3:Y:S01]  /*b6e00*/  LDL.LU R26, [R1+0x1e8] ;  /* 0x0001e800011a7983 */ /* 0x001ee20000300800 */
[----:B------:R-:W3:Y:S03]  /*b6e10*/  LDL.LU R27, [R1+0x1ec] ;  /* 0x0001ec00011b7983 */ /* 0x000ee60000300800 */
[----:B---3--:R-:W-:Y:S01]  /*b6e20*/  STL.64 [R1+0x25c0], R26 ;  /* 0x0025c01a01007387 */ /* 0x008fe20000100a00 */
[----:B--2---:R0:W-:Y:S03]  /*b6e30*/  STL.64 [R1+0x25b8], R24 ;  /* 0x0025b81801007387 */ /* 0x0041e60000100a00 */
[----:B0-----:R-:W4:Y:S01]  /*b6e40*/  LDL.LU R24, [R1+0x1f0] ;  /* 0x0001f00001187983 */ /* 0x001f220000300800 */
[----:B------:R-:W4:Y:S02]  /*b6e50*/  LDL.LU R25, [R1+0x1f4] ;  /* 0x0001f40001197983 */ /* 0x000f240000300800 */
[----:B------:R-:W4:Y:S02]  /*b6e60*/  LDL.LU R26, [R1+0x1f8] ;  /* 0x0001f800011a7983 */ /* 0x000f240000300800 */
[----:B------:R-:W4:Y:S01]  /*b6e70*/  LDL.LU R27, [R1+0x1fc] ;  /* 0x0001fc00011b7983 */ /* 0x000f220000300800 */
[----:B------:R-:W2:Y:S01]  /*b6e80*/  LDL.64 R6, [R1+0x8] ;  /* 0x0000080001067983 */ /* 0x000ea20000100a00 */
[----:B------:R-:W3:Y:S02]  /*b6e90*/  LDL.LU R8, [R1+0x140] ;  /* 0x0001400001087983 */ /* 0x000ee40000300800 */
[----:B------:R-:W3:Y:S02]  /*b6ea0*/  LDL.LU R9, [R1+0x144] ;  /* 0x0001440001097983 */ /* 0x000ee40000300800 */
[----:B------:R-:W3:Y:S01]  /*b6eb0*/  LDL.LU R10, [R1+0x148] ;  /* 0x00014800010a7983 */ /* 0x000ee20000300800 */
[----:B------:R-:W3:Y:S01]  /*b6ec0*/  LDL.LU R11, [R1+0x14c] ;  /* 0x00014c00010b7983 */ /* 0x000ee20000300800 */
        /* <DEDUP_REMOVED lines=26> */
[----:B0-----:R-:W4:Y:S01]  /*b7070*/  LDL.LU.64 R26, [R1+0x25c0] ;  /* 0x0025c000011a7983 */ /* 0x001f220000300a00 */
[----:B------:R-:W4:Y:S02]  /*b7080*/  LDL.LU.64 R24, [R1+0x25b8] ;  /* 0x0025b80001187983 */ /* 0x000f240000300a00 */
[----:B------:R0:W-:Y:S02]  /*b7090*/  STL.64 [R1+0x2540], R18 ;  /* 0x0025401201007387 */ /* 0x0001e40000100a00 */
[----:B------:R-:W2:Y:S01]  /*b70a0*/  LDL.LU R16, [R1+0x1d0] ;  /* 0x0001d00001107983 */ /* 0x000ea20000300800 */
[----:B------:R-:W2:Y:S01]  /*b70b0*/  LDL.LU R17, [R1+0x1d4] ;  /* 0x0001d40001117983 */ /* 0x000ea20000300800 */
[----:B------:R-:W-:-:S02]  /*b70c0*/  MOV R2, R6 ;  /* 0x0000000600027202 */ /* 0x000fc40000000f00 */
[----:B------:R-:W-:Y:S01]  /*b70d0*/  MOV R0, R7 ;  /* 0x0000000700007202 */ /* 0x000fe20000000f00 */
[----:B0-----:R-:W2:Y:S01]  /*b70e0*/  LDL.LU R18, [R1+0x1d8] ;  /* 0x0001d80001127983 */ /* 0x001ea20000300800 */
[----:B------:R-:W2:Y:S01]  /*b70f0*/  LDL.LU R19, [R1+0x1dc] ;  /* 0x0001dc0001137983 */ /* 0x000ea20000300800 */
[C---:B----4-:R-:W-:Y:S11]  /*b7100*/  HMMA.16816.F32 R24, R12.reuse, R6, R24 ;  /* 0x000000060c18723c */ /* 0x050ff60000001818 */
[----:B------:R-:W-:Y:S11]  /*b7110*/  @!UPT UIADD3 URZ, URZ, URZ, URZ ;  /* 0x0000003f3f3ff290 */ /* 0x000ff6000fffe03f */
[----:B------:R-:W-:Y:S01]  /*b7120*/  @!UPT UIADD3 URZ, URZ, URZ, URZ ;  /* 0x0000003f3f3ff290 */ /* 0x000fe2000fffe03f */
[----:B------:R-:W-:Y:S01]  /*b7130*/  STL.64 [R1+0xc80], R24 ;  /* 0x000c801801007387 */ /* 0x000fe20000100a00 */
[----:B------:R0:W-:Y:S03]  /*b7140*/  STL.64 [R1+0xc88], R26 ;  /* 0x000c881a01007387 */ /* 0x0001e60000100a00 */
[----:B0-----:R-:W2:Y:S01]  /*b7150*/  LDL.LU.64 R26, [R1+0x25b0] ;  /* 0x0025b000011a7983 */ /* 0x001ea20000300a00 */
[----:B------:R-:W3:Y:S02]  /*b7160*/  LDL.LU.64 R6, [R1+0x25a8] ;  /* 0x0025a80001067983 */ /* 0x000ee40000300a00 */
[----:B---3--:R-:W-:Y:S01]  /*b7170*/  HMMA.16816.F32 R12, R12, R6, R8 ;  /* 0x000000060c0c723c */ /* 0x008fe20000001808 */
[----:B------:R-:W2:Y:S01]  /*b7180*/  LDL.LU.64 R10, [R1+0x25a0] ;  /* 0x0025a000010a7983 */ /* 0x000ea20000300a00 */
[----:B------:R-:W2:Y:S11]  /*b7190*/  LDL.LU.64 R8, [R1+0x2598] ;  /* 0x0025980001087983 */ /* 0x000eb60000300a00 */
[----:B------:R-:W-:Y:S10]  /*b71a0*/  @!UPT UIADD3 URZ, URZ, URZ, URZ ;  /* 0x0000003f3f3ff290 */ /* 0x000ff4000fffe03f */
[----:B------:R-:W-:Y:S01]  /*b71b0*/  STL.64 [R1+0xc70], R12 ;  /* 0x000c700c01007387 */ /* 0x000fe20000100a00 */
[----:B------:R-:W-:Y:S01]  /*b71c0*/  STL.64 [R1+0xc78], R14 ;  /* 0x000c780e01007387 */ /* 0x000fe20000100a00 */
        /* <DEDUP_REMOVED lines=29> */
[----:B------:R-:W-:Y:S01]  /*b73a0*/  IMAD.MOV.U32 R14, RZ, RZ, R2 ;  /* 0x000000ffff0e7224 */ /* 0x000fe200078e0002 */
[----:B------:R-:W-:Y:S01]  /*b73b0*/  MOV R15, R0 ;  /* 0x00000000000f7202 */ /* 0x000fe20000000f00 */
[----:B------:R-:W-:Y:S01]  /*b73c0*/  IMAD.MOV.U32 R2, RZ, RZ, R26 ;  /* 0x000000ffff027224 */ /* 0x000fe200078e001a */
[----:B------:R-:W-:Y:S02]  /*b73d0*/  MOV R0, R27 ;  /* 0x0000001b00007202 */ /* 0x000fe40000000f00 */
[----:B------:R-:W0:Y:S04]  /*b73e0*/  LDSM.16.M88.4 R24, [R3+0x6b080] ;  /* 0x06b080000318783b */ /* 0x000e280000000200 */
        /* <DEDUP_REMOVED lines=31> */
[----:B------:R-:W2:Y:S02]  /*b75e0*/  LDL.LU R17, [R1+0x3b4] ;  /* 0x0003b40001117983 */ /* 0x000ea40000300800 */
[----:B------:R-:W2:Y:S02]  /*b75f0*/  LDL.LU R18, [R1+0x3b8] ;  /* 0x0003b80001127983 */ /* 0x000ea40000300800 */
[----:B------:R-:W2:Y:S01]  /*b7600*/  LDL.LU R19, [R1+0x3bc] ;  /* 0x0003bc0001137983 */ /* 0x000ea20000300800 */
[C---:B---3--:R-:W-:Y:S01]  /*b7610*/  HMMA.16816.F32 R12, R8.reuse, R14, R24 ;  /* 0x0000000e080c723c */ /* 0x048fe20000001818 */
        /* <DEDUP_REMOVED lines=8> */
[----:B0-----:R-:W3:Y:S04]  /*b76a0*/  LDL R14, [R1+0x68] ;  /* 0x00006800010e7983 */ /* 0x001ee80000100800 */
[----:B------:R-:W3:Y:S01]  /*b76b0*/  LDL R15, [R1+0x6c] ;  /* 0x00006c00010f7983 */ /* 0x000ee20000100800 */
[----:B------:R0:W-:Y:S01]  /*b76c0*/  STL.64 [R1+0x24c8], R6 ;  /* 0x0024c80601007387 */ /* 0x0001e20000100a00 */
[----:B--2---:R-:W-:Y:S07]  /*b76d0*/  HMMA.16816.F32 R8, R8, R6, R16 ;  /* 0x000000060808723c */ /* 0x004fee0000001810 */
[----:B0-----:R-:W-:-:S02]  /*b76e0*/  MOV R6, R21 ;  /* 0x0000001500067202 */ /* 0x001fc40000000f00 */
[----:B------:R-:W-:Y:S11]  /*b76f0*/  MOV R7, R20 ;  /* 0x0000001400077202 */ /* 0x000ff60000000f00 */
[----:B------:R-:W-:Y:S03]  /*b7700*/  @!UPT UIADD3 URZ, URZ, URZ, URZ ;  /* 0x0000003f3f3ff290 */ /* 0x000fe6000fffe03f */
[----:B------:R-:W-:Y:S01]  /*b7710*/  STL.64 [R1+0xd20], R8 ;  /* 0x000d200801007387 */ /* 0x000fe20000100a00 */
[----:B------:R-:W-:Y:S02]  /*b7720*/  STL.64 [R1+0xd28], R10 ;  /* 0x000d280a01007387 */ /* 0x000fe40000100a00 */
[----:B------:R0:W-:Y:S01]  /*b7730*/  STL.64 [R1+0x24d8], R6 ;  /* 0x0024d80601007387 */ /* 0x0001e20000100a00 */
[----:B------:R-:W-:Y:S02]  /*b7740*/  MOV R22, R29 ;  /* 0x0000001d00167202 */ /* 0x000fe40000000f00 */
[----:B------:R-:W-:Y:S01]  /*b7750*/  MOV R23, R28 ;  /* 0x0000001c00177202 */ /* 0x000fe20000000f00 */
[----:B------:R-:W1:Y:S01]  /*b7760*/  LDSM.16.M88.4 R8, [R3+0x6f080] ;  /* 0x06f080000308783b */ /* 0x000e620000000200 */
[----:B0-----:R-:W-:Y:S01]  /*b7770*/  IMAD.MOV.U32 R6, RZ, RZ, R5 ;  /* 0x000000ffff067224 */ /* 0x001fe200078e0005 */
[----:B------:R-:W-:-:S05]  /*b7780*/  MOV R7, R4 ;  /* 0x0000000400077202 */ /* 0x000fca0000000f00 */
[----:B------:R0:W-:Y:S01]  /*b7790*/  STL.64 [R1+0x24f0], R6 ;  /* 0x0024f00601007387 */ /* 0x0001e20000100a00 */
[----:B------:R-:W2:Y:S02]  /*b77a0*/  LDL.LU R4, [R1+0x410] ;  /* 0x0004100001047983 */ /* 0x000ea40000300800 */
[----:B------:R-:W2:Y:S01]  /*b77b0*/  LDL.LU R5, [R1+0x414] ;  /* 0x0004140001057983 */ /* 0x000ea20000300800 */
[----:B0-----:R-:W4:Y:S01]  /*b77c0*/  LDL.LU R6, [R1+0x418] ;  /* 0x0004180001067983 */ /* 0x001f220000300800 */
[----:B------:R-:W4:Y:S03]  /*b77d0*/  LDL.LU R7, [R1+0x41c] ;  /* 0x00041c0001077983 */ /* 0x000f260000300800 */
[----:B----4-:R0:W-:Y:S01]  /*b77e0*/  STL.64 [R1+0x2500], R6 ;  /* 0x0025000601007387 */ /* 0x0101e20000100a00 */
[----:B--2---:R-:W-:Y:S03]  /*b77f0*/  STL.64 [R1+0x24f8], R4 ;  /* 0x0024f80401007387 */ /* 0x004fe60000100a00 */
[----:B0-----:R-:W2:Y:S04]  /*b7800*/  LDL R6, [R1+0x48] ;  /* 0x0000480001067983 */ /* 0x001ea80000100800 */
[----:B------:R-:W2:Y:S04]  /*b7810*/  LDL R7, [R1+0x4c] ;  /* 0x00004c0001077983 */ /* 0x000ea80000100800 */
[----:B--2---:R-:W-:Y:S01]  /*b7820*/  STL.64 [R1+0x2518], R6 ;  /* 0x0025180601007387 */ /* 0x004fe20000100a00 */
[----:B------:R-:W2:Y:S02]  /*b7830*/  LDL.LU R29, [R1+0x252c] ;  /* 0x00252c00011d7983 */ /* 0x000ea40000300800 */
[----:B------:R-:W4:Y:S02]  /*b7840*/  LDL.LU R28, [R1+0x2528] ;  /* 0x00252800011c7983 */ /* 0x000f240000300800 */
[----:B------:R0:W-:Y:S01]  /*b7850*/  STL.64 [R1+0x2520], R22 ;  /* 0x0025201601007387 */ /* 0x0001e20000100a00 */
[----:B------:R-:W3:Y:S01]  /*b7860*/  LDL.LU R20, [R1+0x440] ;  /* 0x0004400001147983 */ /* 0x000ee20000300800 */
[----:B------:R-:W3:Y:S03]  /*b7870*/  LDL.LU R21, [R1+0x444] ;  /* 0x0004440001157983 */ /* 0x000ee60000300800 */
        /* <DEDUP_REMOVED lines=11> */
[----:B------:R2:W-:Y:S03]  /*b7930*/  STL.64 [R1+0x2430], R16 ;  /* 0x0024301001007387 */ /* 0x0005e60000100a00 */
[----:B0-----:R-:W2:Y:S04]  /*b7940*/  LDL.64 R18, [R1+0x8] ;  /* 0x0000080001127983 */ /* 0x001ea80000100a00 */
[----:B--2---:R0:W-:Y:S01]  /*b7950*/  STL.64 [R1+0x24d0], R18 ;  /* 0x0024d01201007387 */ /* 0x0041e20000100a00 */
        /* <DEDUP_REMOVED lines=17> */
[----:B-1----:R-:W-:Y:S01]  /*b7a70*/  STL.64 [R1+0x2300], R10 ;  /* 0x0023000a01007387 */ /* 0x002fe20000100a00 */
[----:B------:R-:W-:Y:S02]  /*b7a80*/  STL.64 [R1+0x22f8], R8 ;  /* 0x0022f80801007387 */ /* 0x000fe40000100a00 */
[----:B------:R-:W-:Y:S02]  /*b7a90*/  STL.64 [R1+0xe10], R20 ;  /* 0x000e101401007387 */ /* 0x000fe40000100a00 */
[----:B------:R0:W-:Y:S02]  /*b7aa0*/  STL.64 [R1+0xe18], R22 ;  /* 0x000e181601007387 */ /* 0x0001e40000100a00 */
[----:B0-----:R-:W3:Y:S02]  /*b7ab0*/  LDL.LU.64 R22, [R1+0x2520] ;  /* 0x0025200001167983 */ /* 0x001ee40000300a00 */
[C---:B---3--:R-:W-:Y:S02]  /*b7ac0*/  HMMA.16816.F32 R20, R24.reuse, R22, R4 ;  /* 0x000000161814723c */ /* 0x048fe40000001804 */
        /* <DEDUP_REMOVED lines=37> */
[----:B------:R-:W3:Y:S11]  /*b7d20*/  LDL.LU.64 R18, [R1+0x24d0] ;  /* 0x0024d00001127983 */ /* 0x000ef60000300a00 */
[----:B------:R-:W-:Y:S10]  /*b7d30*/  @!UPT UIADD3 URZ, URZ, URZ, URZ ;  /* 0x0000003f3f3ff290 */ /* 0x000ff4000fffe03f */
[----:B------:R-:W-:Y:S01]  /*b7d40*/  STL.64 [R1+0xdc0], R4 ;  /* 0x000dc00401007387 */ /* 0x000fe20000100a00 */
[----:B------:R0:W-:Y:S03]  /*b7d50*/  STL.64 [R1+0xdc8], R6 ;  /* 0x000dc80601007387 */ /* 0x0001e60000100a00 */
[----:B0-----:R-:W2:Y:S01]  /*b7d60*/  LDL.LU.64 R6, [R1+0x24c8] ;  /* 0x0024c80001067983 */ /* 0x001ea20000300a00 */
[C---:B---3--:R-:W-:Y:S11]  /*b7d70*/  HMMA.16816.F32 R8, R24.reuse, R18, R8 ;  /* 0x000000121808723c */ /* 0x048ff60000001808 */
[----:B------:R-:W-:Y:S11]  /*b7d80*/  @!UPT UIADD3 URZ, URZ, URZ, URZ ;  /* 0x0000003f3f3ff290 */ /* 0x000ff6000fffe03f */
[----:B------:R-:W-:Y:S01]  /*b7d90*/  @!UPT UIADD3 URZ, URZ, URZ, URZ ;  /* 0x0000003f3f3ff290 */ /* 0x000fe2000fffe03f */
        /* <DEDUP_REMOVED lines=10> */
[----:B------:R-:W2:Y:S02]  /*b7e40*/  LDL.LU R10, [R1+0x398] ;  /* 0x00039800010a7983 */ /* 0x000ea40000300800 */
[----:B------:R-:W2:Y:S01]  /*b7e50*/  LDL.LU R11, [R1+0x39c] ;  /* 0x00039c00010b7983 */ /* 0x000ea20000300800 */
[----:B------:R0:W-:Y:S04]  /*b7e60*/  STL.64 [R1+0x2448], R18 ;  /* 0x0024481201007387 */ /* 0x0001e80000100a00 */
[----:B0-----:R-:W3:Y:S04]  /*b7e70*/  LDL.LU.64 R18, [R1+0x18] ;  /* 0x0000180001127983 */ /* 0x001ee80000300a00 */
[----:B---3--:R0:W-:Y:S04]  /*b7e80*/  STL.64 [R1+0x2460], R18 ;  /* 0x0024601201007387 */ /* 0x0081e80000100a00 */
[----:B0-----:R-:W3:Y:S04]  /*b7e90*/  LDL.LU.64 R18, [R1+0x28] ;  /* 0x0000280001127983 */ /* 0x001ee80000300a00 */
[----:B---3--:R0:W-:Y:S01]  /*b7ea0*/  STL.64 [R1+0x2478], R18 ;  /* 0x0024781201007387 */ /* 0x0081e20000100a00 */
[----:B------:R-:W3:Y:S02]  /*b7eb0*/  LDL.LU R16, [R1+0x360] ;  /* 0x0003600001107983 */ /* 0x000ee40000300800 */
[----:B------:R-:W3:Y:S01]  /*b7ec0*/  LDL.LU R17, [R1+0x364] ;  /* 0x0003640001117983 */ /* 0x000ee20000300800 */
[----:B0-----:R-:W2:Y:S01]  /*b7ed0*/  LDL.LU R18, [R1+0x368] ;  /* 0x0003680001127983 */ /* 0x001ea20000300800 */
[----:B------:R-:W2:Y:S01]  /*b7ee0*/  LDL.LU R19, [R1+0x36c] ;  /* 0x00036c0001137983 */ /* 0x000ea20000300800 */
[----:B------:R-:W-:Y:S02]  /*b7ef0*/  HMMA.16816.F32 R24, R24, R6, R20 ;  /* 0x000000061818723c */ /* 0x000fe40000001814 */
[----:B--2---:R0:W-:Y:S01]  /*b7f00*/  STL.64 [R1+0x2488], R18 ;  /* 0x0024881201007387 */ /* 0x0041e20000100a00 */
[----:B---3--:R-:W-:Y:S03]  /*b7f10*/  STL.64 [R1+0x2480], R16 ;  /* 0x0024801001007387 */ /* 0x008fe60000100a00 */
[----:B0-----:R-:W2:Y:S04]  /*b7f20*/  LDL.64 R18, [R1+0x48] ;  /* 0x0000480001127983 */ /* 0x001ea80000100a00 */
[----:B--2---:R0:W-:Y:S04]  /*b7f30*/  STL.64 [R1+0x2490], R18 ;  /* 0x0024901201007387 */ /* 0x0041e80000100a00 */
[----:B0-----:R-:W2:Y:S01]  /*b7f40*/  LDL.64 R18, [R1+0x58] ;  /* 0x0000580001127983 */ /* 0x001ea20000100a00 */
[----:B------:R-:W3:Y:S02]  /*b7f50*/  LDL.LU.64 R22, [R1+0x24c0] ;  /* 0x0024c00001167983 */ /* 0x000ee40000300a00 */
[----:B------:R-:W3:Y:S06]  /*b7f60*/  LDL.LU.64 R20, [R1+0x24b8] ;  /* 0x0024b80001147983 */ /* 0x000eec0000300a00 */
[----:B------:R0:W-:Y:S01]  /*b7f70*/  STL.64 [R1+0xda0], R24 ;  /* 0x000da01801007387 */ /* 0x0001e20000100a00 */
[----:B------:R1:W-:Y:S04]  /*b7f80*/  STL.64 [R1+0xda8], R26 ;  /* 0x000da81a01007387 */ /* 0x0003e80000100a00 */
[----:B0-----:R-:W2:Y:S01]  /*b7f90*/  LDL.LU R24, [R1+0x370] ;  /* 0x0003700001187983 */ /* 0x001ea20000300800 */
[----:B------:R-:W2:Y:S02]  /*b7fa0*/  LDL.LU R25, [R1+0x374] ;  /* 0x0003740001197983 */ /* 0x000ea40000300800 */
[----:B-1----:R-:W2:Y:S02]  /*b7fb0*/  LDL.LU R26, [R1+0x378] ;  /* 0x00037800011a7983 */ /* 0x002ea40000300800 */
[----:B------:R-:W2:Y:S01]  /*b7fc0*/  LDL.LU R27, [R1+0x37c] ;  /* 0x00037c00011b7983 */ /* 0x000ea20000300800 */
[----:B------:R0:W-:Y:S01]  /*b7fd0*/  STL.64 [R1+0x2440], R6 ;  /* 0x0024400601007387 */ /* 0x0001e20000100a00 */
[----:B------:R-:W2:Y:S02]  /*b7fe0*/  LDL.LU R4, [R1+0x330] ;  /* 0x0003300001047983 */ /* 0x000ea40000300800 */
[----:B------:R-:W2:Y:S01]  /*b7ff0*/  LDL.LU R5, [R1+0x334] ;  /* 0x0003340001057983 */ /* 0x000ea20000300800 */
[----:B0-----:R-:W2:Y:S01]  /*b8000*/  LDL.LU R6, [R1+0x338] ;  /* 0x0003380001067983 */ /* 0x001ea20000300800 */
[----:B----4-:R-:W-:-:S02]  /*b8010*/  MOV R7, R28 ;  /* 0x0000001c00077202 */ /* 0x010fc40000000f00 */
[----:B------:R-:W4:Y:S03]  /*b8020*/  LDL.LU R28, [R1+0x24b0] ;  /* 0x0024b000011c7983 */ /* 0x000f260000300800 */
        /* <DEDUP_REMOVED lines=17> */
[C---:B---3--:R-:W-:Y:S11]  /*b8140*/  HMMA.16816.F32 R8, R20.reuse, R18, R8 ;  /* 0x000000121408723c */ /* 0x048ff60000001808 */
[----:B------:R-:W-:Y:S11]  /*b8150*/  @!UPT UIADD3 URZ, URZ, URZ, URZ ;  /* 0x0000003f3f3ff290 */ /* 0x000ff6000fffe03f */
[----:B------:R-:W-:Y:S01]  /*b8160*/  @!UPT UIADD3 URZ, URZ, URZ, URZ ;  /* 0x0000003f3f3ff290 */ /* 0x000fe2000fffe03f */
[----:B------:R0:W-:Y:S01]  /*b8170*/  STL.64 [R1+0xe80], R8 ;  /* 0x000e800801007387 */ /* 0x0001e20000100a00 */
[----:B------:R1:W-:Y:S02]  /*b8180*/  STL.64 [R1+0xe88], R10 ;  /* 0x000e880a01007387 */ /* 0x0003e40000100a00 */
[----:B0-----:R-:W-:Y:S01]  /*b8190*/  IMAD.MOV.U32 R9, RZ, RZ, R18 ;  /* 0x000000ffff097224 */ /* 0x001fe200078e0012 */
[----:B-1----:R-:W3:Y:S01]  /*b81a0*/  LDL.LU.64 R10, [R1+0x2498] ;  /* 0x00249800010a7983 */ /* 0x002ee20000300a00 */
[----:B------:R-:W-:Y:S02]  /*b81b0*/  MOV R8, R19 ;  /* 0x0000001300087202 */ /* 0x000fe40000000f00 */
[----:B------:R-:W2:Y:S02]  /*b81c0*/  LDL.LU.64 R18, [R1+0x2490] ;  /* 0x0024900001127983 */ /* 0x000ea40000300a00 */
[C---:B--2---:R-:W-:Y:S11]  /*b81d0*/  HMMA.16816.F32 R24, R20.reuse, R18, R24 ;  /* 0x000000121418723c */ /* 0x044ff60000001818 */
[----:B------:R-:W-:Y:S11]  /*b81e0*/  @!UPT UIADD3 URZ, URZ, URZ, URZ ;  /* 0x0000003f3f3ff290 */ /* 0x000ff6000fffe03f */
[----:B------:R-:W-:Y:S01]  /*b81f0*/  @!UPT UIADD3 URZ, URZ, URZ, URZ ;  /* 0x0000003f3f3ff290 */ /* 0x000fe2000fffe03f */
[----:B------:R0:W-:Y:S01]  /*b8200*/  STL.64 [R1+0xe70], R24 ;  /* 0x000e701801007387 */ /* 0x0001e20000100a00 */
[----:B------:R-:W-:Y:S01]  /*b8210*/  STL.64 [R1+0xe78], R26 ;  /* 0x000e781a01007387 */ /* 0x000fe20000100a00 */
[----:B0-----:R-:W-:Y:S02]  /*b8220*/  MOV R25, R18 ;  /* 0x0000001200197202 */ /* 0x001fe40000000f00 */
[----:B------:R-:W-:Y:S02]  /*b8230*/  MOV R24, R19 ;  /* 0x0000001300187202 */ /* 0x000fe40000000f00 */
[----:B------:R-:W3:Y:S01]  /*b8240*/  LDL.LU.64 R18, [R1+0x2488] ;  /* 0x0024880001127983 */ /* 0x000ee20000300a00 */
[----:B------:R-:W3:Y:S02]  /*b8250*/  LDL.LU.64 R16, [R1+0x2480] ;  /* 0x0024800001107983 */ /* 0x000ee40000300a00 */
[C---:B---3--:R-:W-:Y:S11]  /*b8260*/  HMMA.16816.F32 R16, R20.reuse, R10, R16 ;  /* 0x0000000a1410723c */ /* 0x048ff60000001810 */
[----:B------:R-:W-:Y:S11]  /*b8270*/  @!UPT UIADD3 URZ, URZ, URZ, URZ ;  /* 0x0000003f3f3ff290 */ /* 0x000ff6000fffe03f */
[----:B------:R-:W-:Y:S01]  /*b8280*/  @!UPT UIADD3 URZ, URZ, URZ, URZ ;  /* 0x0000003f3f3ff290 */ /* 0x000fe2000fffe03f */
[----:B------:R-:W-:Y:S01]  /*b8290*/  STL.64 [R1+0xe60], R16 ;  /* 0x000e601001007387 */ /* 0x000fe20000100a00 */
[----:B------:R0:W-:Y:S03]  /*b82a0*/  STL.64 [R1+0xe68], R18 ;  /* 0x000e681201007387 */ /* 0x0001e60000100a00 */
[----:B0-----:R-:W2:Y:S01]  /*b82b0*/  LDL.LU.64 R18, [R1+0x2478] ;  /* 0x0024780001127983 */ /* 0x001ea20000300a00 */
[----:B----4-:R-:W-:Y:S01]  /*b82c0*/  MOV R7, R28 ;  /* 0x0000001c00077202 */ /* 0x010fe20000000f00 */
[----:B------:R-:W-:Y:S06]  /*b82d0*/  STL.64 [R1+0x23e0], R10 ;  /* 0x0023e00a01007387 */ /* 0x000fec0000100a00 */
        /* <DEDUP_REMOVED lines=21> */
[----:B------:R0:W-:Y:S01]  /*b8430*/  STL.64 [R1+0xe30], R4 ;  /* 0x000e300401007387 */ /* 0x0001e20000100a00 */
[----:B------:R1:W-:Y:S02]  /*b8440*/  STL.64 [R1+0xe38], R6 ;  /* 0x000e380601007387 */ /* 0x0003e40000100a00 */
[----:B0-----:R-:W-:Y:S01]  /*b8450*/  IMAD.MOV.U32 R5, RZ, RZ, R18 ;  /* 0x000000ffff057224 */ /* 0x001fe200078e0012 */
[----:B-1----:R-:W2:Y:S01]  /*b8460*/  LDL.LU.64 R6, [R1+0x2440] ;  /* 0x0024400001067983 */ /* 0x002ea20000300a00 */
[----:B------:R-:W-:Y:S02]  /*b8470*/  MOV R4, R19 ;  /* 0x0000001300047202 */ /* 0x000fe40000000f00 */
[----:B------:R-:W2:Y:S02]  /*b8480*/  LDL.LU.64 R18, [R1+0x2438] ;  /* 0x0024380001127983 */ /* 0x000ea40000300a00 */
[----:B------:R-:W2:Y:S02]  /*b8490*/  LDL.LU.64 R16, [R1+0x2430] ;  /* 0x0024300001107983 */ /* 0x000ea40000300a00 */
        /* <DEDUP_REMOVED lines=11> */
[----:B------:R2:W-:Y:S02]  /*b8550*/  STL.64 [R1+0x23d8], R4 ;  /* 0x0023d80401007387 */ /* 0x0005e40000100a00 */
[----:B------:R-:W3:Y:S01]  /*b8560*/  LDL.LU R12, [R1+0x280] ;  /* 0x00028000010c7983 */ /* 0x000ee20000300800 */
[----:B--2---:R-:W-:Y:S11]  /*b8570*/  HMMA.16816.F32 R4, R16, R14, R20 ;  /* 0x0000000e1004723c */ /* 0x004ff60000001814 */
[----:B------:R-:W-:Y:S11]  /*b8580*/  @!UPT UIADD3 URZ, URZ, URZ, URZ ;  /* 0x0000003f3f3ff290 */ /* 0x000ff6000fffe03f */
[----:B------:R-:W-:Y:S01]  /*b8590*/  @!UPT UIADD3 URZ, URZ, URZ, URZ ;  /* 0x0000003f3f3ff290 */ /* 0x000fe2000fffe03f */
[----:B------:R0:W-:Y:S01]  /*b85a0*/  STL.64 [R1+0xf40], R4 ;  /* 0x000f400401007387 */ /* 0x0001e20000100a00 */
[----:B------:R1:W-:Y:S02]  /*b85b0*/  STL.64 [R1+0xf48], R6 ;  /* 0x000f480601007387 */ /* 0x0003e40000100a00 */
[----:B------:R-:W3:Y:S02]  /*b85c0*/  LDL.LU R13, [R1+0x284] ;  /* 0x00028400010d7983 */ /* 0x000ee40000300800 */
[----:B------:R-:W2:Y:S01]  /*b85d0*/  LDL.LU R14, [R1+0x288] ;  /* 0x00028800010e7983 */ /* 0x000ea20000300800 */
[----:B------:R-:W2:Y:S04]  /*b85e0*/  LDL.LU R15, [R1+0x28c] ;  /* 0x00028c00010f7983 */ /* 0x000ea80000300800 */
[----:B--2---:R-:W-:Y:S01]  /*b85f0*/  STL.64 [R1+0x23f0], R14 ;  /* 0x0023f00e01007387 */ /* 0x004fe20000100a00 */
[----:B---3--:R-:W-:Y:S02]  /*b8600*/  STL.64 [R1+0x23e8], R12 ;  /* 0x0023e80c01007387 */ /* 0x008fe40000100a00 */
[----:B0-----:R-:W2:Y:S02]  /*b8610*/  LDL.LU R4, [R1+0x290] ;  /* 0x0002900001047983 */ /* 0x001ea40000300800 */
[----:B------:R-:W2:Y:S01]  /*b8620*/  LDL.LU R5, [R1+0x294] ;  /* 0x0002940001057983 */ /* 0x000ea20000300800 */
[----:B-1----:R-:W3:Y:S01]  /*b8630*/  LDL.LU R6, [R1+0x298] ;  /* 0x0002980001067983 */ /* 0x002ee20000300800 */
[----:B------:R-:W3:Y:S01]  /*b8640*/  LDL.LU R7, [R1+0x29c] ;  /* 0x00029c0001077983 */ /* 0x000ee20000300800 */
[----:B------:R-:W-:-:S02]  /*b8650*/  MOV R10, R25 ;  /* 0x00000019000a7202 */ /* 0x000fc40000000f00 */
[----:B------:R-:W-:Y:S01]  /*b8660*/  MOV R11, R24 ;  /* 0x00000018000b7202 */ /* 0x000fe20000000f00 */
[----:B---3--:R0:W-:Y:S01]  /*b8670*/  STL.64 [R1+0x2400], R6 ;  /* 0x0024000601007387 */ /* 0x0081e20000100a00 */
[----:B--2---:R-:W-:Y:S03]  /*b8680*/  STL.64 [R1+0x23f8], R4 ;  /* 0x0023f80401007387 */ /* 0x004fe60000100a00 */
[----:B------:R1:W-:Y:S01]  /*b8690*/  STL.64 [R1+0x2408], R10 ;  /* 0x0024080a01007387 */ /* 0x0003e20000100a00 */
[----:B0-----:R-:W-:Y:S01]  /*b86a0*/  MOV R7, R8 ;  /* 0x0000000800077202 */ /* 0x001fe20000000f00 */
[----:B------:R-:W-:Y:S01]  /*b86b0*/  IMAD.MOV.U32 R6, RZ, RZ, R9 ;  /* 0x000000ffff067224 */ /* 0x000fe200078e0009 */
[----:B------:R-:W2:Y:S01]  /*b86c0*/  LDL.LU R8, [R1+0x2b0] ;  /* 0x0002b00001087983 */ /* 0x000ea20000300800 */
[----:B------:R-:W2:Y:S02]  /*b86d0*/  LDL.LU R9, [R1+0x2b4] ;  /* 0x0002b40001097983 */ /* 0x000ea40000300800 */
[----:B-1----:R-:W2:Y:S02]  /*b86e0*/  LDL.LU R10, [R1+0x2b8] ;  /* 0x0002b800010a7983 */ /* 0x002ea40000300800 */
        /* <DEDUP_REMOVED lines=13> */
[----:B------:R-:W4:Y:S01]  /*b87c0*/  LDL.LU R26, [R1+0x88] ;  /* 0x00008800011a7983 */ /* 0x000f220000300800 */
[----:B------:R-:W-:-:S02]  /*b87d0*/  MOV R27, R29 ;  /* 0x0000001d001b7202 */ /* 0x000fc40000000f00 */
[----:B------:R-:W3:Y:S04]  /*b87e0*/  LDL.LU R29, [R1+0x241c] ;  /* 0x00241c00011d7983 */ /* 0x000ee80000300800 */
[----:B----4-:R0:W-:Y:S01]  /*b87f0*/  STL.64 [R1+0x2260], R26 ;  /* 0x0022601a01007387 */ /* 0x0101e20000100a00 */
[----:B--2---:R-:W-:Y:S01]  /*b8800*/  STL.64 [R1+0x2258], R24 ;  /* 0x0022581801007387 */ /* 0x004fe20000100a00 */
[----:B0-----:R-:W-:Y:S01]  /*b8810*/  MOV R26, R3 ;  /* 0x00000003001a7202 */ /* 0x001fe20000000f00 */
[----:B------:R-:W-:Y:S01]  /*b8820*/  IMAD.MOV.U32 R27, RZ, RZ, R0 ;  /* 0x000000ffff1b7224 */ /* 0x000fe200078e0000 */
[----:B------:R-:W2:Y:S01]  /*b8830*/  LDL.LU R3, [R1+0x2418] ;  /* 0x0024180001037983 */ /* 0x000ea20000300800 */
        /* <DEDUP_REMOVED lines=11> */
[----:B------:R-:W-:Y:S01]  /*b88f0*/  HMMA.16816.F32 R4, R16, R6, R8 ;  /* 0x000000061004723c */ /* 0x000fe20000001808 */
[----:B--2---:R0:W-:Y:S01]  /*b8900*/  STL.64 [R1+0x2280], R22 ;  /* 0x0022801601007387 */ /* 0x0041e20000100a00 */
[----:B------:R-:W-:Y:S01]  /*b8910*/  STL.64 [R1+0x2278], R20 ;  /* 0x0022781401007387 */ /* 0x000fe20000100a00 */
[----:B0-----:R-:W-:-:S02]  /*b8920*/  MOV R22, R2 ;  /* 0x0000000200167202 */ /* 0x001fc40000000f00 */
[----:B------:R-:W-:Y:S01]  /*b8930*/  MOV R23, R28 ;  /* 0x0000001c00177202 */ /* 0x000fe20000000f00 */
[----:B------:R-:W2:Y:S01]  /*b8940*/  LDL.LU R2, [R1+0x2410] ;  /* 0x0024100001027983 */ /* 0x000ea20000300800 */
[----:B------:R-:W2:Y:S02]  /*b8950*/  LDL.LU R28, [R1+0x10cc] ;  /* 0x0010cc00011c7983 */ /* 0x000ea40000300800 */
[----:B------:R-:W3:Y:S11]  /*b8960*/  LDL.LU.64 R10, [R1+0x2408] ;  /* 0x00240800010a7983 */ /* 0x000ef60000300a00 */
[----:B------:R-:W-:Y:S03]  /*b8970*/  @!UPT UIADD3 URZ, URZ, URZ, URZ ;  /* 0x0000003f3f3ff290 */ /* 0x000fe6000fffe03f */
[----:B------:R-:W-:Y:S01]  /*b8980*/  STL.64 [R1+0xf30], R4 ;  /* 0x000f300401007387 */ /* 0x000fe20000100a00 */
[----:B------:R0:W-:Y:S04]  /*b8990*/  STL.64 [R1+0xf38], R6 ;  /* 0x000f380601007387 */ /* 0x0001e80000100a00 */
[----:B0-----:R-:W2:Y:S01]  /*b89a0*/  LDL.LU.64 R6, [R1+0x2400] ;  /* 0x0024000001067983 */ /* 0x001ea20000300a00 */
[----:B------:R-:W2:Y:S01]  /*b89b0*/  LDL.LU.64 R4, [R1+0x23f8] ;  /* 0x0023f80001047983 */ /* 0x000ea20000300a00 */
[C---:B---3--:R-:W-:Y:S02]  /*b89c0*/  HMMA.16816.F32 R8, R16.reuse, R10, R12 ;  /* 0x0000000a1008723c */ /* 0x048fe4000000180c */
[----:B------:R-:W3:Y:S01]  /*b89d0*/  LDL.LU.64 R14, [R1+0x23f0] ;  /* 0x0023f000010e7983 */ /* 0x000ee20000300a00 */
[----:B------:R-:W3:Y:S11]  /*b89e0*/  LDL.LU.64 R12, [R1+0x23e8] ;  /* 0x0023e800010c7983 */ /* 0x000ef60000300a00 */
        /* <DEDUP_REMOVED lines=8> */
[----:B------:R3:W-:Y:S02]  /*b8a70*/  STL.64 [R1+0xf18], R10 ;  /* 0x000f180a01007387 */ /* 0x0007e40000100a00 */
[C---:B---3--:R-:W-:Y:S01]  /*b8a80*/  HMMA.16816.F32 R8, R16.reuse, R22, R12 ;  /* 0x000000161008723c */ /* 0x048fe2000000180c */
[----:B------:R-:W3:Y:S11]  /*b8a90*/  LDL.LU R12, [R1+0x1c0] ;  /* 0x0001c000010c7983 */ /* 0x000ef60000300800 */
[----:B------:R-:W-:Y:S11]  /*b8aa0*/  @!UPT UIADD3 URZ, URZ, URZ, URZ ;  /* 0x0000003f3f3ff290 */ /* 0x000ff6000fffe03f */
[----:B------:R-:W-:Y:S01]  /*b8ab0*/  STL.64 [R1+0xf00], R8 ;  /* 0x000f000801007387 */ /* 0x000fe20000100a00 */
[----:B------:R-:W-:Y:S02]  /*b8ac0*/  STL.64 [R1+0xf08], R10 ;  /* 0x000f080a01007387 */ /* 0x000fe40000100a00 */
[----:B------:R-:W3:Y:S02]  /*b8ad0*/  LDL.LU R13, [R1+0x1c4] ;  /* 0x0001c400010d7983 */ /* 0x000ee40000300800 */
[----:B------:R-:W3:Y:S01]  /*b8ae0*/  LDL.LU R14, [R1+0x1c8] ;  /* 0x0001c800010e7983 */ /* 0x000ee20000300800 */
[----:B------:R-:W3:Y:S01]  /*b8af0*/  LDL.LU R15, [R1+0x1cc] ;  /* 0x0001cc00010f7983 */ /* 0x000ee20000300800 */
[----:B--2---:R-:W-:Y:S01]  /*b8b00*/  MOV R6, R5 ;  /* 0x0000000500067202 */ /* 0x004fe20000000f00 */
[----:B------:R-:W-:Y:S02]  /*b8b10*/  IMAD.MOV.U32 R7, RZ, RZ, R4 ;  /* 0x000000ffff077224 */ /* 0x000fe400078e0004 */
[----:B---3--:R-:W-:Y:S01]  /*b8b20*/  STL.64 [R1+0x23c8], R14 ;  /* 0x0023c80e01007387 */ /* 0x008fe20000100a00 */
[----:B------:R-:W-:Y:S02]  /*b8b30*/  STL.64 [R1+0x23c0], R12 ;  /* 0x0023c00c01007387 */ /* 0x000fe40000100a00 */
[----:B------:R0:W-:Y:S02]  /*b8b40*/  STL.64 [R1+0x23d0], R6 ;  /* 0x0023d00601007387 */ /* 0x0001e40000100a00 */
[----:B------:R-:W2:Y:S01]  /*b8b50*/  LDL.LU R4, [R1+0x270] ;  /* 0x0002700001047983 */ /* 0x000ea20000300800 */
[----:B------:R-:W2:Y:S04]  /*b8b60*/  LDL.LU R5, [R1+0x274] ;  /* 0x0002740001057983 */ /* 0x000ea80000300800 */
[----:B0-----:R-:W2:Y:S01]  /*b8b70*/  LDL.LU R6, [R1+0x278] ;  /* 0x0002780001067983 */ /* 0x001ea20000300800 */
[----:B------:R-:W2:Y:S02]  /*b8b80*/  LDL.LU R7, [R1+0x27c] ;  /* 0x00027c0001077983 */ /* 0x000ea40000300800 */
[----:B------:R-:W3:Y:S02]  /*b8b90*/  LDL.LU R12, [R1+0x260] ;  /* 0x00026000010c7983 */ /* 0x000ee40000300800 */
[----:B------:R-:W3:Y:S01]  /*b8ba0*/  LDL.LU R13, [R1+0x264] ;  /* 0x00026400010d7983 */ /* 0x000ee20000300800 */
[----:B------:R-:W3:Y:S01]  /*b8bb0*/  LDL.LU R14, [R1+0x268] ;  /* 0x00026800010e7983 */ /* 0x000ee20000300800 */
[----:B------:R-:W3:Y:S02]  /*b8bc0*/  LDL.LU R15, [R1+0x26c] ;  /* 0x00026c00010f7983 */ /* 0x000ee40000300800 */
[----:B------:R-:W2:Y:S02]  /*b8bd0*/  LDL.LU R8, [R1+0x1b0] ;  /* 0x0001b00001087983 */ /* 0x000ea40000300800 */
[----:B------:R-:W2:Y:S01]  /*b8be0*/  LDL.LU R9, [R1+0x1b4] ;  /* 0x0001b40001097983 */ /* 0x000ea20000300800 */
[----:B------:R-:W2:Y:S01]  /*b8bf0*/  LDL.LU R10, [R1+0x1b8] ;  /* 0x0001b800010a7983 */ /* 0x000ea20000300800 */
[----:B------:R-:W2:Y:S02]  /*b8c00*/  LDL.LU R11, [R1+0x1bc] ;  /* 0x0001bc00010b7983 */ /* 0x000ea40000300800 */
[----:B------:R0:W-:Y:S02]  /*b8c10*/  STL.64 [R1+0x2368], R22 ;  /* 0x0023681601007387 */ /* 0x0001e40000100a00 */
[----:B0-----:R-:W2:Y:S04]  /*b8c20*/  LDL.LU.64 R22, [R1+0x38] ;  /* 0x0000380001167983 */ /* 0x001ea80000300a00 */
[----:B--2---:R0:W-:Y:S04]  /*b8c30*/  STL.64 [R1+0x2380], R22 ;  /* 0x0023801601007387 */ /* 0x0041e80000100a00 */
[----:B0-----:R-:W2:Y:S01]  /*b8c40*/  LDL.LU.64 R22, [R1+0x48] ;  /* 0x0000480001167983 */ /* 0x001ea20000300a00 */
[C---:B------:R-:W-:Y:S03]  /*b8c50*/  HMMA.16816.F32 R4, R16.reuse, R26, R4 ;  /* 0x0000001a1004723c */ /* 0x040fe60000001804 */
[----:B--2---:R0:W-:Y:S04]  /*b8c60*/  STL.64 [R1+0x2388], R22 ;  /* 0x0023881601007387 */ /* 0x0041e80000100a00 */
[----:B0-----:R-:W2:Y:S04]  /*b8c70*/  LDL.LU.64 R22, [R1+0x58] ;  /* 0x0000580001167983 */ /* 0x001ea80000300a00 */
[----:B--2---:R0:W-:Y:S04]  /*b8c80*/  STL.64 [R1+0x23a0], R22 ;  /* 0x0023a01601007387 */ /* 0x0041e80000100a00 */
[----:B0-----:R-:W2:Y:S08]  /*b8c90*/  LDL.LU.64 R22, [R1+0x68] ;  /* 0x0000680001167983 */ /* 0x001eb00000300a00 */
        /* <DEDUP_REMOVED lines=25> */
[----:B0-----:R-:W3:Y:S02]  /*b8e30*/  LDL.LU.64 R6, [R1+0x23b8] ;  /* 0x0023b80001067983 */ /* 0x001ee40000300a00 */
[----:B---3--:R-:W-:Y:S02]  /*b8e40*/  HMMA.16816.F32 R16, R16, R6, R12 ;  /* 0x000000061010723c */ /* 0x008fe4000000180c */
[----:B------:R-:W3:Y:S01]  /*b8e50*/  LDL.LU.64 R14, [R1+0x23b0] ;  /* 0x0023b000010e7983 */ /* 0x000ee20000300a00 */
[----:B------:R-:W3:Y:S01]  /*b8e60*/  LDL.LU.64 R12, [R1+0x23a8] ;  /* 0x0023a800010c7983 */ /* 0x000ee20000300a00 */
[----:B------:R-:W-:Y:S11]  /*b8e70*/  MOV R4, R23 ;  /* 0x0000001700047202 */ /* 0x000ff60000000f00 */
[----:B------:R-:W-:Y:S08]  /*b8e80*/  @!UPT UIADD3 URZ, URZ, URZ, URZ ;  /* 0x0000003f3f3ff290 */ /* 0x000ff0000fffe03f */
        /* <DEDUP_REMOVED lines=38> */
[----:B------:R-:W3:Y:S01]  /*b90f0*/  LDL.LU R18, [R1+0x1398] ;  /* 0x0013980001127983 */ /* 0x000ee20000300800 */
[----:B------:R-:W3:Y:S01]  /*b9100*/  LDL.LU R5, [R1+0x118c] ;  /* 0x00118c0001057983 */ /* 0x000ee20000300800 */
[----:B------:R-:W-:Y:S01]  /*b9110*/  STL.64 [R1+0x2310], R6 ;  /* 0x0023100601007387 */ /* 0x000fe20000100a00 */
[----:B--2---:R-:W-:Y:S02]  /*b9120*/  HMMA.16816.F32 R24, R12, R22, R24 ;  /* 0x000000160c18723c */ /* 0x004fe40000001818 */
[----:B---3--:R-:W-:Y:S11]  /*b9130*/  STL [R1+0x2308], R5 ;  /* 0x0023080501007387 */ /* 0x008ff60000100800 */
[----:B------:R-:W-:Y:S10]  /*b9140*/  @!UPT UIADD3 URZ, URZ, URZ, URZ ;  /* 0x0000003f3f3ff290 */ /* 0x000ff4000fffe03f */
[----:B------:R-:W-:Y:S01]  /*b9150*/  STL.64 [R1+0xf90], R24 ;  /* 0x000f901801007387 */ /* 0x000fe20000100a00 */
[----:B------:R0:W-:Y:S03]  /*b9160*/  STL.64 [R1+0xf98], R26 ;  /* 0x000f981a01007387 */ /* 0x0001e60000100a00 */
[----:B0-----:R-:W2:Y:S01]  /*b9170*/  LDL.LU.64 R26, [R1+0x2360] ;  /* 0x00236000011a7983 */ /* 0x001ea20000300a00 */
[----:B------:R0:W-:Y:S02]  /*b9180*/  STL.64 [R1+0x2298], R22 ;  /* 0x0022981601007387 */ /* 0x0001e40000100a00 */
[----:B0-----:R-:W-:Y:S02]  /*b9190*/  MOV R22, R19 ;  /* 0x0000001300167202 */ /* 0x001fe40000000f00 */
[----:B------:R-:W-:-:S05]  /*b91a0*/  MOV R23, R17 ;  /* 0x0000001100177202 */ /* 0x000fca0000000f00 */
[----:B------:R0:W-:Y:S02]  /*b91b0*/  STL.64 [R1+0x22b0], R22 ;  /* 0x0022b01601007387 */ /* 0x0001e40000100a00 */
[----:B0-----:R-:W-:Y:S01]  /*b91c0*/  MOV R22, R16 ;  /* 0x0000001000167202 */ /* 0x001fe20000000f00 */
[----:B------:R-:W-:-:S05]  /*b91d0*/  IMAD.MOV.U32 R23, RZ, RZ, R11 ;  /* 0x000000ffff177224 */ /* 0x000fca00078e000b */
[----:B------:R0:W-:Y:S02]  /*b91e0*/  STL.64 [R1+0x22c8], R22 ;  /* 0x0022c81601007387 */ /* 0x0001e40000100a00 */
[----:B0-----:R-:W-:Y:S02]  /*b91f0*/  MOV R22, R10 ;  /* 0x0000000a00167202 */ /* 0x001fe40000000f00 */
[----:B------:R-:W-:-:S05]  /*b9200*/  MOV R23, R9 ;  /* 0x0000000900177202 */ /* 0x000fca0000000f00 */
[----:B------:R0:W-:Y:S02]  /*b9210*/  STL.64 [R1+0x22e0], R22 ;  /* 0x0022e01601007387 */ /* 0x0001e40000100a00 */
[----:B0-----:R-:W-:Y:S01]  /*b9220*/  MOV R22, R8 ;  /* 0x0000000800167202 */ /* 0x001fe20000000f00 */
[----:B------:R-:W-:-:S05]  /*b9230*/  IMAD.MOV.U32 R23, RZ, RZ, R4 ;  /* 0x000000ffff177224 */ /* 0x000fca00078e0004 */
[----:B------:R0:W-:Y:S01]  /*b9240*/  STL.64 [R1+0x2318], R22 ;  /* 0x0023181601007387 */ /* 0x0001e20000100a00 */
[----:B------:R-:W3:Y:S02]  /*b9250*/  LDL.LU R8, [R1+0xf0] ;  /* 0x0000f00001087983 */ /* 0x000ee40000300800 */
[----:B------:R-:W3:Y:S02]  /*b9260*/  LDL.LU R9, [R1+0xf4] ;  /* 0x0000f40001097983 */ /* 0x000ee40000300800 */
[----:B------:R-:W2:Y:S01]  /*b9270*/  LDL.LU R10, [R1+0xf8] ;  /* 0x0000f800010a7983 */ /* 0x000ea20000300800 */
[----:B------:R-:W2:Y:S04]  /*b9280*/  LDL.LU R11, [R1+0xfc] ;  /* 0x0000fc00010b7983 */ /* 0x000ea80000300800 */
[----:B--2---:R-:W-:Y:S01]  /*b9290*/  STL.64 [R1+0x2328], R10 ;  /* 0x0023280a01007387 */ /* 0x004fe20000100a00 */
[----:B---3--:R1:W-:Y:S02]  /*b92a0*/  STL.64 [R1+0x2320], R8 ;  /* 0x0023200801007387 */ /* 0x0083e40000100a00 */
[----:B------:R-:W2:Y:S02]  /*b92b0*/  LDL.LU R20, [R1+0x150] ;  /* 0x0001500001147983 */ /* 0x000ea40000300800 */
[----:B------:R-:W2:Y:S01]  /*b92c0*/  LDL.LU R21, [R1+0x154] ;  /* 0x0001540001157983 */ /* 0x000ea20000300800 */
[----:B0-----:R-:W2:Y:S01]  /*b92d0*/  LDL.LU R22, [R1+0x158] ;  /* 0x0001580001167983 */ /* 0x001ea20000300800 */
[----:B------:R-:W2:Y:S03]  /*b92e0*/  LDL.LU R23, [R1+0x15c] ;  /* 0x00015c0001177983 */ /* 0x000ea60000300800 */
[----:B-1----:R-:W3:Y:S01]  /*b92f0*/  LDL.LU R8, [R1+0x160] ;  /* 0x0001600001087983 */ /* 0x002ee20000300800 */
[----:B------:R-:W3:Y:S02]  /*b9300*/  LDL.LU R9, [R1+0x164] ;  /* 0x0001640001097983 */ /* 0x000ee40000300800 */
[----:B------:R-:W3:Y:S02]  /*b9310*/  LDL.LU R10, [R1+0x168] ;  /* 0x00016800010a7983 */ /* 0x000ee40000300800 */
[----:B------:R-:W3:Y:S01]  /*b9320*/  LDL.LU R11, [R1+0x16c] ;  /* 0x00016c00010b7983 */ /* 0x000ee20000300800 */
[----:B------:R-:W2:Y:S01]  /*b9330*/  LDL.LU.64 R6, [R1+0x8] ;  /* 0x0000080001067983 */ /* 0x000ea20000300a00 */
[----:B------:R-:W2:Y:S02]  /*b9340*/  LDL.LU R17, [R1+0x139c] ;  /* 0x00139c0001117983 */ /* 0x000ea40000300800 */
[----:B------:R-:W2:Y:S02]  /*b9350*/  LDL.LU R16, [R1+0x1a18] ;  /* 0x001a180001107983 */ /* 0x000ea40000300800 */
[----:B------:R0:W-:Y:S02]  /*b9360*/  STL [R1+0x2290], R18 ;  /* 0x0022901201007387 */ /* 0x0001e40000100800 */
[----:B------:R-:W-:Y:S01]  /*b9370*/  IMAD.MOV.U32 R19, RZ, RZ, R29 ;  /* 0x000000ffff137224 */ /* 0x000fe200078e001d */
[----:B0-----:R-:W-:Y:S01]  /*b9380*/  MOV R18, R3 ;  /* 0x0000000300127202 */ /* 0x001fe20000000f00 */
[----:B--2---:R0:W-:Y:S02]  /*b9390*/  STL.64 [R1+0x2288], R16 ;  /* 0x0022881001007387 */ /* 0x0041e40000100a00 */
[----:B0-----:R-:W-:-:S02]  /*b93a0*/  MOV R16, R2 ;  /* 0x0000000200107202 */ /* 0x001fc40000000f00 */
[----:B----4-:R-:W-:Y:S01]  /*b93b0*/  MOV R17, R0 ;  /* 0x0000000000117202 */ /* 0x010fe20000000f00 */
        /* <DEDUP_REMOVED lines=10> */
[----:B---3--:R-:W-:Y:S01]  /*b9460*/  HMMA.16816.F32 R8, R12, R26, R8 ;  /* 0x0000001a0c08723c */ /* 0x008fe20000001808 */
[----:B--2---:R4:W-:Y:S01]  /*b9470*/  STL.64 [R1+0x22c0], R18 ;  /* 0x0022c01201007387 */ /* 0x0049e20000100a00 */
[----:B------:R0:W-:Y:S01]  /*b9480*/  STL.64 [R1+0x22b8], R16 ;  /* 0x0022b81001007387 */ /* 0x0001e20000100a00 */
[----:B----4-:R-:W-:-:S02]  /*b9490*/  MOV R18, R0 ;  /* 0x0000000000127202 */ /* 0x010fc40000000f00 */
[----:B0-----:R-:W-:Y:S01]  /*b94a0*/  MOV R16, R29 ;  /* 0x0000001d00107202 */ /* 0x001fe20000000f00 */
[----:B------:R-:W-:Y:S01]  /*b94b0*/  IMAD.MOV.U32 R19, RZ, RZ, R2 ;  /* 0x000000ffff137224 */ /* 0x000fe200078e0002 */
[----:B------:R-:W2:Y:S01]  /*b94c0*/  LDL.LU R29, [R1+0x234c] ;  /* 0x00234c00011d7983 */ /* 0x000ea20000300800 */
[----:B------:R-:W-:Y:S02]  /*b94d0*/  MOV R17, R3 ;  /* 0x0000000300117202 */ /* 0x000fe40000000f00 */
[----:B------:R-:W3:Y:S02]  /*b94e0*/  LDL.LU R3, [R1+0x2348] ;  /* 0x0023480001037983 */ /* 0x000ee40000300800 */
[----:B------:R-:W4:Y:S01]  /*b94f0*/  LDL.LU R0, [R1+0x2344] ;  /* 0x0023440001007983 */ /* 0x000f220000300800 */
[----:B------:R-:W2:Y:S01]  /*b9500*/  LDL.LU R2, [R1+0x2340] ;  /* 0x0023400001027983 */ /* 0x000ea20000300800 */
[----:B------:R-:W-:Y:S02]  /*b9510*/  STL.64 [R1+0x22d8], R18 ;  /* 0x0022d81201007387 */ /* 0x000fe40000100a00 */
[----:B------:R0:W-:Y:S02]  /*b9520*/  STL.64 [R1+0x22d0], R16 ;  /* 0x0022d01001007387 */ /* 0x0001e40000100a00 */
[----:B0-----:R-:W2:Y:S01]  /*b9530*/  LDL.LU R16, [R1+0xd0] ;  /* 0x0000d00001107983 */ /* 0x001ea20000300800 */
[----:B------:R-:W2:Y:S02]  /*b9540*/  LDL.LU R17, [R1+0xd4] ;  /* 0x0000d40001117983 */ /* 0x000ea40000300800 */
[----:B------:R-:W2:Y:S02]  /*b9550*/  LDL.LU R18, [R1+0xd8] ;  /* 0x0000d80001127983 */ /* 0x000ea40000300800 */
[----:B------:R-:W2:Y:S01]  /*b9560*/  LDL.LU R19, [R1+0xdc] ;  /* 0x0000dc0001137983 */ /* 0x000ea20000300800 */
[----:B------:R-:W-:Y:S01]  /*b9570*/  HMMA.16816.F32 R20, R12, R6, R20 ;  /* 0x000000060c14723c */ /* 0x000fe20000001814 */
[----:B------:R-:W-:Y:S01]  /*b9580*/  MOV R4, R7 ;  /* 0x0000000700047202 */ /* 0x000fe20000000f00 */
[----:B--2---:R-:W-:Y:S01]  /*b9590*/  STL.64 [R1+0x22f0], R18 ;  /* 0x0022f01201007387 */ /* 0x004fe20000100a00 */
[----:B------:R0:W-:Y:S02]  /*b95a0*/  STL.64 [R1+0x22e8], R16 ;  /* 0x0022e81001007387 */ /* 0x0001e40000100a00 */
[----:B0-----:R-:W-:-:S02]  /*b95b0*/  MOV R16, R2 ;  /* 0x0000000200107202 */ /* 0x001fc40000000f00 */
[----:B----4-:R-:W-:Y:S01]  /*b95c0*/  MOV R17, R0 ;  /* 0x0000000000117202 */ /* 0x010fe20000000f00 */
[----:B------:R-:W2:Y:S01]  /*b95d0*/  LDL.LU R2, [R1+0x233c] ;  /* 0x00233c0001027983 */ /* 0x000ea20000300800 */
[----:B------:R-:W4:Y:S01]  /*b95e0*/  LDL.LU R0, [R1+0x2338] ;  /* 0x0023380001007983 */ /* 0x000f220000300800 */
[----:B---3--:R-:W-:Y:S01]  /*b95f0*/  MOV R18, R3 ;  /* 0x0000000300127202 */ /* 0x008fe20000000f00 */
[----:B------:R-:W-:Y:S01]  /*b9600*/  IMAD.MOV.U32 R19, RZ, RZ, R29 ;  /* 0x000000ffff137224 */ /* 0x000fe200078e001d */
[----:B------:R-:W3:Y:S01]  /*b9610*/  LDL.LU R3, [R1+0x2334] ;  /* 0x0023340001037983 */ /* 0x000ee20000300800 */
[----:B------:R-:W2:Y:S02]  /*b9620*/  LDL.LU R29, [R1+0x2330] ;  /* 0x00233000011d7983 */ /* 0x000ea40000300800 */
[----:B------:R-:W-:Y:S02]  /*b9630*/  STL.64 [R1+0xfa0], R8 ;  /* 0x000fa00801007387 */ /* 0x000fe40000100a00 */
[----:B------:R0:W-:Y:S02]  /*b9640*/  STL.64 [R1+0xfa8], R10 ;  /* 0x000fa80a01007387 */ /* 0x0001e40000100a00 */
[----:B0-----:R-:W2:Y:S01]  /*b9650*/  LDL.LU.64 R10, [R1+0x2328] ;  /* 0x00232800010a7983 */ /* 0x001ea20000300a00 */
[----:B------:R-:W2:Y:S03]  /*b9660*/  LDL.LU.64 R8, [R1+0x2320] ;  /* 0x0023200001087983 */ /* 0x000ea60000300a00 */
[----:B------:R0:W-:Y:S02]  /*b9670*/  STL.64 [R1+0x1010], R20 ;  /* 0x0010101401007387 */ /* 0x0001e40000100a00 */
[----:B------:R1:W-:Y:S01]  /*b9680*/  STL.64 [R1+0x1018], R22 ;  /* 0x0010181601007387 */ /* 0x0003e20000100a00 */
[----:B0-----:R-:W-:Y:S01]  /*b9690*/  MOV R20, R6 ;  /* 0x0000000600147202 */ /* 0x001fe20000000f00 */
[----:B-1----:R-:W2:Y:S01]  /*b96a0*/  LDL.LU.64 R22, [R1+0x2318] ;  /* 0x0023180001167983 */ /* 0x002ea20000300a00 */
[----:B------:R-:W2:Y:S02]  /*b96b0*/  LDL.LU.64 R6, [R1+0x2310] ;  /* 0x0023100001067983 */ /* 0x000ea40000300a00 */
[----:B------:R-:W3:Y:S01]  /*b96c0*/  LDL.LU R5, [R1+0x2308] ;  /* 0x0023080001057983 */ /* 0x000ee20000300800 */
[----:B--2---:R-:W-:Y:S01]  /*b96d0*/  HMMA.16816.F32 R12, R12, R6, R8 ;  /* 0x000000060c0c723c */ /* 0x004fe20000001808 */
[----:B------:R-:W2:Y:S01]  /*b96e0*/  LDL.LU.64 R10, [R1+0x2300] ;  /* 0x00230000010a7983 */ /* 0x000ea20000300a00 */
[----:B------:R-:W2:Y:S11]  /*b96f0*/  LDL.LU.64 R8, [R1+0x22f8] ;  /* 0x0022f80001087983 */ /* 0x000eb60000300a00 */
[----:B------:R-:W-:Y:S10]  /*b9700*/  @!UPT UIADD3 URZ, URZ, URZ, URZ ;  /* 0x0000003f3f3ff290 */ /* 0x000ff4000fffe03f */
[----:B------:R-:W-:Y:S01]  /*b9710*/  STL.64 [R1+0x1000], R12 ;  /* 0x0010000c01007387 */ /* 0x000fe20000100a00 */
[----:B------:R0:W-:Y:S02]  /*b9720*/  STL.64 [R1+0x1008], R14 ;  /* 0x0010080e01007387 */ /* 0x0001e40000100a00 */
[----:B0-----:R-:W-:Y:S02]  /*b9730*/  MOV R14, R20 ;  /* 0x00000014000e7202 */ /* 0x001fe40000000f00 */
        /* <DEDUP_REMOVED lines=29> */
[----:B------:R-:W3:Y:S01]  /*b9910*/  LDL.LU R18, [R1+0x2290] ;  /* 0x0022900001127983 */ /* 0x000ee20000300800 */
[----:B------:R-:W4:Y:S11]  /*b9920*/  LDL.LU.64 R16, [R1+0x2288] ;  /* 0x0022880001107983 */ /* 0x000f360000300a00 */
[----:B------:R-:W-:Y:S09]  /*b9930*/  @!UPT UIADD3 URZ, URZ, URZ, URZ ;  /* 0x0000003f3f3ff290 */ /* 0x000ff2000fffe03f */
[----:B------:R-:W-:Y:S01]  /*b9940*/  STL.64 [R1+0xfb0], R20 ;  /* 0x000fb01401007387 */ /* 0x000fe20000100a00 */
[----:B------:R0:W-:Y:S03]  /*b9950*/  STL.64 [R1+0xfb8], R22 ;  /* 0x000fb81601007387 */ /* 0x0001e60000100a00 */
[----:B0-----:R-:W2:Y:S01]  /*b9960*/  LDL.LU.64 R22, [R1+0x2280] ;  /* 0x0022800001167983 */ /* 0x001ea20000300a00 */
[----:B------:R-:W2:Y:S02]  /*b9970*/  LDL.LU.64 R20, [R1+0x2278] ;  /* 0x0022780001147983 */ /* 0x000ea40000300a00 */
[----:B--2---:R-:W-:Y:S01]  /*b9980*/  HMMA.16816.F32 R24, R8, R26, R20 ;  /* 0x0000001a0818723c */ /* 0x004fe20000001814 */
[----:B------:R-:W3:Y:S01]  /*b9990*/  LDL.LU.64 R22, [R1+0x2270] ;  /* 0x0022700001167983 */ /* 0x000ee20000300a00 */
[----:B------:R-:W2:Y:S11]  /*b99a0*/  LDL.LU.64 R20, [R1+0x2268] ;  /* 0x0022680001147983 */ /* 0x000eb60000300a00 */
        /* <DEDUP_REMOVED lines=8> */
[----:B------:R-:W2:Y:S01]  /*b9a30*/  LDL.LU.64 R24, [R1+0x2248] ;  /* 0x0022480001187983 */ /* 0x000ea20000300a00 */
[----:B------:R-:W-:Y:S01]  /*b9a40*/  MOV R4, 0x80 ;  /* 0x0000008000047802 */ /* 0x000fe20000000f00 */
[----:B---3--:R-:W-:Y:S01]  /*b9a50*/  FFMA R18, R3, R18, R22 ;  /* 0x0000001203127223 */ /* 0x008fe20000000016 */
[----:B------:R-:W-:-:S03]  /*b9a60*/  IADD3 R5, R5, 0x80, RZ ;  /* 0x0000008005057810 */ /* 0x000fc60007ffe0ff */
[C---:B------:R-:W-:Y:S02]  /*b9a70*/  IMAD R20, R4.reuse, c[0x0][0x1a4], R20 ;  /* 0x0000690004147a24 */ /* 0x040fe400078e0214 */
[----:B------:R-:W-:Y:S02]  /*b9a80*/  IMAD R21, R4, c[0x0][0x1b4], R21 ;  /* 0x00006d0004157a24 */ /* 0x000fe400078e0215 */
[----:B----4-:R-:W-:Y:S02]  /*b9a90*/  FFMA R17, R0, R17, R23 ;  /* 0x0000001100117223 */ /* 0x010fe40000000017 */
[----:B------:R-:W-:-:S09]  /*b9aa0*/  FFMA R16, R2, R16, R28 ;  /* 0x0000001002107223 */ /* 0x000fd2000000001c */
[----:B------:R-:W-:Y:S01]  /*b9ab0*/  STL.64 [R1+0x1030], R12 ;  /* 0x0010300c01007387 */ /* 0x000fe20000100a00 */
[----:B------:R-:W-:Y:S02]  /*b9ac0*/  STL.64 [R1+0x1038], R14 ;  /* 0x0010380e01007387 */ /* 0x000fe40000100a00 */
[----:B------:R-:W-:Y:S02]  /*b9ad0*/  STL [R1+0x604], R20 ;  /* 0x0006041401007387 */ /* 0x000fe40000100800 */
[----:B------:R-:W-:Y:S01]  /*b9ae0*/  STL [R1+0x600], R21 ;  /* 0x0006001501007387 */ /* 0x000fe20000100800 */
[----:B------:R-:W-:Y:S01]  /*b9af0*/  STL [R1+0x1398], R18 ;  /* 0x0013981201007387 */ /* 0x000fe20000100800 */
[----:B------:R-:W-:Y:S02]  /*b9b00*/  STL [R1+0x118c], R5 ;  /* 0x00118c0501007387 */ /* 0x000fe40000100800 */
[----:B------:R-:W-:Y:S02]  /*b9b10*/  STL [R1+0x139c], R17 ;  /* 0x00139c1101007387 */ /* 0x000fe40000100800 */
[----:B------:R-:W-:Y:S01]  /*b9b20*/  STL [R1+0x1a18], R16 ;  /* 0x001a181001007387 */ /* 0x000fe20000100800 */
[----:B--2---:R-:W-:Y:S11]  /*b9b30*/  HMMA.16816.F32 R8, R8, R6, R24 ;  /* 0x000000060808723c */ /* 0x004ff60000001818 */
[----:B------:R-:W-:Y:S11]  /*b9b40*/  @!UPT UIADD3 URZ, URZ, URZ, URZ ;  /* 0x0000003f3f3ff290 */ /* 0x000ff6000fffe03f */
[----:B------:R-:W-:Y:S01]  /*b9b50*/  @!UPT UIADD3 URZ, URZ, URZ, URZ ;  /* 0x0000003f3f3ff290 */ /* 0x000fe2000fffe03f */
[----:B------:R-:W-:Y:S01]  /*b9b60*/  STL.64 [R1+0x1020], R8 ;  /* 0x0010200801007387 */ /* 0x000fe20000100a00 */
[----:B------:R-:W-:Y:S02]  /*b9b70*/  STL.64 [R1+0x1028], R10 ;  /* 0x0010280a01007387 */ /* 0x000fe40000100a00 */
[----:B------:R-:W2:Y:S02]  /*b9b80*/  LDL R2, [R1+0x10c8] ;  /* 0x0010c80001027983 */ /* 0x000ea40000100800 */
[----:B------:R-:W3:Y:S01]  /*b9b90*/  LDL R0, [R1+0x10c4] ;  /* 0x0010c40001007983 */ /* 0x000ee20000100800 */
[----:B--2---:R0:W-:Y:S04]  /*b9ba0*/  STL [R1+0x410], R2 ;  /* 0x0004100201007387 */ /* 0x0041e80000100800 */
[----:B0-----:R-:W2:Y:S01]  /*b9bb0*/  LDL R2, [R1+0x10c0] ;  /* 0x0010c00001027983 */ /* 0x001ea20000100800 */
[----:B---3--:R0:W-:Y:S03]  /*b9bc0*/  STL [R1+0x414], R0 ;  /* 0x0004140001007387 */ /* 0x0081e60000100800 */
[----:B0-----:R-:W3:Y:S04]  /*b9bd0*/  LDL R0, [R1+0x10bc] ;  /* 0x0010bc0001007983 */ /* 0x001ee80000100800 */
        /* <DEDUP_REMOVED lines=54> */
[----:B---3--:R0:W-:Y:S02]  /*b9f40*/  STL [R1+0x117c], R0 ;  /* 0x00117c0001007387 */ /* 0x0081e40000100800 */
[----:B0-----:R-:W-:-:S05]  /*b9f50*/  MOV R0, R29 ;  /* 0x0000001d00007202 */ /* 0x001fca0000000f00 */
[----:B------:R0:W-:Y:S01]  /*b9f60*/  STL [R1+0x1184], R0 ;  /* 0x0011840001007387 */ /* 0x0001e20000100800 */
[----:B------:R-:W-:-:S03]  /*b9f70*/  ISETP.GE.AND P2, PT, R5, c[0x0][0x1d0], PT ;  /* 0x0000740005007a0c */ /* 0x000fc60003f46270 */
[----:B--2---:R0:W-:Y:S10]  /*b9f80*/  STL [R1+0x1180], R2 ;  /* 0x0011800201007387 */ /* 0x0041f40000100800 */
[----:B------:R-:W-:Y:S01]  /*b9f90*/  @P2 CALL.REL.NOINC `(.L_x_0) ;  /* 0x0000001000002944 */ /* 0x000fe20003c00000 */
[----:B------:R-:W-:Y:S05]  /*b9fa0*/  BRA `(.L_x_1) ;  /* 0xfff6617000007947 */ /* 0x000fea000383ffff */
.L_x_0:
[----:B01----:R-:W2:Y:S04]  /*b9fb0*/  LDL.LU R2, [R1+0x670] ;  /* 0x0006700001027983 */ /* 0x003ea80000300800 */
[----:B------:R-:W3:Y:S04]  /*b9fc0*/  LDL.LU R0, [R1+0x674] ;  /* 0x0006740001007983 */ /* 0x000ee80000300800 */
[----:B--2---:R0:W-:Y:S04]  /*b9fd0*/  STL [R1+0x998], R2 ;  /* 0x0009980201007387 */ /* 0x0041e80000100800 */
[----:B0-----:R-:W2:Y:S04]  /*b9fe0*/  LDL.LU R2, [R1+0x678] ;  /* 0x0006780001027983 */ /* 0x001ea80000300800 */
[----:B---3--:R0:W-:Y:S04]  /*b9ff0*/  STL [R1+0x984], R0 ;  /* 0x0009840001007387 */ /* 0x0081e80000100800 */
[----:B0-----:R-:W3:Y:S04]  /*ba000*/  LDL.LU R0, [R1+0x67c] ;  /* 0x00067c0001007983 */ /* 0x001ee80000300800 */
        /* <DEDUP_REMOVED lines=160> */
[----:B--2---:R-:W-:Y:S04]  /*baa10*/  STL [R1+0x858], R2 ;  /* 0x0008580201007387 */ /* 0x004fe80000100800 */
[----:B------:R-:W2:Y:S04]  /*baa20*/  LDL.LU R14, [R1+0xb70] ;  /* 0x000b7000010e7983 */ /* 0x000ea80000300800 */
[----:B---3--:R0:W-:Y:S04]  /*baa30*/  STL [R1+0x850], R0 ;  /* 0x0008500001007387 */ /* 0x0081e80000100800 */
[----:B0-----:R-:W3:Y:S04]  /*baa40*/  LDL.LU R0, [R1+0xb74] ;  /* 0x000b740001007983 */ /* 0x001ee80000300800 */
[----:B------:R-:W4:Y:S04]  /*baa50*/  LDL.LU R2, [R1+0xb78] ;  /* 0x000b780001027983 */ /* 0x000f280000300800 */
[----:B---3--:R0:W-:Y:S04]  /*baa60*/  STL [R1+0x86c], R0 ;  /* 0x00086c0001007387 */ /* 0x0081e80000100800 */
[----:B0-----:R-:W3:Y:S04]  /*baa70*/  LDL.LU R0, [R1+0xb7c] ;  /* 0x000b7c0001007983 */ /* 0x001ee80000300800 */
[----:B----4-:R0:W-:Y:S04]  /*baa80*/  STL [R1+0x848], R2 ;  /* 0x0008480201007387 */ /* 0x0101e80000100800 */
[----:B--2---:R-:W-:Y:S04]  /*baa90*/  STL [R1+0x870], R14 ;  /* 0x0008700e01007387 */ /* 0x004fe80000100800 */
        /* <DEDUP_REMOVED lines=60> */
[----:B------:R-:W2:Y:S04]  /*bae60*/  LDL.LU R26, [R1+0x788] ;  /* 0x00078800011a7983 */ /* 0x000ea80000300800 */
[----:B---3--:R1:W-:Y:S04]  /*bae70*/  STL [R1+0x784], R0 ;  /* 0x0007840001007387 */ /* 0x0083e80000100800 */
[----:B0-----:R-:W3:Y:S04]  /*bae80*/  LDL.LU R2, [R1+0x78c] ;  /* 0x00078c0001027983 */ /* 0x001ee80000300800 */
[----:B-1----:R-:W4:Y:S04]  /*bae90*/  LDL.LU R0, [R1+0x770] ;  /* 0x0007700001007983 */ /* 0x002f280000300800 */
        /* <DEDUP_REMOVED lines=34> */
[----:B------:R-:W3:Y:S04]  /*bb0c0*/  LDL.LU R24, [R1+0x6f4] ;  /* 0x0006f40001187983 */ /* 0x000ee80000300800 */
[----:B--2---:R1:W-:Y:S04]  /*bb0d0*/  STL [R1+0x710], R0 ;  /* 0x0007100001007387 */ /* 0x0043e80000100800 */
[----:B0-----:R-:W2:Y:S04]  /*bb0e0*/  LDL.LU R2, [R1+0x6f8] ;  /* 0x0006f80001027983 */ /* 0x001ea80000300800 */
[----:B-1----:R-:W4:Y:S04]  /*bb0f0*/  LDL.LU R0, [R1+0x6fc] ;  /* 0x0006fc0001007983 */ /* 0x002f280000300800 */
[----:B--2---:R0:W-:Y:S04]  /*bb100*/  STL [R1+0x6f4], R2 ;  /* 0x0006f40201007387 */ /* 0x0041e80000100800 */
[----:B0-----:R-:W2:Y:S04]  /*bb110*/  LDL.LU R2, [R1+0x6e0] ;  /* 0x0006e00001027983 */ /* 0x001ea80000300800 */
[----:B----4-:R0:W-:Y:S04]  /*bb120*/  STL [R1+0x6f0], R0 ;  /* 0x0006f00001007387 */ /* 0x0101e80000100800 */
[----:B---3--:R-:W-:Y:S04]  /*bb130*/  STL [R1+0x708], R24 ;  /* 0x0007081801007387 */ /* 0x008fe80000100800 */
[----:B0-----:R-:W3:Y:S04]  /*bb140*/  LDL.LU R0, [R1+0x6e4] ;  /* 0x0006e40001007983 */ /* 0x001ee80000300800 */
[----:B--2---:R0:W-:Y:S04]  /*bb150*/  STL [R1+0x6f8], R2 ;  /* 0x0006f80201007387 */ /* 0x0041e80000100800 */
[----:B------:R-:W2:Y:S04]  /*bb160*/  LDL.LU R29, [R1+0x6e8] ;  /* 0x0006e800011d7983 */ /* 0x000ea80000300800 */
[----:B---3--:R1:W-:Y:S04]  /*bb170*/  STL [R1+0x6e4], R0 ;  /* 0x0006e40001007387 */ /* 0x0083e80000100800 */
[----:B0-----:R-:W3:Y:S04]  /*bb180*/  LDL.LU R2, [R1+0x6ec] ;  /* 0x0006ec0001027983 */ /* 0x001ee80000300800 */
[----:B-1----:R-:W4:Y:S04]  /*bb190*/  LDL.LU R0, [R1+0x6d0] ;  /* 0x0006d00001007983 */ /* 0x002f280000300800 */
[----:B---3--:R-:W-:Y:S04]  /*bb1a0*/  STL [R1+0x6b4], R2 ;  /* 0x0006b40201007387 */ /* 0x008fe80000100800 */
[----:B------:R-:W3:Y:S04]  /*bb1b0*/  LDL.LU R18, [R1+0x6d4] ;  /* 0x0006d40001127983 */ /* 0x000ee80000300800 */
[----:B----4-:R0:W-:Y:S04]  /*bb1c0*/  STL [R1+0x6e0], R0 ;  /* 0x0006e00001007387 */ /* 0x0101e80000100800 */
[----:B--2---:R-:W-:Y:S04]  /*bb1d0*/  STL [R1+0x6bc], R29 ;  /* 0x0006bc1d01007387 */ /* 0x004fe80000100800 */
[----:B------:R-:W2:Y:S04]  /*bb1e0*/  LDL.LU R10, [R1+0x6d8] ;  /* 0x0006d800010a7983 */ /* 0x000ea80000300800 */
[----:B0-----:R-:W4:Y:S04]  /*bb1f0*/  LDL.LU R0, [R1+0x6dc] ;  /* 0x0006dc0001007983 */ /* 0x001f280000300800 */
[----:B---3--:R-:W-:Y:S04]  /*bb200*/  STL [R1+0x6d4], R18 ;  /* 0x0006d41201007387 */ /* 0x008fe80000100800 */
[----:B------:R-:W3:Y:S04]  /*bb210*/  LDL.LU R27, [R1+0x6c0] ;  /* 0x0006c000011b7983 */ /* 0x000ee80000300800 */
[----:B----4-:R0:W-:Y:S04]  /*bb220*/  STL [R1+0x698], R0 ;  /* 0x0006980001007387 */ /* 0x0101e80000100800 */
[----:B------:R-:W4:Y:S04]  /*bb230*/  LDL.LU R2, [R1+0x6c4] ;  /* 0x0006c40001027983 */ /* 0x000f280000300800 */
[----:B--2---:R-:W-:Y:S04]  /*bb240*/  STL [R1+0x6b0], R10 ;  /* 0x0006b00a01007387 */ /* 0x004fe80000100800 */
[----:B0-----:R-:W2:Y:S04]  /*bb250*/  LDL.LU R0, [R1+0x6c8] ;  /* 0x0006c80001007983 */ /* 0x001ea80000300800 */
[----:B----4-:R0:W-:Y:S04]  /*bb260*/  STL [R1+0x6c0], R2 ;  /* 0x0006c00201007387 */ /* 0x0101e80000100800 */
[----:B0-----:R-:W4:Y:S04]  /*bb270*/  LDL.LU R2, [R1+0x6cc] ;  /* 0x0006cc0001027983 */ /* 0x001f280000300800 */
[----:B--2---:R0:W-:Y:S04]  /*bb280*/  STL [R1+0x694], R0 ;  /* 0x0006940001007387 */ /* 0x0041e80000100800 */
[----:B---3--:R-:W-:Y:S04]  /*bb290*/  STL [R1+0x6d0], R27 ;  /* 0x0006d01b01007387 */ /* 0x008fe80000100800 */
[----:B0-----:R-:W2:Y:S04]  /*bb2a0*/  LDL.LU R0, [R1+0x6a0] ;  /* 0x0006a00001007983 */ /* 0x001ea80000300800 */
[----:B----4-:R0:W-:Y:S04]  /*bb2b0*/  STL [R1+0x690], R2 ;  /* 0x0006900201007387 */ /* 0x0101e80000100800 */
        /* <DEDUP_REMOVED lines=15> */
[----:B---3--:R-:W-:Y:S04]  /*bb3b0*/  STL [R1+0x670], R2 ;  /* 0x0006700201007387 */ /* 0x008fe80000100800 */
[----:B------:R-:W3:Y:S04]  /*bb3c0*/  LDL.LU R12, [R1+0x664] ;  /* 0x00066400010c7983 */ /* 0x000ee80000300800 */
[----:B--2---:R0:W-:Y:S04]  /*bb3d0*/  STL [R1+0x660], R0 ;  /* 0x0006600001007387 */ /* 0x0041e80000100800 */
[----:B0-----:R-:W2:Y:S04]  /*bb3e0*/  LDL.LU R0, [R1+0x668] ;  /* 0x0006680001007983 */ /* 0x001ea80000300800 */
[----:B------:R-:W4:Y:S04]  /*bb3f0*/  LDL.LU R2, [R1+0x66c] ;  /* 0x00066c0001027983 */ /* 0x000f280000300800 */
[----:B--2---:R0:W-:Y:S04]  /*bb400*/  STL [R1+0x640], R0 ;  /* 0x0006400001007387 */ /* 0x0041e80000100800 */
[----:B0-----:R-:W2:Y:S04]  /*bb410*/  LDL.LU R0, [R1+0x650] ;  /* 0x0006500001007983 */ /* 0x001ea80000300800 */
[----:B----4-:R0:W-:Y:S04]  /*bb420*/  STL [R1+0x628], R2 ;  /* 0x0006280201007387 */ /* 0x0101e80000100800 */
[----:B---3--:R-:W-:Y:S04]  /*bb430*/  STL [R1+0x64c], R12 ;  /* 0x00064c0c01007387 */ /* 0x008fe80000100800 */
        /* <DEDUP_REMOVED lines=10> */
[----:B------:R-:W2:Y:S04]  /*bb4e0*/  LDL.LU R7, [R1+0x638] ;  /* 0x0006380001077983 */ /* 0x000ea80000300800 */
[----:B0-----:R-:W4:Y:S04]  /*bb4f0*/  LDL.LU R2, [R1+0x63c] ;  /* 0x00063c0001027983 */ /* 0x001f280000300800 */
[----:B-1----:R-:W2:Y:S04]  /*bb500*/  LDL.LU R0, [R1+0x610] ;  /* 0x0006100001007983 */ /* 0x002ea80000300800 */
[----:B----4-:R0:W-:Y:S04]  /*bb510*/  STL [R1+0x580], R2 ;  /* 0x0005800201007387 */ /* 0x0101e80000100800 */
[----:B---3--:R-:W-:Y:S04]  /*bb520*/  STL [R1+0x624], R28 ;  /* 0x0006241c01007387 */ /* 0x008fe80000100800 */
[----:B--2---:R-:W-:Y:S04]  /*bb530*/  STL [R1+0x600], R7 ;  /* 0x0006000701007387 */ /* 0x004fe80000100800 */
[----:B------:R1:W-:Y:S04]  /*bb540*/  STL [R1+0x60c], R0 ;  /* 0x00060c0001007387 */ /* 0x0003e80000100800 */
[----:B0-----:R-:W2:Y:S04]  /*bb550*/  LDL.LU R2, [R1+0x614] ;  /* 0x0006140001027983 */ /* 0x001ea80000300800 */
[----:B-1----:R-:W3:Y:S04]  /*bb560*/  LDL.LU R0, [R1+0x618] ;  /* 0x0006180001007983 */ /* 0x002ee80000300800 */
        /* <DEDUP_REMOVED lines=497> */
[----:B0-----:R-:W2:Y:S04]  /*bd480*/  LDL.LU R0, [R1+0xf3c] ;  /* 0x000f3c0001007983 */ /* 0x001ea80000300800 */
[----:B------:R-:W4:Y:S04]  /*bd490*/  LDL.LU R2, [R1+0xf20] ;  /* 0x000f200001027983 */ /* 0x000f280000300800 */
[----:B--2---:R0:W-:Y:S04]  /*bd4a0*/  STL [R1+0x56c], R0 ;  /* 0x00056c0001007387 */ /* 0x0041e80000100800 */
[----:B0-----:R-:W2:Y:S04]  /*bd4b0*/  LDL.LU R0, [R1+0xf24] ;  /* 0x000f240001007983 */ /* 0x001ea80000300800 */
[----:B----4-:R-:W-:Y:S04]  /*bd4c0*/  STL [R1+0x488], R2 ;  /* 0x0004880201007387 */ /* 0x010fe80000100800 */
        /* <DEDUP_REMOVED lines=154> */
[----:B--2---:R0:W-:Y:S04]  /*bde70*/  STL [R1+0xfc0], R3 ;  /* 0x000fc00301007387 */ /* 0x0041e80000100800 */
[----:B-1----:R-:W1:Y:S04]  /*bde80*/  S2R R0, SR_TID.X ;  /* 0x0000000000007919 */ /* 0x002e680000002100 */
[----:B0-----:R-:W2:Y:S04]  /*bde90*/  LDL.LU R3, [R1+0x104c] ;  /* 0x00104c0001037983 */ /* 0x001ea80000300800 */
[----:B---3--:R0:W-:Y:S04]  /*bdea0*/  STL [R1+0xf8c], R2 ;  /* 0x000f8c0201007387 */ /* 0x0081e80000100800 */
[----:B0-----:R-:W3:Y:S04]  /*bdeb0*/  LDL.LU R2, [R1+0x1030] ;  /* 0x0010300001027983 */ /* 0x001ee80000300800 */
[----:B--2---:R1:W-:Y:S04]  /*bdec0*/  STL [R1+0xf88], R3 ;  /* 0x000f880301007387 */ /* 0x0043e80000100800 */
[----:B------:R-:W2:Y:S01]  /*bded0*/  LDL.LU R4, [R1+0x1034] ;  /* 0x0010340001047983 */ /* 0x000ea20000300800 */
[----:B-1----:R-:W-:-:S03]  /*bdee0*/  LOP3.LUT R3, R0, 0xff, RZ, 0xc0, !PT ;  /* 0x000000ff00037812 */ /* 0x002fc600078ec0ff */
[----:B------:R-:W0:Y:S02]  /*bdef0*/  S2R R0, SR_CTAID.X ;  /* 0x0000000000007919 */ /* 0x000e240000002500 */
[----:B0-----:R-:W-:Y:S02]  /*bdf00*/  LEA R0, R0, R3, 0x8 ;  /* 0x0000000300007211 */ /* 0x001fe400078e40ff */
[----:B---3--:R0:W-:Y:S04]  /*bdf10*/  STL [R1+0xfbc], R2 ;  /* 0x000fbc0201007387 */ /* 0x0081e80000100800 */
[----:B--2---:R1:W-:Y:S04]  /*bdf20*/  STL [R1+0xfb8], R4 ;  /* 0x000fb80401007387 */ /* 0x0043e80000100800 */
[----:B------:R-:W2:Y:S04]  /*bdf30*/  LDL.LU R3, [R1+0x1038] ;  /* 0x0010380001037983 */ /* 0x000ea80000300800 */
[----:B------:R-:W3:Y:S04]  /*bdf40*/  LDL.LU R5, [R1+0x103c] ;  /* 0x00103c0001057983 */ /* 0x000ee80000300800 */
[----:B0-----:R-:W1:Y:S02]  /*bdf50*/  S2R R2, SR_CTAID.Y ;  /* 0x0000000000027919 */ /* 0x001e640000002600 */
[----:B-1----:R-:W-:-:S02]  /*bdf60*/  IMAD R4, R2, c[0x0][0x1c0], RZ ;  /* 0x0000700002047a24 */ /* 0x002fc400078e02ff */
[----:B--2---:R0:W-:Y:S04]  /*bdf70*/  STL [R1+0xf84], R3 ;  /* 0x000f840301007387 */ /* 0x0041e80000100800 */
[----:B---3--:R1:W-:Y:S04]  /*bdf80*/  STL [R1+0xf80], R5 ;  /* 0x000f800501007387 */ /* 0x0083e80000100800 */
[----:B------:R-:W2:Y:S01]  /*bdf90*/  LDL.LU R2, [R1+0x1020] ;  /* 0x0010200001027983 */ /* 0x000ea20000300800 */
[----:B0-----:R-:W-:-:S03]  /*bdfa0*/  IMAD R3, R0, c[0x0][0x1c4], RZ ;  /* 0x0000710000037a24 */ /* 0x001fc600078e02ff */
[----:B------:R-:W3:Y:S04]  /*bdfb0*/  LDL.LU R0, [R1+0x1024] ;  /* 0x0010240001007983 */ /* 0x000ee80000300800 */
[----:B--2---:R-:W-:Y:S04]  /*bdfc0*/  STL [R1+0xfb4], R2 ;  /* 0x000fb40201007387 */ /* 0x004fe80000100800 */
[----:B------:R-:W2:Y:S04]  /*bdfd0*/  LDL.LU R6, [R1+0x119c] ;  /* 0x00119c0001067983 */ /* 0x000ea80000300800 */
[----:B---3--:R0:W-:Y:S04]  /*bdfe0*/  STL [R1+0xfb0], R0 ;  /* 0x000fb00001007387 */ /* 0x0081e80000100800 */
[----:B------:R-:W1:Y:S04]  /*bdff0*/  S2R R9, SR_TID.X ;  /* 0x0000000000097919 */ /* 0x000e680000002100 */
[----:B--2---:R-:W-:Y:S04]  /*be000*/  STL [R1+0x8c], R6 ;  /* 0x00008c0601007387 */ /* 0x004fe80000100800 */
[----:B------:R-:W2:Y:S04]  /*be010*/  LDL.LU R20, [R1+0x1028] ;  /* 0x0010280001147983 */ /* 0x000ea80000300800 */
[----:B------:R-:W3:Y:S01]  /*be020*/  LDL.LU R19, [R1+0x102c] ;  /* 0x00102c0001137983 */ /* 0x000ee20000300800 */
[----:B-1----:R-:W-:Y:S01]  /*be030*/  SHF.L.U32 R5, R9, 0xe, RZ ;  /* 0x0000000e09057819 */ /* 0x002fe200000006ff */
[----:B0-----:R-:W-:Y:S01]  /*be040*/  IMAD.SHL.U32 R0, R4, 0x2, RZ ;  /* 0x0000000204007824 */ /* 0x001fe200078e00ff */
[----:B------:R-:W-:Y:S01]  /*be050*/  SHF.L.U32 R2, R3, 0x1, RZ ;  /* 0x0000000103027819 */ /* 0x000fe200000006ff */
[----:B--2---:R-:W-:Y:S04]  /*be060*/  STL [R1+0xf7c], R20 ;  /* 0x000f7c1401007387 */ /* 0x004fe80000100800 */
[----:B---3--:R0:W-:Y:S02]  /*be070*/  STL [R1+0xf78], R19 ;  /* 0x000f781301007387 */ /* 0x0081e40000100800 */
[----:B0-----:R-:W-:-:S02]  /*be080*/  LOP3.LUT R19, R9, 0xff, RZ, 0xc0, !PT ;  /* 0x000000ff09137812 */ /* 0x001fc400078ec0ff */
[----:B------:R-:W2:Y:S01]  /*be090*/  LDL.LU R9, [R1+0x11a0] ;  /* 0x0011a00001097983 */ /* 0x000ea20000300800 */
[----:B------:R-:W-:Y:S01]  /*be0a0*/  IADD3 R2, P1, P3, R2, c[0x0][0x178], R0 ;  /* 0x00005e0002027a10 */ /* 0x000fe20007b3e000 */
[C---:B------:R-:W-:Y:S01]  /*be0b0*/  FMUL R0, R6.reuse, 8388608 ;  /* 0x4b00000006007820 */ /* 0x040fe20000400000 */
[----:B------:R-:W-:Y:S02]  /*be0c0*/  LOP3.LUT R5, R5, 0x18000, RZ, 0xc0, !PT ;  /* 0x0001800005057812 */ /* 0x000fe400078ec0ff */
[----:B------:R-:W-:Y:S02]  /*be0d0*/  FSETP.GEU.AND P0, PT, R6, 1.175494350822287508e-38, PT ;  /* 0x008000000600780b */ /* 0x000fe40003f0e000 */
[----:B------:R-:W-:Y:S02]  /*be0e0*/  LEA R5, R19, R5, 0x4 ;  /* 0x0000000513057211 */ /* 0x000fe400078e20ff */
[----:B------:R-:W3:Y:S01]  /*be0f0*/  LDL.LU R19, [R1+0x11a4] ;  /* 0x0011a40001137983 */ /* 0x000ee20000300800 */
[----:B------:R-:W-:-:S03]  /*be100*/  FSEL R5, R0, R6, !P0 ;  /* 0x0000000600057208 */ /* 0x000fc60004000000 */
[----:B--2---:R-:W-:Y:S04]  /*be110*/  STL [R1+0x88], R9 ;  /* 0x0000880901007387 */ /* 0x004fe80000100800 */
[----:B------:R-:W2:Y:S01]  /*be120*/  LDL.LU R6, [R1+0x11a8] ;  /* 0x0011a80001067983 */ /* 0x000ea20000300800 */
[C---:B------:R-:W-:Y:S01]  /*be130*/  FMUL R0, R9.reuse, 8388608 ;  /* 0x4b00000009007820 */ /* 0x040fe20000400000 */
[----:B------:R-:W-:Y:S01]  /*be140*/  FSETP.GEU.AND P2, PT, R9, 1.175494350822287508e-38, PT ;  /* 0x008000000900780b */ /* 0x000fe20003f4e000 */
[----:B------:R-:W-:Y:S01]  /*be150*/  IMAD.HI R4, R4, 0x2, RZ ;  /* 0x0000000204047827 */ /* 0x000fe200078e02ff */
[----:B------:R-:W-:Y:S01]  /*be160*/  IADD3 R23, R5, -0x3f3504f3, RZ ;  /* 0xc0cafb0d05177810 */ /* 0x000fe20007ffe0ff */
[----:B------:R0:W-:Y:S02]  /*be170*/  STL [R1+0xf8], R5 ;  /* 0x0000f80501007387 */ /* 0x0001e40000100800 */
[----:B------:R-:W-:Y:S01]  /*be180*/  IMAD.HI R3, R3, 0x2, RZ ;  /* 0x0000000203037827 */ /* 0x000fe200078e02ff */
[----:B------:R-:W-:Y:S01]  /*be190*/  LOP3.LUT R23, R23, 0xff800000, RZ, 0xc0, !PT ;  /* 0xff80000017177812 */ /* 0x000fe200078ec0ff */
[----:B---3--:R-:W-:Y:S03]  /*be1a0*/  STL [R1+0x84], R19 ;  /* 0x0000841301007387 */ /* 0x008fe60000100800 */
[----:B------:R-:W-:-:S02]  /*be1b0*/  IADD3.X R3, R3, c[0x0][0x17c], R4, P1, P3 ;  /* 0x00005f0003037a10 */ /* 0x000fc40000fe6404 */
[----:B0-----:R-:W-:Y:S01]  /*be1c0*/  FSEL R5, R0, R9, !P2 ;  /* 0x0000000900057208 */ /* 0x001fe20005000000 */
[----:B--2---:R-:W-:Y:S04]  /*be1d0*/  STL [R1+0x80], R6 ;  /* 0x0000800601007387 */ /* 0x004fe80000100800 */
[----:B------:R0:W-:Y:S04]  /*be1e0*/  STL [R1+0xfc], R5 ;  /* 0x0000fc0501007387 */ /* 0x0001e80000100800 */
[----:B------:R1:W-:Y:S04]  /*be1f0*/  STL [R1+0x2af8], R23 ;  /* 0x002af81701007387 */ /* 0x0003e80000100800 */
[----:B------:R2:W-:Y:S04]  /*be200*/  STL [R1+0x224c], R2 ;  /* 0x00224c0201007387 */ /* 0x0005e80000100800 */
[----:B------:R-:W-:Y:S04]  /*be210*/  STL [R1+0x2248], R3 ;  /* 0x0022480301007387 */ /* 0x000fe80000100800 */
[----:B------:R-:W3:Y:S01]  /*be220*/  LDL.LU R9, [R1+0x11ac] ;  /* 0x0011ac0001097983 */ /* 0x000ee20000300800 */
[C---:B------:R-:W-:Y:S01]  /*be230*/  FMUL R0, R19.reuse, 8388608 ;  /* 0x4b00000013007820 */ /* 0x040fe20000400000 */
[----:B------:R-:W-:-:S02]  /*be240*/  FSETP.GEU.AND P5, PT, R19, 1.175494350822287508e-38, PT ;  /* 0x008000001300780b */ /* 0x000fc40003fae000 */
[----:B------:R-:W-:Y:S02]  /*be250*/  IADD3 R22, R5, -0x3f3504f3, RZ ;  /* 0xc0cafb0d05167810 */ /* 0x000fe40007ffe0ff */
[----:B------:R-:W-:Y:S01]  /*be260*/  FSEL R0, R0, R19, !P5 ;  /* 0x0000001300007208 */ /* 0x000fe20006800000 */
[----:B0-----:R1:W0:Y:S01]  /*be270*/  I2F R5, R23 ;  /* 0x0000001700057306 */ /* 0x0012220000201400 */
[----:B------:R-:W-:Y:S01]  /*be280*/  LOP3.LUT R22, R22, 0xff800000, RZ, 0xc0, !PT ;  /* 0xff80000016167812 */ /* 0x000fe200078ec0ff */
[C---:B------:R-:W-:Y:S01]  /*be290*/  FMUL R4, R6.reuse, 8388608 ;  /* 0x4b00000006047820 */ /* 0x040fe20000400000 */
[----:B------:R-:W-:Y:S02]  /*be2a0*/  FSETP.GEU.AND P6, PT, R6, 1.175494350822287508e-38, PT ;  /* 0x008000000600780b */ /* 0x000fe40003fce000 */
[----:B------:R-:W-:Y:S02]  /*be2b0*/  IADD3 R21, R0, -0x3f3504f3, RZ ;  /* 0xc0cafb0d00157810 */ /* 0x000fe40007ffe0ff */
[----:B------:R-:W-:-:S02]  /*be2c0*/  FSEL R4, R4, R6, !P6 ;  /* 0x0000000604047208 */ /* 0x000fc40007000000 */
[----:B-1----:R-:W-:Y:S02]  /*be2d0*/  MOV R23, R7 ;  /* 0x0000000700177202 */ /* 0x002fe40000000f00 */
[----:B------:R-:W-:Y:S02]  /*be2e0*/  FSEL R6, RZ, -23, P0 ;  /* 0xc1b80000ff067808 */ /* 0x000fe40000000000 */
[----:B--2---:R-:W-:Y:S02]  /*be2f0*/  MOV R2, R8 ;  /* 0x0000000800027202 */ /* 0x004fe40000000f00 */
[----:B------:R-:W-:Y:S01]  /*be300*/  IADD3 R8, R4, -0x3f3504f3, RZ ;  /* 0xc0cafb0d04087810 */ /* 0x000fe20007ffe0ff */
[----:B0-----:R-:W-:Y:S01]  /*be310*/  FFMA.FTZ R5, R5, 1.1920928955078125e-07, R6 ;  /* 0x3400000005057823 */ /* 0x001fe20000010006 */
[----:B------:R-:W-:Y:S01]  /*be320*/  LOP3.LUT R21, R21, 0xff800000, RZ, 0xc0, !PT ;  /* 0xff80000015157812 */ /* 0x000fe200078ec0ff */
[----:B---3--:R0:W-:Y:S04]  /*be330*/  STL [R1+0x78], R9 ;  /* 0x0000780901007387 */ /* 0x0081e80000100800 */
[----:B------:R1:W-:Y:S04]  /*be340*/  STL [R1+0xf0], R0 ;  /* 0x0000f00001007387 */ /* 0x0003e80000100800 */
[----:B------:R-:W-:Y:S04]  /*be350*/  STL [R1+0x2afc], R22 ;  /* 0x002afc1601007387 */ /* 0x000fe80000100800 */
[----:B------:R-:W2:Y:S01]  /*be360*/  LDL.LU R20, [R1+0x11b0] ;  /* 0x0011b00001147983 */ /* 0x000ea20000300800 */
[C---:B------:R-:W-:Y:S01]  /*be370*/  FMUL R7, R9.reuse, 8388608 ;  /* 0x4b00000009077820 */ /* 0x040fe20000400000 */
[----:B------:R-:W-:-:S02]  /*be380*/  FSETP.GEU.AND P0, PT, R9, 1.175494350822287508e-38, PT ;  /* 0x008000000900780b */ /* 0x000fc40003f0e000 */
[----:B------:R-:W-:Y:S02]  /*be390*/  STL [R1+0xf4], R4 ;  /* 0x0000f40401007387 */ /* 0x000fe40000100800 */
[----:B------:R-:W-:Y:S02]  /*be3a0*/  FSEL R7, R7, R9, !P0 ;  /* 0x0000000907077208 */ /* 0x000fe40004000000 */
[----:B0-----:R-:W-:Y:S01]  /*be3b0*/  LOP3.LUT R9, R8, 0xff800000, RZ, 0xc0, !PT ;  /* 0xff80000008097812 */ /* 0x001fe200078ec0ff */
[----:B------:R-:W-:Y:S04]  /*be3c0*/  STL [R1+0x2b00], R21 ;  /* 0x002b001501007387 */ /* 0x000fe80000100800 */
[----:B------:R0:W-:Y:S04]  /*be3d0*/  STL [R1+0x688], R5 ;  /* 0x0006880501007387 */ /* 0x0001e80000100800 */
[----:B------:R-:W-:Y:S04]  /*be3e0*/  STL [R1+0xec], R7 ;  /* 0x0000ec0701007387 */ /* 0x000fe80000100800 */
[----:B------:R-:W-:Y:S04]  /*be3f0*/  STL [R1+0x2c], R9 ;  /* 0x00002c0901007387 */ /* 0x000fe80000100800 */
[----:B------:R-:W3:Y:S01]  /*be400*/  LDL.LU R19, [R1+0x11b4] ;  /* 0x0011b40001137983 */ /* 0x000ee20000300800 */
[----:B-1----:R1:W4:Y:S01]  /*be410*/  I2F R0, R22 ;  /* 0x0000001600007306 */ /* 0x0023220000201400 */
[----:B0-----:R-:W-:-:S02]  /*be420*/  FSEL R5, RZ, -23, P2 ;  /* 0xc1b80000ff057808 */ /* 0x001fc40001000000 */
[----:B------:R-:W-:-:S04]  /*be430*/  IADD3 R8, R7, -0x3f3504f3, RZ ;  /* 0xc0cafb0d07087810 */ /* 0x000fc80007ffe0ff */
[----:B------:R-:W-:Y:S01]  /*be440*/  LOP3.LUT R8, R8, 0xff800000, RZ, 0xc0, !PT ;  /* 0xff80000008087812 */ /* 0x000fe200078ec0ff */
[----:B-1----:R-:W-:Y:S02]  /*be450*/  IMAD.MOV.U32 R22, RZ, RZ, R18 ;  /* 0x000000ffff167224 */ /* 0x002fe400078e0012 */
[----:B----4-:R-:W-:Y:S01]  /*be460*/  FFMA.FTZ R0, R0, 1.1920928955078125e-07, R5 ;  /* 0x3400000000007823 */ /* 0x010fe20000010005 */
[----:B------:R-:W-:Y:S01]  /*be470*/  MOV R3, R17 ;  /* 0x0000001100037202 */ /* 0x000fe20000000f00 */
[C---:B--2---:R-:W-:Y:S01]  /*be480*/  FMUL R6, R20.reuse, 8388608 ;  /* 0x4b00000014067820 */ /* 0x044fe20000400000 */
[----:B------:R-:W-:Y:S01]  /*be490*/  FSETP.GEU.AND P1, PT, R20, 1.175494350822287508e-38, PT ;  /* 0x008000001400780b */ /* 0x000fe20003f2e000 */
[----:B------:R-:W-:Y:S03]  /*be4a0*/  STL [R1+0x2328], R20 ;  /* 0x0023281401007387 */ /* 0x000fe60000100800 */
[----:B------:R-:W-:Y:S01]  /*be4b0*/  FSEL R6, R6, R20, !P1 ;  /* 0x0000001406067208 */ /* 0x000fe20004800000 */
[----:B------:R3:W-:Y:S04]  /*be4c0*/  STL [R1+0x684], R0 ;  /* 0x0006840001007387 */ /* 0x0007e80000100800 */
[----:B------:R0:W-:Y:S04]  /*be4d0*/  STL [R1+0xe4], R6 ;  /* 0x0000e40601007387 */ /* 0x0001e80000100800 */
[----:B------:R-:W-:Y:S04]  /*be4e0*/  STL [R1+0x3c], R8 ;  /* 0x00003c0801007387 */ /* 0x000fe80000100800 */
[----:B------:R-:W2:Y:S01]  /*be4f0*/  LDL.LU R18, [R1+0x11b8] ;  /* 0x0011b80001127983 */ /* 0x000ea20000300800 */
[----:B------:R-:W-:-:S03]  /*be500*/  IADD3 R5, R6, -0x3f3504f3, RZ ;  /* 0xc0cafb0d06057810 */ /* 0x000fc60007ffe0ff */
[----:B------:R-:W4:Y:S01]  /*be510*/  LDL.LU R17, [R1+0x11bc] ;  /* 0x0011bc0001117983 */ /* 0x000f220000300800 */
[C---:B---3--:R-:W-:Y:S01]  /*be520*/  FMUL R0, R19.reuse, 8388608 ;  /* 0x4b00000013007820 */ /* 0x048fe20000400000 */
[----:B------:R-:W-:-:S04]  /*be530*/  FSETP.GEU.AND P2, PT, R19, 1.175494350822287508e-38, PT ;  /* 0x008000001300780b */ /* 0x000fc80003f4e000 */
[----:B0-----:R-:W-:Y:S02]  /*be540*/  FSEL R6, R0, R19, !P2 ;  /* 0x0000001300067208 */ /* 0x001fe40005000000 */
[----:B------:R-:W-:Y:S01]  /*be550*/  LOP3.LUT R0, R5, 0xff800000, RZ, 0xc0, !PT ;  /* 0xff80000005007812 */ /* 0x000fe200078ec0ff */
[----:B------:R-:W-:Y:S01]  /*be560*/  STL [R1+0x2334], R19 ;  /* 0x0023341301007387 */ /* 0x000fe20000100800 */
[----:B------:R-:W-:Y:S02]  /*be570*/  MOV R20, R3 ;  /* 0x0000000300147202 */ /* 0x000fe40000000f00 */
[----:B------:R-:W-:Y:S01]  /*be580*/  MOV R3, R16 ;  /* 0x0000001000037202 */ /* 0x000fe20000000f00 */
[----:B------:R0:W-:Y:S04]  /*be590*/  STL [R1+0xe8], R6 ;  /* 0x0000e80601007387 */ /* 0x0001e80000100800 */
[----:B------:R-:W-:Y:S04]  /*be5a0*/  STL [R1+0x38], R0 ;  /* 0x0000380001007387 */ /* 0x000fe80000100800 */
[----:B------:R-:W3:Y:S01]  /*be5b0*/  LDL.LU R16, [R1+0x11c0] ;  /* 0x0011c00001107983 */ /* 0x000ee20000300800 */
[----:B------:R1:W-:Y:S01]  /*be5c0*/  I2F R4, R21 ;  /* 0x0000001500047306 */ /* 0x0003e20000201400 */
[----:B0-----:R-:W-:-:S07]  /*be5d0*/  IADD3 R6, R6, -0x3f3504f3, RZ ;  /* 0xc0cafb0d06067810 */ /* 0x001fce0007ffe0ff */
[----:B------:R-:W0:Y:S01]  /*be5e0*/  I2F R7, R9 ;  /* 0x0000000900077306 */ /* 0x000e220000201400 */
[----:B-1----:R-:W-:Y:S01]  /*be5f0*/  IMAD.MOV.U32 R21, RZ, RZ, R22 ;  /* 0x000000ffff157224 */ /* 0x002fe200078e0016 */
[----:B------:R-:W-:Y:S01]  /*be600*/  MOV R22, R2 ;  /* 0x0000000200167202 */ /* 0x000fe20000000f00 */
[----:B------:R-:W-:Y:S02]  /*be610*/  IMAD.MOV.U32 R2, RZ, RZ, R15 ;  /* 0x000000ffff027224 */ /* 0x000fe400078e000f */
[----:B------:R-:W3:Y:S03]  /*be620*/  LDL.LU R15, [R1+0x11c4] ;  /* 0x0011c400010f7983 */ /* 0x000ee60000300800 */
[----:B------:R1:W0:Y:S01]  /*be630*/  I2F R9, R8 ;  /* 0x0000000800097306 */ /* 0x0002220000201400 */
[----:B------:R-:W-:Y:S01]  /*be640*/  MOV R19, R12 ;  /* 0x0000000c00137202 */ /* 0x000fe20000000f00 */
[C---:B--2---:R-:W-:Y:S01]  /*be650*/  FMUL R5, R18.reuse, 8388608 ;  /* 0x4b00000012057820 */ /* 0x044fe20000400000 */
[----:B------:R-:W-:Y:S01]  /*be660*/  FSETP.GEU.AND P3, PT, R18, 1.175494350822287508e-38, PT ;  /* 0x008000001200780b */ /* 0x000fe20003f6e000 */
[----:B------:R2:W-:Y:S03]  /*be670*/  STL [R1+0x2350], R18 ;  /* 0x0023501201007387 */ /* 0x0005e60000100800 */
[----:B-1----:R-:W-:-:S02]  /*be680*/  FSEL R8, R5, R18, !P3 ;  /* 0x0000001205087208 */ /* 0x002fc40005800000 */
[----:B------:R-:W-:Y:S01]  /*be690*/  LOP3.LUT R5, R6, 0xff800000, RZ, 0xc0, !PT ;  /* 0xff80000006057812 */ /* 0x000fe200078ec0ff */
[C---:B----4-:R-:W-:Y:S01]  /*be6a0*/  FMUL R6, R17.reuse, 8388608 ;  /* 0x4b00000011067820 */ /* 0x050fe20000400000 */
[----:B------:R-:W-:Y:S02]  /*be6b0*/  FSETP.GEU.AND P4, PT, R17, 1.175494350822287508e-38, PT ;  /* 0x008000001100780b */ /* 0x000fe40003f8e000 */
[----:B--2---:R-:W-:Y:S02]  /*be6c0*/  MOV R18, R10 ;  /* 0x0000000a00127202 */ /* 0x004fe40000000f00 */
[----:B------:R-:W-:Y:S01]  /*be6d0*/  IADD3 R10, R8, -0x3f3504f3, RZ ;  /* 0xc0cafb0d080a7810 */ /* 0x000fe20007ffe0ff */
[----:B------:R1:W-:Y:S01]  /*be6e0*/  STL [R1+0xe0], R8 ;  /* 0x0000e00801007387 */ /* 0x0003e20000100800 */
[----:B------:R-:W-:Y:S02]  /*be6f0*/  FSEL R12, R6, R17, !P4 ;  /* 0x00000011060c7208 */ /* 0x000fe40006000000 */
[----:B------:R-:W-:-:S02]  /*be700*/  LOP3.LUT R6, R10, 0xff800000, RZ, 0xc0, !PT ;  /* 0xff8000000a067812 */ /* 0x000fc400078ec0ff */
[----:B------:R-:W-:Y:S01]  /*be710*/  FSEL R10, RZ, -23, P6 ;  /* 0xc1b80000ff0a7808 */ /* 0x000fe20003000000 */
[----:B------:R-:W-:Y:S01]  /*be720*/  STL [R1+0x34], R5 ;  /* 0x0000340501007387 */ /* 0x000fe20000100800 */
[----:B-1----:R-:W-:-:S03]  /*be730*/  FSEL R8, RZ, -23, P5 ;  /* 0xc1b80000ff087808 */ /* 0x002fc60002800000 */
[----:B------:R1:W-:Y:S01]  /*be740*/  STL [R1+0x2374], R17 ;  /* 0x0023741101007387 */ /* 0x0003e20000100800 */
[----:B0-----:R-:W-:Y:S02]  /*be750*/  FFMA.FTZ R7, R7, 1.1920928955078125e-07, R10 ;  /* 0x3400000007077823 */ /* 0x001fe4000001000a */
[----:B------:R-:W-:Y:S01]  /*be760*/  FFMA.FTZ R8, R4, 1.1920928955078125e-07, R8 ;  /* 0x3400000004087823 */ /* 0x000fe20000010008 */
[C---:B---3--:R-:W-:Y:S01]  /*be770*/  FSETP.GEU.AND P5, PT, R16.reuse, 1.175494350822287508e-38, PT ;  /* 0x008000001000780b */ /* 0x048fe20003fae000 */
[----:B------:R0:W-:Y:S01]  /*be780*/  STL [R1+0xdc], R12 ;  /* 0x0000dc0c01007387 */ /* 0x0001e20000100800 */
[----:B-1----:R-:W-:Y:S01]  /*be790*/  MOV R17, R11 ;  /* 0x0000000b00117202 */ /* 0x002fe20000000f00 */
[----:B------:R-:W-:Y:S02]  /*be7a0*/  FMUL R11, R16, 8388608 ;  /* 0x4b000000100b7820 */ /* 0x000fe40000400000 */
[----:B------:R-:W-:Y:S01]  /*be7b0*/  STL [R1+0x30], R6 ;  /* 0x0000300601007387 */ /* 0x000fe20000100800 */
[----:B0-----:R-:W-:-:S03]  /*be7c0*/  IADD3 R12, R12, -0x3f3504f3, RZ ;  /* 0xc0cafb0d0c0c7810 */ /* 0x001fc60007ffe0ff */
[----:B------:R-:W-:Y:S01]  /*be7d0*/  STL [R1+0x66c], R8 ;  /* 0x00066c0801007387 */ /* 0x000fe20000100800 */
[----:B------:R-:W-:-:S03]  /*be7e0*/  FSEL R4, R11, R16, !P5 ;  /* 0x000000100b047208 */ /* 0x000fc60006800000 */
[----:B------:R-:W-:Y:S04]  /*be7f0*/  STL [R1+0x23ac], R16 ;  /* 0x0023ac1001007387 */ /* 0x000fe80000100800 */
[----:B------:R0:W-:Y:S04]  /*be800*/  STL [R1+0x668], R7 ;  /* 0x0006680701007387 */ /* 0x0001e80000100800 */
[----:B------:R1:W-:Y:S01]  /*be810*/  STL [R1+0xd8], R4 ;  /* 0x0000d80401007387 */ /* 0x0003e20000100800 */
[----:B0-----:R-:W-:Y:S01]  /*be820*/  LOP3.LUT R7, R12, 0xff800000, RZ, 0xc0, !PT ;  /* 0xff8000000c077812 */ /* 0x001fe200078ec0ff */
[----:B------:R-:W-:-:S04]  /*be830*/  IMAD.MOV.U32 R16, RZ, RZ, R14 ;  /* 0x000000ffff107224 */ /* 0x000fc800078e000e */
[----:B------:R-:W-:Y:S04]  /*be840*/  STL [R1+0x4c], R7 ;  /* 0x00004c0701007387 */ /* 0x000fe80000100800 */
[----:B------:R-:W2:Y:S01]  /*be850*/  LDL.LU R14, [R1+0x11c8] ;  /* 0x0011c800010e7983 */ /* 0x000ea20000300800 */
[C---:B------:R-:W-:Y:S01]  /*be860*/  FMUL R8, R15.reuse, 8388608 ;  /* 0x4b0000000f087820 */ /* 0x040fe20000400000 */
[----:B------:R-:W-:Y:S02]  /*be870*/  FSETP.GEU.AND P6, PT, R15, 1.175494350822287508e-38, PT ;  /* 0x008000000f00780b */ /* 0x000fe40003fce000 */
[----:B-1----:R-:W-:Y:S02]  /*be880*/  IADD3 R4, R4, -0x3f3504f3, RZ ;  /* 0xc0cafb0d04047810 */ /* 0x002fe40007ffe0ff */
[----:B------:R-:W-:-:S02]  /*be890*/  FSEL R10, RZ, -23, P0 ;  /* 0xc1b80000ff0a7808 */ /* 0x000fc40000000000 */
[----:B------:R-:W-:Y:S02]  /*be8a0*/  FSEL R8, R8, R15, !P6 ;  /* 0x0000000f08087208 */ /* 0x000fe40007000000 */
[----:B------:R-:W-:Y:S01]  /*be8b0*/  LOP3.LUT R4, R4, 0xff800000, RZ, 0xc0, !PT ;  /* 0xff80000004047812 */ /* 0x000fe200078ec0ff */
[----:B------:R-:W-:Y:S01]  /*be8c0*/  FFMA.FTZ R9, R9, 1.1920928955078125e-07, R10 ;  /* 0x3400000009097823 */ /* 0x000fe2000001000a */
[----:B------:R-:W-:Y:S04]  /*be8d0*/  STL [R1+0x23e4], R15 ;  /* 0x0023e40f01007387 */ /* 0x000fe80000100800 */
[----:B------:R-:W-:Y:S04]  /*be8e0*/  STL [R1+0xd4], R8 ;  /* 0x0000d40801007387 */ /* 0x000fe80000100800 */
[----:B------:R-:W-:Y:S04]  /*be8f0*/  STL [R1+0x48], R4 ;  /* 0x0000480401007387 */ /* 0x000fe80000100800 */
[----:B------:R-:W-:Y:S01]  /*be900*/  STL [R1+0x664], R9 ;  /* 0x0006640901007387 */ /* 0x000fe20000100800 */
[C---:B--2---:R-:W-:Y:S01]  /*be910*/  FMUL R11, R14.reuse, 8388608 ;  /* 0x4b0000000e0b7820 */ /* 0x044fe20000400000 */
[----:B------:R-:W-:-:S04]  /*be920*/  FSETP.GEU.AND P0, PT, R14, 1.175494350822287508e-38, PT ;  /* 0x008000000e00780b */ /* 0x000fc80003f0e000 */
[----:B------:R-:W-:Y:S01]  /*be930*/  FSEL R10, R11, R14, !P0 ;  /* 0x0000000e0b0a7208 */ /* 0x000fe20004000000 */
[----:B------:R0:W-:Y:S04]  /*be940*/  STL [R1+0x2424], R14 ;  /* 0x0024240e01007387 */ /* 0x0001e80000100800 */
[----:B------:R1:W-:Y:S01]  /*be950*/  STL [R1+0xd0], R10 ;  /* 0x0000d00a01007387 */ /* 0x0003e20000100800 */
[----:B0-----:R-:W-:-:S03]  /*be960*/  IMAD.MOV.U32 R14, RZ, RZ, R13 ;  /* 0x000000ffff0e7224 */ /* 0x001fc600078e000d */
[----:B------:R-:W2:Y:S01]  /*be970*/  LDL.LU R13, [R1+0x11cc] ;  /* 0x0011cc00010d7983 */ /* 0x000ea20000300800 */
[----:B------:R-:W0:Y:S01]  /*be980*/  I2F R0, R0 ;  /* 0x0000000000007306 */ /* 0x000e220000201400 */
[----:B------:R-:W-:-:S07]  /*be990*/  IADD3 R12, R8, -0x3f3504f3, RZ ;  /* 0xc0cafb0d080c7810 */ /* 0x000fce0007ffe0ff */
[----:B------:R-:W3:Y:S01]  /*be9a0*/  I2F R5, R5 ;  /* 0x0000000500057306 */ /* 0x000ee20000201400 */
[----:B------:R-:W-:-:S07]  /*be9b0*/  LOP3.LUT R9, R12, 0xff800000, RZ, 0xc0, !PT ;  /* 0xff8000000c097812 */ /* 0x000fce00078ec0ff */
[----:B------:R4:W-:Y:S02]  /*be9c0*/  I2F R8, R4 ;  /* 0x0000000400087306 */ /* 0x0009e40000201400 */
[----:B----4-:R-:W-:-:S06]  /*be9d0*/  FSEL R4, RZ, -23, P1 ;  /* 0xc1b80000ff047808 */ /* 0x010fcc0000800000 */
[----:B------:R-:W-:Y:S01]  /*be9e0*/  I2F R6, R6 ;  /* 0x0000000600067306 */ /* 0x000fe20000201400 */
[----:B0-----:R-:W-:Y:S01]  /*be9f0*/  FFMA.FTZ R0, R0, 1.1920928955078125e-07, R4 ;  /* 0x3400000000007823 */ /* 0x001fe20000010004 */
[----:B------:R-:W-:-:S06]  /*bea00*/  IADD3 R4, R10, -0x3f3504f3, RZ ;  /* 0xc0cafb0d0a047810 */ /* 0x000fcc0007ffe0ff */
[----:B------:R-:W0:Y:S01]  /*bea10*/  I2F R7, R7 ;  /* 0x0000000700077306 */ /* 0x000e220000201400 */
[----:B-1----:R-:W-:Y:S01]  /*bea20*/  FSEL R10, RZ, -23, P2 ;  /* 0xc1b80000ff0a7808 */ /* 0x002fe20001000000 */
[----:B------:R-:W-:Y:S01]  /*bea30*/  STL [R1+0x44], R9 ;  /* 0x0000440901007387 */ /* 0x000fe20000100800 */
[----:B------:R-:W-:-:S03]  /*bea40*/  LOP3.LUT R4, R4, 0xff800000, RZ, 0xc0, !PT ;  /* 0xff80000004047812 */ /* 0x000fc600078ec0ff */
[----:B------:R1:W-:Y:S01]  /*bea50*/  STL [R1+0x65c], R0 ;  /* 0x00065c0001007387 */ /* 0x0003e20000100800 */
[----:B---3--:R-:W-:Y:S01]  /*bea60*/  FFMA.FTZ R5, R5, 1.1920928955078125e-07, R10 ;  /* 0x3400000005057823 */ /* 0x008fe2000001000a */
[----:B------:R-:W-:Y:S02]  /*bea70*/  FSEL R11, RZ, -23, P3 ;  /* 0xc1b80000ff0b7808 */ /* 0x000fe40001800000 */
[----:B------:R-:W-:Y:S01]  /*bea80*/  FSEL R12, RZ, -23, P4 ;  /* 0xc1b80000ff0c7808 */ /* 0x000fe20002000000 */
[----:B------:R-:W-:Y:S01]  /*bea90*/  STL [R1+0x40], R4 ;  /* 0x0000400401007387 */ /* 0x000fe20000100800 */
[----:B-1----:R2:W1:Y:S03]  /*beaa0*/  I2F R0, R9 ;  /* 0x0000000900007306 */ /* 0x0024660000201400 */
[----:B0-----:R-:W-:Y:S01]  /*beab0*/  FFMA.FTZ R7, R7, 1.1920928955078125e-07, R12 ;  /* 0x3400000007077823 */ /* 0x001fe2000001000c */
[----:B------:R-:W-:-:S02]  /*beac0*/  MOV R15, R16 ;  /* 0x00000010000f7202 */ /* 0x000fc40000000f00 */
[----:B------:R-:W-:Y:S02]  /*bead0*/  MOV R16, R17 ;  /* 0x0000001100107202 */ /* 0x000fe40000000f00 */
[----:B------:R-:W-:Y:S02]  /*beae0*/  MOV R17, R24 ;  /* 0x0000001800117202 */ /* 0x000fe40000000f00 */
[----:B------:R-:W-:Y:S01]  /*beaf0*/  FSEL R24, RZ, -23, P5 ;  /* 0xc1b80000ff187808 */ /* 0x000fe20002800000 */
[C---:B--2---:R-:W-:Y:S01]  /*beb00*/  FMUL R9, R13.reuse, 8388608 ;  /* 0x4b0000000d097820 */ /* 0x044fe20000400000 */
[----:B------:R-:W-:Y:S01]  /*beb10*/  FSETP.GEU.AND P1, PT, R13, 1.175494350822287508e-38, PT ;  /* 0x008000000d00780b */ /* 0x000fe20003f2e000 */
[----:B------:R-:W-:Y:S03]  /*beb20*/  STL [R1+0x246c], R13 ;  /* 0x00246c0d01007387 */ /* 0x000fe60000100800 */
[----:B------:R-:W-:Y:S01]  /*beb30*/  FSEL R9, R9, R13, !P1 ;  /* 0x0000000d09097208 */ /* 0x000fe20004800000 */
[----:B------:R0:W-:Y:S04]  /*beb40*/  STL [R1+0x658], R5 ;  /* 0x0006580501007387 */ /* 0x0001e80000100800 */
[----:B------:R-:W-:Y:S01]  /*beb50*/  STL [R1+0xcc], R9 ;  /* 0x0000cc0901007387 */ /* 0x000fe20000100800 */
[----:B0-----:R-:W-:-:S05]  /*beb60*/  FFMA.FTZ R5, R6, 1.1920928955078125e-07, R11 ;  /* 0x3400000006057823 */ /* 0x001fca000001000b */
[----:B------:R0:W-:Y:S04]  /*beb70*/  STL [R1+0x654], R5 ;  /* 0x0006540501007387 */ /* 0x0001e80000100800 */
[----:B------:R2:W-:Y:S04]  /*beb80*/  STL [R1+0x650], R7 ;  /* 0x0006500701007387 */ /* 0x0005e80000100800 */
[----:B------:R-:W3:Y:S01]  /*beb90*/  LDL.LU R12, [R1+0x11d0] ;  /* 0x0011d000010c7983 */ /* 0x000ee20000300800 */
[----:B------:R-:W-:-:S05]  /*beba0*/  FFMA.FTZ R6, R8, 1.1920928955078125e-07, R24 ;  /* 0x3400000008067823 */ /* 0x000fca0000010018 */
[----:B------:R4:W-:Y:S04]  /*bebb0*/  STL [R1+0x63c], R6 ;  /* 0x00063c0601007387 */ /* 0x0009e80000100800 */
[----:B------:R-:W3:Y:S01]  /*bebc0*/  LDL.LU R11, [R1+0x11d4] ;  /* 0x0011d400010b7983 */ /* 0x000ee20000300800 */
[----:B------:R-:W1:Y:S01]  /*bebd0*/  I2F R4, R4 ;  /* 0x0000000400047306 */ /* 0x000e620000201400 */
[----:B0-----:R-:W-:Y:S02]  /*bebe0*/  IADD3 R5, R9, -0x3f3504f3, RZ ;  /* 0xc0cafb0d09057810 */ /* 0x001fe40007ffe0ff */
[----:B--2---:R-:W-:Y:S02]  /*bebf0*/  FSEL R7, RZ, -23, P0 ;  /* 0xc1b80000ff077808 */ /* 0x004fe40000000000 */
[----:B----4-:R-:W-:-:S02]  /*bec00*/  FSEL R6, RZ, -23, P6 ;  /* 0xc1b80000ff067808 */ /* 0x010fc40003000000 */
[----:B------:R-:W-:-:S03]  /*bec10*/  LOP3.LUT R5, R5, 0xff800000, RZ, 0xc0, !PT ;  /* 0xff80000005057812 */ /* 0x000fc600078ec0ff */
[----:B-1----:R-:W-:Y:S02]  /*bec20*/  FFMA.FTZ R6, R0, 1.1920928955078125e-07, R6 ;  /* 0x3400000000067823 */ /* 0x002fe40000010006 */
[----:B------:R-:W-:Y:S01]  /*bec30*/  STL [R1+0x10c], R5 ;  /* 0x00010c0501007387 */ /* 0x000fe20000100800 */
[----:B------:R-:W-:-:S03]  /*bec40*/  FFMA.FTZ R4, R4, 1.1920928955078125e-07, R7 ;  /* 0x3400000004047823 */ /* 0x000fc60000010007 */
[----:B------:R-:W-:Y:S01]  /*bec50*/  STL [R1+0x634], R6 ;  /* 0x0006340601007387 */ /* 0x000fe20000100800 */
[C---:B---3--:R-:W-:Y:S01]  /*bec60*/  FMUL R8, R12.reuse, 8388608 ;  /* 0x4b0000000c087820 */ /* 0x048fe20000400000 */
[----:B------:R-:W-:Y:S02]  /*bec70*/  FSETP.GEU.AND P2, PT, R12, 1.175494350822287508e-38, PT ;  /* 0x008000000c00780b */ /* 0x000fe40003f4e000 */
[----:B------:R-:W-:Y:S02]  /*bec80*/  STL [R1+0x24b4], R12 ;  /* 0x0024b40c01007387 */ /* 0x000fe40000100800 */
[----:B------:R-:W-:Y:S02]  /*bec90*/  FSEL R0, R8, R12, !P2 ;  /* 0x0000000c08007208 */ /* 0x000fe40005000000 */
[----:B------:R0:W-:Y:S04]  /*beca0*/  STL [R1+0x630], R4 ;  /* 0x0006300401007387 */ /* 0x0001e80000100800 */
[----:B------:R1:W-:Y:S04]  /*becb0*/  STL [R1+0xbc], R0 ;  /* 0x0000bc0001007387 */ /* 0x0003e80000100800 */
[----:B------:R-:W2:Y:S01]  /*becc0*/  LDL.LU R10, [R1+0x11d8] ;  /* 0x0011d800010a7983 */ /* 0x000ea20000300800 */
[C---:B------:R-:W-:Y:S01]  /*becd0*/  FSETP.GEU.AND P5, PT, R11.reuse, 1.175494350822287508e-38, PT ;  /* 0x008000000b00780b */ /* 0x040fe20003fae000 */
[----:B0-----:R-:W-:-:S02]  /*bece0*/  FMUL R4, R11, 8388608 ;  /* 0x4b0000000b047820 */ /* 0x001fc40000400000 */
[----:B------:R-:W3:Y:S01]  /*becf0*/  LDL.LU R9, [R1+0x11dc] ;  /* 0x0011dc0001097983 */ /* 0x000ee20000300800 */
[----:B-1----:R-:W-:Y:S02]  /*bed00*/  IADD3 R0, R0, -0x3f3504f3, RZ ;  /* 0xc0cafb0d00007810 */ /* 0x002fe40007ffe0ff */
[----:B------:R-:W-:Y:S02]  /*bed10*/  FSEL R4, R4, R11, !P5 ;  /* 0x0000000b04047208 */ /* 0x000fe40006800000 */
[----:B------:R-:W-:Y:S01]  /*bed20*/  LOP3.LUT R6, R0, 0xff800000, RZ, 0xc0, !PT ;  /* 0xff80000000067812 */ /* 0x000fe200078ec0ff */
[----:B------:R-:W-:Y:S04]  /*bed30*/  STL [R1+0x2504], R11 ;  /* 0x0025040b01007387 */ /* 0x000fe80000100800 */
[----:B------:R0:W-:Y:S04]  /*bed40*/  STL [R1+0xc0], R4 ;  /* 0x0000c00401007387 */ /* 0x0001e80000100800 */
[----:B------:R1:W-:Y:S04]  /*bed50*/  STL [R1+0x108], R6 ;  /* 0x0001080601007387 */ /* 0x0003e80000100800 */
[----:B------:R-:W4:Y:S01]  /*bed60*/  LDL.LU R8, [R1+0x11e0] ;  /* 0x0011e00001087983 */ /* 0x000f220000300800 */
[----:B------:R-:W1:Y:S01]  /*bed70*/  I2F R5, R5 ;  /* 0x0000000500057306 */ /* 0x000e620000201400 */
[----:B------:R-:W-:-:S02]  /*bed80*/  FSEL R7, RZ, -23, P1 ;  /* 0xc1b80000ff077808 */ /* 0x000fc40000800000 */
[----:B0-----:R-:W-:-:S05]  /*bed90*/  IADD3 R4, R4, -0x3f3504f3, RZ ;  /* 0xc0cafb0d04047810 */ /* 0x001fca0007ffe0ff */
[----:B-1----:R-:W0:Y:S01]  /*beda0*/  I2F R6, R6 ;  /* 0x0000000600067306 */ /* 0x002e220000201400 */
[----:B------:R-:W-:Y:S01]  /*bedb0*/  LOP3.LUT R4, R4, 0xff800000, RZ, 0xc0, !PT ;  /* 0xff80000004047812 */ /* 0x000fe200078ec0ff */
[----:B------:R-:W-:Y:S01]  /*bedc0*/  FFMA.FTZ R5, R5, 1.1920928955078125e-07, R7 ;  /* 0x3400000005057823 */ /* 0x000fe20000010007 */
[----:B------:R-:W-:Y:S02]  /*bedd0*/  MOV R13, R14 ;  /* 0x0000000e000d7202 */ /* 0x000fe40000000f00 */
[----:B------:R-:W-:Y:S02]  /*bede0*/  MOV R14, R16 ;  /* 0x00000010000e7202 */ /* 0x000fe40000000f00 */
[----:B------:R3:W-:Y:S01]  /*bedf0*/  STL [R1+0x61c], R5 ;  /* 0x00061c0501007387 */ /* 0x0007e20000100800 */
[----:B------:R-:W-:Y:S01]  /*bee00*/  MOV R16, R17 ;  /* 0x0000001100107202 */ /* 0x000fe20000000f00 */
[----:B------:R-:W-:Y:S01]  /*bee10*/  IMAD.MOV.U32 R17, RZ, RZ, R19 ;  /* 0x000000ffff117224 */ /* 0x000fe200078e0013 */
[----:B------:R-:W-:-:S02]  /*bee20*/  MOV R19, R25 ;  /* 0x0000001900137202 */ /* 0x000fc40000000f00 */
[----:B------:R-:W-:Y:S01]  /*bee30*/  FSEL R25, RZ, -23, P2 ;  /* 0xc1b80000ff197808 */ /* 0x000fe20001000000 */
[C---:B--2---:R-:W-:Y:S01]  /*bee40*/  FMUL R0, R10.reuse, 8388608 ;  /* 0x4b0000000a007820 */ /* 0x044fe20000400000 */
[----:B------:R-:W-:-:S04]  /*bee50*/  FSETP.GEU.AND P0, PT, R10, 1.175494350822287508e-38, PT ;  /* 0x008000000a00780b */ /* 0x000fc80003f0e000 */
[----:B------:R-:W-:Y:S01]  /*bee60*/  FSEL R0, R0, R10, !P0 ;  /* 0x0000000a00007208 */ /* 0x000fe20004000000 */
[----:B------:R-:W-:Y:S01]  /*bee70*/  STL [R1+0x2554], R10 ;  /* 0x0025540a01007387 */ /* 0x000fe20000100800 */
[C---:B---3--:R-:W-:Y:S01]  /*bee80*/  FMUL R5, R9.reuse, 8388608 ;  /* 0x4b00000009057820 */ /* 0x048fe20000400000 */
[----:B------:R-:W-:Y:S02]  /*bee90*/  FSETP.GEU.AND P4, PT, R9, 1.175494350822287508e-38, PT ;  /* 0x008000000900780b */ /* 0x000fe40003f8e000 */
[----:B------:R1:W-:Y:S04]  /*beea0*/  STL [R1+0xb8], R0 ;  /* 0x0000b80001007387 */ /* 0x0003e80000100800 */
[----:B------:R-:W-:Y:S04]  /*beeb0*/  STL [R1+0x104], R4 ;  /* 0x0001040401007387 */ /* 0x000fe80000100800 */
[----:B------:R-:W2:Y:S01]  /*beec0*/  LDL.LU R7, [R1+0x11e4] ;  /* 0x0011e40001077983 */ /* 0x000ea20000300800 */
[----:B-1----:R-:W-:-:S02]  /*beed0*/  IADD3 R0, R0, -0x3f3504f3, RZ ;  /* 0xc0cafb0d00007810 */ /* 0x002fc40007ffe0ff */
[----:B------:R-:W-:Y:S01]  /*beee0*/  FSEL R10, R5, R9, !P4 ;  /* 0x00000009050a7208 */ /* 0x000fe20006000000 */
[----:B------:R0:W-:Y:S01]  /*beef0*/  STL [R1+0x25a4], R9 ;  /* 0x0025a40901007387 */ /* 0x0001e20000100800 */
[----:B------:R-:W-:Y:S01]  /*bef00*/  LOP3.LUT R0, R0, 0xff800000, RZ, 0xc0, !PT ;  /* 0xff80000000007812 */ /* 0x000fe200078ec0ff */
[C---:B----4-:R-:W-:Y:S01]  /*bef10*/  FMUL R5, R8.reuse, 8388608 ;  /* 0x4b00000008057820 */ /* 0x050fe20000400000 */
[----:B------:R-:W-:Y:S01]  /*bef20*/  FSETP.GEU.AND P3, PT, R8, 1.175494350822287508e-38, PT ;  /* 0x008000000800780b */ /* 0x000fe20003f6e000 */
[----:B------:R1:W-:Y:S01]  /*bef30*/  STL [R1+0xb4], R10 ;  /* 0x0000b40a01007387 */ /* 0x0003e20000100800 */
[----:B------:R-:W-:Y:S01]  /*bef40*/  IADD3 R24, R10, -0x3f3504f3, RZ ;  /* 0xc0cafb0d0a187810 */ /* 0x000fe20007ffe0ff */
[----:B0-----:R-:W-:Y:S02]  /*bef50*/  FFMA.FTZ R9, R6, 1.1920928955078125e-07, R25 ;  /* 0x3400000006097823 */ /* 0x001fe40000010019 */
[----:B------:R-:W-:Y:S01]  /*bef60*/  STL [R1+0x100], R0 ;  /* 0x0001000001007387 */ /* 0x000fe20000100800 */
[----:B-1----:R-:W-:-:S03]  /*bef70*/  FSEL R10, R5, R8, !P3 ;  /* 0x00000008050a7208 */ /* 0x002fc60005800000 */
[----:B------:R-:W3:Y:S04]  /*bef80*/  LDL.LU R6, [R1+0x1218] ;  /* 0x0012180001067983 */ /* 0x000ee80000300800 */
[----:B------:R0:W-:Y:S04]  /*bef90*/  STL [R1+0x618], R9 ;  /* 0x0006180901007387 */ /* 0x0001e80000100800 */
[----:B------:R1:W-:Y:S01]  /*befa0*/  STL [R1+0x25f4], R8 ;  /* 0x0025f40801007387 */ /* 0x0003e20000100800 */
[----:B0-----:R-:W-:-:S03]  /*befb0*/  LOP3.LUT R9, R24, 0xff800000, RZ, 0xc0, !PT ;  /* 0xff80000018097812 */ /* 0x001fc600078ec0ff */
[----:B------:R-:W-:Y:S04]  /*befc0*/  STL [R1+0xb0], R10 ;  /* 0x0000b00a01007387 */ /* 0x000fe80000100800 */
[----:B------:R0:W-:Y:S04]  /*befd0*/  STL [R1+0x11c], R9 ;  /* 0x00011c0901007387 */ /* 0x0001e80000100800 */
[----:B-1----:R-:W4:Y:S01]  /*befe0*/  LDL.LU R8, [R1+0x121c] ;  /* 0x00121c0001087983 */ /* 0x002f220000300800 */
[----:B------:R-:W-:Y:S01]  /*beff0*/  IADD3 R25, R10, -0x3f3504f3, RZ ;  /* 0xc0cafb0d0a197810 */ /* 0x000fe20007ffe0ff */
[----:B------:R0:W-:Y:S03]  /*bf000*/  I2F R24, R9 ;  /* 0x0000000900187306 */ /* 0x0001e60000201400 */
[----:B0-----:R-:W-:-:S05]  /*bf010*/  LOP3.LUT R9, R25, 0xff800000, RZ, 0xc0, !PT ;  /* 0xff80000019097812 */ /* 0x001fca00078ec0ff */
[----:B------:R-:W0:Y:S01]  /*bf020*/  I2F R4, R4 ;  /* 0x0000000400047306 */ /* 0x000e220000201400 */
[----:B------:R-:W-:Y:S02]  /*bf030*/  MOV R12, R13 ;  /* 0x0000000d000c7202 */ /* 0x000fe40000000f00 */
[----:B------:R-:W-:Y:S01]  /*bf040*/  MOV R13, R14 ;  /* 0x0000000e000d7202 */ /* 0x000fe20000000f00 */
[----:B------:R-:W-:Y:S01]  /*bf050*/  IMAD.MOV.U32 R14, RZ, RZ, R17 ;  /* 0x000000ffff0e7224 */ /* 0x000fe200078e0011 */
[----:B------:R-:W-:Y:S02]  /*bf060*/  MOV R17, R19 ;  /* 0x0000001300117202 */ /* 0x000fe40000000f00 */
[----:B------:R-:W-:Y:S01]  /*bf070*/  MOV R19, R26 ;  /* 0x0000001a00137202 */ /* 0x000fe20000000f00 */
[C---:B--2---:R-:W-:Y:S01]  /*bf080*/  FMUL R5, R7.reuse, 8388608 ;  /* 0x4b00000007057820 */ /* 0x044fe20000400000 */
[----:B------:R-:W-:Y:S01]  /*bf090*/  FSETP.GEU.AND P6, PT, R7, 1.175494350822287508e-38, PT ;  /* 0x008000000700780b */ /* 0x000fe20003fce000 */
[----:B------:R1:W-:Y:S03]  /*bf0a0*/  STL [R1+0x2644], R7 ;  /* 0x0026440701007387 */ /* 0x0003e60000100800 */
[----:B------:R-:W-:-:S02]  /*bf0b0*/  FSEL R10, R5, R7, !P6 ;  /* 0x00000007050a7208 */ /* 0x000fc40007000000 */
[----:B-1----:R-:W1:Y:S01]  /*bf0c0*/  I2F R7, R9 ;  /* 0x0000000900077306 */ /* 0x002e620000201400 */
[----:B------:R-:W-:Y:S02]  /*bf0d0*/  FSEL R5, RZ, -23, P5 ;  /* 0xc1b80000ff057808 */ /* 0x000fe40002800000 */
[----:B------:R-:W-:Y:S01]  /*bf0e0*/  IADD3 R26, R10, -0x3f3504f3, RZ ;  /* 0xc0cafb0d0a1a7810 */ /* 0x000fe20007ffe0ff */
[C---:B---3--:R-:W-:Y:S01]  /*bf0f0*/  FMUL R25, R6.reuse, 8388608 ;  /* 0x4b00000006197820 */ /* 0x048fe20000400000 */
[----:B------:R-:W-:Y:S01]  /*bf100*/  FSETP.GEU.AND P5, PT, R6, 1.175494350822287508e-38, PT ;  /* 0x008000000600780b */ /* 0x000fe20003fae000 */
[----:B0-----:R-:W-:Y:S01]  /*bf110*/  FFMA.FTZ R4, R4, 1.1920928955078125e-07, R5 ;  /* 0x3400000004047823 */ /* 0x001fe20000010005 */
[----:B----4-:R-:W-:Y:S04]  /*bf120*/  STL [R1+0x54], R8 ;  /* 0x0000540801007387 */ /* 0x010fe80000100800 */
[----:B------:R-:W-:Y:S04]  /*bf130*/  STL [R1+0xac], R10 ;  /* 0x0000ac0a01007387 */ /* 0x000fe80000100800 */
[----:B------:R0:W-:Y:S04]  /*bf140*/  STL [R1+0x118], R9 ;  /* 0x0001180901007387 */ /* 0x0001e80000100800 */
[----:B-1----:R1:W-:Y:S01]  /*bf150*/  STL [R1+0x1c], R7 ;  /* 0x00001c0701007387 */ /* 0x0023e20000100800 */
[----:B0-----:R-:W-:-:S03]  /*bf160*/  FSEL R9, R25, R6, !P5 ;  /* 0x0000000619097208 */ /* 0x001fc60006800000 */
[----:B------:R-:W-:Y:S01]  /*bf170*/  STL [R1+0x610], R4 ;  /* 0x0006100401007387 */ /* 0x000fe20000100800 */
[----:B-1----:R-:W-:-:S03]  /*bf180*/  LOP3.LUT R7, R26, 0xff800000, RZ, 0xc0, !PT ;  /* 0xff8000001a077812 */ /* 0x002fc600078ec0ff */
[----:B------:R0:W-:Y:S04]  /*bf190*/  STL [R1+0x269c], R6 ;  /* 0x00269c0601007387 */ /* 0x0001e80000100800 */
[----:B------:R-:W-:Y:S04]  /*bf1a0*/  STL [R1+0xa8], R9 ;  /* 0x0000a80901007387 */ /* 0x000fe80000100800 */
[----:B------:R1:W-:Y:S04]  /*bf1b0*/  STL [R1+0x114], R7 ;  /* 0x0001140701007387 */ /* 0x0003e80000100800 */
[----:B0-----:R-:W2:Y:S01]  /*bf1c0*/  LDL.LU R6, [R1+0x1258] ;  /* 0x0012580001067983 */ /* 0x001ea20000300800 */
[----:B------:R-:W0:Y:S01]  /*bf1d0*/  I2F R0, R0 ;  /* 0x0000000000007306 */ /* 0x000e220000201400 */
[----:B------:R-:W-:-:S02]  /*bf1e0*/  FSEL R4, RZ, -23, P0 ;  /* 0xc1b80000ff047808 */ /* 0x000fc40000000000 */
[----:B------:R-:W-:Y:S02]  /*bf1f0*/  IADD3 R25, R9, -0x3f3504f3, RZ ;  /* 0xc0cafb0d09197810 */ /* 0x000fe40007ffe0ff */
[----:B------:R-:W-:-:S03]  /*bf200*/  MOV R10, R12 ;  /* 0x0000000c000a7202 */ /* 0x000fc60000000f00 */
[----:B-1----:R-:W1:Y:S01]  /*bf210*/  I2F R7, R7 ;  /* 0x0000000700077306 */ /* 0x002e620000201400 */
[----:B------:R-:W-:Y:S01]  /*bf220*/  MOV R12, R14 ;  /* 0x0000000e000c7202 */ /* 0x000fe20000000f00 */
[----:B------:R-:W-:Y:S01]  /*bf230*/  IMAD.MOV.U32 R14, RZ, RZ, R3 ;  /* 0x000000ffff0e7224 */ /* 0x000fe200078e0003 */
[----:B------:R-:W-:Y:S01]  /*bf240*/  MOV R3, R29 ;  /* 0x0000001d00037202 */ /* 0x000fe20000000f00 */
[----:B0-----:R-:W-:Y:S01]  /*bf250*/  FFMA.FTZ R0, R0, 1.1920928955078125e-07, R4 ;  /* 0x3400000000007823 */ /* 0x001fe20000010004 */
[----:B------:R-:W-:-:S04]  /*bf260*/  LOP3.LUT R4, R25, 0xff800000, RZ, 0xc0, !PT ;  /* 0xff80000019047812 */ /* 0x000fc800078ec0ff */
[----:B------:R-:W0:Y:S01]  /*bf270*/  I2F R29, R4 ;  /* 0x00000004001d7306 */ /* 0x000e220000201400 */
[C---:B------:R-:W-:Y:S01]  /*bf280*/  FMUL R5, R8.reuse, 8388608 ;  /* 0x4b00000008057820 */ /* 0x040fe20000400000 */
[----:B------:R-:W-:Y:S01]  /*bf290*/  FSETP.GEU.AND P2, PT, R8, 1.175494350822287508e-38, PT ;  /* 0x008000000800780b */ /* 0x000fe20003f4e000 */
[----:B-1----:R-:W-:Y:S03]  /*bf2a0*/  STL [R1+0x18], R7 ;  /* 0x0000180701007387 */ /* 0x002fe60000100800 */
[----:B------:R-:W-:Y:S01]  /*bf2b0*/  FSEL R5, R5, R8, !P2 ;  /* 0x0000000805057208 */ /* 0x000fe20005000000 */
[----:B------:R-:W-:Y:S03]  /*bf2c0*/  STL [R1+0x5fc], R0 ;  /* 0x0005fc0001007387 */ /* 0x000fe60000100800 */
[----:B------:R-:W-:Y:S01]  /*bf2d0*/  IADD3 R25, R5, -0x3f3504f3, RZ ;  /* 0xc0cafb0d05197810 */ /* 0x000fe20007ffe0ff */
[----:B--2---:R-:W-:Y:S04]  /*bf2e0*/  STL [R1+0x50], R6 ;  /* 0x0000500601007387 */ /* 0x004fe80000100800 */
[----:B------:R1:W-:Y:S04]  /*bf2f0*/  STL [R1+0x70], R5 ;  /* 0x0000700501007387 */ /* 0x0003e80000100800 */
[----:B------:R2:W-:Y:S04]  /*bf300*/  STL [R1+0x110], R4 ;  /* 0x0001100401007387 */ /* 0x0005e80000100800 */
[----:B0-----:R-:W-:Y:S04]  /*bf310*/  STL [R1+0x2b0c], R29 ;  /* 0x002b0c1d01007387 */ /* 0x001fe80000100800 */
[----:B-1----:R-:W3:Y:S01]  /*bf320*/  LDL.LU R5, [R1+0x125c] ;  /* 0x00125c0001057983 */ /* 0x002ee20000300800 */
[C---:B------:R-:W-:Y:S01]  /*bf330*/  FMUL R0, R6.reuse, 8388608 ;  /* 0x4b00000006007820 */ /* 0x040fe20000400000 */
[----:B------:R-:W-:-:S02]  /*bf340*/  FSETP.GEU.AND P1, PT, R6, 1.175494350822287508e-38, PT ;  /* 0x008000000600780b */ /* 0x000fc40003f2e000 */
[----:B--2---:R-:W2:Y:S01]  /*bf350*/  LDL.LU R4, [R1+0x1278] ;  /* 0x0012780001047983 */ /* 0x004ea20000300800 */
[----:B------:R-:W-:Y:S01]  /*bf360*/  IMAD.MOV.U32 R11, RZ, RZ, R13 ;  /* 0x000000ffff0b7224 */ /* 0x000fe200078e000d */
[----:B------:R-:W-:Y:S02]  /*bf370*/  FSEL R0, R0, R6, !P1 ;  /* 0x0000000600007208 */ /* 0x000fe40004800000 */
[----:B------:R-:W-:Y:S02]  /*bf380*/  MOV R13, R19 ;  /* 0x00000013000d7202 */ /* 0x000fe40000000f00 */
[----:B------:R-:W-:Y:S02]  /*bf390*/  MOV R19, R21 ;  /* 0x0000001500137202 */ /* 0x000fe40000000f00 */
[----:B------:R-:W-:Y:S02]  /*bf3a0*/  LOP3.LUT R6, R25, 0xff800000, RZ, 0xc0, !PT ;  /* 0xff80000019067812 */ /* 0x000fe400078ec0ff */
[----:B------:R-:W-:Y:S01]  /*bf3b0*/  MOV R21, R23 ;  /* 0x0000001700157202 */ /* 0x000fe20000000f00 */
[----:B------:R0:W-:Y:S01]  /*bf3c0*/  STL [R1+0x68], R0 ;  /* 0x0000680001007387 */ /* 0x0001e20000100800 */
[----:B------:R-:W-:-:S02]  /*bf3d0*/  MOV R23, R27 ;  /* 0x0000001b00177202 */ /* 0x000fc40000000f00 */
[----:B------:R-:W-:Y:S02]  /*bf3e0*/  IADD3 R27, R0, -0x3f3504f3, RZ ;  /* 0xc0cafb0d001b7810 */ /* 0x000fe40007ffe0ff */
[----:B0-----:R0:W1:Y:S01]  /*bf3f0*/  I2F R0, R6 ;  /* 0x0000000600007306 */ /* 0x0010620000201400 */
[----:B------:R0:W-:Y:S01]  /*bf400*/  STL [R1+0x598], R6 ;  /* 0x0005980601007387 */ /* 0x0001e20000100800 */
[----:B------:R-:W-:Y:S01]  /*bf410*/  MOV R9, R12 ;  /* 0x0000000c00097202 */ /* 0x000fe20000000f00 */
[----:B------:R-:W-:Y:S01]  /*bf420*/  IMAD.MOV.U32 R12, RZ, RZ, R14 ;  /* 0x000000ffff0c7224 */ /* 0x000fe200078e000e */
[----:B------:R-:W-:Y:S02]  /*bf430*/  MOV R14, R23 ;  /* 0x00000017000e7202 */ /* 0x000fe40000000f00 */
[----:B0-----:R-:W-:Y:S01]  /*bf440*/  LOP3.LUT R6, R27, 0xff800000, RZ, 0xc0, !PT ;  /* 0xff8000001b067812 */ /* 0x001fe200078ec0ff */
[----:B-1----:R0:W-:Y:S04]  /*bf450*/  STL [R1+0x28], R0 ;  /* 0x0000280001007387 */ /* 0x0021e80000100800 */
[----:B0-----:R-:W4:Y:S01]  /*bf460*/  LDL.LU R0, [R1+0x127c] ;  /* 0x00127c0001007983 */ /* 0x001f220000300800 */
[C---:B---3--:R-:W-:Y:S01]  /*bf470*/  FMUL R25, R5.reuse, 8388608 ;  /* 0x4b00000005197820 */ /* 0x048fe20000400000 */
[----:B------:R-:W-:-:S04]  /*bf480*/  FSETP.GEU.AND P0, PT, R5, 1.175494350822287508e-38, PT ;  /* 0x008000000500780b */ /* 0x000fc80003f0e000 */
[----:B------:R-:W-:Y:S01]  /*bf490*/  FSEL R7, R25, R5, !P0 ;  /* 0x0000000519077208 */ /* 0x000fe20004000000 */
[----:B------:R0:W-:Y:S04]  /*bf4a0*/  STL [R1+0x2788], R5 ;  /* 0x0027880501007387 */ /* 0x0001e80000100800 */
[----:B------:R-:W-:Y:S04]  /*bf4b0*/  STL [R1+0x6c], R7 ;  /* 0x00006c0701007387 */ /* 0x000fe80000100800 */
[----:B------:R-:W-:Y:S04]  /*bf4c0*/  STL [R1+0x594], R6 ;  /* 0x0005940601007387 */ /* 0x000fe80000100800 */
[----:B------:R-:W3:Y:S01]  /*bf4d0*/  LDL.LU R23, [R1+0x12b0] ;  /* 0x0012b00001177983 */ /* 0x000ee20000300800 */
[----:B0-----:R-:W0:Y:S01]  /*bf4e0*/  I2F R5, R6 ;  /* 0x0000000600057306 */ /* 0x001e220000201400 */
[----:B------:R-:W-:Y:S01]  /*bf4f0*/  IMAD.MOV.U32 R8, RZ, RZ, R10 ;  /* 0x000000ffff087224 */ /* 0x000fe200078e000a */
[----:B------:R-:W-:-:S02]  /*bf500*/  MOV R10, R11 ;  /* 0x0000000b000a7202 */ /* 0x000fc40000000f00 */
[----:B------:R-:W-:Y:S02]  /*bf510*/  MOV R11, R13 ;  /* 0x0000000d000b7202 */ /* 0x000fe40000000f00 */
[----:B------:R-:W-:Y:S01]  /*bf520*/  MOV R13, R21 ;  /* 0x00000015000d7202 */ /* 0x000fe20000000f00 */
[C---:B--2---:R-:W-:Y:S01]  /*bf530*/  FMUL R26, R4.reuse, 8388608 ;  /* 0x4b000000041a7820 */ /* 0x044fe20000400000 */
[----:B------:R-:W-:Y:S02]  /*bf540*/  MOV R21, R28 ;  /* 0x0000001c00157202 */ /* 0x000fe40000000f00 */
[----:B------:R-:W-:Y:S02]  /*bf550*/  FSEL R28, RZ, -23, P4 ;  /* 0xc1b80000ff1c7808 */ /* 0x000fe40002000000 */
[----:B------:R-:W-:Y:S01]  /*bf560*/  FSETP.GEU.AND P4, PT, R4, 1.175494350822287508e-38, PT ;  /* 0x008000000400780b */ /* 0x000fe20003f8e000 */
[----:B0-----:R0:W-:Y:S01]  /*bf570*/  STL [R1+0x20], R5 ;  /* 0x0000200501007387 */ /* 0x0011e20000100800 */
[----:B------:R-:W-:-:S03]  /*bf580*/  IADD3 R25, R7, -0x3f3504f3, RZ ;  /* 0xc0cafb0d07197810 */ /* 0x000fc60007ffe0ff */
[----:B------:R1:W-:Y:S01]  /*bf590*/  STL [R1+0x27d4], R4 ;  /* 0x0027d40401007387 */ /* 0x0003e20000100800 */
[----:B0-----:R-:W-:Y:S02]  /*bf5a0*/  FSEL R5, R26, R4, !P4 ;  /* 0x000000041a057208 */ /* 0x001fe40006000000 */
[----:B-1----:R-:W-:-:S03]  /*bf5b0*/  FSEL R4, RZ, -23, P3 ;  /* 0xc1b80000ff047808 */ /* 0x002fc60001800000 */
[----:B------:R-:W-:Y:S01]  /*bf5c0*/  STL [R1+0x64], R5 ;  /* 0x0000640501007387 */ /* 0x000fe20000100800 */
[----:B------:R-:W-:-:S03]  /*bf5d0*/  IMAD.MOV.U32 R7, RZ, RZ, R8 ;  /* 0x000000ffff077224 */ /* 0x000fc600078e0008 */
[----:B------:R0:W-:Y:S01]  /*bf5e0*/  STL [R1+0xc], R4 ;  /* 0x00000c0401007387 */ /* 0x0001e20000100800 */
[----:B------:R-:W-:Y:S02]  /*bf5f0*/  MOV R8, R12 ;  /* 0x0000000c00087202 */ /* 0x000fe40000000f00 */
[----:B------:R-:W-:Y:S02]  /*bf600*/  MOV R12, R21 ;  /* 0x00000015000c7202 */ /* 0x000fe40000000f00 */
[----:B0-----:R-:W-:-:S04]  /*bf610*/  LOP3.LUT R4, R25, 0xff800000, RZ, 0xc0, !PT ;  /* 0xff80000019047812 */ /* 0x001fc800078ec0ff */
[----:B------:R-:W0:Y:S01]  /*bf620*/  I2F R21, R4 ;  /* 0x0000000400157306 */ /* 0x000e220000201400 */
[----:B---3--:R-:W-:Y:S04]  /*bf630*/  STL [R1+0x98], R23 ;  /* 0x0000981701007387 */ /* 0x008fe80000100800 */
[----:B------:R1:W-:Y:S04]  /*bf640*/  STL [R1+0x590], R4 ;  /* 0x0005900401007387 */ /* 0x0003e80000100800 */
[----:B0-----:R-:W-:Y:S04]  /*bf650*/  STL [R1+0x2b04], R21 ;  /* 0x002b041501007387 */ /* 0x001fe80000100800 */
[----:B-1----:R-:W2:Y:S01]  /*bf660*/  LDL.LU R4, [R1+0x12b4] ;  /* 0x0012b40001047983 */ /* 0x002ea20000300800 */
[C---:B----4-:R-:W-:Y:S01]  /*bf670*/  FMUL R25, R0.reuse, 8388608 ;  /* 0x4b00000000197820 */ /* 0x050fe20000400000 */
[----:B------:R-:W-:-:S02]  /*bf680*/  FSETP.GEU.AND P3, PT, R0, 1.175494350822287508e-38, PT ;  /* 0x008000000000780b */ /* 0x000fc40003f6e000 */
[----:B------:R-:W-:Y:S02]  /*bf690*/  IADD3 R27, R5, -0x3f3504f3, RZ ;  /* 0xc0cafb0d051b7810 */ /* 0x000fe40007ffe0ff */
[----:B------:R-:W-:Y:S02]  /*bf6a0*/  FSEL R5, R25, R0, !P3 ;  /* 0x0000000019057208 */ /* 0x000fe40005800000 */
[----:B------:R-:W-:Y:S02]  /*bf6b0*/  FSEL R6, RZ, -23, P6 ;  /* 0xc1b80000ff067808 */ /* 0x000fe40003000000 */
[----:B------:R-:W-:Y:S01]  /*bf6c0*/  IADD3 R25, R5, -0x3f3504f3, RZ ;  /* 0xc0cafb0d05197810 */ /* 0x000fe20007ffe0ff */
[----:B--2---:R0:W-:Y:S04]  /*bf6d0*/  STL [R1+0xa4], R4 ;  /* 0x0000a40401007387 */ /* 0x0041e80000100800 */
[----:B------:R1:W-:Y:S01]  /*bf6e0*/  STL [R1+0x280c], R0 ;  /* 0x00280c0001007387 */ /* 0x0003e20000100800 */
[----:B0-----:R-:W-:-:S03]  /*bf6f0*/  LOP3.LUT R4, R27, 0xff800000, RZ, 0xc0, !PT ;  /* 0xff8000001b047812 */ /* 0x001fc600078ec0ff */
[----:B-1----:R-:W2:Y:S04]  /*bf700*/  LDL.LU R0, [R1+0xa4] ;  /* 0x0000a40001007983 */ /* 0x002ea80000300800 */
[----:B------:R-:W-:Y:S04]  /*bf710*/  STL [R1+0x60], R5 ;  /* 0x0000600501007387 */ /* 0x000fe80000100800 */
[----:B------:R0:W-:Y:S02]  /*bf720*/  STL [R1+0x4], R6 ;  /* 0x0000040601007387 */ /* 0x0001e40000100800 */
[----:B0-----:R-:W-:Y:S01]  /*bf730*/  MOV R6, R7 ;  /* 0x0000000700067202 */ /* 0x001fe20000000f00 */
[----:B------:R-:W-:Y:S01]  /*bf740*/  IMAD.MOV.U32 R7, RZ, RZ, R8 ;  /* 0x000000ffff077224 */ /* 0x000fe200078e0008 */
[----:B------:R-:W-:-:S02]  /*bf750*/  MOV R8, R15 ;  /* 0x0000000f00087202 */ /* 0x000fc40000000f00 */
[----:B------:R-:W-:Y:S02]  /*bf760*/  MOV R15, R22 ;  /* 0x00000016000f7202 */ /* 0x000fe40000000f00 */
[----:B------:R-:W0:Y:S01]  /*bf770*/  I2F R22, R4 ;  /* 0x0000000400167306 */ /* 0x000e220000201400 */
[----:B------:R1:W-:Y:S04]  /*bf780*/  STL [R1+0x13c], R4 ;  /* 0x00013c0401007387 */ /* 0x0003e80000100800 */
[----:B0-----:R-:W-:Y:S04]  /*bf790*/  STL [R1+0x2b08], R22 ;  /* 0x002b081601007387 */ /* 0x001fe80000100800 */
[----:B------:R-:W3:Y:S01]  /*bf7a0*/  LDL.LU R5, [R1+0x1300] ;  /* 0x0013000001057983 */ /* 0x000ee20000300800 */
[C---:B------:R-:W-:Y:S01]  /*bf7b0*/  FMUL R26, R23.reuse, 8388608 ;  /* 0x4b000000171a7820 */ /* 0x040fe20000400000 */
[----:B------:R-:W-:-:S02]  /*bf7c0*/  FSETP.GEU.AND P6, PT, R23, 1.175494350822287508e-38, PT ;  /* 0x008000001700780b */ /* 0x000fc40003fce000 */
[----:B-1----:R-:W-:Y:S02]  /*bf7d0*/  LOP3.LUT R4, R25, 0xff800000, RZ, 0xc0, !PT ;  /* 0xff80000019047812 */ /* 0x002fe400078ec0ff */
[----:B------:R-:W-:Y:S02]  /*bf7e0*/  FSEL R21, R26, R23, !P6 ;  /* 0x000000171a157208 */ /* 0x000fe40007000000 */
[----:B------:R-:W0:Y:S01]  /*bf7f0*/  I2F R23, R4 ;  /* 0x0000000400177306 */ /* 0x000e220000201400 */
[----:B------:R-:W-:-:S05]  /*bf800*/  FSEL R26, RZ, -23, P5 ;  /* 0xc1b80000ff1a7808 */ /* 0x000fca0002800000 */
[----:B------:R-:W-:Y:S04]  /*bf810*/  STL [R1+0x2b10], R26 ;  /* 0x002b101a01007387 */ /* 0x000fe80000100800 */
[----:B---3--:R-:W-:Y:S04]  /*bf820*/  STL [R1+0xa0], R5 ;  /* 0x0000a00501007387 */ /* 0x008fe80000100800 */
[----:B------:R-:W-:Y:S04]  /*bf830*/  STL [R1+0x74], R21 ;  /* 0x0000741501007387 */ /* 0x000fe80000100800 */
[----:B------:R1:W-:Y:S04]  /*bf840*/  STL [R1+0x5a4], R4 ;  /* 0x0005a40401007387 */ /* 0x0003e80000100800 */
[----:B0-----:R0:W-:Y:S01]  /*bf850*/  STL [R1+0x2b14], R23 ;  /* 0x002b141701007387 */ /* 0x0011e20000100800 */
[----:B-1----:R-:W-:-:S05]  /*bf860*/  FFMA.FTZ R4, R24, 1.1920928955078125e-07, R28 ;  /* 0x3400000018047823 */ /* 0x002fca000001001c */
[----:B------:R1:W-:Y:S04]  /*bf870*/  STL [R1+0x5f4], R4 ;  /* 0x0005f40401007387 */ /* 0x0003e80000100800 */
[----:B0-----:R-:W3:Y:S04]  /*bf880*/  LDL.LU R23, [R1+0x1c] ;  /* 0x00001c0001177983 */ /* 0x001ee80000300800 */
[----:B------:R-:W4:Y:S01]  /*bf890*/  LDL.LU R26, [R1+0x4] ;  /* 0x00000400011a7983 */ /* 0x000f220000300800 */
[C---:B--2---:R-:W-:Y:S01]  /*bf8a0*/  FMUL R25, R0.reuse, 8388608 ;  /* 0x4b00000000197820 */ /* 0x044fe20000400000 */
[----:B------:R-:W-:-:S02]  /*bf8b0*/  FSETP.GEU.AND P5, PT, R0, 1.175494350822287508e-38, PT ;  /* 0x008000000000780b */ /* 0x000fc40003fae000 */
[----:B------:R-:W-:Y:S02]  /*bf8c0*/  IADD3 R27, R21, -0x3f3504f3, RZ ;  /* 0xc0cafb0d151b7810 */ /* 0x000fe40007ffe0ff */
[----:B------:R-:W-:Y:S02]  /*bf8d0*/  FSEL R21, R25, R0, !P5 ;  /* 0x0000000019157208 */ /* 0x000fe40006800000 */
[----:B-1----:R-:W-:Y:S01]  /*bf8e0*/  LOP3.LUT R4, R27, 0xff800000, RZ, 0xc0, !PT ;  /* 0xff8000001b047812 */ /* 0x002fe200078ec0ff */
[----:B----4-:R0:W-:Y:S04]  /*bf8f0*/  STL [R1+0x2b18], R26 ;  /* 0x002b181a01007387 */ /* 0x0101e80000100800 */
[----:B0-----:R-:W3:Y:S04]  /*bf900*/  LDL.LU R26, [R1+0xc] ;  /* 0x00000c00011a7983 */ /* 0x001ee80000300800 */
[----:B------:R-:W2:Y:S04]  /*bf910*/  LDL.LU R29, [R1+0x18] ;  /* 0x00001800011d7983 */ /* 0x000ea80000300800 */
[----:B------:R0:W-:Y:S04]  /*bf920*/  STL [R1+0x7c], R21 ;  /* 0x00007c1501007387 */ /* 0x0001e80000100800 */
[----:B------:R-:W-:Y:S04]  /*bf930*/  STL [R1+0x5a0], R4 ;  /* 0x0005a00401007387 */ /* 0x000fe80000100800 */
[----:B------:R-:W4:Y:S01]  /*bf940*/  LDL.LU R22, [R1+0x1304] ;  /* 0x0013040001167983 */ /* 0x000f220000300800 */
[----:B------:R-:W-:Y:S01]  /*bf950*/  FMUL R24, R5, 8388608 ;  /* 0x4b00000005187820 */ /* 0x000fe20000400000 */
[----:B------:R-:W-:-:S02]  /*bf960*/  FSEL R25, RZ, -23, P2 ;  /* 0xc1b80000ff197808 */ /* 0x000fc40001000000 */
[----:B------:R-:W-:Y:S02]  /*bf970*/  FSETP.GEU.AND P2, PT, R5, 1.175494350822287508e-38, PT ;  /* 0x008000000500780b */ /* 0x000fe40003f4e000 */
[----:B------:R-:W-:Y:S02]  /*bf980*/  IADD3 R27, R21, -0x3f3504f3, RZ ;  /* 0xc0cafb0d151b7810 */ /* 0x000fe40007ffe0ff */
[----:B------:R-:W-:Y:S02]  /*bf990*/  FSEL R28, R24, R5, !P2 ;  /* 0x00000005181c7208 */ /* 0x000fe40005000000 */
[----:B------:R-:W-:Y:S02]  /*bf9a0*/  MOV R5, R16 ;  /* 0x0000001000057202 */ /* 0x000fe40000000f00 */
[----:B------:R-:W-:Y:S01]  /*bf9b0*/  LOP3.LUT R16, R27, 0xff800000, RZ, 0xc0, !PT ;  /* 0xff8000001b107812 */ /* 0x000fe200078ec0ff */
[----:B---3--:R-:W-:Y:S01]  /*bf9c0*/  FFMA.FTZ R23, R23, 1.1920928955078125e-07, R26 ;  /* 0x3400000017177823 */ /* 0x008fe2000001001a */
[----:B----4-:R-:W-:Y:S04]  /*bf9d0*/  STL [R1+0x9c], R22 ;  /* 0x00009c1601007387 */ /* 0x010fe80000100800 */
[----:B------:R-:W-:Y:S04]  /*bf9e0*/  STL [R1+0xc4], R28 ;  /* 0x0000c41c01007387 */ /* 0x000fe80000100800 */
[----:B0-----:R-:W3:Y:S04]  /*bf9f0*/  LDL.LU R21, [R1+0x28] ;  /* 0x0000280001157983 */ /* 0x001ee80000300800 */
[----:B------:R-:W-:Y:S04]  /*bfa00*/  STL [R1+0x59c], R16 ;  /* 0x00059c1001007387 */ /* 0x000fe80000100800 */
[----:B------:R-:W2:Y:S04]  /*bfa10*/  LDL.LU R26, [R1+0x2b18] ;  /* 0x002b1800011a7983 */ /* 0x000ea80000300800 */
[----:B------:R0:W-:Y:S04]  /*bfa20*/  STL [R1+0x5ec], R23 ;  /* 0x0005ec1701007387 */ /* 0x0001e80000100800 */
[----:B0-----:R-:W4:Y:S01]  /*bfa30*/  LDL.LU R23, [R1+0x2b14] ;  /* 0x002b140001177983 */ /* 0x001f220000300800 */
[----:B--2---:R-:W-:-:S03]  /*bfa40*/  FFMA.FTZ R29, R29, 1.1920928955078125e-07, R26 ;  /* 0x340000001d1d7823 */ /* 0x004fc6000001001a */
[----:B------:R-:W2:Y:S04]  /*bfa50*/  LDL.LU R26, [R1+0x2b10] ;  /* 0x002b1000011a7983 */ /* 0x000ea80000300800 */
[----:B------:R0:W-:Y:S04]  /*bfa60*/  STL [R1+0x5e8], R29 ;  /* 0x0005e81d01007387 */ /* 0x0001e80000100800 */
[----:B0-----:R-:W2:Y:S01]  /*bfa70*/  LDL.LU R29, [R1+0x2b0c] ;  /* 0x002b0c00011d7983 */ /* 0x001ea20000300800 */
[----:B------:R-:W-:Y:S01]  /*bfa80*/  IMAD.MOV.U32 R27, RZ, RZ, R28 ;  /* 0x000000ffff1b7224 */ /* 0x000fe200078e001c */
[----:B------:R-:W-:Y:S01]  /*bfa90*/  FSEL R24, RZ, -23, P1 ;  /* 0xc1b80000ff187808 */ /* 0x000fe20000800000 */
[C---:B------:R-:W-:Y:S01]  /*bfaa0*/  FMUL R28, R22.reuse, 8388608 ;  /* 0x4b000000161c7820 */ /* 0x040fe20000400000 */
[----:B------:R-:W-:-:S02]  /*bfab0*/  FSETP.GEU.AND P1, PT, R22, 1.175494350822287508e-38, PT ;  /* 0x008000001600780b */ /* 0x000fc40003f2e000 */
[----:B------:R-:W-:Y:S02]  /*bfac0*/  IADD3 R27, R27, -0x3f3504f3, RZ ;  /* 0xc0cafb0d1b1b7810 */ /* 0x000fe40007ffe0ff */
[----:B------:R-:W-:Y:S02]  /*bfad0*/  FSEL R28, R28, R22, !P1 ;  /* 0x000000161c1c7208 */ /* 0x000fe40004800000 */
[----:B------:R-:W-:Y:S01]  /*bfae0*/  LOP3.LUT R22, R27, 0xff800000, RZ, 0xc0, !PT ;  /* 0xff8000001b167812 */ /* 0x000fe200078ec0ff */
[----:B---3--:R-:W-:Y:S02]  /*bfaf0*/  FFMA.FTZ R25, R21, 1.1920928955078125e-07, R25 ;  /* 0x3400000015197823 */ /* 0x008fe40000010019 */
[----:B--2---:R-:W-:Y:S02]  /*bfb00*/  FFMA.FTZ R26, R29, 1.1920928955078125e-07, R26 ;  /* 0x340000001d1a7823 */ /* 0x004fe4000001001a */
[----:B------:R-:W2:Y:S04]  /*bfb10*/  LDL.LU R29, [R1+0x20] ;  /* 0x00002000011d7983 */ /* 0x000ea80000300800 */
[----:B------:R-:W-:Y:S04]  /*bfb20*/  STL [R1+0xc8], R28 ;  /* 0x0000c81c01007387 */ /* 0x000fe80000100800 */
[----:B------:R0:W-:Y:S04]  /*bfb30*/  STL [R1+0x5e4], R26 ;  /* 0x0005e41a01007387 */ /* 0x0001e80000100800 */
[----:B------:R1:W-:Y:S01]  /*bfb40*/  STL [R1+0x4], R22 ;  /* 0x0000041601007387 */ /* 0x0003e20000100800 */
[----:B0-----:R1:W-:Y:S03]  /*bfb50*/  I2F R26, R22 ;  /* 0x00000016001a7306 */ /* 0x0013e60000201400 */
[----:B-1----:R-:W3:Y:S04]  /*bfb60*/  LDL.LU R22, [R1+0x2b08] ;  /* 0x002b080001167983 */ /* 0x002ee80000300800 */
[----:B------:R-:W3:Y:S01]  /*bfb70*/  LDL.LU R21, [R1+0x2b04] ;  /* 0x002b040001157983 */ /* 0x000ee20000300800 */
[----:B------:R-:W-:Y:S01]  /*bfb80*/  FSEL R27, RZ, -23, P0 ;  /* 0xc1b80000ff1b7808 */ /* 0x000fe20000000000 */
[----:B------:R-:W-:Y:S02]  /*bfb90*/  I2F R4, R4 ;  /* 0x0000000400047306 */ /* 0x000fe40000201400 */
[----:B------:R2:W-:Y:S01]  /*bfba0*/  STL [R1+0x5e0], R25 ;  /* 0x0005e01901007387 */ /* 0x0005e20000100800 */
[----:B------:R-:W-:-:S05]  /*bfbb0*/  IADD3 R28, R28, -0x3f3504f3, RZ ;  /* 0xc0cafb0d1c1c7810 */ /* 0x000fca0007ffe0ff */
[----:B------:R-:W0:Y:S01]  /*bfbc0*/  I2F R16, R16 ;  /* 0x0000001000107306 */ /* 0x000e220000201400 */
[----:B------:R-:W-:Y:S01]  /*bfbd0*/  LOP3.LUT R28, R28, 0xff800000, RZ, 0xc0, !PT ;  /* 0xff8000001c1c7812 */ /* 0x000fe200078ec0ff */
[----:B--2---:R-:W-:Y:S01]  /*bfbe0*/  FFMA.FTZ R25, R29, 1.1920928955078125e-07, R24 ;  /* 0x340000001d197823 */ /* 0x004fe20000010018 */
[----:B------:R-:W-:-:S05]  /*bfbf0*/  FSEL R29, RZ, -23, P5 ;  /* 0xc1b80000ff1d7808 */ /* 0x000fca0002800000 */
[----:B0-----:R-:W-:Y:S02]  /*bfc00*/  FFMA.FTZ R16, R16, 1.1920928955078125e-07, R29 ;  /* 0x3400000010107823 */ /* 0x001fe4000001001d */
[----:B---3--:R-:W-:Y:S02]  /*bfc10*/  FFMA.FTZ R24, R21, 1.1920928955078125e-07, R27 ;  /* 0x3400000015187823 */ /* 0x008fe4000001001b */
[----:B------:R-:W2:Y:S04]  /*bfc20*/  LDL.LU R21, [R1+0x2b00] ;  /* 0x002b000001157983 */ /* 0x000ea80000300800 */
[----:B------:R0:W-:Y:S04]  /*bfc30*/  STL [R1+0x5dc], R25 ;  /* 0x0005dc1901007387 */ /* 0x0001e80000100800 */
[----:B------:R1:W-:Y:S01]  /*bfc40*/  STL [R1+0x5d8], R24 ;  /* 0x0005d81801007387 */ /* 0x0003e20000100800 */
[----:B------:R-:W-:-:S02]  /*bfc50*/  FSEL R27, RZ, -23, P6 ;  /* 0xc1b80000ff1b7808 */ /* 0x000fc40003000000 */
[----:B0-----:R-:W-:Y:S02]  /*bfc60*/  FSEL R25, RZ, -23, P3 ;  /* 0xc1b80000ff197808 */ /* 0x001fe40001800000 */
[----:B-1----:R-:W-:Y:S01]  /*bfc70*/  FSEL R24, RZ, -23, P4 ;  /* 0xc1b80000ff187808 */ /* 0x002fe20002000000 */
[----:B------:R-:W-:Y:S02]  /*bfc80*/  STL [R1+0x5b0], R28 ;  /* 0x0005b01c01007387 */ /* 0x000fe40000100800 */
[----:B----4-:R-:W-:Y:S02]  /*bfc90*/  FFMA.FTZ R25, R23, 1.1920928955078125e-07, R25 ;  /* 0x3400000017197823 */ /* 0x010fe40000010019 */
[----:B------:R-:W-:Y:S02]  /*bfca0*/  FFMA.FTZ R24, R22, 1.1920928955078125e-07, R24 ;  /* 0x3400000016187823 */ /* 0x000fe40000010018 */
[----:B------:R-:W3:Y:S01]  /*bfcb0*/  LDL.LU R22, [R1+0x2afc] ;  /* 0x002afc0001167983 */ /* 0x000ee20000300800 */
[----:B------:R-:W-:-:S03]  /*bfcc0*/  FFMA.FTZ R4, R4, 1.1920928955078125e-07, R27 ;  /* 0x3400000004047823 */ /* 0x000fc6000001001b */
[----:B------:R0:W-:Y:S04]  /*bfcd0*/  STL [R1+0x5d4], R24 ;  /* 0x0005d41801007387 */ /* 0x0001e80000100800 */
[----:B0-----:R-:W4:Y:S04]  /*bfce0*/  LDL R24, [R1+0x558] ;  /* 0x0005580001187983 */ /* 0x001f280000100800 */
[----:B------:R-:W2:Y:S04]  /*bfcf0*/  LDL.LU R23, [R1+0x2af8] ;  /* 0x002af80001177983 */ /* 0x000ea80000300800 */
[----:B------:R-:W-:Y:S04]  /*bfd00*/  STL [R1+0x5d0], R25 ;  /* 0x0005d01901007387 */ /* 0x000fe80000100800 */
[----:B------:R0:W-:Y:S02]  /*bfd10*/  STL [R1+0x5cc], R4 ;  /* 0x0005cc0401007387 */ /* 0x0001e40000100800 */
[----:B0-----:R-:W-:-:S02]  /*bfd20*/  MOV R4, R7 ;  /* 0x0000000700047202 */ /* 0x001fc40000000f00 */
[----:B------:R-:W-:Y:S01]  /*bfd30*/  MOV R7, R8 ;  /* 0x0000000800077202 */ /* 0x000fe20000000f00 */
[----:B------:R-:W-:Y:S02]  /*bfd40*/  IMAD.MOV.U32 R8, RZ, RZ, R15 ;  /* 0x000000ffff087224 */ /* 0x000fe400078e000f */
[----:B------:R-:W2:Y:S04]  /*bfd50*/  LDL.LU R15, [R1+0x1398] ;  /* 0x00139800010f7983 */ /* 0x000ea80000300800 */
[----:B------:R-:W-:Y:S04]  /*bfd60*/  STL [R1+0x2af4], R0 ;  /* 0x002af40001007387 */ /* 0x000fe80000100800 */
[----:B------:R0:W-:Y:S04]  /*bfd70*/  STL [R1+0x5c8], R16 ;  /* 0x0005c81001007387 */ /* 0x0001e80000100800 */
[----:B0-----:R-:W3:Y:S01]  /*bfd80*/  LDL.LU R16, [R1+0x139c] ;  /* 0x00139c0001107983 */ /* 0x001ee20000300800 */
[----:B------:R-:W0:Y:S01]  /*bfd90*/  I2F R28, R28 ;  /* 0x0000001c001c7306 */ /* 0x000e220000201400 */
[----:B------:R-:W-:-:S02]  /*bfda0*/  FSEL R27, RZ, -23, P1 ;  /* 0xc1b80000ff1b7808 */ /* 0x000fc40000800000 */
[----:B----4-:R-:W-:Y:S02]  /*bfdb0*/  MOV R25, R24 ;  /* 0x0000001800197202 */ /* 0x010fe40000000f00 */
[----:B------:R-:W-:Y:S02]  /*bfdc0*/  FSEL R24, RZ, -23, P2 ;  /* 0xc1b80000ff187808 */ /* 0x000fe40001000000 */
[----:B------:R-:W-:-:S03]  /*bfdd0*/  MOV R0, R25 ;  /* 0x0000001900007202 */ /* 0x000fc60000000f00 */
[----:B------:R-:W-:Y:S02]  /*bfde0*/  FFMA.FTZ R24, R26, 1.1920928955078125e-07, R24 ;  /* 0x340000001a187823 */ /* 0x000fe40000010018 */
[C---:B--2---:R-:W-:Y:S01]  /*bfdf0*/  FMUL R25, R15.reuse, 8388608 ;  /* 0x4b0000000f197820 */ /* 0x044fe20000400000 */
[----:B------:R-:W-:-:S04]  /*bfe00*/  FSETP.GEU.AND P0, PT, R15, 1.175494350822287508e-38, PT ;  /* 0x008000000f00780b */ /* 0x000fc80003f0e000 */
[----:B------:R-:W-:Y:S01]  /*bfe10*/  FSEL R25, R25, R15, !P0 ;  /* 0x0000000f19197208 */ /* 0x000fe20004000000 */
[----:B---3--:R-:W-:Y:S04]  /*bfe20*/  STL [R1+0x94], R16 ;  /* 0x0000941001007387 */ /* 0x008fe80000100800 */
[----:B------:R-:W2:Y:S04]  /*bfe30*/  LDL R29, [R1+0xf0] ;  /* 0x0000f000011d7983 */ /* 0x000ea80000100800 */
[----:B------:R-:W-:Y:S04]  /*bfe40*/  STL [R1+0x90], R15 ;  /* 0x0000900f01007387 */ /* 0x000fe80000100800 */
[----:B------:R-:W3:Y:S04]  /*bfe50*/  LDL R26, [R1+0xfc] ;  /* 0x0000fc00011a7983 */ /* 0x000ee80000100800 */
[----:B------:R-:W-:Y:S04]  /*bfe60*/  STL [R1+0x5c4], R24 ;  /* 0x0005c41801007387 */ /* 0x000fe80000100800 */
[----:B------:R0:W-:Y:S02]  /*bfe70*/  STL [R1+0x2a1c], R15 ;  /* 0x002a1c0f01007387 */ /* 0x0001e40000100800 */
[----:B0-----:R-:W-:-:S02]  /*bfe80*/  FFMA.FTZ R15, R28, 1.1920928955078125e-07, R27 ;  /* 0x340000001c0f7823 */ /* 0x001fc4000001001b */
[----:B------:R-:W4:Y:S01]  /*bfe90*/  LDL R27, [R1+0xf8] ;  /* 0x0000f800011b7983 */ /* 0x000f220000100800 */
[C---:B------:R-:W-:Y:S01]  /*bfea0*/  FMUL R24, R16.reuse, 8388608 ;  /* 0x4b00000010187820 */ /* 0x040fe20000400000 */
[----:B------:R-:W-:Y:S02]  /*bfeb0*/  FSETP.GEU.AND P1, PT, R16, 1.175494350822287508e-38, PT ;  /* 0x008000001000780b */ /* 0x000fe40003f2e000 */
[----:B------:R0:W-:Y:S04]  /*bfec0*/  STL [R1+0x5c], R25 ;  /* 0x00005c1901007387 */ /* 0x0001e80000100800 */
[----:B------:R1:W-:Y:S01]  /*bfed0*/  STL [R1+0x638], R15 ;  /* 0x0006380f01007387 */ /* 0x0003e20000100800 */
[----:B------:R-:W-:Y:S02]  /*bfee0*/  FSEL R16, R24, R16, !P1 ;  /* 0x0000001018107208 */ /* 0x000fe40004800000 */
[----:B0-----:R-:W-:-:S02]  /*bfef0*/  IADD3 R25, R25, -0x3f3504f3, RZ ;  /* 0xc0cafb0d19197810 */ /* 0x001fc40007ffe0ff */
[----:B-1----:R-:W-:Y:S01]  /*bff00*/  MOV R15, 0x3dc6b27f ;  /* 0x3dc6b27f000f7802 */ /* 0x002fe20000000f00 */
[----:B---3--:R-:W-:Y:S01]  /*bff10*/  IMAD.IADD R26, R26, 0x1, -R22 ;  /* 0x000000011a1a7824 */ /* 0x008fe200078e0a16 */
[----:B--2---:R-:W-:-:S03]  /*bff20*/  IADD3 R22, R29, -R21, RZ ;  /* 0x800000151d167210 */ /* 0x004fc60007ffe0ff */
[----:B------:R-:W-:Y:S01]  /*bff30*/  FADD R26, R26, -1 ;  /* 0xbf8000001a1a7421 */ /* 0x000fe20000000000 */
[----:B----4-:R-:W-:Y:S02]  /*bff40*/  IADD3 R23, R27, -R23, RZ ;  /* 0x800000171b177210 */ /* 0x010fe40007ffe0ff */
[----:B------:R-:W-:-:S03]  /*bff50*/  LOP3.LUT R27, R25, 0xff800000, RZ, 0xc0, !PT ;  /* 0xff800000191b7812 */ /* 0x000fc600078ec0ff */
[----:B------:R-:W-:Y:S02]  /*bff60*/  FADD R21, R23, -1 ;  /* 0xbf80000017157421 */ /* 0x000fe40000000000 */
[----:B------:R-:W-:Y:S01]  /*bff70*/  FADD R25, R22, -1 ;  /* 0xbf80000016197421 */ /* 0x000fe20000000000 */
[----:B------:R-:W-:Y:S01]  /*bff80*/  IADD3 R22, R16, -0x3f3504f3, RZ ;  /* 0xc0cafb0d10167810 */ /* 0x000fe20007ffe0ff */
[-C--:B------:R-:W-:Y:S02]  /*bff90*/  FFMA.FTZ R23, R21, R15.reuse, -0.16845393180847167969 ;  /* 0xbe2c7f3015177423 */ /* 0x080fe4000001000f */
[-C--:B------:R-:W-:Y:S02]  /*bffa0*/  FFMA.FTZ R29, R26, R15.reuse, -0.16845393180847167969 ;  /* 0xbe2c7f301a1d7423 */ /* 0x080fe4000001000f */
[----:B------:R-:W-:Y:S01]  /*bffb0*/  FFMA.FTZ R28, R25, R15, -0.16845393180847167969 ;  /* 0xbe2c7f30191c7423 */ /* 0x000fe2000001000f */
[----:B------:R-:W-:Y:S01]  /*bffc0*/  LOP3.LUT R15, R22, 0xff800000, RZ, 0xc0, !PT ;  /* 0xff800000160f7812 */ /* 0x000fe200078ec0ff */
[C---:B------:R-:W-:Y:S01]  /*bffd0*/  FFMA.FTZ R23, R21.reuse, R23, 0.1716887056827545166 ;  /* 0x3e2fcf2a15177423 */ /* 0x040fe20000010017 */
[----:B------:R-:W-:Y:S03]  /*bffe0*/  STL [R1+0x5ac], R27 ;  /* 0x0005ac1b01007387 */ /* 0x000fe60000100800 */
[----:B------:R-:W-:-:S02]  /*bfff0*/  FFMA.FTZ R22, R21, R23, -0.17900948226451873779 ;  /* 0xbe374e4315167423 */ /* 0x000fc40000010017 */
[----:B------:R0:W-:Y:S02]  /*c0000*/  I2F R23, R15 ;  /* 0x0000000f00177306 */ /* 0x0001e40000201400 */
[----:B0-----:R-:W2:Y:S04]  /*c0010*/  LDL R15, [R1+0xf4] ;  /* 0x0000f400010f7983 */ /* 0x001ea80000100800 */
[----:B------:R0:W-:Y:S04]  /*c0020*/  STL [R1+0x2a38], R16 ;  /* 0x002a381001007387 */ /* 0x0001e80000100800 */
[----:B0-----:R-:W2:Y:S01]  /*c0030*/  LDL.LU R16, [R1+0x2c] ;  /* 0x00002c0001107983 */ /* 0x001ea20000300800 */
[----:B------:R-:W-:-:S02]  /*c0040*/  FFMA.FTZ R29, R26, R29, 0.1716887056827545166 ;  /* 0x3e2fcf2a1a1d7423 */ /* 0x000fc4000001001d */
[----:B------:R-:W-:Y:S02]  /*c0050*/  FFMA.FTZ R28, R25, R28, 0.1716887056827545166 ;  /* 0x3e2fcf2a191c7423 */ /* 0x000fe4000001001c */
[C---:B------:R-:W-:Y:S02]  /*c0060*/  FFMA.FTZ R29, R26.reuse, R29, -0.17900948226451873779 ;  /* 0xbe374e431a1d7423 */ /* 0x040fe4000001001d */
[----:B------:R-:W-:Y:S01]  /*c0070*/  FFMA.FTZ R22, R21, R22, 0.20512372255325317383 ;  /* 0x3e520bf415167423 */ /* 0x000fe20000010016 */
[----:B------:R-:W0:Y:S01]  /*c0080*/  I2F R27, R27 ;  /* 0x0000001b001b7306 */ /* 0x000e220000201400 */
[----:B------:R-:W-:Y:S02]  /*c0090*/  FFMA.FTZ R28, R25, R28, -0.17900948226451873779 ;  /* 0xbe374e43191c7423 */ /* 0x000fe4000001001c */
[----:B------:R-:W-:Y:S02]  /*c00a0*/  FFMA.FTZ R29, R26, R29, 0.20512372255325317383 ;  /* 0x3e520bf41a1d7423 */ /* 0x000fe4000001001d */
[----:B------:R-:W-:-:S02]  /*c00b0*/  FFMA.FTZ R22, R21, R22, -0.24046532809734344482 ;  /* 0xbe763c8b15167423 */ /* 0x000fc40000010016 */
[----:B------:R-:W-:Y:S02]  /*c00c0*/  FFMA.FTZ R28, R25, R28, 0.20512372255325317383 ;  /* 0x3e520bf4191c7423 */ /* 0x000fe4000001001c */
[C---:B------:R-:W-:Y:S02]  /*c00d0*/  FFMA.FTZ R29, R26.reuse, R29, -0.24046532809734344482 ;  /* 0xbe763c8b1a1d7423 */ /* 0x040fe4000001001d */
[----:B------:R-:W-:Y:S02]  /*c00e0*/  FFMA.FTZ R22, R21, R22, 0.28857114911079406738 ;  /* 0x3e93bf9915167423 */ /* 0x000fe40000010016 */
[----:B------:R-:W-:Y:S02]  /*c00f0*/  FFMA.FTZ R28, R25, R28, -0.24046532809734344482 ;  /* 0xbe763c8b191c7423 */ /* 0x000fe4000001001c */
[----:B------:R-:W-:Y:S01]  /*c0100*/  FFMA.FTZ R29, R26, R29, 0.28857114911079406738 ;  /* 0x3e93bf991a1d7423 */ /* 0x000fe2000001001d */
[----:B------:R-:W-:Y:S01]  /*c0110*/  FSEL R24, RZ, -23, P0 ;  /* 0xc1b80000ff187808 */ /* 0x000fe20000000000 */
[----:B------:R-:W-:-:S02]  /*c0120*/  FFMA.FTZ R22, R21, R22, -0.36067417263984680176 ;  /* 0xbeb8aa4915167423 */ /* 0x000fc40000010016 */
[----:B------:R-:W-:Y:S02]  /*c0130*/  FFMA.FTZ R28, R25, R28, 0.28857114911079406738 ;  /* 0x3e93bf99191c7423 */ /* 0x000fe4000001001c */
[C---:B------:R-:W-:Y:S02]  /*c0140*/  FFMA.FTZ R29, R26.reuse, R29, -0.36067417263984680176 ;  /* 0xbeb8aa491a1d7423 */ /* 0x040fe4000001001d */
[----:B------:R-:W-:Y:S02]  /*c0150*/  FFMA.FTZ R22, R21, R22, 0.48089820146560668945 ;  /* 0x3ef6384a15167423 */ /* 0x000fe40000010016 */
[----:B------:R-:W-:Y:S02]  /*c0160*/  FFMA.FTZ R28, R25, R28, -0.36067417263984680176 ;  /* 0xbeb8aa49191c7423 */ /* 0x000fe4000001001c */
[----:B0-----:R-:W-:Y:S02]  /*c0170*/  FFMA.FTZ R24, R27, 1.1920928955078125e-07, R24 ;  /* 0x340000001b187823 */ /* 0x001fe40000010018 */
[----:B------:R-:W-:-:S02]  /*c0180*/  FFMA.FTZ R29, R26, R29, 0.48089820146560668945 ;  /* 0x3ef6384a1a1d7423 */ /* 0x000fc4000001001d */
[----:B------:R-:W-:Y:S02]  /*c0190*/  FFMA.FTZ R22, R21, R22, -0.72134751081466674805 ;  /* 0xbf38aa3b15167423 */ /* 0x000fe40000010016 */
[----:B------:R-:W-:Y:S01]  /*c01a0*/  FFMA.FTZ R28, R25, R28, 0.48089820146560668945 ;  /* 0x3ef6384a191c7423 */ /* 0x000fe2000001001c */
[----:B------:R0:W-:Y:S01]  /*c01b0*/  STL [R1+0x614], R24 ;  /* 0x0006141801007387 */ /* 0x0001e20000100800 */
[C---:B------:R-:W-:Y:S02]  /*c01c0*/  FFMA.FTZ R29, R26.reuse, R29, -0.72134751081466674805 ;  /* 0xbf38aa3b1a1d7423 */ /* 0x040fe4000001001d */
[----:B------:R-:W-:Y:S02]  /*c01d0*/  FMUL R22, R21, R22 ;  /* 0x0000001615167220 */ /* 0x000fe40000400000 */
[----:B------:R-:W-:Y:S02]  /*c01e0*/  FFMA.FTZ R28, R25, R28, -0.72134751081466674805 ;  /* 0xbf38aa3b191c7423 */ /* 0x000fe4000001001c */
[----:B------:R-:W-:Y:S01]  /*c01f0*/  FMUL R29, R26, R29 ;  /* 0x0000001d1a1d7220 */ /* 0x000fe20000400000 */
[----:B0-----:R-:W-:Y:S01]  /*c0200*/  FSEL R24, RZ, -23, P1 ;  /* 0xc1b80000ff187808 */ /* 0x001fe20000800000 */
[----:B------:R-:W-:-:S02]  /*c0210*/  FMUL R22, R21, R22 ;  /* 0x0000001615167220 */ /* 0x000fc40000400000 */
[----:B------:R-:W-:Y:S02]  /*c0220*/  FMUL R28, R25, R28 ;  /* 0x0000001c191c7220 */ /* 0x000fe40000400000 */
[C---:B------:R-:W-:Y:S02]  /*c0230*/  FMUL R29, R26.reuse, R29 ;  /* 0x0000001d1a1d7220 */ /* 0x040fe40000400000 */
[----:B------:R-:W-:Y:S02]  /*c0240*/  FFMA.FTZ R22, R21, 1.4426950216293334961, R22 ;  /* 0x3fb8aa3b15167823 */ /* 0x000fe40000010016 */
[C---:B------:R-:W-:Y:S02]  /*c0250*/  FMUL R28, R25.reuse, R28 ;  /* 0x0000001c191c7220 */ /* 0x040fe40000400000 */
[----:B------:R-:W-:Y:S02]  /*c0260*/  FFMA.FTZ R29, R26, 1.4426950216293334961, R29 ;  /* 0x3fb8aa3b1a1d7823 */ /* 0x000fe4000001001d */
[----:B------:R-:W-:Y:S01]  /*c0270*/  FFMA.FTZ R25, R25, 1.4426950216293334961, R28 ;  /* 0x3fb8aa3b19197823 */ /* 0x000fe2000001001c */
[----:B--2---:R-:W-:-:S02]  /*c0280*/  IADD3 R27, R15, -R16, RZ ;  /* 0x800000100f1b7210 */ /* 0x004fc40007ffe0ff */
[----:B------:R-:W-:-:S03]  /*c0290*/  MOV R16, 0x3dc6b27f ;  /* 0x3dc6b27f00107802 */ /* 0x000fc60000000f00 */
[----:B------:R-:W-:Y:S02]  /*c02a0*/  FADD R27, R27, -1 ;  /* 0xbf8000001b1b7421 */ /* 0x000fe40000000000 */
[----:B------:R-:W-:Y:S02]  /*c02b0*/  FFMA.FTZ R15, R23, 1.1920928955078125e-07, R24 ;  /* 0x34000000170f7823 */ /* 0x000fe40000010018 */
[----:B------:R-:W-:-:S03]  /*c02c0*/  FFMA.FTZ R23, R27, R16, -0.16845393180847167969 ;  /* 0xbe2c7f301b177423 */ /* 0x000fc60000010010 */
[----:B------:R0:W-:Y:S01]  /*c02d0*/  STL [R1+0x5f8], R15 ;  /* 0x0005f80f01007387 */ /* 0x0001e20000100800 */
[----:B------:R-:W-:-:S03]  /*c02e0*/  FFMA.FTZ R23, R27, R23, 0.1716887056827545166 ;  /* 0x3e2fcf2a1b177423 */ /* 0x000fc60000010017 */
[----:B------:R-:W2:Y:S01]  /*c02f0*/  LDL.LU R24, [R1+0x30] ;  /* 0x0000300001187983 */ /* 0x000ea20000300800 */
[----:B------:R-:W-:-:S03]  /*c0300*/  FFMA.FTZ R23, R27, R23, -0.17900948226451873779 ;  /* 0xbe374e431b177423 */ /* 0x000fc60000010017 */
[----:B------:R-:W3:Y:S04]  /*c0310*/  LDL R21, [R1+0xec] ;  /* 0x0000ec0001157983 */ /* 0x000ee80000100800 */
[----:B0-----:R-:W2:Y:S04]  /*c0320*/  LDL R15, [R1+0xe0] ;  /* 0x0000e000010f7983 */ /* 0x001ea80000100800 */
[----:B------:R0:W-:Y:S04]  /*c0330*/  STL [R1+0x2c], R22 ;  /* 0x00002c1601007387 */ /* 0x0001e80000100800 */
[----:B------:R-:W4:Y:S04]  /*c0340*/  LDL R26, [R1+0xe4] ;  /* 0x0000e400011a7983 */ /* 0x000f280000100800 */
[----:B0-----:R-:W2:Y:S04]  /*c0350*/  LDL R22, [R1+0xe8] ;  /* 0x0000e80001167983 */ /* 0x001ea80000100800 */
[----:B------:R0:W-:Y:S04]  /*c0360*/  STL [R1+0x28], R29 ;  /* 0x0000281d01007387 */ /* 0x0001e80000100800 */
[----:B0-----:R-:W2:Y:S04]  /*c0370*/  LDL.LU R29, [R1+0x34] ;  /* 0x00003400011d7983 */ /* 0x001ea80000300800 */
[----:B------:R-:W4:Y:S04]  /*c0380*/  LDL.LU R28, [R1+0x38] ;  /* 0x00003800011c7983 */ /* 0x000f280000300800 */
[----:B------:R0:W-:Y:S02]  /*c0390*/  STL [R1+0x24], R25 ;  /* 0x0000241901007387 */ /* 0x0001e40000100800 */
[----:B0-----:R-:W-:-:S02]  /*c03a0*/  FFMA.FTZ R25, R27, R23, 0.20512372255325317383 ;  /* 0x3e520bf41b197423 */ /* 0x001fc40000010017 */
[----:B------:R-:W3:Y:S02]  /*c03b0*/  LDL.LU R23, [R1+0x3c] ;  /* 0x00003c0001177983 */ /* 0x000ee40000300800 */
[----:B------:R-:W-:-:S04]  /*c03c0*/  FFMA.FTZ R25, R27, R25, -0.24046532809734344482 ;  /* 0xbe763c8b1b197423 */ /* 0x000fc80000010019 */
[----:B------:R-:W-:-:S04]  /*c03d0*/  FFMA.FTZ R25, R27, R25, 0.28857114911079406738 ;  /* 0x3e93bf991b197423 */ /* 0x000fc80000010019 */
[----:B------:R-:W-:-:S04]  /*c03e0*/  FFMA.FTZ R25, R27, R25, -0.36067417263984680176 ;  /* 0xbeb8aa491b197423 */ /* 0x000fc80000010019 */
[----:B------:R-:W-:-:S04]  /*c03f0*/  FFMA.FTZ R25, R27, R25, 0.48089820146560668945 ;  /* 0x3ef6384a1b197423 */ /* 0x000fc80000010019 */
[----:B------:R-:W-:-:S04]  /*c0400*/  FFMA.FTZ R25, R27, R25, -0.72134751081466674805 ;  /* 0xbf38aa3b1b197423 */ /* 0x000fc80000010019 */
[----:B------:R-:W-:-:S04]  /*c0410*/  FMUL R25, R27, R25 ;  /* 0x000000191b197220 */ /* 0x000fc80000400000 */
[----:B------:R-:W-:Y:S01]  /*c0420*/  FMUL R25, R27, R25 ;  /* 0x000000191b197220 */ /* 0x000fe20000400000 */
[----:B--2---:R-:W-:Y:S02]  /*c0430*/  IADD3 R22, R22, -R29, RZ ;  /* 0x8000001d16167210 */ /* 0x004fe40007ffe0ff */
[----:B------:R-:W-:-:S03]  /*c0440*/  IADD3 R29, R15, -R24, RZ ;  /* 0x800000180f1d7210 */ /* 0x000fc60007ffe0ff */
[----:B------:R-:W-:Y:S02]  /*c0450*/  FADD R22, R22, -1 ;  /* 0xbf80000016167421 */ /* 0x000fe40000000000 */
[----:B---3--:R-:W-:Y:S01]  /*c0460*/  IMAD.IADD R21, R21, 0x1, -R23 ;  /* 0x0000000115157824 */ /* 0x008fe200078e0a17 */
[----:B----4-:R-:W-:-:S03]  /*c0470*/  IADD3 R23, R26, -R28, RZ ;  /* 0x8000001c1a177210 */ /* 0x010fc60007ffe0ff */
[----:B------:R-:W-:Y:S02]  /*c0480*/  FADD R21, R21, -1 ;  /* 0xbf80000015157421 */ /* 0x000fe40000000000 */
[----:B------:R-:W-:Y:S02]  /*c0490*/  FADD R23, R23, -1 ;  /* 0xbf80000017177421 */ /* 0x000fe40000000000 */
[-C--:B------:R-:W-:Y:S02]  /*c04a0*/  FFMA.FTZ R28, R21, R16.reuse, -0.16845393180847167969 ;  /* 0xbe2c7f30151c7423 */ /* 0x080fe40000010010 */
[----:B------:R-:W-:Y:S02]  /*c04b0*/  FFMA.FTZ R24, R23, R16, -0.16845393180847167969 ;  /* 0xbe2c7f3017187423 */ /* 0x000fe40000010010 */
[----:B------:R-:W-:Y:S02]  /*c04c0*/  FFMA.FTZ R28, R21, R28, 0.1716887056827545166 ;  /* 0x3e2fcf2a151c7423 */ /* 0x000fe4000001001c */
[----:B------:R-:W-:-:S02]  /*c04d0*/  FFMA.FTZ R26, R22, R16, -0.16845393180847167969 ;  /* 0xbe2c7f30161a7423 */ /* 0x000fc40000010010 */
[----:B------:R-:W-:Y:S02]  /*c04e0*/  FFMA.FTZ R24, R23, R24, 0.1716887056827545166 ;  /* 0x3e2fcf2a17187423 */ /* 0x000fe40000010018 */
[----:B------:R-:W-:Y:S02]  /*c04f0*/  FFMA.FTZ R28, R21, R28, -0.17900948226451873779 ;  /* 0xbe374e43151c7423 */ /* 0x000fe4000001001c */
[C---:B------:R-:W-:Y:S02]  /*c0500*/  FFMA.FTZ R26, R22.reuse, R26, 0.1716887056827545166 ;  /* 0x3e2fcf2a161a7423 */ /* 0x040fe4000001001a */
[----:B------:R-:W-:Y:S02]  /*c0510*/  FFMA.FTZ R24, R23, R24, -0.17900948226451873779 ;  /* 0xbe374e4317187423 */ /* 0x000fe40000010018 */
[----:B------:R-:W-:Y:S02]  /*c0520*/  FFMA.FTZ R28, R21, R28, 0.20512372255325317383 ;  /* 0x3e520bf4151c7423 */ /* 0x000fe4000001001c */
[----:B------:R-:W-:-:S02]  /*c0530*/  FFMA.FTZ R26, R22, R26, -0.17900948226451873779 ;  /* 0xbe374e43161a7423 */ /* 0x000fc4000001001a */
[----:B------:R-:W-:Y:S02]  /*c0540*/  FFMA.FTZ R24, R23, R24, 0.20512372255325317383 ;  /* 0x3e520bf417187423 */ /* 0x000fe40000010018 */
[----:B------:R-:W-:Y:S02]  /*c0550*/  FFMA.FTZ R28, R21, R28, -0.24046532809734344482 ;  /* 0xbe763c8b151c7423 */ /* 0x000fe4000001001c */
[C---:B------:R-:W-:Y:S02]  /*c0560*/  FFMA.FTZ R26, R22.reuse, R26, 0.20512372255325317383 ;  /* 0x3e520bf4161a7423 */ /* 0x040fe4000001001a */
[----:B------:R-:W-:Y:S02]  /*c0570*/  FFMA.FTZ R24, R23, R24, -0.24046532809734344482 ;  /* 0xbe763c8b17187423 */ /* 0x000fe40000010018 */
[----:B------:R-:W-:Y:S02]  /*c0580*/  FFMA.FTZ R28, R21, R28, 0.28857114911079406738 ;  /* 0x3e93bf99151c7423 */ /* 0x000fe4000001001c */
[----:B------:R-:W-:-:S02]  /*c0590*/  FFMA.FTZ R26, R22, R26, -0.24046532809734344482 ;  /* 0xbe763c8b161a7423 */ /* 0x000fc4000001001a */
[----:B------:R-:W-:Y:S02]  /*c05a0*/  FFMA.FTZ R24, R23, R24, 0.28857114911079406738 ;  /* 0x3e93bf9917187423 */ /* 0x000fe40000010018 */
[----:B------:R-:W-:Y:S02]  /*c05b0*/  FFMA.FTZ R28, R21, R28, -0.36067417263984680176 ;  /* 0xbeb8aa49151c7423 */ /* 0x000fe4000001001c */
[----:B------:R-:W-:Y:S02]  /*c05c0*/  FFMA.FTZ R26, R22, R26, 0.28857114911079406738 ;  /* 0x3e93bf99161a7423 */ /* 0x000fe4000001001a */
[----:B------:R-:W-:Y:S02]  /*c05d0*/  FFMA.FTZ R24, R23, R24, -0.36067417263984680176 ;  /* 0xbeb8aa4917187423 */ /* 0x000fe40000010018 */
[----:B------:R-:W-:Y:S02]  /*c05e0*/  FFMA.FTZ R28, R21, R28, 0.48089820146560668945 ;  /* 0x3ef6384a151c7423 */ /* 0x000fe4000001001c */
[----:B------:R-:W-:-:S02]  /*c05f0*/  FFMA.FTZ R15, R27, 1.4426950216293334961, R25 ;  /* 0x3fb8aa3b1b0f7823 */ /* 0x000fc40000010019 */
[C---:B------:R-:W-:Y:S02]  /*c0600*/  FFMA.FTZ R26, R22.reuse, R26, -0.36067417263984680176 ;  /* 0xbeb8aa49161a7423 */ /* 0x040fe4000001001a */
[----:B------:R-:W-:Y:S02]  /*c0610*/  FFMA.FTZ R25, R23, R24, 0.48089820146560668945 ;  /* 0x3ef6384a17197423 */ /* 0x000fe40000010018 */
[----:B------:R-:W-:Y:S02]  /*c0620*/  FADD R27, R29, -1 ;  /* 0xbf8000001d1b7421 */ /* 0x000fe40000000000 */
[----:B------:R-:W-:Y:S02]  /*c0630*/  FFMA.FTZ R28, R21, R28, -0.72134751081466674805 ;  /* 0xbf38aa3b151c7423 */ /* 0x000fe4000001001c */
[----:B------:R-:W-:Y:S02]  /*c0640*/  FFMA.FTZ R26, R22, R26, 0.48089820146560668945 ;  /* 0x3ef6384a161a7423 */ /* 0x000fe4000001001a */
[----:B------:R-:W-:-:S02]  /*c0650*/  FFMA.FTZ R25, R23, R25, -0.72134751081466674805 ;  /* 0xbf38aa3b17197423 */ /* 0x000fc40000010019 */
[----:B------:R-:W-:Y:S02]  /*c0660*/  FFMA.FTZ R24, R27, R16, -0.16845393180847167969 ;  /* 0xbe2c7f301b187423 */ /* 0x000fe40000010010 */
[----:B------:R-:W-:Y:S02]  /*c0670*/  FMUL R28, R21, R28 ;  /* 0x0000001c151c7220 */ /* 0x000fe40000400000 */
[----:B------:R-:W-:Y:S02]  /*c0680*/  FFMA.FTZ R26, R22, R26, -0.72134751081466674805 ;  /* 0xbf38aa3b161a7423 */ /* 0x000fe4000001001a */
[----:B------:R-:W-:Y:S02]  /*c0690*/  FMUL R25, R23, R25 ;  /* 0x0000001917197220 */ /* 0x000fe40000400000 */
[----:B------:R-:W-:Y:S02]  /*c06a0*/  FFMA.FTZ R24, R27, R24, 0.1716887056827545166 ;  /* 0x3e2fcf2a1b187423 */ /* 0x000fe40000010018 */
[----:B------:R-:W-:-:S02]  /*c06b0*/  FMUL R28, R21, R28 ;  /* 0x0000001c151c7220 */ /* 0x000fc40000400000 */
[C---:B------:R-:W-:Y:S02]  /*c06c0*/  FMUL R26, R22.reuse, R26 ;  /* 0x0000001a161a7220 */ /* 0x040fe40000400000 */
[----:B------:R-:W-:Y:S02]  /*c06d0*/  FMUL R25, R23, R25 ;  /* 0x0000001917197220 */ /* 0x000fe40000400000 */
[----:B------:R-:W-:Y:S01]  /*c06e0*/  FFMA.FTZ R24, R27, R24, -0.17900948226451873779 ;  /* 0xbe374e431b187423 */ /* 0x000fe20000010018 */
[----:B------:R0:W-:Y:S01]  /*c06f0*/  STL [R1+0x20], R15 ;  /* 0x0000200f01007387 */ /* 0x0001e20000100800 */
[----:B------:R-:W-:Y:S02]  /*c0700*/  FFMA.FTZ R28, R21, 1.4426950216293334961, R28 ;  /* 0x3fb8aa3b151c7823 */ /* 0x000fe4000001001c */
[----:B------:R-:W-:Y:S02]  /*c0710*/  FMUL R26, R22, R26 ;  /* 0x0000001a161a7220 */ /* 0x000fe40000400000 */
[----:B------:R-:W-:-:S02]  /*c0720*/  FFMA.FTZ R23, R23, 1.4426950216293334961, R25 ;  /* 0x3fb8aa3b17177823 */ /* 0x000fc40000010019 */
[----:B------:R-:W-:Y:S01]  /*c0730*/  FFMA.FTZ R24, R27, R24, 0.20512372255325317383 ;  /* 0x3e520bf41b187423 */ /* 0x000fe20000010018 */
[----:B0-----:R-:W2:Y:S01]  /*c0740*/  LDL R15, [R1+0xd0] ;  /* 0x0000d000010f7983 */ /* 0x001ea20000100800 */
[----:B------:R-:W-:-:S03]  /*c0750*/  FFMA.FTZ R26, R22, 1.4426950216293334961, R26 ;  /* 0x3fb8aa3b161a7823 */ /* 0x000fc6000001001a */
[----:B------:R-:W2:Y:S04]  /*c0760*/  LDL.LU R29, [R1+0x40] ;  /* 0x00004000011d7983 */ /* 0x000ea80000300800 */
[----:B------:R-:W3:Y:S04]  /*c0770*/  LDL.LU R21, [R1+0x44] ;  /* 0x0000440001157983 */ /* 0x000ee80000300800 */
[----:B------:R0:W-:Y:S04]  /*c0780*/  STL [R1+0x1c], R28 ;  /* 0x00001c1c01007387 */ /* 0x0001e80000100800 */
[----:B------:R-:W4:Y:S04]  /*c0790*/  LDL R25, [R1+0xd8] ;  /* 0x0000d80001197983 */ /* 0x000f280000100800 */
[----:B0-----:R-:W3:Y:S04]  /*c07a0*/  LDL R28, [R1+0xd4] ;  /* 0x0000d400011c7983 */ /* 0x001ee80000100800 */
[----:B------:R0:W-:Y:S02]  /*c07b0*/  STL [R1+0x18], R23 ;  /* 0x0000181701007387 */ /* 0x0001e40000100800 */
[----:B0-----:R-:W-:-:S02]  /*c07c0*/  FFMA.FTZ R23, R27, R24, -0.24046532809734344482 ;  /* 0xbe763c8b1b177423 */ /* 0x001fc40000010018 */
[----:B------:R-:W2:Y:S04]  /*c07d0*/  LDL R24, [R1+0xdc] ;  /* 0x0000dc0001187983 */ /* 0x000ea80000100800 */
[----:B------:R-:W2:Y:S04]  /*c07e0*/  LDL.LU R22, [R1+0x4c] ;  /* 0x00004c0001167983 */ /* 0x000ea80000300800 */
[----:B------:R0:W-:Y:S04]  /*c07f0*/  STL [R1+0x14], R26 ;  /* 0x0000141a01007387 */ /* 0x0001e80000100800 */
[----:B0-----:R-:W4:Y:S01]  /*c0800*/  LDL.LU R26, [R1+0x48] ;  /* 0x00004800011a7983 */ /* 0x001f220000300800 */
[----:B------:R-:W-:-:S04]  /*c0810*/  FFMA.FTZ R23, R27, R23, 0.28857114911079406738 ;  /* 0x3e93bf991b177423 */ /* 0x000fc80000010017 */
[----:B------:R-:W-:-:S04]  /*c0820*/  FFMA.FTZ R23, R27, R23, -0.36067417263984680176 ;  /* 0xbeb8aa491b177423 */ /* 0x000fc80000010017 */
[----:B------:R-:W-:-:S04]  /*c0830*/  FFMA.FTZ R23, R27, R23, 0.48089820146560668945 ;  /* 0x3ef6384a1b177423 */ /* 0x000fc80000010017 */
[----:B------:R-:W-:-:S04]  /*c0840*/  FFMA.FTZ R23, R27, R23, -0.72134751081466674805 ;  /* 0xbf38aa3b1b177423 */ /* 0x000fc80000010017 */
[----:B------:R-:W-:-:S04]  /*c0850*/  FMUL R23, R27, R23 ;  /* 0x000000171b177220 */ /* 0x000fc80000400000 */
[----:B------:R-:W-:Y:S02]  /*c0860*/  FMUL R23, R27, R23 ;  /* 0x000000171b177220 */ /* 0x000fe40000400000 */
[----:B--2---:R-:W-:-:S04]  /*c0870*/  IMAD.IADD R24, R24, 0x1, -R22 ;  /* 0x0000000118187824 */ /* 0x004fc800078e0a16 */
[----:B------:R-:W-:Y:S01]  /*c0880*/  FADD R24, R24, -1 ;  /* 0xbf80000018187421 */ /* 0x000fe20000000000 */
[----:B------:R-:W-:Y:S02]  /*c0890*/  IADD3 R22, R15, -R29, RZ ;  /* 0x8000001d0f167210 */ /* 0x000fe40007ffe0ff */
[----:B----4-:R-:W-:Y:S02]  /*c08a0*/  IADD3 R26, R25, -R26, RZ ;  /* 0x8000001a191a7210 */ /* 0x010fe40007ffe0ff */
[----:B---3--:R-:W-:Y:S01]  /*c08b0*/  IADD3 R25, R28, -R21, RZ ;  /* 0x800000151c197210 */ /* 0x008fe20007ffe0ff */
[----:B------:R-:W-:Y:S02]  /*c08c0*/  FFMA.FTZ R21, R24, R16, -0.16845393180847167969 ;  /* 0xbe2c7f3018157423 */ /* 0x000fe40000010010 */
[----:B------:R-:W-:Y:S02]  /*c08d0*/  FADD R26, R26, -1 ;  /* 0xbf8000001a1a7421 */ /* 0x000fe40000000000 */
[----:B------:R-:W-:-:S02]  /*c08e0*/  FADD R25, R25, -1 ;  /* 0xbf80000019197421 */ /* 0x000fc40000000000 */
[-C--:B------:R-:W-:Y:S02]  /*c08f0*/  FFMA.FTZ R29, R26, R16.reuse, -0.16845393180847167969 ;  /* 0xbe2c7f301a1d7423 */ /* 0x080fe40000010010 */
[----:B------:R-:W-:Y:S02]  /*c0900*/  FFMA.FTZ R21, R24, R21, 0.1716887056827545166 ;  /* 0x3e2fcf2a18157423 */ /* 0x000fe40000010015 */
[C---:B------:R-:W-:Y:S02]  /*c0910*/  FFMA.FTZ R28, R25.reuse, R16, -0.16845393180847167969 ;  /* 0xbe2c7f30191c7423 */ /* 0x040fe40000010010 */
[----:B------:R-:W-:Y:S02]  /*c0920*/  FFMA.FTZ R29, R26, R29, 0.1716887056827545166 ;  /* 0x3e2fcf2a1a1d7423 */ /* 0x000fe4000001001d */
[----:B------:R-:W-:Y:S02]  /*c0930*/  FFMA.FTZ R21, R24, R21, -0.17900948226451873779 ;  /* 0xbe374e4318157423 */ /* 0x000fe40000010015 */
[----:B------:R-:W-:-:S02]  /*c0940*/  FFMA.FTZ R28, R25, R28, 0.1716887056827545166 ;  /* 0x3e2fcf2a191c7423 */ /* 0x000fc4000001001c */
[----:B------:R-:W-:Y:S02]  /*c0950*/  FFMA.FTZ R29, R26, R29, -0.17900948226451873779 ;  /* 0xbe374e431a1d7423 */ /* 0x000fe4000001001d */
[----:B------:R-:W-:Y:S02]  /*c0960*/  FFMA.FTZ R21, R24, R21, 0.20512372255325317383 ;  /* 0x3e520bf418157423 */ /* 0x000fe40000010015 */
[C---:B------:R-:W-:Y:S02]  /*c0970*/  FFMA.FTZ R28, R25.reuse, R28, -0.17900948226451873779 ;  /* 0xbe374e43191c7423 */ /* 0x040fe4000001001c */
[----:B------:R-:W-:Y:S02]  /*c0980*/  FFMA.FTZ R29, R26, R29, 0.20512372255325317383 ;  /* 0x3e520bf41a1d7423 */ /* 0x000fe4000001001d */
[----:B------:R-:W-:Y:S02]  /*c0990*/  FFMA.FTZ R21, R24, R21, -0.24046532809734344482 ;  /* 0xbe763c8b18157423 */ /* 0x000fe40000010015 */
[----:B------:R-:W-:-:S02]  /*c09a0*/  FFMA.FTZ R28, R25, R28, 0.20512372255325317383 ;  /* 0x3e520bf4191c7423 */ /* 0x000fc4000001001c */
[----:B------:R-:W-:Y:S02]  /*c09b0*/  FFMA.FTZ R29, R26, R29, -0.24046532809734344482 ;  /* 0xbe763c8b1a1d7423 */ /* 0x000fe4000001001d */
[----:B------:R-:W-:Y:S02]  /*c09c0*/  FFMA.FTZ R21, R24, R21, 0.28857114911079406738 ;  /* 0x3e93bf9918157423 */ /* 0x000fe40000010015 */
[C---:B------:R-:W-:Y:S02]  /*c09d0*/  FFMA.FTZ R28, R25.reuse, R28, -0.24046532809734344482 ;  /* 0xbe763c8b191c7423 */ /* 0x040fe4000001001c */
[----:B------:R-:W-:Y:S02]  /*c09e0*/  FFMA.FTZ R29, R26, R29, 0.28857114911079406738 ;  /* 0x3e93bf991a1d7423 */ /* 0x000fe4000001001d */
[----:B------:R-:W-:Y:S02]  /*c09f0*/  FFMA.FTZ R21, R24, R21, -0.36067417263984680176 ;  /* 0xbeb8aa4918157423 */ /* 0x000fe40000010015 */
[----:B------:R-:W-:-:S02]  /*c0a00*/  FFMA.FTZ R28, R25, R28, 0.28857114911079406738 ;  /* 0x3e93bf99191c7423 */ /* 0x000fc4000001001c */
[----:B------:R-:W-:Y:S02]  /*c0a10*/  FFMA.FTZ R29, R26, R29, -0.36067417263984680176 ;  /* 0xbeb8aa491a1d7423 */ /* 0x000fe4000001001d */
[----:B------:R-:W-:Y:S02]  /*c0a20*/  FFMA.FTZ R21, R24, R21, 0.48089820146560668945 ;  /* 0x3ef6384a18157423 */ /* 0x000fe40000010015 */
[C---:B------:R-:W-:Y:S02]  /*c0a30*/  FFMA.FTZ R28, R25.reuse, R28, -0.36067417263984680176 ;  /* 0xbeb8aa49191c7423 */ /* 0x040fe4000001001c */
[----:B------:R-:W-:Y:S02]  /*c0a40*/  FFMA.FTZ R29, R26, R29, 0.48089820146560668945 ;  /* 0x3ef6384a1a1d7423 */ /* 0x000fe4000001001d */
[----:B------:R-:W-:Y:S02]  /*c0a50*/  FFMA.FTZ R21, R24, R21, -0.72134751081466674805 ;  /* 0xbf38aa3b18157423 */ /* 0x000fe40000010015 */
[----:B------:R-:W-:-:S02]  /*c0a60*/  FFMA.FTZ R28, R25, R28, 0.48089820146560668945 ;  /* 0x3ef6384a191c7423 */ /* 0x000fc4000001001c */
[----:B------:R-:W-:Y:S02]  /*c0a70*/  FFMA.FTZ R29, R26, R29, -0.72134751081466674805 ;  /* 0xbf38aa3b1a1d7423 */ /* 0x000fe4000001001d */
[----:B------:R-:W-:Y:S02]  /*c0a80*/  FMUL R21, R24, R21 ;  /* 0x0000001518157220 */ /* 0x000fe40000400000 */
[----:B------:R-:W-:Y:S02]  /*c0a90*/  FFMA.FTZ R28, R25, R28, -0.72134751081466674805 ;  /* 0xbf38aa3b191c7423 */ /* 0x000fe4000001001c */
[----:B------:R-:W-:Y:S02]  /*c0aa0*/  FMUL R29, R26, R29 ;  /* 0x0000001d1a1d7220 */ /* 0x000fe40000400000 */
[----:B------:R-:W-:Y:S02]  /*c0ab0*/  FMUL R21, R24, R21 ;  /* 0x0000001518157220 */ /* 0x000fe40000400000 */
[----:B------:R-:W-:-:S02]  /*c0ac0*/  FFMA.FTZ R15, R27, 1.4426950216293334961, R23 ;  /* 0x3fb8aa3b1b0f7823 */ /* 0x000fc40000010017 */
[C---:B------:R-:W-:Y:S02]  /*c0ad0*/  FMUL R28, R25.reuse, R28 ;  /* 0x0000001c191c7220 */ /* 0x040fe40000400000 */
[----:B------:R-:W-:Y:S02]  /*c0ae0*/  FMUL R29, R26, R29 ;  /* 0x0000001d1a1d7220 */ /* 0x000fe40000400000 */
[----:B------:R-:W-:Y:S01]  /*c0af0*/  FFMA.FTZ R24, R24, 1.4426950216293334961, R21 ;  /* 0x3fb8aa3b18187823 */ /* 0x000fe20000010015 */
[----:B------:R0:W-:Y:S01]  /*c0b00*/  STL [R1+0x10], R15 ;  /* 0x0000100f01007387 */ /* 0x0001e20000100800 */
[C---:B------:R-:W-:Y:S02]  /*c0b10*/  FMUL R28, R25.reuse, R28 ;  /* 0x0000001c191c7220 */ /* 0x040fe40000400000 */
[----:B------:R-:W-:Y:S01]  /*c0b20*/  FFMA.FTZ R29, R26, 1.4426950216293334961, R29 ;  /* 0x3fb8aa3b1a1d7823 */ /* 0x000fe2000001001d */
[----:B------:R-:W2:Y:S01]  /*c0b30*/  LDL.LU R27, [R1+0x100] ;  /* 0x00010000011b7983 */ /* 0x000ea20000300800 */
[----:B------:R-:W-:-:S03]  /*c0b40*/  FFMA.FTZ R28, R25, 1.4426950216293334961, R28 ;  /* 0x3fb8aa3b191c7823 */ /* 0x000fc6000001001c */
[----:B------:R-:W3:Y:S04]  /*c0b50*/  LDL R21, [R1+0xcc] ;  /* 0x0000cc0001157983 */ /* 0x000ee80000100800 */
[----:B0-----:R-:W2:Y:S04]  /*c0b60*/  LDL R15, [R1+0xb8] ;  /* 0x0000b800010f7983 */ /* 0x001ea80000100800 */
[----:B------:R0:W-:Y:S04]  /*c0b70*/  STL [R1+0xc], R24 ;  /* 0x00000c1801007387 */ /* 0x0001e80000100800 */
[----:B0-----:R-:W4:Y:S04]  /*c0b80*/  LDL R24, [R1+0xc0] ;  /* 0x0000c00001187983 */ /* 0x001f280000100800 */
[----:B------:R-:W3:Y:S04]  /*c0b90*/  LDL.LU R26, [R1+0x10c] ;  /* 0x00010c00011a7983 */ /* 0x000ee80000300800 */
[----:B------:R0:W-:Y:S04]  /*c0ba0*/  STL [R1+0x8], R29 ;  /* 0x0000081d01007387 */ /* 0x0001e80000100800 */
[----:B0-----:R-:W4:Y:S04]  /*c0bb0*/  LDL.LU R29, [R1+0x104] ;  /* 0x00010400011d7983 */ /* 0x001f280000300800 */
[----:B------:R-:W4:Y:S04]  /*c0bc0*/  LDL.LU R25, [R1+0x108] ;  /* 0x0001080001197983 */ /* 0x000f280000300800 */
[----:B------:R0:W-:Y:S04]  /*c0bd0*/  STL [R1+0x5c0], R28 ;  /* 0x0005c01c01007387 */ /* 0x0001e80000100800 */
[----:B0-----:R-:W4:Y:S01]  /*c0be0*/  LDL R28, [R1+0xbc] ;  /* 0x0000bc00011c7983 */ /* 0x001f220000100800 */
[----:B------:R-:W-:-:S04]  /*c0bf0*/  FADD R22, R22, -1 ;  /* 0xbf80000016167421 */ /* 0x000fc80000000000 */
[----:B------:R-:W-:-:S04]  /*c0c00*/  FFMA.FTZ R23, R22, R16, -0.16845393180847167969 ;  /* 0xbe2c7f3016177423 */ /* 0x000fc80000010010 */
[----:B------:R-:W-:-:S04]  /*c0c10*/  FFMA.FTZ R23, R22, R23, 0.1716887056827545166 ;  /* 0x3e2fcf2a16177423 */ /* 0x000fc80000010017 */
[----:B------:R-:W-:-:S04]  /*c0c20*/  FFMA.FTZ R23, R22, R23, -0.17900948226451873779 ;  /* 0xbe374e4316177423 */ /* 0x000fc80000010017 */
[----:B------:R-:W-:-:S04]  /*c0c30*/  FFMA.FTZ R23, R22, R23, 0.20512372255325317383 ;  /* 0x3e520bf416177423 */ /* 0x000fc80000010017 */
[----:B------:R-:W-:-:S04]  /*c0c40*/  FFMA.FTZ R23, R22, R23, -0.24046532809734344482 ;  /* 0xbe763c8b16177423 */ /* 0x000fc80000010017 */
[C---:B------:R-:W-:Y:S02]  /*c0c50*/  FFMA.FTZ R23, R22.reuse, R23, 0.28857114911079406738 ;  /* 0x3e93bf9916177423 */ /* 0x040fe40000010017 */
[----:B---3--:R-:W-:Y:S02]  /*c0c60*/  IMAD.IADD R21, R21, 0x1, -R26 ;  /* 0x0000000115157824 */ /* 0x008fe400078e0a1a */
[----:B------:R-:W-:Y:S02]  /*c0c70*/  FFMA.FTZ R26, R22, R23, -0.36067417263984680176 ;  /* 0xbeb8aa49161a7423 */ /* 0x000fe40000010017 */
[----:B------:R-:W-:Y:S01]  /*c0c80*/  FADD R21, R21, -1 ;  /* 0xbf80000015157421 */ /* 0x000fe20000000000 */
[----:B--2---:R-:W-:-:S03]  /*c0c90*/  IADD3 R23, R15, -R27, RZ ;  /* 0x8000001b0f177210 */ /* 0x004fc60007ffe0ff */
[----:B------:R-:W-:Y:S01]  /*c0ca0*/  FFMA.FTZ R27, R21, R16, -0.16845393180847167969 ;  /* 0xbe2c7f30151b7423 */ /* 0x000fe20000010010 */
[----:B----4-:R-:W-:-:S03]  /*c0cb0*/  IADD3 R24, R24, -R29, RZ ;  /* 0x8000001d18187210 */ /* 0x010fc60007ffe0ff */
[----:B------:R-:W-:Y:S02]  /*c0cc0*/  FFMA.FTZ R27, R21, R27, 0.1716887056827545166 ;  /* 0x3e2fcf2a151b7423 */ /* 0x000fe4000001001b */
[----:B------:R-:W-:Y:S01]  /*c0cd0*/  FADD R24, R24, -1 ;  /* 0xbf80000018187421 */ /* 0x000fe20000000000 */
[----:B------:R-:W-:-:S05]  /*c0ce0*/  IADD3 R25, R28, -R25, RZ ;  /* 0x800000191c197210 */ /* 0x000fca0007ffe0ff */
[----:B------:R-:W-:-:S04]  /*c0cf0*/  FADD R25, R25, -1 ;  /* 0xbf80000019197421 */ /* 0x000fc80000000000 */
[CC--:B------:R-:W-:Y:S02]  /*c0d00*/  FFMA.FTZ R28, R25.reuse, R16.reuse, -0.16845393180847167969 ;  /* 0xbe2c7f30191c7423 */ /* 0x0c0fe40000010010 */
[C---:B------:R-:W-:Y:S02]  /*c0d10*/  FFMA.FTZ R29, R24.reuse, R16, -0.16845393180847167969 ;  /* 0xbe2c7f30181d7423 */ /* 0x040fe40000010010 */
[----:B------:R-:W-:Y:S02]  /*c0d20*/  FFMA.FTZ R28, R25, R28, 0.1716887056827545166 ;  /* 0x3e2fcf2a191c7423 */ /* 0x000fe4000001001c */
[----:B------:R-:W-:Y:S02]  /*c0d30*/  FFMA.FTZ R27, R21, R27, -0.17900948226451873779 ;  /* 0xbe374e43151b7423 */ /* 0x000fe4000001001b */
[----:B------:R-:W-:Y:S02]  /*c0d40*/  FFMA.FTZ R28, R25, R28, -0.17900948226451873779 ;  /* 0xbe374e43191c7423 */ /* 0x000fe4000001001c */
[----:B------:R-:W-:-:S02]  /*c0d50*/  FFMA.FTZ R29, R24, R29, 0.1716887056827545166 ;  /* 0x3e2fcf2a181d7423 */ /* 0x000fc4000001001d */
[----:B------:R-:W-:Y:S02]  /*c0d60*/  FFMA.FTZ R27, R21, R27, 0.20512372255325317383 ;  /* 0x3e520bf4151b7423 */ /* 0x000fe4000001001b */
[----:B------:R-:W-:Y:S02]  /*c0d70*/  FFMA.FTZ R28, R25, R28, 0.20512372255325317383 ;  /* 0x3e520bf4191c7423 */ /* 0x000fe4000001001c */
[C---:B------:R-:W-:Y:S02]  /*c0d80*/  FFMA.FTZ R29, R24.reuse, R29, -0.17900948226451873779 ;  /* 0xbe374e43181d7423 */ /* 0x040fe4000001001d */
[----:B------:R-:W-:Y:S02]  /*c0d90*/  FFMA.FTZ R27, R21, R27, -0.24046532809734344482 ;  /* 0xbe763c8b151b7423 */ /* 0x000fe4000001001b */
[----:B------:R-:W-:Y:S02]  /*c0da0*/  FFMA.FTZ R28, R25, R28, -0.24046532809734344482 ;  /* 0xbe763c8b191c7423 */ /* 0x000fe4000001001c */
[----:B------:R-:W-:-:S02]  /*c0db0*/  FFMA.FTZ R29, R24, R29, 0.20512372255325317383 ;  /* 0x3e520bf4181d7423 */ /* 0x000fc4000001001d */
[----:B------:R-:W-:Y:S02]  /*c0dc0*/  FFMA.FTZ R27, R21, R27, 0.28857114911079406738 ;  /* 0x3e93bf99151b7423 */ /* 0x000fe4000001001b */
[----:B------:R-:W-:Y:S02]  /*c0dd0*/  FFMA.FTZ R28, R25, R28, 0.28857114911079406738 ;  /* 0x3e93bf99191c7423 */ /* 0x000fe4000001001c */
[----:B------:R-:W-:Y:S02]  /*c0de0*/  FFMA.FTZ R29, R24, R29, -0.24046532809734344482 ;  /* 0xbe763c8b181d7423 */ /* 0x000fe4000001001d */
[----:B------:R-:W-:Y:S02]  /*c0df0*/  FFMA.FTZ R26, R22, R26, 0.48089820146560668945 ;  /* 0x3ef6384a161a7423 */ /* 0x000fe4000001001a */
[----:B------:R-:W-:Y:S02]  /*c0e00*/  FFMA.FTZ R27, R21, R27, -0.36067417263984680176 ;  /* 0xbeb8aa49151b7423 */ /* 0x000fe4000001001b */
[----:B------:R-:W-:-:S02]  /*c0e10*/  FFMA.FTZ R28, R25, R28, -0.36067417263984680176 ;  /* 0xbeb8aa49191c7423 */ /* 0x000fc4000001001c */
[----:B------:R-:W-:Y:S02]  /*c0e20*/  FFMA.FTZ R29, R24, R29, 0.28857114911079406738 ;  /* 0x3e93bf99181d7423 */ /* 0x000fe4000001001d */
[----:B------:R-:W-:Y:S02]  /*c0e30*/  FFMA.FTZ R26, R22, R26, -0.72134751081466674805 ;  /* 0xbf38aa3b161a7423 */ /* 0x000fe4000001001a */
[----:B------:R-:W-:Y:S02]  /*c0e40*/  FFMA.FTZ R27, R21, R27, 0.48089820146560668945 ;  /* 0x3ef6384a151b7423 */ /* 0x000fe4000001001b */
[----:B------:R-:W-:Y:S02]  /*c0e50*/  FFMA.FTZ R28, R25, R28, 0.48089820146560668945 ;  /* 0x3ef6384a191c7423 */ /* 0x000fe4000001001c */
[----:B------:R-:W-:Y:S02]  /*c0e60*/  FFMA.FTZ R29, R24, R29, -0.36067417263984680176 ;  /* 0xbeb8aa49181d7423 */ /* 0x000fe4000001001d */
[----:B------:R-:W-:-:S02]  /*c0e70*/  FMUL R26, R22, R26 ;  /* 0x0000001a161a7220 */ /* 0x000fc40000400000 */
[----:B------:R-:W-:Y:S02]  /*c0e80*/  FFMA.FTZ R27, R21, R27, -0.72134751081466674805 ;  /* 0xbf38aa3b151b7423 */ /* 0x000fe4000001001b */
[----:B------:R-:W-:Y:S02]  /*c0e90*/  FFMA.FTZ R28, R25, R28, -0.72134751081466674805 ;  /* 0xbf38aa3b191c7423 */ /* 0x000fe4000001001c */
[----:B------:R-:W-:Y:S02]  /*c0ea0*/  FFMA.FTZ R29, R24, R29, 0.48089820146560668945 ;  /* 0x3ef6384a181d7423 */ /* 0x000fe4000001001d */
[----:B------:R-:W-:Y:S02]  /*c0eb0*/  FMUL R26, R22, R26 ;  /* 0x0000001a161a7220 */ /* 0x000fe40000400000 */
[----:B------:R-:W-:Y:S02]  /*c0ec0*/  FMUL R27, R21, R27 ;  /* 0x0000001b151b7220 */ /* 0x000fe40000400000 */
[----:B------:R-:W-:-:S02]  /*c0ed0*/  FMUL R28, R25, R28 ;  /* 0x0000001c191c7220 */ /* 0x000fc40000400000 */
[----:B------:R-:W-:Y:S02]  /*c0ee0*/  FFMA.FTZ R29, R24, R29, -0.72134751081466674805 ;  /* 0xbf38aa3b181d7423 */ /* 0x000fe4000001001d */
[----:B------:R-:W-:Y:S02]  /*c0ef0*/  FFMA.FTZ R15, R22, 1.4426950216293334961, R26 ;  /* 0x3fb8aa3b160f7823 */ /* 0x000fe4000001001a */
[----:B------:R-:W-:Y:S02]  /*c0f00*/  FMUL R27, R21, R27 ;  /* 0x0000001b151b7220 */ /* 0x000fe40000400000 */
[----:B------:R-:W-:Y:S02]  /*c0f10*/  FMUL R28, R25, R28 ;  /* 0x0000001c191c7220 */ /* 0x000fe40000400000 */
[----:B------:R-:W-:Y:S01]  /*c0f20*/  FMUL R29, R24, R29 ;  /* 0x0000001d181d7220 */ /* 0x000fe20000400000 */
[----:B------:R0:W-:Y:S01]  /*c0f30*/  STL [R1], R15 ;  /* 0x0000000f01007387 */ /* 0x0001e20000100800 */
[----:B------:R-:W-:-:S02]  /*c0f40*/  FFMA.FTZ R27, R21, 1.4426950216293334961, R27 ;  /* 0x3fb8aa3b151b7823 */ /* 0x000fc4000001001b */
[----:B------:R-:W-:Y:S02]  /*c0f50*/  FFMA.FTZ R28, R25, 1.4426950216293334961, R28 ;  /* 0x3fb8aa3b191c7823 */ /* 0x000fe4000001001c */
[C---:B------:R-:W-:Y:S02]  /*c0f60*/  FMUL R29, R24.reuse, R29 ;  /* 0x0000001d181d7220 */ /* 0x040fe40000400000 */
[----:B0-----:R-:W-:Y:S02]  /*c0f70*/  IMAD.MOV.U32 R15, RZ, RZ, R0 ;  /* 0x000000ffff0f7224 */ /* 0x001fe400078e0000 */
[----:B------:R-:W2:Y:S01]  /*c0f80*/  LDL.LU R0, [R1+0x11c] ;  /* 0x00011c0001007983 */ /* 0x000ea20000300800 */
[----:B------:R-:W-:-:S03]  /*c0f90*/  FFMA.FTZ R29, R24, 1.4426950216293334961, R29 ;  /* 0x3fb8aa3b181d7823 */ /* 0x000fc6000001001d */
[----:B------:R-:W3:Y:S04]  /*c0fa0*/  LDL R26, [R1+0xa8] ;  /* 0x0000a800011a7983 */ /* 0x000ee80000100800 */
[----:B------:R-:W2:Y:S04]  /*c0fb0*/  LDL R21, [R1+0xb4] ;  /* 0x0000b40001157983 */ /* 0x000ea80000100800 */
[----:B------:R0:W-:Y:S04]  /*c0fc0*/  STL [R1+0x5bc], R27 ;  /* 0x0005bc1b01007387 */ /* 0x0001e80000100800 */
[----:B------:R-:W4:Y:S04]  /*c0fd0*/  LDL R25, [R1+0xb0] ;  /* 0x0000b00001197983 */ /* 0x000f280000100800 */
[----:B0-----:R-:W3:Y:S04]  /*c0fe0*/  LDL R27, [R1+0xac] ;  /* 0x0000ac00011b7983 */ /* 0x001ee80000100800 */
[----:B------:R0:W-:Y:S04]  /*c0ff0*/  STL [R1+0x5b8], R28 ;  /* 0x0005b81c01007387 */ /* 0x0001e80000100800 */
[----:B0-----:R-:W3:Y:S04]  /*c1000*/  LDL.LU R28, [R1+0x110] ;  /* 0x00011000011c7983 */ /* 0x001ee80000300800 */
[----:B------:R-:W4:Y:S04]  /*c1010*/  LDL.LU R24, [R1+0x118] ;  /* 0x0001180001187983 */ /* 0x000f280000300800 */
[----:B------:R0:W-:Y:S04]  /*c1020*/  STL [R1+0x5b4], R29 ;  /* 0x0005b41d01007387 */ /* 0x0001e80000100800 */
[----:B0-----:R-:W3:Y:S01]  /*c1030*/  LDL.LU R29, [R1+0x114] ;  /* 0x00011400011d7983 */ /* 0x001ee20000300800 */
[----:B------:R-:W-:-:S04]  /*c1040*/  FADD R23, R23, -1 ;  /* 0xbf80000017177421 */ /* 0x000fc80000000000 */
[----:B------:R-:W-:-:S04]  /*c1050*/  FFMA.FTZ R22, R23, R16, -0.16845393180847167969 ;  /* 0xbe2c7f3017167423 */ /* 0x000fc80000010010 */
[----:B------:R-:W-:-:S04]  /*c1060*/  FFMA.FTZ R22, R23, R22, 0.1716887056827545166 ;  /* 0x3e2fcf2a17167423 */ /* 0x000fc80000010016 */
[----:B------:R-:W-:-:S04]  /*c1070*/  FFMA.FTZ R22, R23, R22, -0.17900948226451873779 ;  /* 0xbe374e4317167423 */ /* 0x000fc80000010016 */
[----:B------:R-:W-:-:S04]  /*c1080*/  FFMA.FTZ R22, R23, R22, 0.20512372255325317383 ;  /* 0x3e520bf417167423 */ /* 0x000fc80000010016 */
[----:B------:R-:W-:-:S04]  /*c1090*/  FFMA.FTZ R22, R23, R22, -0.24046532809734344482 ;  /* 0xbe763c8b17167423 */ /* 0x000fc80000010016 */
[----:B------:R-:W-:-:S04]  /*c10a0*/  FFMA.FTZ R22, R23, R22, 0.28857114911079406738 ;  /* 0x3e93bf9917167423 */ /* 0x000fc80000010016 */
[----:B------:R-:W-:-:S04]  /*c10b0*/  FFMA.FTZ R22, R23, R22, -0.36067417263984680176 ;  /* 0xbeb8aa4917167423 */ /* 0x000fc80000010016 */
[----:B------:R-:W-:Y:S01]  /*c10c0*/  FFMA.FTZ R22, R23, R22, 0.48089820146560668945 ;  /* 0x3ef6384a17167423 */ /* 0x000fe20000010016 */
[----:B--2---:R-:W-:Y:S02]  /*c10d0*/  IADD3 R21, R21, -R0, RZ ;  /* 0x8000000015157210 */ /* 0x004fe40007ffe0ff */
[----:B------:R-:W2:Y:S03]  /*c10e0*/  LDL.LU R0, [R1+0x2af4] ;  /* 0x002af40001007983 */ /* 0x000ea60000300800 */
[----:B------:R-:W-:Y:S01]  /*c10f0*/  FADD R21, R21, -1 ;  /* 0xbf80000015157421 */ /* 0x000fe20000000000 */
[----:B----4-:R-:W-:-:S05]  /*c1100*/  IADD3 R25, R25, -R24, RZ ;  /* 0x8000001819197210 */ /* 0x010fca0007ffe0ff */
[----:B------:R-:W-:Y:S01]  /*c1110*/  FADD R25, R25, -1 ;  /* 0xbf80000019197421 */ /* 0x000fe20000000000 */
[----:B---3--:R-:W-:Y:S01]  /*c1120*/  IADD3 R24, R27, -R29, RZ ;  /* 0x8000001d1b187210 */ /* 0x008fe20007ffe0ff */
[----:B------:R-:W-:Y:S02]  /*c1130*/  FFMA.FTZ R27, R23, R22, -0.72134751081466674805 ;  /* 0xbf38aa3b171b7423 */ /* 0x000fe40000010016 */
[-C--:B------:R-:W-:Y:S02]  /*c1140*/  FFMA.FTZ R29, R21, R16.reuse, -0.16845393180847167969 ;  /* 0xbe2c7f30151d7423 */ /* 0x080fe40000010010 */
[----:B------:R-:W-:Y:S02]  /*c1150*/  IMAD.IADD R22, R26, 0x1, -R28 ;  /* 0x000000011a167824 */ /* 0x000fe400078e0a1c */
[----:B------:R-:W-:Y:S02]  /*c1160*/  FADD R24, R24, -1 ;  /* 0xbf80000018187421 */ /* 0x000fe40000000000 */
[----:B------:R-:W-:-:S02]  /*c1170*/  FFMA.FTZ R26, R25, R16, -0.16845393180847167969 ;  /* 0xbe2c7f30191a7423 */ /* 0x000fc40000010010 */
[----:B------:R-:W-:Y:S02]  /*c1180*/  FFMA.FTZ R29, R21, R29, 0.1716887056827545166 ;  /* 0x3e2fcf2a151d7423 */ /* 0x000fe4000001001d */
[----:B------:R-:W-:Y:S02]  /*c1190*/  FMUL R27, R23, R27 ;  /* 0x0000001b171b7220 */ /* 0x000fe40000400000 */
[----:B------:R-:W-:Y:S02]  /*c11a0*/  FFMA.FTZ R28, R24, R16, -0.16845393180847167969 ;  /* 0xbe2c7f30181c7423 */ /* 0x000fe40000010010 */
[----:B------:R-:W-:Y:S02]  /*c11b0*/  FFMA.FTZ R26, R25, R26, 0.1716887056827545166 ;  /* 0x3e2fcf2a191a7423 */ /* 0x000fe4000001001a */
[----:B------:R-:W-:Y:S02]  /*c11c0*/  FFMA.FTZ R29, R21, R29, -0.17900948226451873779 ;  /* 0xbe374e43151d7423 */ /* 0x000fe4000001001d */
[----:B------:R-:W-:-:S02]  /*c11d0*/  FMUL R27, R23, R27 ;  /* 0x0000001b171b7220 */ /* 0x000fc40000400000 */
[C---:B------:R-:W-:Y:S02]  /*c11e0*/  FFMA.FTZ R28, R24.reuse, R28, 0.1716887056827545166 ;  /* 0x3e2fcf2a181c7423 */ /* 0x040fe4000001001c */
[----:B------:R-:W-:Y:S02]  /*c11f0*/  FFMA.FTZ R26, R25, R26, -0.17900948226451873779 ;  /* 0xbe374e43191a7423 */ /* 0x000fe4000001001a */
[----:B------:R-:W-:Y:S02]  /*c1200*/  FFMA.FTZ R29, R21, R29, 0.20512372255325317383 ;  /* 0x3e520bf4151d7423 */ /* 0x000fe4000001001d */
[----:B------:R-:W-:Y:S02]  /*c1210*/  FFMA.FTZ R23, R23, 1.4426950216293334961, R27 ;  /* 0x3fb8aa3b17177823 */ /* 0x000fe4000001001b */
[----:B------:R-:W-:Y:S02]  /*c1220*/  FFMA.FTZ R28, R24, R28, -0.17900948226451873779 ;  /* 0xbe374e43181c7423 */ /* 0x000fe4000001001c */
[----:B------:R-:W-:-:S02]  /*c1230*/  FFMA.FTZ R26, R25, R26, 0.20512372255325317383 ;  /* 0x3e520bf4191a7423 */ /* 0x000fc4000001001a */
[----:B------:R-:W-:Y:S02]  /*c1240*/  FADD R22, R22, -1 ;  /* 0xbf80000016167421 */ /* 0x000fe40000000000 */
[----:B------:R-:W-:Y:S01]  /*c1250*/  FFMA.FTZ R29, R21, R29, -0.24046532809734344482 ;  /* 0xbe763c8b151d7423 */ /* 0x000fe2000001001d */
[----:B------:R0:W-:Y:S01]  /*c1260*/  STL [R1+0x10c], R23 ;  /* 0x00010c1701007387 */ /* 0x0001e20000100800 */
[C---:B------:R-:W-:Y:S02]  /*c1270*/  FFMA.FTZ R28, R24.reuse, R28, 0.20512372255325317383 ;  /* 0x3e520bf4181c7423 */ /* 0x040fe4000001001c */
[----:B------:R-:W-:Y:S01]  /*c1280*/  FFMA.FTZ R26, R25, R26, -0.24046532809734344482 ;  /* 0xbe763c8b191a7423 */ /* 0x000fe2000001001a */
[----:B------:R-:W3:Y:S01]  /*c1290*/  LDL.LU R27, [R1+0x13c] ;  /* 0x00013c00011b7983 */ /* 0x000ee20000300800 */
[----:B------:R-:W-:Y:S02]  /*c12a0*/  FFMA.FTZ R29, R21, R29, 0.28857114911079406738 ;  /* 0x3e93bf99151d7423 */ /* 0x000fe4000001001d */
[----:B------:R-:W-:-:S02]  /*c12b0*/  FFMA.FTZ R28, R24, R28, -0.24046532809734344482 ;  /* 0xbe763c8b181c7423 */ /* 0x000fc4000001001c */
[C---:B0-----:R-:W-:Y:S02]  /*c12c0*/  FFMA.FTZ R23, R22.reuse, R16, -0.16845393180847167969 ;  /* 0xbe2c7f3016177423 */ /* 0x041fe40000010010 */
[----:B------:R-:W-:Y:S01]  /*c12d0*/  FFMA.FTZ R26, R25, R26, 0.28857114911079406738 ;  /* 0x3e93bf99191a7423 */ /* 0x000fe2000001001a */
[----:B------:R-:W3:Y:S01]  /*c12e0*/  LDL R16, [R1+0x64] ;  /* 0x0000640001107983 */ /* 0x000ee20000100800 */
[----:B------:R-:W-:Y:S02]  /*c12f0*/  FFMA.FTZ R23, R22, R23, 0.1716887056827545166 ;  /* 0x3e2fcf2a16177423 */ /* 0x000fe40000010017 */
[----:B------:R-:W-:Y:S02]  /*c1300*/  FFMA.FTZ R29, R21, R29, -0.36067417263984680176 ;  /* 0xbeb8aa49151d7423 */ /* 0x000fe4000001001d */
[----:B------:R-:W-:Y:S02]  /*c1310*/  FFMA.FTZ R28, R24, R28, 0.28857114911079406738 ;  /* 0x3e93bf99181c7423 */ /* 0x000fe4000001001c */
[----:B------:R-:W-:-:S02]  /*c1320*/  FFMA.FTZ R26, R25, R26, -0.36067417263984680176 ;  /* 0xbeb8aa49191a7423 */ /* 0x000fc4000001001a */
[----:B------:R-:W-:Y:S02]  /*c1330*/  FFMA.FTZ R23, R22, R23, -0.17900948226451873779 ;  /* 0xbe374e4316177423 */ /* 0x000fe40000010017 */
[----:B------:R-:W-:Y:S02]  /*c1340*/  FFMA.FTZ R29, R21, R29, 0.48089820146560668945 ;  /* 0x3ef6384a151d7423 */ /* 0x000fe4000001001d */
[----:B------:R-:W-:Y:S02]  /*c1350*/  FFMA.FTZ R28, R24, R28, -0.36067417263984680176 ;  /* 0xbeb8aa49181c7423 */ /* 0x000fe4000001001c */
[----:B------:R-:W-:Y:S02]  /*c1360*/  FFMA.FTZ R26, R25, R26, 0.48089820146560668945 ;  /* 0x3ef6384a191a7423 */ /* 0x000fe4000001001a */
[----:B------:R-:W-:Y:S02]  /*c1370*/  FFMA.FTZ R23, R22, R23, 0.20512372255325317383 ;  /* 0x3e520bf416177423 */ /* 0x000fe40000010017 */
[----:B------:R-:W-:-:S02]  /*c1380*/  FFMA.FTZ R29, R21, R29, -0.72134751081466674805 ;  /* 0xbf38aa3b151d7423 */ /* 0x000fc4000001001d */
[----:B------:R-:W-:Y:S02]  /*c1390*/  FFMA.FTZ R28, R24, R28, 0.48089820146560668945 ;  /* 0x3ef6384a181c7423 */ /* 0x000fe4000001001c */
[----:B------:R-:W-:Y:S02]  /*c13a0*/  FFMA.FTZ R26, R25, R26, -0.72134751081466674805 ;  /* 0xbf38aa3b191a7423 */ /* 0x000fe4000001001a */
[----:B------:R-:W-:Y:S02]  /*c13b0*/  FFMA.FTZ R23, R22, R23, -0.24046532809734344482 ;  /* 0xbe763c8b16177423 */ /* 0x000fe40000010017 */
[----:B------:R-:W-:Y:S02]  /*c13c0*/  FMUL R29, R21, R29 ;  /* 0x0000001d151d7220 */ /* 0x000fe40000400000 */
[----:B------:R-:W-:Y:S02]  /*c13d0*/  FFMA.FTZ R28, R24, R28, -0.72134751081466674805 ;  /* 0xbf38aa3b181c7423 */ /* 0x000fe4000001001c */
[----:B------:R-:W-:-:S02]  /*c13e0*/  FMUL R26, R25, R26 ;  /* 0x0000001a191a7220 */ /* 0x000fc40000400000 */
[----:B------:R-:W-:Y:S02]  /*c13f0*/  FFMA.FTZ R23, R22, R23, 0.28857114911079406738 ;  /* 0x3e93bf9916177423 */ /* 0x000fe40000010017 */
[----:B------:R-:W-:Y:S02]  /*c1400*/  FMUL R29, R21, R29 ;  /* 0x0000001d151d7220 */ /* 0x000fe40000400000 */
[----:B------:R-:W-:Y:S02]  /*c1410*/  FMUL R28, R24, R28 ;  /* 0x0000001c181c7220 */ /* 0x000fe40000400000 */
[----:B------:R-:W-:Y:S02]  /*c1420*/  FMUL R26, R25, R26 ;  /* 0x0000001a191a7220 */ /* 0x000fe40000400000 */
[----:B------:R-:W-:Y:S02]  /*c1430*/  FFMA.FTZ R23, R22, R23, -0.36067417263984680176 ;  /* 0xbeb8aa4916177423 */ /* 0x000fe40000010017 */
[----:B------:R-:W-:-:S02]  /*c1440*/  FFMA.FTZ R29, R21, 1.4426950216293334961, R29 ;  /* 0x3fb8aa3b151d7823 */ /* 0x000fc4000001001d */
[----:B------:R-:W-:Y:S01]  /*c1450*/  FMUL R28, R24, R28 ;  /* 0x0000001c181c7220 */ /* 0x000fe20000400000 */
[----:B------:R-:W4:Y:S01]  /*c1460*/  LDL.LU R21, [R1+0x590] ;  /* 0x0005900001157983 */ /* 0x000f220000300800 */
[----:B------:R-:W-:Y:S02]  /*c1470*/  FFMA.FTZ R26, R25, 1.4426950216293334961, R26 ;  /* 0x3fb8aa3b191a7823 */ /* 0x000fe4000001001a */
[----:B------:R-:W-:Y:S01]  /*c1480*/  FFMA.FTZ R23, R22, R23, 0.48089820146560668945 ;  /* 0x3ef6384a16177423 */ /* 0x000fe20000010017 */
[----:B------:R0:W-:Y:S01]  /*c1490*/  STL [R1+0x108], R29 ;  /* 0x0001081d01007387 */ /* 0x0001e20000100800 */
[----:B------:R-:W-:-:S03]  /*c14a0*/  FFMA.FTZ R28, R24, 1.4426950216293334961, R28 ;  /* 0x3fb8aa3b181c7823 */ /* 0x000fc6000001001c */
[----:B------:R-:W2:Y:S04]  /*c14b0*/  LDL R25, [R1+0x68] ;  /* 0x0000680001197983 */ /* 0x000ea80000100800 */
[----:B0-----:R-:W4:Y:S04]  /*c14c0*/  LDL R29, [R1+0x6c] ;  /* 0x00006c00011d7983 */ /* 0x001f280000100800 */
[----:B------:R0:W-:Y:S02]  /*c14d0*/  STL [R1+0x104], R26 ;  /* 0x0001041a01007387 */ /* 0x0001e40000100800 */
[----:B0-----:R-:W-:-:S02]  /*c14e0*/  FFMA.FTZ R26, R22, R23, -0.72134751081466674805 ;  /* 0xbf38aa3b161a7423 */ /* 0x001fc40000010017 */
[----:B------:R-:W2:Y:S04]  /*c14f0*/  LDL.LU R23, [R1+0x594] ;  /* 0x0005940001177983 */ /* 0x000ea80000300800 */
[----:B------:R-:W3:Y:S04]  /*c1500*/  LDL.LU R24, [R1+0x598] ;  /* 0x0005980001187983 */ /* 0x000ee80000300800 */
[----:B------:R0:W-:Y:S04]  /*c1510*/  STL [R1+0x100], R28 ;  /* 0x0001001c01007387 */ /* 0x0001e80000100800 */
[----:B0-----:R-:W3:Y:S01]  /*c1520*/  LDL R28, [R1+0x70] ;  /* 0x00007000011c7983 */ /* 0x001ee20000100800 */
[----:B------:R-:W-:-:S04]  /*c1530*/  FMUL R26, R22, R26 ;  /* 0x0000001a161a7220 */ /* 0x000fc80000400000 */
[----:B------:R-:W-:-:S04]  /*c1540*/  FMUL R26, R22, R26 ;  /* 0x0000001a161a7220 */ /* 0x000fc80000400000 */
[----:B------:R-:W-:Y:S01]  /*c1550*/  FFMA.FTZ R22, R22, 1.4426950216293334961, R26 ;  /* 0x3fb8aa3b16167823 */ /* 0x000fe2000001001a */
[----:B----4-:R-:W-:Y:S02]  /*c1560*/  IADD3 R21, R29, -R21, RZ ;  /* 0x800000151d157210 */ /* 0x010fe40007ffe0ff */
[----:B------:R-:W-:-:S03]  /*c1570*/  MOV R29, 0x3dc6b27f ;  /* 0x3dc6b27f001d7802 */ /* 0x000fc60000000f00 */
[----:B------:R-:W-:Y:S01]  /*c1580*/  FADD R21, R21, -1 ;  /* 0xbf80000015157421 */ /* 0x000fe20000000000 */
[----:B--2---:R-:W-:Y:S01]  /*c1590*/  IADD3 R23, R25, -R23, RZ ;  /* 0x8000001719177210 */ /* 0x004fe20007ffe0ff */
[----:B---3--:R-:W-:Y:S02]  /*c15a0*/  IMAD.IADD R25, R16, 0x1, -R27 ;  /* 0x0000000110197824 */ /* 0x008fe400078e0a1b */
[----:B------:R-:W2:Y:S02]  /*c15b0*/  LDL.LU R16, [R1+0x60] ;  /* 0x0000600001107983 */ /* 0x000ea40000300800 */
[----:B------:R-:W-:Y:S01]  /*c15c0*/  FADD R23, R23, -1 ;  /* 0xbf80000017177421 */ /* 0x000fe20000000000 */
[----:B------:R-:W-:-:S05]  /*c15d0*/  IADD3 R24, R28, -R24, RZ ;  /* 0x800000181c187210 */ /* 0x000fca0007ffe0ff */
[----:B------:R-:W-:-:S04]  /*c15e0*/  FADD R24, R24, -1 ;  /* 0xbf80000018187421 */ /* 0x000fc80000000000 */
[CC--:B------:R-:W-:Y:S02]  /*c15f0*/  FFMA.FTZ R27, R24.reuse, R29.reuse, -0.16845393180847167969 ;  /* 0xbe2c7f30181b7423 */ /* 0x0c0fe4000001001d */
[----:B------:R-:W-:Y:S01]  /*c1600*/  FFMA.FTZ R28, R23, R29, -0.16845393180847167969 ;  /* 0xbe2c7f30171c7423 */ /* 0x000fe2000001001d */
[----:B------:R0:W-:Y:S01]  /*c1610*/  STL [R1+0x4c], R22 ;  /* 0x00004c1601007387 */ /* 0x0001e20000100800 */
[C---:B------:R-:W-:Y:S02]  /*c1620*/  FFMA.FTZ R27, R24.reuse, R27, 0.1716887056827545166 ;  /* 0x3e2fcf2a181b7423 */ /* 0x040fe4000001001b */
[----:B------:R-:W-:Y:S02]  /*c1630*/  FFMA.FTZ R26, R21, R29, -0.16845393180847167969 ;  /* 0xbe2c7f30151a7423 */ /* 0x000fe4000001001d */
[----:B------:R-:W-:Y:S02]  /*c1640*/  FFMA.FTZ R27, R24, R27, -0.17900948226451873779 ;  /* 0xbe374e43181b7423 */ /* 0x000fe4000001001b */
[----:B0-----:R-:W-:-:S02]  /*c1650*/  FADD R22, R25, -1 ;  /* 0xbf80000019167421 */ /* 0x001fc40000000000 */
[C---:B------:R-:W-:Y:S02]  /*c1660*/  FFMA.FTZ R25, R23.reuse, R28, 0.1716887056827545166 ;  /* 0x3e2fcf2a17197423 */ /* 0x040fe4000001001c */
[C---:B------:R-:W-:Y:S02]  /*c1670*/  FFMA.FTZ R27, R24.reuse, R27, 0.20512372255325317383 ;  /* 0x3e520bf4181b7423 */ /* 0x040fe4000001001b */
[----:B------:R-:W-:Y:S02]  /*c1680*/  FFMA.FTZ R25, R23, R25, -0.17900948226451873779 ;  /* 0xbe374e4317197423 */ /* 0x000fe40000010019 */
[----:B------:R-:W-:Y:S02]  /*c1690*/  FFMA.FTZ R26, R21, R26, 0.1716887056827545166 ;  /* 0x3e2fcf2a151a7423 */ /* 0x000fe4000001001a */
[----:B------:R-:W-:Y:S02]  /*c16a0*/  FFMA.FTZ R25, R23, R25, 0.20512372255325317383 ;  /* 0x3e520bf417197423 */ /* 0x000fe40000010019 */
[----:B------:R-:W-:-:S02]  /*c16b0*/  FFMA.FTZ R27, R24, R27, -0.24046532809734344482 ;  /* 0xbe763c8b181b7423 */ /* 0x000fc4000001001b */
[----:B------:R-:W-:Y:S02]  /*c16c0*/  FFMA.FTZ R26, R21, R26, -0.17900948226451873779 ;  /* 0xbe374e43151a7423 */ /* 0x000fe4000001001a */
[----:B------:R-:W-:Y:S02]  /*c16d0*/  FFMA.FTZ R25, R23, R25, -0.24046532809734344482 ;  /* 0xbe763c8b17197423 */ /* 0x000fe40000010019 */
[C---:B------:R-:W-:Y:S02]  /*c16e0*/  FFMA.FTZ R27, R24.reuse, R27, 0.28857114911079406738 ;  /* 0x3e93bf99181b7423 */ /* 0x040fe4000001001b */
[----:B------:R-:W-:Y:S02]  /*c16f0*/  FFMA.FTZ R26, R21, R26, 0.20512372255325317383 ;  /* 0x3e520bf4151a7423 */ /* 0x000fe4000001001a */
[----:B------:R-:W-:Y:S02]  /*c1700*/  FFMA.FTZ R25, R23, R25, 0.28857114911079406738 ;  /* 0x3e93bf9917197423 */ /* 0x000fe40000010019 */
[----:B------:R-:W-:-:S02]  /*c1710*/  FFMA.FTZ R27, R24, R27, -0.36067417263984680176 ;  /* 0xbeb8aa49181b7423 */ /* 0x000fc4000001001b */
[----:B------:R-:W-:Y:S02]  /*c1720*/  FFMA.FTZ R26, R21, R26, -0.24046532809734344482 ;  /* 0xbe763c8b151a7423 */ /* 0x000fe4000001001a */
[----:B------:R-:W-:Y:S02]  /*c1730*/  FFMA.FTZ R25, R23, R25, -0.36067417263984680176 ;  /* 0xbeb8aa4917197423 */ /* 0x000fe40000010019 */
[C---:B------:R-:W-:Y:S02]  /*c1740*/  FFMA.FTZ R27, R24.reuse, R27, 0.48089820146560668945 ;  /* 0x3ef6384a181b7423 */ /* 0x040fe4000001001b */
[----:B------:R-:W-:Y:S02]  /*c1750*/  FFMA.FTZ R26, R21, R26, 0.28857114911079406738 ;  /* 0x3e93bf99151a7423 */ /* 0x000fe4000001001a */
[----:B------:R-:W-:Y:S02]  /*c1760*/  FFMA.FTZ R25, R23, R25, 0.48089820146560668945 ;  /* 0x3ef6384a17197423 */ /* 0x000fe40000010019 */
[----:B------:R-:W-:-:S02]  /*c1770*/  FFMA.FTZ R27, R24, R27, -0.72134751081466674805 ;  /* 0xbf38aa3b181b7423 */ /* 0x000fc4000001001b */
[----:B------:R-:W-:Y:S02]  /*c1780*/  FFMA.FTZ R26, R21, R26, -0.36067417263984680176 ;  /* 0xbeb8aa49151a7423 */ /* 0x000fe4000001001a */
[----:B------:R-:W-:Y:S02]  /*c1790*/  FFMA.FTZ R25, R23, R25, -0.72134751081466674805 ;  /* 0xbf38aa3b17197423 */ /* 0x000fe40000010019 */
[C---:B------:R-:W-:Y:S02]  /*c17a0*/  FMUL R27, R24.reuse, R27 ;  /* 0x0000001b181b7220 */ /* 0x040fe40000400000 */
[----:B------:R-:W-:Y:S02]  /*c17b0*/  FFMA.FTZ R26, R21, R26, 0.48089820146560668945 ;  /* 0x3ef6384a151a7423 */ /* 0x000fe4000001001a */
[----:B------:R-:W-:Y:S02]  /*c17c0*/  FMUL R25, R23, R25 ;  /* 0x0000001917197220 */ /* 0x000fe40000400000 */
[----:B------:R-:W-:-:S02]  /*c17d0*/  FMUL R27, R24, R27 ;  /* 0x0000001b181b7220 */ /* 0x000fc40000400000 */
[----:B------:R-:W-:Y:S02]  /*c17e0*/  FFMA.FTZ R26, R21, R26, -0.72134751081466674805 ;  /* 0xbf38aa3b151a7423 */ /* 0x000fe4000001001a */
[----:B------:R-:W-:Y:S02]  /*c17f0*/  FFMA.FTZ R28, R22, R29, -0.16845393180847167969 ;  /* 0xbe2c7f30161c7423 */ /* 0x000fe4000001001d */
[----:B------:R-:W-:Y:S02]  /*c1800*/  FMUL R25, R23, R25 ;  /* 0x0000001917197220 */ /* 0x000fe40000400000 */
[----:B------:R-:W-:Y:S02]  /*c1810*/  FFMA.FTZ R29, R24, 1.4426950216293334961, R27 ;  /* 0x3fb8aa3b181d7823 */ /* 0x000fe4000001001b */
[----:B------:R-:W-:Y:S01]  /*c1820*/  FMUL R26, R21, R26 ;  /* 0x0000001a151a7220 */ /* 0x000fe20000400000 */
[----:B------:R-:W3:Y:S01]  /*c1830*/  LDL.LU R27, [R1+0x5a4] ;  /* 0x0005a400011b7983 */ /* 0x000ee20000300800 */
[----:B------:R-:W-:-:S02]  /*c1840*/  FFMA.FTZ R23, R23, 1.4426950216293334961, R25 ;  /* 0x3fb8aa3b17177823 */ /* 0x000fc40000010019 */
[C---:B------:R-:W-:Y:S01]  /*c1850*/  FMUL R26, R21.reuse, R26 ;  /* 0x0000001a151a7220 */ /* 0x040fe20000400000 */
[----:B------:R-:W4:Y:S04]  /*c1860*/  LDL R24, [R1+0xc4] ;  /* 0x0000c40001187983 */ /* 0x000f280000100800 */
[----:B------:R0:W-:Y:S01]  /*c1870*/  STL [R1+0x2ac4], R29 ;  /* 0x002ac41d01007387 */ /* 0x0001e20000100800 */
[----:B------:R-:W-:-:S03]  /*c1880*/  FFMA.FTZ R26, R21, 1.4426950216293334961, R26 ;  /* 0x3fb8aa3b151a7823 */ /* 0x000fc6000001001a */
[----:B0-----:R-:W4:Y:S04]  /*c1890*/  LDL.LU R29, [R1+0x4] ;  /* 0x00000400011d7983 */ /* 0x001f280000300800 */
[----:B------:R-:W4:Y:S04]  /*c18a0*/  LDL R25, [R1+0x74] ;  /* 0x0000740001197983 */ /* 0x000f280000100800 */
[----:B------:R0:W-:Y:S04]  /*c18b0*/  STL [R1+0x48], R23 ;  /* 0x0000481701007387 */ /* 0x0001e80000100800 */
[----:B0-----:R-:W4:Y:S04]  /*c18c0*/  LDL R23, [R1+0x7c] ;  /* 0x00007c0001177983 */ /* 0x001f280000100800 */
[----:B------:R-:W4:Y:S04]  /*c18d0*/  LDL.LU R21, [R1+0x5a0] ;  /* 0x0005a00001157983 */ /* 0x000f280000300800 */
[----:B------:R0:W-:Y:S04]  /*c18e0*/  STL [R1+0x44], R26 ;  /* 0x0000441a01007387 */ /* 0x0001e80000100800 */
[----:B0-----:R-:W4:Y:S01]  /*c18f0*/  LDL.LU R26, [R1+0x59c] ;  /* 0x00059c00011a7983 */ /* 0x001f220000300800 */
[----:B------:R-:W-:-:S04]  /*c1900*/  FFMA.FTZ R28, R22, R28, 0.1716887056827545166 ;  /* 0x3e2fcf2a161c7423 */ /* 0x000fc8000001001c */
[----:B------:R-:W-:-:S04]  /*c1910*/  FFMA.FTZ R28, R22, R28, -0.17900948226451873779 ;  /* 0xbe374e43161c7423 */ /* 0x000fc8000001001c */
[----:B------:R-:W-:-:S04]  /*c1920*/  FFMA.FTZ R28, R22, R28, 0.20512372255325317383 ;  /* 0x3e520bf4161c7423 */ /* 0x000fc8000001001c */
[----:B------:R-:W-:-:S04]  /*c1930*/  FFMA.FTZ R28, R22, R28, -0.24046532809734344482 ;  /* 0xbe763c8b161c7423 */ /* 0x000fc8000001001c */
[----:B------:R-:W-:-:S04]  /*c1940*/  FFMA.FTZ R28, R22, R28, 0.28857114911079406738 ;  /* 0x3e93bf99161c7423 */ /* 0x000fc8000001001c */
[----:B------:R-:W-:-:S04]  /*c1950*/  FFMA.FTZ R28, R22, R28, -0.36067417263984680176 ;  /* 0xbeb8aa49161c7423 */ /* 0x000fc8000001001c */
[----:B------:R-:W-:-:S04]  /*c1960*/  FFMA.FTZ R28, R22, R28, 0.48089820146560668945 ;  /* 0x3ef6384a161c7423 */ /* 0x000fc8000001001c */
[----:B------:R-:W-:-:S04]  /*c1970*/  FFMA.FTZ R28, R22, R28, -0.72134751081466674805 ;  /* 0xbf38aa3b161c7423 */ /* 0x000fc8000001001c */
[----:B------:R-:W-:-:S04]  /*c1980*/  FMUL R28, R22, R28 ;  /* 0x0000001c161c7220 */ /* 0x000fc80000400000 */
[C---:B------:R-:W-:Y:S01]  /*c1990*/  FMUL R28, R22.reuse, R28 ;  /* 0x0000001c161c7220 */ /* 0x040fe20000400000 */
[----:B--2---:R-:W-:Y:S04]  /*c19a0*/  STL [R1+0x2aac], R16 ;  /* 0x002aac1001007387 */ /* 0x004fe80000100800 */
[----:B------:R0:W-:Y:S02]  /*c19b0*/  STL [R1+0x2aa4], R0 ;  /* 0x002aa40001007387 */ /* 0x0001e40000100800 */
[----:B0-----:R-:W-:-:S05]  /*c19c0*/  FFMA.FTZ R0, R22, 1.4426950216293334961, R28 ;  /* 0x3fb8aa3b16007823 */ /* 0x001fca000001001c */
[----:B------:R-:W-:Y:S04]  /*c19d0*/  STL [R1+0x34], R0 ;  /* 0x0000340001007387 */ /* 0x000fe80000100800 */
[----:B------:R0:W-:Y:S04]  /*c19e0*/  STL [R1+0x2af0], R5 ;  /* 0x002af00501007387 */ /* 0x0001e80000100800 */
[----:B0-----:R-:W2:Y:S01]  /*c19f0*/  LDL.LU R5, [R1+0x2c] ;  /* 0x00002c0001057983 */ /* 0x001ea20000300800 */
[----:B---3--:R-:W-:-:S03]  /*c1a00*/  IADD3 R27, R16, -R27, RZ ;  /* 0x8000001b101b7210 */ /* 0x008fc60007ffe0ff */
[----:B------:R-:W3:Y:S02]  /*c1a10*/  LDL.LU R16, [R1+0x18] ;  /* 0x0000180001107983 */ /* 0x000ee40000300800 */
[----:B------:R-:W-:Y:S01]  /*c1a20*/  FADD R27, R27, -1 ;  /* 0xbf8000001b1b7421 */ /* 0x000fe20000000000 */
[----:B----4-:R-:W-:Y:S02]  /*c1a30*/  IADD3 R25, R25, -R21, RZ ;  /* 0x8000001519197210 */ /* 0x010fe40007ffe0ff */
[----:B------:R-:W-:Y:S02]  /*c1a40*/  IADD3 R21, R24, -R29, RZ ;  /* 0x8000001d18157210 */ /* 0x000fe40007ffe0ff */
[----:B------:R-:W-:Y:S01]  /*c1a50*/  MOV R29, 0x3dc6b27f ;  /* 0x3dc6b27f001d7802 */ /* 0x000fe20000000f00 */
[----:B------:R-:W-:-:S04]  /*c1a60*/  FADD R25, R25, -1 ;  /* 0xbf80000019197421 */ /* 0x000fc80000000000 */
[-C--:B------:R-:W-:Y:S02]  /*c1a70*/  FFMA.FTZ R28, R27, R29.reuse, -0.16845393180847167969 ;  /* 0xbe2c7f301b1c7423 */ /* 0x080fe4000001001d */
[----:B------:R-:W-:Y:S02]  /*c1a80*/  IMAD.IADD R23, R23, 0x1, -R26 ;  /* 0x0000000117177824 */ /* 0x000fe400078e0a1a */
[-C--:B------:R-:W-:Y:S02]  /*c1a90*/  FFMA.FTZ R26, R25, R29.reuse, -0.16845393180847167969 ;  /* 0xbe2c7f30191a7423 */ /* 0x080fe4000001001d */
[----:B------:R-:W-:Y:S02]  /*c1aa0*/  FADD R23, R23, -1 ;  /* 0xbf80000017177421 */ /* 0x000fe40000000000 */
[----:B------:R-:W-:Y:S02]  /*c1ab0*/  FFMA.FTZ R28, R27, R28, 0.1716887056827545166 ;  /* 0x3e2fcf2a1b1c7423 */ /* 0x000fe4000001001c */
[----:B------:R-:W-:-:S02]  /*c1ac0*/  FFMA.FTZ R24, R23, R29, -0.16845393180847167969 ;  /* 0xbe2c7f3017187423 */ /* 0x000fc4000001001d */
[----:B------:R-:W-:Y:S02]  /*c1ad0*/  FADD R21, R21, -1 ;  /* 0xbf80000015157421 */ /* 0x000fe40000000000 */
[----:B------:R-:W-:Y:S02]  /*c1ae0*/  FFMA.FTZ R26, R25, R26, 0.1716887056827545166 ;  /* 0x3e2fcf2a191a7423 */ /* 0x000fe4000001001a */
[----:B------:R-:W-:Y:S02]  /*c1af0*/  FFMA.FTZ R28, R27, R28, -0.17900948226451873779 ;  /* 0xbe374e431b1c7423 */ /* 0x000fe4000001001c */
[----:B------:R-:W-:Y:S02]  /*c1b00*/  FFMA.FTZ R24, R23, R24, 0.1716887056827545166 ;  /* 0x3e2fcf2a17187423 */ /* 0x000fe40000010018 */
[----:B------:R-:W-:Y:S02]  /*c1b10*/  FFMA.FTZ R22, R21, R29, -0.16845393180847167969 ;  /* 0xbe2c7f3015167423 */ /* 0x000fe4000001001d */
[----:B------:R-:W-:Y:S01]  /*c1b20*/  FFMA.FTZ R26, R25, R26, -0.17900948226451873779 ;  /* 0xbe374e43191a7423 */ /* 0x000fe2000001001a */
[----:B------:R-:W3:Y:S01]  /*c1b30*/  LDL.LU R29, [R1+0x65c] ;  /* 0x00065c00011d7983 */ /* 0x000ee20000300800 */
[----:B------:R-:W-:-:S02]  /*c1b40*/  FFMA.FTZ R28, R27, R28, 0.20512372255325317383 ;  /* 0x3e520bf41b1c7423 */ /* 0x000fc4000001001c */
[----:B------:R-:W-:Y:S02]  /*c1b50*/  FFMA.FTZ R24, R23, R24, -0.17900948226451873779 ;  /* 0xbe374e4317187423 */ /* 0x000fe40000010018 */
[----:B------:R-:W-:Y:S02]  /*c1b60*/  FFMA.FTZ R22, R21, R22, 0.1716887056827545166 ;  /* 0x3e2fcf2a15167423 */ /* 0x000fe40000010016 */
[----:B------:R-:W-:Y:S02]  /*c1b70*/  FFMA.FTZ R26, R25, R26, 0.20512372255325317383 ;  /* 0x3e520bf4191a7423 */ /* 0x000fe4000001001a */
[----:B------:R-:W-:Y:S02]  /*c1b80*/  FFMA.FTZ R28, R27, R28, -0.24046532809734344482 ;  /* 0xbe763c8b1b1c7423 */ /* 0x000fe4000001001c */
[----:B------:R-:W-:Y:S02]  /*c1b90*/  FFMA.FTZ R24, R23, R24, 0.20512372255325317383 ;  /* 0x3e520bf417187423 */ /* 0x000fe40000010018 */
[----:B------:R-:W-:-:S02]  /*c1ba0*/  FFMA.FTZ R22, R21, R22, -0.17900948226451873779 ;  /* 0xbe374e4315167423 */ /* 0x000fc40000010016 */
[----:B------:R-:W-:Y:S02]  /*c1bb0*/  FFMA.FTZ R26, R25, R26, -0.24046532809734344482 ;  /* 0xbe763c8b191a7423 */ /* 0x000fe4000001001a */
[----:B------:R-:W-:Y:S02]  /*c1bc0*/  FFMA.FTZ R28, R27, R28, 0.28857114911079406738 ;  /* 0x3e93bf991b1c7423 */ /* 0x000fe4000001001c */
[----:B------:R-:W-:Y:S02]  /*c1bd0*/  FFMA.FTZ R24, R23, R24, -0.24046532809734344482 ;  /* 0xbe763c8b17187423 */ /* 0x000fe40000010018 */
[----:B------:R-:W-:Y:S02]  /*c1be0*/  FFMA.FTZ R22, R21, R22, 0.20512372255325317383 ;  /* 0x3e520bf415167423 */ /* 0x000fe40000010016 */
[----:B------:R-:W-:Y:S02]  /*c1bf0*/  FFMA.FTZ R26, R25, R26, 0.28857114911079406738 ;  /* 0x3e93bf99191a7423 */ /* 0x000fe4000001001a */
[----:B------:R-:W-:-:S02]  /*c1c00*/  FFMA.FTZ R28, R27, R28, -0.36067417263984680176 ;  /* 0xbeb8aa491b1c7423 */ /* 0x000fc4000001001c */
[----:B------:R-:W-:Y:S02]  /*c1c10*/  FFMA.FTZ R24, R23, R24, 0.28857114911079406738 ;  /* 0x3e93bf9917187423 */ /* 0x000fe40000010018 */
[----:B------:R-:W-:Y:S02]  /*c1c20*/  FFMA.FTZ R22, R21, R22, -0.24046532809734344482 ;  /* 0xbe763c8b15167423 */ /* 0x000fe40000010016 */
[----:B------:R-:W-:Y:S02]  /*c1c30*/  FFMA.FTZ R26, R25, R26, -0.36067417263984680176 ;  /* 0xbeb8aa49191a7423 */ /* 0x000fe4000001001a */
[----:B------:R-:W-:Y:S02]  /*c1c40*/  FFMA.FTZ R28, R27, R28, 0.48089820146560668945 ;  /* 0x3ef6384a1b1c7423 */ /* 0x000fe4000001001c */
[----:B------:R-:W-:Y:S02]  /*c1c50*/  FFMA.FTZ R24, R23, R24, -0.36067417263984680176 ;  /* 0xbeb8aa4917187423 */ /* 0x000fe40000010018 */
[----:B------:R-:W-:-:S02]  /*c1c60*/  FFMA.FTZ R22, R21, R22, 0.28857114911079406738 ;  /* 0x3e93bf9915167423 */ /* 0x000fc40000010016 */
[----:B------:R-:W-:Y:S02]  /*c1c70*/  FFMA.FTZ R26, R25, R26, 0.48089820146560668945 ;  /* 0x3ef6384a191a7423 */ /* 0x000fe4000001001a */
[----:B------:R-:W-:Y:S02]  /*c1c80*/  FFMA.FTZ R28, R27, R28, -0.72134751081466674805 ;  /* 0xbf38aa3b1b1c7423 */ /* 0x000fe4000001001c */
[----:B------:R-:W-:Y:S02]  /*c1c90*/  FFMA.FTZ R24, R23, R24, 0.48089820146560668945 ;  /* 0x3ef6384a17187423 */ /* 0x000fe40000010018 */
[----:B------:R-:W-:Y:S02]  /*c1ca0*/  FFMA.FTZ R22, R21, R22, -0.36067417263984680176 ;  /* 0xbeb8aa4915167423 */ /* 0x000fe40000010016 */
[----:B------:R-:W-:Y:S02]  /*c1cb0*/  FFMA.FTZ R26, R25, R26, -0.72134751081466674805 ;  /* 0xbf38aa3b191a7423 */ /* 0x000fe4000001001a */
[----:B------:R-:W-:-:S02]  /*c1cc0*/  FMUL R28, R27, R28 ;  /* 0x0000001c1b1c7220 */ /* 0x000fc40000400000 */
[----:B------:R-:W-:Y:S02]  /*c1cd0*/  FFMA.FTZ R24, R23, R24, -0.72134751081466674805 ;  /* 0xbf38aa3b17187423 */ /* 0x000fe40000010018 */
[----:B------:R-:W-:Y:S02]  /*c1ce0*/  FFMA.FTZ R22, R21, R22, 0.48089820146560668945 ;  /* 0x3ef6384a15167423 */ /* 0x000fe40000010016 */
[----:B------:R-:W-:Y:S02]  /*c1cf0*/  FMUL R26, R25, R26 ;  /* 0x0000001a191a7220 */ /* 0x000fe40000400000 */
[----:B------:R-:W-:Y:S02]  /*c1d00*/  FMUL R28, R27, R28 ;  /* 0x0000001c1b1c7220 */ /* 0x000fe40000400000 */
[----:B------:R-:W-:Y:S02]  /*c1d10*/  FMUL R24, R23, R24 ;  /* 0x0000001817187220 */ /* 0x000fe40000400000 */
[----:B------:R-:W-:-:S02]  /*c1d20*/  FFMA.FTZ R22, R21, R22, -0.72134751081466674805 ;  /* 0xbf38aa3b15167423 */ /* 0x000fc40000010016 */
[----:B------:R-:W-:Y:S02]  /*c1d30*/  FMUL R26, R25, R26 ;  /* 0x0000001a191a7220 */ /* 0x000fe40000400000 */
[----:B------:R-:W-:Y:S02]  /*c1d40*/  FFMA.FTZ R0, R27, 1.4426950216293334961, R28 ;  /* 0x3fb8aa3b1b007823 */ /* 0x000fe4000001001c */
[----:B------:R-:W-:Y:S01]  /*c1d50*/  FMUL R24, R23, R24 ;  /* 0x0000001817187220 */ /* 0x000fe20000400000 */
[----:B------:R-:W4:Y:S01]  /*c1d60*/  LDL.LU R27, [R1+0x1c] ;  /* 0x00001c00011b7983 */ /* 0x000f220000300800 */
[----:B------:R-:W-:Y:S02]  /*c1d70*/  FMUL R22, R21, R22 ;  /* 0x0000001615167220 */ /* 0x000fe40000400000 */
[----:B------:R-:W-:Y:S01]  /*c1d80*/  FFMA.FTZ R26, R25, 1.4426950216293334961, R26 ;  /* 0x3fb8aa3b191a7823 */ /* 0x000fe2000001001a */
[----:B------:R-:W4:Y:S01]  /*c1d90*/  LDL.LU R28, [R1+0x664] ;  /* 0x00066400011c7983 */ /* 0x000f220000300800 */
[----:B------:R-:W-:-:S03]  /*c1da0*/  FFMA.FTZ R24, R23, 1.4426950216293334961, R24 ;  /* 0x3fb8aa3b17187823 */ /* 0x000fc60000010018 */
[----:B------:R0:W-:Y:S01]  /*c1db0*/  STL [R1+0x2ab0], R0 ;  /* 0x002ab00001007387 */ /* 0x0001e20000100800 */
[----:B------:R-:W-:-:S04]  /*c1dc0*/  FMUL R22, R21, R22 ;  /* 0x0000001615167220 */ /* 0x000fc80000400000 */
[----:B------:R-:W-:Y:S01]  /*c1dd0*/  FFMA.FTZ R22, R21, 1.4426950216293334961, R22 ;  /* 0x3fb8aa3b15167823 */ /* 0x000fe20000010016 */
[----:B0-----:R-:W2:Y:S04]  /*c1de0*/  LDL.LU R0, [R1+0x668] ;  /* 0x0006680001007983 */ /* 0x001ea80000300800 */
[----:B------:R-:W2:Y:S04]  /*c1df0*/  LDL.LU R25, [R1+0x66c] ;  /* 0x00066c0001197983 */ /* 0x000ea80000300800 */
[----:B------:R0:W-:Y:S04]  /*c1e00*/  STL [R1+0x40], R26 ;  /* 0x0000401a01007387 */ /* 0x0001e80000100800 */
[----:B0-----:R-:W2:Y:S04]  /*c1e10*/  LDL.LU R26, [R1+0x20] ;  /* 0x00002000011a7983 */ /* 0x001ea80000300800 */
[----:B------:R-:W2:Y:S04]  /*c1e20*/  LDL.LU R23, [R1+0x684] ;  /* 0x0006840001177983 */ /* 0x000ea80000300800 */
[----:B------:R0:W-:Y:S04]  /*c1e30*/  STL [R1+0x3c], R24 ;  /* 0x00003c1801007387 */ /* 0x0001e80000100800 */
[----:B0-----:R-:W2:Y:S04]  /*c1e40*/  LDL.LU R24, [R1+0x24] ;  /* 0x0000240001187983 */ /* 0x001ea80000300800 */
[----:B------:R-:W2:Y:S04]  /*c1e50*/  LDL.LU R21, [R1+0x688] ;  /* 0x0006880001157983 */ /* 0x000ea80000300800 */
[----:B------:R0:W-:Y:S04]  /*c1e60*/  STL [R1+0x38], R22 ;  /* 0x0000381601007387 */ /* 0x0001e80000100800 */
[----:B0-----:R-:W3:Y:S01]  /*c1e70*/  LDL.LU R22, [R1+0x28] ;  /* 0x0000280001167983 */ /* 0x001ee20000300800 */
[----:B--2---:R-:W-:-:S03]  /*c1e80*/  FADD R21, R21, R5 ;  /* 0x0000000515157221 */ /* 0x004fc60000000000 */
[----:B------:R-:W2:Y:S04]  /*c1e90*/  LDL.LU R5, [R1+0x2af0] ;  /* 0x002af00001057983 */ /* 0x000ea80000300800 */
[----:B------:R0:W-:Y:S01]  /*c1ea0*/  STL [R1+0x2c], R21 ;  /* 0x00002c1501007387 */ /* 0x0001e20000100800 */
[----:B---3--:R-:W-:Y:S02]  /*c1eb0*/  FADD R23, R23, R22 ;  /* 0x0000001617177221 */ /* 0x008fe40000000000 */
[----:B------:R-:W-:Y:S02]  /*c1ec0*/  FADD R22, R25, R24 ;  /* 0x0000001819167221 */ /* 0x000fe40000000000 */
[----:B0-----:R-:W-:Y:S02]  /*c1ed0*/  FADD R21, R0, R26 ;  /* 0x0000001a00157221 */ /* 0x001fe40000000000 */
[----:B----4-:R-:W-:Y:S01]  /*c1ee0*/  FADD R0, R28, R27 ;  /* 0x0000001b1c007221 */ /* 0x010fe20000000000 */
[----:B------:R-:W-:Y:S04]  /*c1ef0*/  STL [R1+0x28], R23 ;  /* 0x0000281701007387 */ /* 0x000fe80000100800 */
[----:B------:R-:W-:Y:S04]  /*c1f00*/  STL [R1+0x24], R22 ;  /* 0x0000241601007387 */ /* 0x000fe80000100800 */
[----:B------:R-:W-:Y:S04]  /*c1f10*/  STL [R1+0x20], R21 ;  /* 0x0000201501007387 */ /* 0x000fe80000100800 */
[----:B------:R0:W-:Y:S04]  /*c1f20*/  STL [R1+0x1c], R0 ;  /* 0x00001c0001007387 */ /* 0x0001e80000100800 */
[----:B------:R-:W-:Y:S01]  /*c1f30*/  STL [R1+0x2ad4], R9 ;  /* 0x002ad40901007387 */ /* 0x000fe20000100800 */
[----:B0-----:R-:W-:-:S05]  /*c1f40*/  FADD R0, R29, R16 ;  /* 0x000000101d007221 */ /* 0x001fca0000000000 */
[----:B------:R-:W-:Y:S04]  /*c1f50*/  STL [R1+0x18], R0 ;  /* 0x0000180001007387 */ /* 0x000fe80000100800 */
[----:B------:R-:W-:Y:S04]  /*c1f60*/  STL [R1+0x2ad8], R17 ;  /* 0x002ad81101007387 */ /* 0x000fe80000100800 */
[----:B------:R-:W3:Y:S04]  /*c1f70*/  LDL.LU R16, [R1+0xc] ;  /* 0x00000c0001107983 */ /* 0x000ee80000300800 */
[----:B---3--:R0:W-:Y:S04]  /*c1f80*/  STL [R1+0x2ae0], R16 ;  /* 0x002ae01001007387 */ /* 0x0081e80000100800 */
[----:B0-----:R-:W3:Y:S04]  /*c1f90*/  LDL.LU R16, [R1+0x654] ;  /* 0x0006540001107983 */ /* 0x001ee80000300800 */
[----:B---3--:R0:W-:Y:S04]  /*c1fa0*/  STL [R1+0x2ae8], R16 ;  /* 0x002ae81001007387 */ /* 0x0081e80000100800 */
[----:B0-----:R-:W3:Y:S04]  /*c1fb0*/  LDL.LU R16, [R1+0x658] ;  /* 0x0006580001107983 */ /* 0x001ee80000300800 */
[----:B------:R-:W4:Y:S04]  /*c1fc0*/  LDL.LU R29, [R1+0x650] ;  /* 0x00065000011d7983 */ /* 0x000f280000300800 */
[----:B----4-:R0:W-:Y:S04]  /*c1fd0*/  STL [R1+0x2ae4], R29 ;  /* 0x002ae41d01007387 */ /* 0x0101e80000100800 */
[----:B0-----:R-:W4:Y:S04]  /*c1fe0*/  LDL.LU R29, [R1+0x10] ;  /* 0x00001000011d7983 */ /* 0x001f280000300800 */
[----:B----4-:R0:W-:Y:S04]  /*c1ff0*/  STL [R1+0x2aec], R29 ;  /* 0x002aec1d01007387 */ /* 0x0101e80000100800 */
[----:B0-----:R-:W3:Y:S04]  /*c2000*/  LDL.LU R29, [R1+0x14] ;  /* 0x00001400011d7983 */ /* 0x001ee80000300800 */
[----:B------:R0:W-:Y:S04]  /*c2010*/  STL [R1+0x2adc], R8 ;  /* 0x002adc0801007387 */ /* 0x0001e80000100800 */
[----:B0-----:R-:W4:Y:S04]  /*c2020*/  LDL.LU R8, [R1+0x8] ;  /* 0x0000080001087983 */ /* 0x001f280000300800 */
[----:B------:R-:W4:Y:S04]  /*c2030*/  LDL.LU R17, [R1+0x63c] ;  /* 0x00063c0001117983 */ /* 0x000f280000300800 */
[----:B------:R-:W2:Y:S04]  /*c2040*/  LDL.LU R9, [R1+0x5c0] ;  /* 0x0005c00001097983 */ /* 0x000ea80000300800 */
[----:B------:R-:W2:Y:S04]  /*c2050*/  LDL.LU R21, [R1+0x634] ;  /* 0x0006340001157983 */ /* 0x000ea80000300800 */
[----:B------:R-:W2:Y:S04]  /*c2060*/  LDL.LU R22, [R1] ;  /* 0x0000000001167983 */ /* 0x000ea80000300800 */
[----:B------:R-:W2:Y:S04]  /*c2070*/  LDL.LU R23, [R1+0x630] ;  /* 0x0006300001177983 */ /* 0x000ea80000300800 */
[----:B------:R-:W2:Y:S04]  /*c2080*/  LDL.LU R24, [R1+0x5bc] ;  /* 0x0005bc0001187983 */ /* 0x000ea80000300800 */
[----:B------:R-:W2:Y:S04]  /*c2090*/  LDL.LU R25, [R1+0x61c] ;  /* 0x00061c0001197983 */ /* 0x000ea80000300800 */
[----:B------:R-:W2:Y:S04]  /*c20a0*/  LDL.LU R26, [R1+0x5b8] ;  /* 0x0005b800011a7983 */ /* 0x000ea80000300800 */
[----:B------:R-:W2:Y:S04]  /*c20b0*/  LDL.LU R0, [R1+0x618] ;  /* 0x0006180001007983 */ /* 0x000ea80000300800 */
[----:B------:R-:W2:Y:S04]  /*c20c0*/  LDL.LU R27, [R1+0x5b4] ;  /* 0x0005b400011b7983 */ /* 0x000ea80000300800 */
[----:B------:R-:W2:Y:S01]  /*c20d0*/  LDL.LU R28, [R1+0x610] ;  /* 0x00061000011c7983 */ /* 0x000ea20000300800 */
[----:B---3--:R-:W-:-:S03]  /*c20e0*/  FADD R16, R16, R29 ;  /* 0x0000001d10107221 */ /* 0x008fc60000000000 */
[----:B------:R-:W3:Y:S04]  /*c20f0*/  LDL.LU R29, [R1+0x2aec] ;  /* 0x002aec00011d7983 */ /* 0x000ee80000300800 */
[----:B------:R0:W-:Y:S04]  /*c2100*/  STL [R1+0x14], R16 ;  /* 0x0000141001007387 */ /* 0x0001e80000100800 */
[----:B0-----:R-:W3:Y:S02]  /*c2110*/  LDL.LU R16, [R1+0x2ae8] ;  /* 0x002ae80001107983 */ /* 0x001ee40000300800 */
[----:B---3--:R-:W-:-:S02]  /*c2120*/  FADD R16, R16, R29 ;  /* 0x0000001d10107221 */ /* 0x008fc40000000000 */
[----:B------:R-:W3:Y:S04]  /*c2130*/  LDL.LU R29, [R1+0x2ae4] ;  /* 0x002ae400011d7983 */ /* 0x000ee80000300800 */
[----:B------:R0:W-:Y:S04]  /*c2140*/  STL [R1+0x10], R16 ;  /* 0x0000101001007387 */ /* 0x0001e80000100800 */
[----:B0-----:R-:W3:Y:S01]  /*c2150*/  LDL.LU R16, [R1+0x2ae0] ;  /* 0x002ae00001107983 */ /* 0x001ee20000300800 */
[----:B----4-:R-:W-:Y:S02]  /*c2160*/  FADD R17, R17, R8 ;  /* 0x0000000811117221 */ /* 0x010fe40000000000 */
[----:B--2---:R-:W-:-:S02]  /*c2170*/  FADD R21, R21, R9 ;  /* 0x0000000915157221 */ /* 0x004fc40000000000 */
[----:B------:R-:W-:Y:S02]  /*c2180*/  FADD R22, R23, R22 ;  /* 0x0000001617167221 */ /* 0x000fe40000000000 */
[----:B------:R-:W-:Y:S02]  /*c2190*/  FADD R23, R28, R27 ;  /* 0x0000001b1c177221 */ /* 0x000fe40000000000 */
[----:B---3--:R-:W-:Y:S02]  /*c21a0*/  FADD R29, R29, R16 ;  /* 0x000000101d1d7221 */ /* 0x008fe40000000000 */
[----:B------:R-:W2:Y:S04]  /*c21b0*/  LDL.LU R16, [R1+0x10c] ;  /* 0x00010c0001107983 */ /* 0x000ea80000300800 */
[----:B------:R0:W-:Y:S04]  /*c21c0*/  STL [R1+0xc], R29 ;  /* 0x00000c1d01007387 */ /* 0x0001e80000100800 */
[----:B0-----:R-:W2:Y:S04]  /*c21d0*/  LDL.LU R29, [R1+0x5fc] ;  /* 0x0005fc00011d7983 */ /* 0x001ea80000300800 */
[----:B------:R-:W3:Y:S04]  /*c21e0*/  LDL.LU R8, [R1+0x2adc] ;  /* 0x002adc0001087983 */ /* 0x000ee80000300800 */
[----:B------:R0:W-:Y:S04]  /*c21f0*/  STL [R1+0x8], R17 ;  /* 0x0000081101007387 */ /* 0x0001e80000100800 */
[----:B0-----:R-:W4:Y:S04]  /*c2200*/  LDL.LU R17, [R1+0x2ad8] ;  /* 0x002ad80001117983 */ /* 0x001f280000300800 */
[----:B------:R-:W3:Y:S04]  /*c2210*/  LDL.LU R9, [R1+0x2ad4] ;  /* 0x002ad40001097983 */ /* 0x000ee80000300800 */
[----:B------:R0:W-:Y:S02]  /*c2220*/  STL [R1+0x4], R21 ;  /* 0x0000041501007387 */ /* 0x0001e40000100800 */
[----:B0-----:R-:W-:-:S05]  /*c2230*/  FADD R21, R25, R24 ;  /* 0x0000001819157221 */ /* 0x001fca0000000000 */
[----:B------:R-:W-:Y:S04]  /*c2240*/  STL [R1+0x2a6c], R21 ;  /* 0x002a6c1501007387 */ /* 0x000fe80000100800 */
[----:B------:R0:W-:Y:S02]  /*c2250*/  STL [R1], R22 ;  /* 0x0000001601007387 */ /* 0x0001e40000100800 */
[----:B0-----:R-:W-:-:S05]  /*c2260*/  FADD R22, R0, R26 ;  /* 0x0000001a00167221 */ /* 0x001fca0000000000 */
[----:B------:R-:W-:Y:S04]  /*c2270*/  STL [R1+0x2a68], R22 ;  /* 0x002a681601007387 */ /* 0x000fe80000100800 */
[----:B------:R0:W-:Y:S04]  /*c2280*/  STL [R1+0x2a70], R23 ;  /* 0x002a701701007387 */ /* 0x0001e80000100800 */
[----:B0-----:R-:W3:Y:S01]  /*c2290*/  LDL.LU R23, [R1+0xf8] ;  /* 0x0000f80001177983 */ /* 0x001ee20000300800 */
[----:B------:R-:W-:Y:S01]  /*c22a0*/  MOV R21, R15 ;  /* 0x0000000f00157202 */ /* 0x000fe20000000f00 */
[----:B--2---:R-:W-:-:S02]  /*c22b0*/  FADD R24, R29, R16 ;  /* 0x000000101d187221 */ /* 0x004fc40000000000 */
[----:B---3--:R-:W-:Y:S04]  /*c22c0*/  STL [R1+0x2aa0], R23 ;  /* 0x002aa01701007387 */ /* 0x008fe80000100800 */
[----:B------:R-:W-:Y:S04]  /*c22d0*/  STL [R1+0x2acc], R21 ;  /* 0x002acc1501007387 */ /* 0x000fe80000100800 */
[----:B------:R0:W-:Y:S04]  /*c22e0*/  STL [R1+0x2ad0], R8 ;  /* 0x002ad00801007387 */ /* 0x0001e80000100800 */
[----:B0-----:R-:W2:Y:S04]  /*c22f0*/  LDL.LU R8, [R1+0x108] ;  /* 0x0001080001087983 */ /* 0x001ea80000300800 */
[----:B------:R-:W2:Y:S04]  /*c2300*/  LDL.LU R25, [R1+0x5f4] ;  /* 0x0005f40001197983 */ /* 0x000ea80000300800 */
[----:B------:R-:W3:Y:S04]  /*c2310*/  LDL.LU R21, [R1+0x104] ;  /* 0x0001040001157983 */ /* 0x000ee80000300800 */
[----:B------:R-:W3:Y:S04]  /*c2320*/  LDL.LU R26, [R1+0x5ec] ;  /* 0x0005ec00011a7983 */ /* 0x000ee80000300800 */
[----:B------:R-:W2:Y:S04]  /*c2330*/  LDL.LU R27, [R1+0x5e8] ;  /* 0x0005e800011b7983 */ /* 0x000ea80000300800 */
[----:B------:R-:W2:Y:S04]  /*c2340*/  LDL.LU R29, [R1+0x4c] ;  /* 0x00004c00011d7983 */ /* 0x000ea80000300800 */
[----:B--2---:R0:W-:Y:S04]  /*c2350*/  STL [R1+0x2ac8], R29 ;  /* 0x002ac81d01007387 */ /* 0x0041e80000100800 */
[----:B0-----:R-:W2:Y:S04]  /*c2360*/  LDL.LU R29, [R1+0x100] ;  /* 0x00010000011d7983 */ /* 0x001ea80000300800 */
[----:B------:R-:W2:Y:S04]  /*c2370*/  LDL.LU R28, [R1+0x5e4] ;  /* 0x0005e400011c7983 */ /* 0x000ea80000300800 */
[----:B------:R0:W-:Y:S04]  /*c2380*/  STL [R1+0x2ab4], R18 ;  /* 0x002ab41201007387 */ /* 0x0001e80000100800 */
[----:B0-----:R-:W2:Y:S04]  /*c2390*/  LDL.LU R18, [R1+0x5dc] ;  /* 0x0005dc0001127983 */ /* 0x001ea80000300800 */
[----:B--2---:R0:W-:Y:S04]  /*c23a0*/  STL [R1+0x2abc], R18 ;  /* 0x002abc1201007387 */ /* 0x0041e80000100800 */
[----:B0-----:R-:W2:Y:S04]  /*c23b0*/  LDL R18, [R1+0xfc] ;  /* 0x0000fc0001127983 */ /* 0x001ea80000100800 */
[----:B--2---:R0:W-:Y:S04]  /*c23c0*/  STL [R1+0x2ac0], R18 ;  /* 0x002ac01201007387 */ /* 0x0041e80000100800 */
[----:B0-----:R-:W2:Y:S04]  /*c23d0*/  LDL.LU R18, [R1+0x5e0] ;  /* 0x0005e00001127983 */ /* 0x001ea80000300800 */
[----:B------:R-:W2:Y:S01]  /*c23e0*/  LDL R0, [R1+0xf0] ;  /* 0x0000f00001007983 */ /* 0x000ea20000100800 */
[----:B------:R-:W-:-:S03]  /*c23f0*/  ISETP.GE.U32.AND P1, PT, R23, 0x7f800000, PT ;  /* 0x7f8000001700780c */ /* 0x000fc60003f26070 */
[----:B--2---:R0:W-:Y:S04]  /*c2400*/  STL [R1+0x2ab8], R0 ;  /* 0x002ab80001007387 */ /* 0x0041e80000100800 */
[----:B0-----:R-:W2:Y:S04]  /*c2410*/  LDL.LU R0, [R1+0x48] ;  /* 0x0000480001007983 */ /* 0x001ea80000300800 */
[----:B------:R-:W2:Y:S04]  /*c2420*/  LDL.LU R16, [R1+0x44] ;  /* 0x0000440001107983 */ /* 0x000ea80000300800 */
[----:B------:R-:W2:Y:S04]  /*c2430*/  LDL.LU R23, [R1+0x34] ;  /* 0x0000340001177983 */ /* 0x000ea80000300800 */
[----:B------:R-:W2:Y:S04]  /*c2440*/  LDL.LU R22, [R1+0x5d4] ;  /* 0x0005d40001167983 */ /* 0x000ea80000300800 */
[----:B------:R-:W2:Y:S04]  /*c2450*/  LDL.LU R15, [R1+0x5d0] ;  /* 0x0005d000010f7983 */ /* 0x000ea80000300800 */
[----:B------:R0:W-:Y:S04]  /*c2460*/  STL [R1+0x2a60], R24 ;  /* 0x002a601801007387 */ /* 0x0001e80000100800 */
[----:B0-----:R-:W2:Y:S01]  /*c2470*/  LDL.LU R24, [R1+0x2c] ;  /* 0x00002c0001187983 */ /* 0x001ea20000300800 */
[----:B------:R-:W-:-:S02]  /*c2480*/  FADD R25, R25, R8 ;  /* 0x0000000819197221 */ /* 0x000fc40000000000 */
[----:B---3--:R-:W-:Y:S02]  /*c2490*/  FADD R26, R26, R21 ;  /* 0x000000151a1a7221 */ /* 0x008fe40000000000 */
[----:B------:R-:W-:Y:S01]  /*c24a0*/  FADD R27, R27, R29 ;  /* 0x0000001d1b1b7221 */ /* 0x000fe20000000000 */
[----:B--2---:R0:W-:Y:S04]  /*c24b0*/  STL [R1+0x2aa8], R24 ;  /* 0x002aa81801007387 */ /* 0x0041e80000100800 */
[----:B0-----:R-:W2:Y:S04]  /*c24c0*/  LDL.LU R24, [R1+0x5d8] ;  /* 0x0005d80001187983 */ /* 0x001ea80000300800 */
[----:B------:R-:W3:Y:S04]  /*c24d0*/  LDL.LU R8, [R1+0x2ad0] ;  /* 0x002ad00001087983 */ /* 0x000ee80000300800 */
[----:B------:R-:W2:Y:S04]  /*c24e0*/  LDL.LU R21, [R1+0x2acc] ;  /* 0x002acc0001157983 */ /* 0x000ea80000300800 */
[----:B------:R-:W2:Y:S02]  /*c24f0*/  LDL.LU R29, [R1+0x2ac8] ;  /* 0x002ac800011d7983 */ /* 0x000ea40000300800 */
[----:B--2---:R-:W-:-:S02]  /*c2500*/  FADD R28, R28, R29 ;  /* 0x0000001d1c1c7221 */ /* 0x004fc40000000000 */
[----:B------:R-:W2:Y:S02]  /*c2510*/  LDL.LU R29, [R1+0x2ac4] ;  /* 0x002ac400011d7983 */ /* 0x000ea40000300800 */
[----:B--2---:R-:W-:Y:S02]  /*c2520*/  FADD R29, R18, R29 ;  /* 0x0000001d121d7221 */ /* 0x004fe40000000000 */
[----:B------:R-:W2:Y:S02]  /*c2530*/  LDL.LU R18, [R1+0x2ac0] ;  /* 0x002ac00001127983 */ /* 0x000ea40000300800 */
[----:B--2---:R-:W-:Y:S02]  /*c2540*/  ISETP.GE.U32.AND P0, PT, R18, 0x7f800000, PT ;  /* 0x7f8000001200780c */ /* 0x004fe40003f06070 */
[----:B------:R-:W2:Y:S02]  /*c2550*/  LDL.LU R18, [R1+0x2abc] ;  /* 0x002abc0001127983 */ /* 0x000ea40000300800 */
[----:B--2---:R-:W-:-:S02]  /*c2560*/  FADD R18, R18, R0 ;  /* 0x0000000012127221 */ /* 0x004fc40000000000 */
[----:B------:R-:W2:Y:S04]  /*c2570*/  LDL.LU R0, [R1+0x2ab8] ;  /* 0x002ab80001007983 */ /* 0x000ea80000300800 */
[----:B------:R0:W-:Y:S04]  /*c2580*/  STL [R1+0x48], R18 ;  /* 0x0000481201007387 */ /* 0x0001e80000100800 */
[----:B0-----:R-:W3:Y:S01]  /*c2590*/  LDL.LU R18, [R1+0x2ab4] ;  /* 0x002ab40001127983 */ /* 0x001ee20000300800 */
[----:B--2---:R-:W-:-:S03]  /*c25a0*/  ISETP.GE.U32.AND P4, PT, R0, 0x7f800000, PT ;  /* 0x7f8000000000780c */ /* 0x004fc60003f86070 */
[----:B------:R-:W2:Y:S01]  /*c25b0*/  LDL.LU R0, [R1+0x2ab0] ;  /* 0x002ab00001007983 */ /* 0x000ea20000300800 */
[----:B------:R-:W-:Y:S02]  /*c25c0*/  FADD R24, R24, R16 ;  /* 0x0000001018187221 */ /* 0x000fe40000000000 */
[----:B------:R-:W-:Y:S01]  /*c25d0*/  FADD R22, R22, R23 ;  /* 0x0000001716167221 */ /* 0x000fe20000000000 */
[----:B------:R-:W3:Y:S04]  /*c25e0*/  LDL.LU R16, [R1+0x2aac] ;  /* 0x002aac0001107983 */ /* 0x000ee80000300800 */
[----:B------:R0:W-:Y:S04]  /*c25f0*/  STL [R1+0x4c], R24 ;  /* 0x00004c1801007387 */ /* 0x0001e80000100800 */
[----:B------:R-:W-:Y:S01]  /*c2600*/  STL [R1+0x44], R22 ;  /* 0x0000441601007387 */ /* 0x000fe20000100800 */
[----:B--2---:R-:W-:-:S05]  /*c2610*/  FADD R0, R15, R0 ;  /* 0x000000000f007221 */ /* 0x004fca0000000000 */
[----:B------:R1:W-:Y:S04]  /*c2620*/  STL [R1+0x30], R0 ;  /* 0x0000300001007387 */ /* 0x0003e80000100800 */
[----:B0-----:R-:W2:Y:S04]  /*c2630*/  LDL.LU R24, [R1+0x40] ;  /* 0x0000400001187983 */ /* 0x001ea80000300800 */
[----:B-1----:R-:W2:Y:S04]  /*c2640*/  LDL.LU R0, [R1+0x5cc] ;  /* 0x0005cc0001007983 */ /* 0x002ea80000300800 */
[----:B------:R-:W2:Y:S04]  /*c2650*/  LDL.LU R23, [R1+0x3c] ;  /* 0x00003c0001177983 */ /* 0x000ea80000300800 */
[----:B------:R-:W2:Y:S04]  /*c2660*/  LDL.LU R15, [R1+0x5c4] ;  /* 0x0005c400010f7983 */ /* 0x000ea80000300800 */
[----:B------:R-:W2:Y:S04]  /*c2670*/  LDL.LU R22, [R1+0xe0] ;  /* 0x0000e00001167983 */ /* 0x000ea80000300800 */
[----:B--2---:R-:W-:Y:S04]  /*c2680*/  STL [R1+0x2a9c], R22 ;  /* 0x002a9c1601007387 */ /* 0x004fe80000100800 */
[----:B---3--:R0:W-:Y:S04]  /*c2690*/  STL [R1+0x2a5c], R16 ;  /* 0x002a5c1001007387 */ /* 0x0081e80000100800 */
[----:B0-----:R-:W2:Y:S04]  /*c26a0*/  LDL.LU R16, [R1+0x24] ;  /* 0x0000240001107983 */ /* 0x001ea80000300800 */
[----:B------:R0:W-:Y:S04]  /*c26b0*/  STL [R1+0x2a58], R25 ;  /* 0x002a581901007387 */ /* 0x0001e80000100800 */
[----:B0-----:R-:W3:Y:S04]  /*c26c0*/  LDL.LU R25, [R1+0xe4] ;  /* 0x0000e40001197983 */ /* 0x001ee80000300800 */
[----:B------:R0:W-:Y:S04]  /*c26d0*/  STL [R1+0x2a54], R26 ;  /* 0x002a541a01007387 */ /* 0x0001e80000100800 */
[----:B0-----:R-:W2:Y:S04]  /*c26e0*/  LDL.LU R26, [R1+0xf4] ;  /* 0x0000f400011a7983 */ /* 0x001ea80000300800 */
[----:B------:R0:W-:Y:S04]  /*c26f0*/  STL [R1+0x2a50], R27 ;  /* 0x002a501b01007387 */ /* 0x0001e80000100800 */
[----:B0-----:R-:W2:Y:S04]  /*c2700*/  LDL.LU R27, [R1+0x38] ;  /* 0x00003800011b7983 */ /* 0x001ea80000300800 */
[----:B------:R0:W-:Y:S04]  /*c2710*/  STL [R1+0x2a4c], R28 ;  /* 0x002a4c1c01007387 */ /* 0x0001e80000100800 */
[----:B0-----:R-:W2:Y:S04]  /*c2720*/  LDL.LU R28, [R1+0xdc] ;  /* 0x0000dc00011c7983 */ /* 0x001ea80000300800 */
[----:B------:R0:W-:Y:S04]  /*c2730*/  STL [R1+0x2a48], R29 ;  /* 0x002a481d01007387 */ /* 0x0001e80000100800 */
[----:B0-----:R-:W2:Y:S01]  /*c2740*/  LDL.LU R29, [R1+0x5c8] ;  /* 0x0005c800011d7983 */ /* 0x001ea20000300800 */
[----:B------:R-:W-:-:S03]  /*c2750*/  FADD R0, R0, R24 ;  /* 0x0000001800007221 */ /* 0x000fc60000000000 */
[----:B------:R0:W3:Y:S04]  /*c2760*/  LDL.LU R24, [R1+0x2aa8] ;  /* 0x002aa80001187983 */ /* 0x0000e80000300800 */
[----:B------:R1:W-:Y:S04]  /*c2770*/  STL [R1+0x684], R0 ;  /* 0x0006840001007387 */ /* 0x0003e80000100800 */
[----:B-1----:R-:W3:Y:S01]  /*c2780*/  LDL.LU R0, [R1+0x2aa4] ;  /* 0x002aa40001007983 */ /* 0x002ee20000300800 */
[----:B--2---:R-:W-:-:S03]  /*c2790*/  FADD R29, R29, R23 ;  /* 0x000000171d1d7221 */ /* 0x004fc60000000000 */
[----:B------:R-:W2:Y:S01]  /*c27a0*/  LDL.LU R23, [R1+0x2aa0] ;  /* 0x002aa00001177983 */ /* 0x000ea20000300800 */
[----:B------:R-:W-:Y:S02]  /*c27b0*/  FADD R15, R15, R27 ;  /* 0x0000001b0f0f7221 */ /* 0x000fe40000000000 */
[----:B------:R-:W-:Y:S01]  /*c27c0*/  @P1 IMAD.MOV.U32 R22, RZ, RZ, 0x7f800000 ;  /* 0x7f800000ff161424 */ /* 0x000fe200078e00ff */
[----:B---3--:R1:W-:Y:S04]  /*c27d0*/  STL [R1+0x2a3c], R0 ;  /* 0x002a3c0001007387 */ /* 0x0083e80000100800 */
[----:B------:R3:W-:Y:S04]  /*c27e0*/  STL [R1+0x1274], R29 ;  /* 0x0012741d01007387 */ /* 0x0007e80000100800 */
[----:B------:R0:W-:Y:S01]  /*c27f0*/  STL [R1+0x2a24], R15 ;  /* 0x002a240f01007387 */ /* 0x0001e20000100800 */
[C---:B--2---:R-:W-:Y:S01]  /*c2800*/  FSETP.NEU.AND P5, PT, R23.reuse, RZ, PT ;  /* 0x000000ff1700720b */ /* 0x044fe20003fad000 */
[----:B------:R-:W-:-:S02]  /*c2810*/  @P1 FFMA.FTZ R24, R23, R22, +INF ;  /* 0x7f80000017181423 */ /* 0x000fc40000010016 */
[----:B------:R2:W2:Y:S04]  /*c2820*/  LDL.LU R23, [R1+0x28] ;  /* 0x0000280001177983 */ /* 0x0004a80000300800 */
[----:B-1----:R-:W2:Y:S04]  /*c2830*/  LDL.LU R0, [R1+0xf0] ;  /* 0x0000f00001007983 */ /* 0x002ea80000300800 */
[----:B------:R-:W2:Y:S04]  /*c2840*/  LDL.LU R27, [R1+0x1c] ;  /* 0x00001c00011b7983 */ /* 0x000ea80000300800 */
[----:B--2---:R-:W-:Y:S04]  /*c2850*/  STL [R1+0x2a98], R27 ;  /* 0x002a981b01007387 */ /* 0x004fe80000100800 */
[----:B---3--:R-:W2:Y:S01]  /*c2860*/  LDL.LU R29, [R1+0x18] ;  /* 0x00001800011d7983 */ /* 0x008ea20000300800 */
[----:B0-----:R-:W-:-:S03]  /*c2870*/  MOV R15, R16 ;  /* 0x00000010000f7202 */ /* 0x001fc60000000f00 */
[----:B--2---:R0:W-:Y:S04]  /*c2880*/  STL [R1+0x2a90], R29 ;  /* 0x002a901d01007387 */ /* 0x0041e80000100800 */
[----:B0-----:R-:W2:Y:S04]  /*c2890*/  LDL.LU R29, [R1+0xec] ;  /* 0x0000ec00011d7983 */ /* 0x001ea80000300800 */
[----:B------:R-:W3:Y:S01]  /*c28a0*/  LDL.LU R16, [R1+0xd8] ;  /* 0x0000d80001107983 */ /* 0x000ee20000300800 */
[----:B------:R-:W-:Y:S02]  /*c28b0*/  @P0 MOV R22, 0x7f800000 ;  /* 0x7f80000000160802 */ /* 0x000fe40000000f00 */
[----:B------:R-:W-:Y:S01]  /*c28c0*/  @P4 MOV R27, 0x7f800000 ;  /* 0x7f800000001b4802 */ /* 0x000fe20000000f00 */
[----:B---3--:R0:W-:Y:S04]  /*c28d0*/  STL [R1+0x2a94], R16 ;  /* 0x002a941001007387 */ /* 0x0081e80000100800 */
[----:B0-----:R-:W3:Y:S01]  /*c28e0*/  LDL.LU R16, [R1+0xfc] ;  /* 0x0000fc0001107983 */ /* 0x001ee20000300800 */
[----:B------:R-:W-:-:S02]  /*c28f0*/  @P4 FFMA.FTZ R15, R0, R27, +INF ;  /* 0x7f800000000f4423 */ /* 0x000fc4000001001b */
[----:B---3--:R-:W-:Y:S01]  /*c2900*/  @P0 FFMA.FTZ R23, R16, R22, +INF ;  /* 0x7f80000010170423 */ /* 0x008fe20000010016 */
[----:B------:R-:W-:Y:S01]  /*c2910*/  FSETP.NEU.AND P0, PT, R0, RZ, PT ;  /* 0x000000ff0000720b */ /* 0x000fe20003f0d000 */
[----:B------:R-:W3:Y:S01]  /*c2920*/  LDL.LU R22, [R1+0x2a9c] ;  /* 0x002a9c0001167983 */ /* 0x000ee20000300800 */
[----:B------:R-:W-:Y:S02]  /*c2930*/  FSEL R0, R24, -INF , P5 ;  /* 0xff80000018007808 */ /* 0x000fe40002800000 */
[----:B------:R-:W-:Y:S01]  /*c2940*/  FSETP.NEU.AND P1, PT, R16, RZ, PT ;  /* 0x000000ff1000720b */ /* 0x000fe20003f2d000 */
[----:B------:R0:W2:Y:S04]  /*c2950*/  LDL.LU R24, [R1+0x20] ;  /* 0x0000200001187983 */ /* 0x0000a80000300800 */
[----:B------:R1:W-:Y:S02]  /*c2960*/  STL [R1+0x1020], R0 ;  /* 0x0010200001007387 */ /* 0x0003e40000100800 */
[----:B-1----:R-:W-:-:S05]  /*c2970*/  FSEL R0, R23, -INF , P1 ;  /* 0xff80000017007808 */ /* 0x002fca0000800000 */
[----:B------:R1:W-:Y:S04]  /*c2980*/  STL [R1+0x1024], R0 ;  /* 0x0010240001007387 */ /* 0x0003e80000100800 */
[----:B-1----:R-:W2:Y:S01]  /*c2990*/  LDL.LU R0, [R1+0xc] ;  /* 0x00000c0001007983 */ /* 0x002ea20000300800 */
[----:B------:R-:W-:Y:S01]  /*c29a0*/  IMAD.MOV.U32 R23, RZ, RZ, R21 ;  /* 0x000000ffff177224 */ /* 0x000fe200078e0015 */
[----:B------:R-:W-:Y:S02]  /*c29b0*/  ISETP.GE.U32.AND P2, PT, R26, 0x7f800000, PT ;  /* 0x7f8000001a00780c */ /* 0x000fe40003f46070 */
[----:B--2---:R1:W-:Y:S04]  /*c29c0*/  STL [R1+0x2a88], R0 ;  /* 0x002a880001007387 */ /* 0x0043e80000100800 */
[----:B-1----:R-:W2:Y:S04]  /*c29d0*/  LDL.LU R0, [R1+0xe8] ;  /* 0x0000e80001007983 */ /* 0x002ea80000300800 */
[----:B------:R-:W2:Y:S03]  /*c29e0*/  LDL.LU R21, [R1+0xd0] ;  /* 0x0000d00001157983 */ /* 0x000ea60000300800 */
[----:B------:R-:W-:-:S02]  /*c29f0*/  @P2 MOV R27, 0x7f800000 ;  /* 0x7f800000001b2802 */ /* 0x000fc40000000f00 */
[----:B------:R-:W-:-:S03]  /*c2a00*/  FSETP.NEU.AND P4, PT, R26, RZ, PT ;  /* 0x000000ff1a00720b */ /* 0x000fc60003f8d000 */
[----:B------:R-:W-:Y:S01]  /*c2a10*/  @P2 FFMA.FTZ R24, R26, R27, +INF ;  /* 0x7f8000001a182423 */ /* 0x000fe2000001001b */
[----:B--2---:R1:W-:Y:S02]  /*c2a20*/  STL [R1+0x2a8c], R21 ;  /* 0x002a8c1501007387 */ /* 0x0043e40000100800 */
[----:B-1----:R-:W-:Y:S02]  /*c2a30*/  MOV R21, R15 ;  /* 0x0000000f00157202 */ /* 0x002fe40000000f00 */
[----:B------:R-:W2:Y:S02]  /*c2a40*/  LDL.LU R15, [R1+0xcc] ;  /* 0x0000cc00010f7983 */ /* 0x000ea40000300800 */
[----:B------:R-:W-:-:S05]  /*c2a50*/  FSEL R21, R21, -INF , P0 ;  /* 0xff80000015157808 */ /* 0x000fca0000000000 */
[----:B------:R-:W-:Y:S04]  /*c2a60*/  STL [R1+0x1044], R21 ;  /* 0x0010441501007387 */ /* 0x000fe80000100800 */
[----:B------:R0:W2:Y:S04]  /*c2a70*/  LDL.LU R27, [R1+0x2a98] ;  /* 0x002a9800011b7983 */ /* 0x0000a80000300800 */
[----:B------:R-:W3:Y:S01]  /*c2a80*/  LDL.LU R26, [R1+0xbc] ;  /* 0x0000bc00011a7983 */ /* 0x000ee20000300800 */
[C---:B------:R-:W-:Y:S02]  /*c2a90*/  ISETP.GE.U32.AND P6, PT, R29.reuse, 0x7f800000, PT ;  /* 0x7f8000001d00780c */ /* 0x040fe40003fc6070 */
[----:B------:R-:W-:-:S11]  /*c2aa0*/  FSETP.NEU.AND P2, PT, R29, RZ, PT ;  /* 0x000000ff1d00720b */ /* 0x000fd60003f4d000 */
[----:B------:R-:W-:-:S05]  /*c2ab0*/  @P6 MOV R16, 0x7f800000 ;  /* 0x7f80000000106802 */ /* 0x000fca0000000f00 */
[----:B--2---:R-:W-:Y:S01]  /*c2ac0*/  @P6 FFMA.FTZ R27, R29, R16, +INF ;  /* 0x7f8000001d1b6423 */ /* 0x004fe20000010010 */
[----:B---3--:R1:W-:Y:S04]  /*c2ad0*/  STL [R1+0x2a84], R26 ;  /* 0x002a841a01007387 */ /* 0x0083e80000100800 */
[----:B-1----:R0:W2:Y:S04]  /*c2ae0*/  LDL.LU R26, [R1+0x10] ;  /* 0x00001000011a7983 */ /* 0x0020a80000300800 */
[----:B------:R-:W3:Y:S04]  /*c2af0*/  LDL.LU R16, [R1+0x2a94] ;  /* 0x002a940001107983 */ /* 0x000ee80000300800 */
[----:B------:R0:W2:Y:S01]  /*c2b00*/  LDL.LU R29, [R1+0x2a90] ;  /* 0x002a9000011d7983 */ /* 0x0000a20000300800 */
[----:B------:R-:W-:-:S13]  /*c2b10*/  ISETP.GE.U32.AND P3, PT, R25, 0x7f800000, PT ;  /* 0x7f8000001900780c */ /* 0x000fda0003f66070 */
[----:B------:R-:W-:-:S04]  /*c2b20*/  @P3 IMAD.MOV.U32 R21, RZ, RZ, 0x7f800000 ;  /* 0x7f800000ff153424 */ /* 0x000fc800078e00ff */
[----:B--2---:R-:W-:Y:S01]  /*c2b30*/  @P3 FFMA.FTZ R29, R25, R21, +INF ;  /* 0x7f800000191d3423 */ /* 0x004fe20000010015 */
[----:B------:R-:W-:-:S05]  /*c2b40*/  FSEL R21, R24, -INF , P4 ;  /* 0xff80000018157808 */ /* 0x000fca0002000000 */
[----:B------:R-:W-:Y:S04]  /*c2b50*/  STL [R1+0x1040], R21 ;  /* 0x0010401501007387 */ /* 0x000fe80000100800 */
[----:B------:R-:W2:Y:S01]  /*c2b60*/  LDL.LU R24, [R1+0xc0] ;  /* 0x0000c00001187983 */ /* 0x000ea20000300800 */
[----:B------:R-:W-:-:S03]  /*c2b70*/  FSETP.NEU.AND P6, PT, R25, RZ, PT ;  /* 0x000000ff1900720b */ /* 0x000fc60003fcd000 */
[----:B--2---:R1:W-:Y:S04]  /*c2b80*/  STL [R1+0x2a78], R24 ;  /* 0x002a781801007387 */ /* 0x0043e80000100800 */
[----:B-1----:R-:W2:Y:S04]  /*c2b90*/  LDL.LU R24, [R1+0xd4] ;  /* 0x0000d40001187983 */ /* 0x002ea80000300800 */
[----:B------:R-:W2:Y:S01]  /*c2ba0*/  LDL.LU R25, [R1+0xb8] ;  /* 0x0000b80001197983 */ /* 0x000ea20000300800 */
[----:B------:R-:W-:Y:S02]  /*c2bb0*/  FSEL R27, R27, -INF , P2 ;  /* 0xff8000001b1b7808 */ /* 0x000fe40001000000 */
[----:B------:R-:W-:Y:S01]  /*c2bc0*/  ISETP.GE.U32.AND P1, PT, R0, 0x7f800000, PT ;  /* 0x7f8000000000780c */ /* 0x000fe20003f26070 */
[----:B--2---:R1:W-:Y:S04]  /*c2bd0*/  STL [R1+0x2a7c], R25 ;  /* 0x002a7c1901007387 */ /* 0x0043e80000100800 */
[----:B-1----:R0:W2:Y:S04]  /*c2be0*/  LDL.LU R25, [R1+0x14] ;  /* 0x0000140001197983 */ /* 0x0020a80000300800 */
[----:B------:R1:W-:Y:S04]  /*c2bf0*/  STL [R1+0x1048], R27 ;  /* 0x0010481b01007387 */ /* 0x0003e80000100800 */
[----:B-1----:R-:W3:Y:S01]  /*c2c00*/  LDL.LU R27, [R1+0xb4] ;  /* 0x0000b400011b7983 */ /* 0x002ee20000300800 */
[----:B------:R-:W-:-:S02]  /*c2c10*/  @P1 MOV R21, 0x7f800000 ;  /* 0x7f80000000151802 */ /* 0x000fc40000000f00 */
[----:B------:R-:W-:Y:S02]  /*c2c20*/  ISETP.GE.U32.AND P5, PT, R22, 0x7f800000, PT ;  /* 0x7f8000001600780c */ /* 0x000fe40003fa6070 */
[----:B------:R-:W-:Y:S02]  /*c2c30*/  FSETP.NEU.AND P2, PT, R0, RZ, PT ;  /* 0x000000ff0000720b */ /* 0x000fe40003f4d000 */
[----:B------:R-:W-:Y:S01]  /*c2c40*/  ISETP.GE.U32.AND P4, PT, R24, 0x7f800000, PT ;  /* 0x7f8000001800780c */ /* 0x000fe20003f86070 */
[----:B--2---:R-:W-:Y:S01]  /*c2c50*/  @P1 FFMA.FTZ R25, R0, R21, +INF ;  /* 0x7f80000000191423 */ /* 0x004fe20000010015 */
[----:B---3--:R-:W-:Y:S04]  /*c2c60*/  STL [R1+0x2a74], R27 ;  /* 0x002a741b01007387 */ /* 0x008fe80000100800 */
[----:B------:R1:W-:Y:S04]  /*c2c70*/  STL [R1+0x2a80], R24 ;  /* 0x002a801801007387 */ /* 0x0003e80000100800 */
[----:B------:R-:W2:Y:S04]  /*c2c80*/  LDL.LU R21, [R1+0x2a8c] ;  /* 0x002a8c0001157983 */ /* 0x000ea80000300800 */
[----:B------:R0:W3:Y:S01]  /*c2c90*/  LDL.LU R0, [R1+0x2a88] ;  /* 0x002a880001007983 */ /* 0x0000e20000300800 */
[----:B-1----:R-:W-:-:S02]  /*c2ca0*/  @P5 MOV R24, 0x7f800000 ;  /* 0x7f80000000185802 */ /* 0x002fc40000000f00 */
[----:B------:R-:W-:-:S03]  /*c2cb0*/  FSETP.NEU.AND P1, PT, R22, RZ, PT ;  /* 0x000000ff1600720b */ /* 0x000fc60003f2d000 */
[----:B------:R-:W-:Y:S02]  /*c2cc0*/  @P5 FFMA.FTZ R26, R22, R24, +INF ;  /* 0x7f800000161a5423 */ /* 0x000fe40000010018 */
[----:B------:R0:W2:Y:S01]  /*c2cd0*/  LDL.LU R22, [R1+0x8] ;  /* 0x0000080001167983 */ /* 0x0000a20000300800 */
[----:B------:R-:W-:Y:S02]  /*c2ce0*/  ISETP.GE.U32.AND P0, PT, R28, 0x7f800000, PT ;  /* 0x7f8000001c00780c */ /* 0x000fe40003f06070 */
[----:B------:R-:W-:Y:S02]  /*c2cf0*/  ISETP.GE.U32.AND P3, PT, R16, 0x7f800000, PT ;  /* 0x7f8000001000780c */ /* 0x000fe40003f66070 */
[----:B------:R-:W-:Y:S02]  /*c2d00*/  FSEL R24, R29, -INF , P6 ;  /* 0xff8000001d187808 */ /* 0x000fe40003000000 */
[----:B------:R-:W-:-:S07]  /*c2d10*/  FSETP.NEU.AND P5, PT, R28, RZ, PT ;  /* 0x000000ff1c00720b */ /* 0x000fce0003fad000 */
[----:B------:R-:W-:Y:S02]  /*c2d20*/  @P0 MOV R27, 0x7f800000 ;  /* 0x7f800000001b0802 */ /* 0x000fe40000000f00 */
[----:B------:R-:W-:-:S03]  /*c2d30*/  FSEL R26, R26, -INF , P1 ;  /* 0xff8000001a1a7808 */ /* 0x000fc60000800000 */
[----:B---3--:R-:W-:Y:S02]  /*c2d40*/  @P0 FFMA.FTZ R0, R28, R27, +INF ;  /* 0x7f8000001c000423 */ /* 0x008fe4000001001b */
[----:B------:R0:W3:Y:S04]  /*c2d50*/  LDL.LU R27, [R1+0x4] ;  /* 0x00000400011b7983 */ /* 0x0000e80000300800 */
[----:B------:R-:W3:Y:S04]  /*c2d60*/  LDL.LU R28, [R1+0xb0] ;  /* 0x0000b000011c7983 */ /* 0x000ee80000300800 */
[----:B------:R-:W3:Y:S04]  /*c2d70*/  LDL.LU R29, [R1+0xac] ;  /* 0x0000ac00011d7983 */ /* 0x000ee80000300800 */
[----:B------:R1:W-:Y:S02]  /*c2d80*/  STL [R1+0x104c], R24 ;  /* 0x00104c1801007387 */ /* 0x0003e40000100800 */
[----:B-1----:R-:W-:-:S05]  /*c2d90*/  FSEL R24, R25, -INF , P2 ;  /* 0xff80000019187808 */ /* 0x002fca0001000000 */
[----:B------:R1:W-:Y:S04]  /*c2da0*/  STL [R1+0x11b0], R24 ;  /* 0x0011b01801007387 */ /* 0x0003e80000100800 */
[----:B------:R0:W-:Y:S01]  /*c2db0*/  STL [R1+0x128c], R26 ;  /* 0x00128c1a01007387 */ /* 0x0001e20000100800 */
[----:B-1----:R-:W-:-:S03]  /*c2dc0*/  @P3 IMAD.MOV.U32 R24, RZ, RZ, 0x7f800000 ;  /* 0x7f800000ff183424 */ /* 0x002fc600078e00ff */
[----:B0-----:R-:W3:Y:S01]  /*c2dd0*/  LDL.LU R26, [R1+0x2a84] ;  /* 0x002a8400011a7983 */ /* 0x001ee20000300800 */
[----:B--2---:R-:W-:-:S03]  /*c2de0*/  @P3 FFMA.FTZ R22, R16, R24, +INF ;  /* 0x7f80000010163423 */ /* 0x004fc60000010018 */
[----:B------:R-:W3:Y:S01]  /*c2df0*/  LDL.LU R24, [R1+0x2a80] ;  /* 0x002a800001187983 */ /* 0x000ee20000300800 */
[----:B------:R-:W-:Y:S02]  /*c2e00*/  @P4 MOV R25, 0x7f800000 ;  /* 0x7f80000000194802 */ /* 0x000fe40000000f00 */
[----:B------:R-:W-:Y:S02]  /*c2e10*/  FSETP.NEU.AND P1, PT, R16, RZ, PT ;  /* 0x000000ff1000720b */ /* 0x000fe40003f2d000 */
[----:B------:R0:W2:Y:S01]  /*c2e20*/  LDL.LU R16, [R1] ;  /* 0x0000000001107983 */ /* 0x0000a20000300800 */
[----:B------:R-:W-:Y:S01]  /*c2e30*/  ISETP.GE.U32.AND P0, PT, R21, 0x7f800000, PT ;  /* 0x7f8000001500780c */ /* 0x000fe20003f06070 */
[----:B---3--:R-:W-:Y:S02]  /*c2e40*/  @P4 FFMA.FTZ R27, R24, R25, +INF ;  /* 0x7f800000181b4423 */ /* 0x008fe40000010019 */
[----:B------:R-:W3:Y:S01]  /*c2e50*/  LDL.LU R25, [R1+0x2a7c] ;  /* 0x002a7c0001197983 */ /* 0x000ee20000300800 */
[----:B------:R-:W-:-:S02]  /*c2e60*/  FSEL R0, R0, -INF , P5 ;  /* 0xff80000000007808 */ /* 0x000fc40002800000 */
[----:B------:R-:W-:Y:S02]  /*c2e70*/  FSEL R22, R22, -INF , P1 ;  /* 0xff80000016167808 */ /* 0x000fe40000800000 */
[----:B------:R-:W-:Y:S02]  /*c2e80*/  FSETP.NEU.AND P3, PT, R24, RZ, PT ;  /* 0x000000ff1800720b */ /* 0x000fe40003f6d000 */
[----:B------:R-:W4:Y:S04]  /*c2e90*/  LDL.LU R24, [R1+0x2a78] ;  /* 0x002a780001187983 */ /* 0x000f280000300800 */
[----:B------:R1:W-:Y:S04]  /*c2ea0*/  STL [R1+0x1290], R0 ;  /* 0x0012900001007387 */ /* 0x0003e80000100800 */
[----:B------:R-:W-:Y:S01]  /*c2eb0*/  STL [R1+0x1294], R22 ;  /* 0x0012941601007387 */ /* 0x000fe20000100800 */
[----:B-1----:R-:W-:-:S02]  /*c2ec0*/  MOV R0, R23 ;  /* 0x0000001700007202 */ /* 0x002fc40000000f00 */
[----:B------:R-:W-:Y:S02]  /*c2ed0*/  @P0 MOV R23, 0x7f800000 ;  /* 0x7f80000000170802 */ /* 0x000fe40000000f00 */
[----:B------:R-:W-:-:S03]  /*c2ee0*/  FSETP.NEU.AND P4, PT, R21, RZ, PT ;  /* 0x000000ff1500720b */ /* 0x000fc60003f8d000 */
[----:B--2---:R-:W-:Y:S01]  /*c2ef0*/  @P0 FFMA.FTZ R16, R21, R23, +INF ;  /* 0x7f80000015100423 */ /* 0x004fe20000010017 */
[----:B---3--:R-:W-:Y:S01]  /*c2f00*/  ISETP.GE.U32.AND P5, PT, R25, 0x7f800000, PT ;  /* 0x7f8000001900780c */ /* 0x008fe20003fa6070 */
[----:B------:R1:W-:Y:S02]  /*c2f10*/  STL [R1+0x2a64], R25 ;  /* 0x002a641901007387 */ /* 0x0003e40000100800 */
[----:B-1----:R-:W-:Y:S02]  /*c2f20*/  FSEL R25, R27, -INF , P3 ;  /* 0xff8000001b197808 */ /* 0x002fe40001800000 */
[----:B------:R-:W2:Y:S03]  /*c2f30*/  LDL.LU R27, [R1+0x2a74] ;  /* 0x002a7400011b7983 */ /* 0x000ea60000300800 */
[----:B------:R1:W-:Y:S02]  /*c2f40*/  STL [R1+0x129c], R25 ;  /* 0x00129c1901007387 */ /* 0x0003e40000100800 */
[----:B------:R0:W3:Y:S02]  /*c2f50*/  LDL.LU R23, [R1+0x2a70] ;  /* 0x002a700001177983 */ /* 0x0000e40000300800 */
[----:B------:R0:W2:Y:S01]  /*c2f60*/  LDL.LU R21, [R1+0x2a6c] ;  /* 0x002a6c0001157983 */ /* 0x0000a20000300800 */
[----:B------:R-:W-:-:S13]  /*c2f70*/  ISETP.GE.U32.AND P6, PT, R15, 0x7f800000, PT ;  /* 0x7f8000000f00780c */ /* 0x000fda0003fc6070 */
[----:B------:R-:W-:Y:S01]  /*c2f80*/  @P6 IMAD.MOV.U32 R22, RZ, RZ, 0x7f800000 ;  /* 0x7f800000ff166424 */ /* 0x000fe200078e00ff */
[----:B------:R-:W-:-:S03]  /*c2f90*/  ISETP.GE.U32.AND P2, PT, R26, 0x7f800000, PT ;  /* 0x7f8000001a00780c */ /* 0x000fc60003f46070 */
[----:B--2---:R-:W-:Y:S02]  /*c2fa0*/  @P6 FFMA.FTZ R21, R15, R22, +INF ;  /* 0x7f8000000f156423 */ /* 0x004fe40000010016 */
[----:B------:R0:W2:Y:S01]  /*c2fb0*/  LDL.LU R22, [R1+0x2a68] ;  /* 0x002a680001167983 */ /* 0x0000a20000300800 */
[----:B----4-:R-:W-:-:S07]  /*c2fc0*/  ISETP.GE.U32.AND P1, PT, R24, 0x7f800000, PT ;  /* 0x7f8000001800780c */ /* 0x010fce0003f26070 */
[----:B-1----:R-:W-:Y:S02]  /*c2fd0*/  @P2 MOV R25, 0x7f800000 ;  /* 0x7f80000000192802 */ /* 0x002fe40000000f00 */
[----:B------:R-:W-:Y:S02]  /*c2fe0*/  FSEL R16, R16, -INF , P4 ;  /* 0xff80000010107808 */ /* 0x000fe40002000000 */
[----:B------:R-:W-:Y:S01]  /*c2ff0*/  FSETP.NEU.AND P0, PT, R15, RZ, PT ;  /* 0x000000ff0f00720b */ /* 0x000fe20003f0d000 */
[----:B------:R-:W-:Y:S02]  /*c3000*/  MOV R15, R0 ;  /* 0x00000000000f7202 */ /* 0x000fe40000000f00 */
[----:B------:R-:W4:Y:S01]  /*c3010*/  LDL.LU R0, [R1+0x64] ;  /* 0x0000640001007983 */ /* 0x000f220000300800 */
[----:B------:R1:W-:Y:S01]  /*c3020*/  STL [R1+0x1298], R16 ;  /* 0x0012981001007387 */ /* 0x0003e20000100800 */
[C---:B------:R-:W-:Y:S02]  /*c3030*/  FSETP.NEU.AND P6, PT, R26.reuse, RZ, PT ;  /* 0x000000ff1a00720b */ /* 0x040fe40003fcd000 */
[----:B-1----:R-:W-:Y:S01]  /*c3040*/  FSEL R16, R21, -INF , P0 ;  /* 0xff80000015107808 */ /* 0x002fe20000000000 */
[----:B--2---:R-:W-:Y:S01]  /*c3050*/  @P2 FFMA.FTZ R22, R26, R25, +INF ;  /* 0x7f8000001a162423 */ /* 0x004fe20000010019 */
[----:B------:R-:W-:Y:S01]  /*c3060*/  @P1 MOV R25, 0x7f800000 ;  /* 0x7f80000000191802 */ /* 0x000fe20000000f00 */
[----:B------:R-:W2:Y:S02]  /*c3070*/  LDL R26, [R1+0xa8] ;  /* 0x0000a800011a7983 */ /* 0x000ea40000100800 */
[----:B------:R1:W-:Y:S01]  /*c3080*/  STL [R1+0x12a4], R16 ;  /* 0x0012a41001007387 */ /* 0x0003e20000100800 */
[C---:B------:R-:W-:Y:S01]  /*c3090*/  FSETP.NEU.AND P2, PT, R24.reuse, RZ, PT ;  /* 0x000000ff1800720b */ /* 0x040fe20003f4d000 */
[----:B---3--:R-:W-:-:S02]  /*c30a0*/  @P1 FFMA.FTZ R23, R24, R25, +INF ;  /* 0x7f80000018171423 */ /* 0x008fc40000010019 */
[----:B------:R-:W3:Y:S01]  /*c30b0*/  LDL.LU R25, [R1+0x2a64] ;  /* 0x002a640001197983 */ /* 0x000ee20000300800 */
[----:B------:R0:W2:Y:S02]  /*c30c0*/  LDL.LU R24, [R1+0x2a60] ;  /* 0x002a600001187983 */ /* 0x0000a40000300800 */
[----:B-1----:R-:W-:Y:S01]  /*c30d0*/  @P5 IMAD.MOV.U32 R16, RZ, RZ, 0x7f800000 ;  /* 0x7f800000ff105424 */ /* 0x002fe200078e00ff */
[----:B------:R-:W-:Y:S02]  /*c30e0*/  ISETP.GE.U32.AND P3, PT, R27, 0x7f800000, PT ;  /* 0x7f8000001b00780c */ /* 0x000fe40003f66070 */
[C---:B---3--:R-:W-:Y:S01]  /*c30f0*/  FSETP.NEU.AND P1, PT, R25.reuse, RZ, PT ;  /* 0x000000ff1900720b */ /* 0x048fe20003f2d000 */
[----:B--2---:R-:W-:Y:S02]  /*c3100*/  @P5 FFMA.FTZ R24, R25, R16, +INF ;  /* 0x7f80000019185423 */ /* 0x004fe40000010010 */
[----:B------:R-:W2:Y:S01]  /*c3110*/  LDL.LU R16, [R1+0x2a5c] ;  /* 0x002a5c0001107983 */ /* 0x000ea20000300800 */
[----:B------:R0:W3:Y:S07]  /*c3120*/  LDL.LU R25, [R1+0x2a58] ;  /* 0x002a580001197983 */ /* 0x0000ee0000300800 */
[----:B------:R-:W-:-:S02]  /*c3130*/  @P3 MOV R21, 0x7f800000 ;  /* 0x7f80000000153802 */ /* 0x000fc40000000f00 */
[----:B------:R-:W-:Y:S02]  /*c3140*/  FSEL R22, R22, -INF , P6 ;  /* 0xff80000016167808 */ /* 0x000fe40003000000 */
[----:B------:R-:W-:Y:S02]  /*c3150*/  FSETP.NEU.AND P5, PT, R27, RZ, PT ;  /* 0x000000ff1b00720b */ /* 0x000fe40003fad000 */
[----:B------:R-:W-:Y:S02]  /*c3160*/  FSEL R23, R23, -INF , P2 ;  /* 0xff80000017177808 */ /* 0x000fe40001000000 */
[----:B------:R-:W-:Y:S01]  /*c3170*/  FSEL R24, R24, -INF , P1 ;  /* 0xff80000018187808 */ /* 0x000fe20000800000 */
[----:B------:R-:W-:Y:S02]  /*c3180*/  ISETP.GE.U32.AND P6, PT, R26, 0x7f800000, PT ;  /* 0x7f8000001a00780c */ /* 0x000fe40003fc6070 */
[----:B---3--:R-:W-:Y:S02]  /*c3190*/  @P3 FFMA.FTZ R25, R27, R21, +INF ;  /* 0x7f8000001b193423 */ /* 0x008fe40000010015 */
[----:B------:R-:W3:Y:S04]  /*c31a0*/  LDL R21, [R1+0x70] ;  /* 0x0000700001157983 */ /* 0x000ee80000100800 */
[----:B------:R-:W2:Y:S01]  /*c31b0*/  LDL R27, [R1+0x68] ;  /* 0x00006800011b7983 */ /* 0x000ea20000100800 */
[----:B------:R1:W-:Y:S03]  /*c31c0*/  STL [R1+0x12a8], R22 ;  /* 0x0012a81601007387 */ /* 0x0003e60000100800 */
[----:B-1----:R-:W3:Y:S01]  /*c31d0*/  LDL R22, [R1+0x538] ;  /* 0x0005380001167983 */ /* 0x002ee20000100800 */
[----:B------:R0:W3:Y:S02]  /*c31e0*/  LDL.LU R26, [R1+0x2a54] ;  /* 0x002a5400011a7983 */ /* 0x0000e40000300800 */
[----:B------:R-:W-:Y:S02]  /*c31f0*/  STL [R1+0x12b4], R23 ;  /* 0x0012b41701007387 */ /* 0x000fe40000100800 */
[----:B------:R1:W-:Y:S02]  /*c3200*/  STL [R1+0x12b8], R24 ;  /* 0x0012b81801007387 */ /* 0x0003e40000100800 */
[----:B-1----:R-:W-:-:S02]  /*c3210*/  MOV R24, R15 ;  /* 0x0000000f00187202 */ /* 0x002fc40000000f00 */
[----:B------:R-:W3:Y:S01]  /*c3220*/  LDL R15, [R1+0x5c] ;  /* 0x00005c00010f7983 */ /* 0x000ee20000100800 */
[----:B--2---:R-:W-:-:S03]  /*c3230*/  ISETP.GE.U32.AND P2, PT, R27, 0x7f800000, PT ;  /* 0x7f8000001b00780c */ /* 0x004fc60003f46070 */
[----:B---3--:R1:W-:Y:S04]  /*c3240*/  STL [R1+0x2a40], R15 ;  /* 0x002a400f01007387 */ /* 0x0083e80000100800 */
[----:B-1----:R-:W2:Y:S01]  /*c3250*/  LDL R15, [R1+0x6c] ;  /* 0x00006c00010f7983 */ /* 0x002ea20000100800 */
[----:B------:R0:W3:Y:S01]  /*c3260*/  LDL.LU R27, [R1+0x2a50] ;  /* 0x002a5000011b7983 */ /* 0x0000e20000300800 */
[----:B------:R-:W-:Y:S02]  /*c3270*/  ISETP.GE.U32.AND P4, PT, R28, 0x7f800000, PT ;  /* 0x7f8000001c00780c */ /* 0x000fe40003f86070 */
[----:B------:R-:W-:Y:S02]  /*c3280*/  ISETP.GE.U32.AND P0, PT, R29, 0x7f800000, PT ;  /* 0x7f8000001d00780c */ /* 0x000fe40003f06070 */
[----:B------:R-:W-:-:S02]  /*c3290*/  ISETP.GE.U32.AND P3, PT, R21, 0x7f800000, PT ;  /* 0x7f8000001500780c */ /* 0x000fc40003f66070 */
[----:B------:R-:W-:Y:S02]  /*c32a0*/  MOV R23, R22 ;  /* 0x0000001600177202 */ /* 0x000fe40000000f00 */
[----:B------:R-:W-:-:S05]  /*c32b0*/  FSETP.NEU.AND P1, PT, R28, RZ, PT ;  /* 0x000000ff1c00720b */ /* 0x000fca0003f2d000 */
[----:B------:R-:W-:Y:S02]  /*c32c0*/  @P4 MOV R21, 0x7f800000 ;  /* 0x7f80000000154802 */ /* 0x000fe40000000f00 */
[----:B------:R-:W-:-:S03]  /*c32d0*/  @P0 IMAD.MOV.U32 R22, RZ, RZ, 0x7f800000 ;  /* 0x7f800000ff160424 */ /* 0x000fc600078e00ff */
[----:B------:R-:W-:Y:S01]  /*c32e0*/  @P4 FFMA.FTZ R26, R28, R21, +INF ;  /* 0x7f8000001c1a4423 */ /* 0x000fe20000010015 */
[C---:B------:R-:W-:Y:S01]  /*c32f0*/  FSETP.NEU.AND P4, PT, R29.reuse, RZ, PT ;  /* 0x000000ff1d00720b */ /* 0x040fe20003f8d000 */
[----:B------:R0:W2:Y:S03]  /*c3300*/  LDL.LU R28, [R1+0x2a4c] ;  /* 0x002a4c00011c7983 */ /* 0x0000a60000300800 */
[----:B------:R-:W-:Y:S01]  /*c3310*/  FSEL R21, R26, -INF , P1 ;  /* 0xff8000001a157808 */ /* 0x000fe20000800000 */
[----:B----4-:R-:W-:Y:S02]  /*c3320*/  ISETP.GE.U32.AND P1, PT, R0, 0x7f800000, PT ;  /* 0x7f8000000000780c */ /* 0x010fe40003f26070 */
[----:B---3--:R-:W-:Y:S01]  /*c3330*/  @P0 FFMA.FTZ R27, R29, R22, +INF ;  /* 0x7f8000001d1b0423 */ /* 0x008fe20000010016 */
[----:B------:R-:W-:Y:S01]  /*c3340*/  FSEL R22, R25, -INF , P5 ;  /* 0xff80000019167808 */ /* 0x000fe20002800000 */
[----:B------:R0:W3:Y:S01]  /*c3350*/  LDL.LU R29, [R1+0x2a48] ;  /* 0x002a4800011d7983 */ /* 0x0000e20000300800 */
[----:B--2---:R-:W-:-:S03]  /*c3360*/  ISETP.GE.U32.AND P0, PT, R15, 0x7f800000, PT ;  /* 0x7f8000000f00780c */ /* 0x004fc60003f06070 */
[----:B------:R-:W-:Y:S01]  /*c3370*/  STL [R1+0x12bc], R22 ;  /* 0x0012bc1601007387 */ /* 0x000fe20000100800 */
[----:B------:R-:W3:Y:S02]  /*c3380*/  LDL.LU R15, [R1+0x70] ;  /* 0x00007000010f7983 */ /* 0x000ee40000300800 */
[----:B------:R-:W-:Y:S02]  /*c3390*/  STL [R1+0x12c4], R21 ;  /* 0x0012c41501007387 */ /* 0x000fe40000100800 */
[----:B------:R0:W2:Y:S01]  /*c33a0*/  LDL R26, [R1+0x48] ;  /* 0x00004800011a7983 */ /* 0x0000a20000100800 */
[----:B------:R1:W-:Y:S04]  /*c33b0*/  STL [R1+0x2a44], R0 ;  /* 0x002a440001007387 */ /* 0x0003e80000100800 */
[----:B-1----:R-:W4:Y:S01]  /*c33c0*/  LDL.LU R0, [R1+0xa8] ;  /* 0x0000a80001007983 */ /* 0x002f220000300800 */
[----:B------:R-:W-:-:S02]  /*c33d0*/  FSEL R25, R27, -INF , P4 ;  /* 0xff8000001b197808 */ /* 0x000fc40002000000 */
[----:B------:R-:W-:-:S03]  /*c33e0*/  @P6 MOV R22, 0x7f800000 ;  /* 0x7f80000000166802 */ /* 0x000fc60000000f00 */
[----:B------:R1:W-:Y:S01]  /*c33f0*/  STL [R1+0x12cc], R25 ;  /* 0x0012cc1901007387 */ /* 0x0003e20000100800 */
[----:B------:R-:W2:Y:S01]  /*c3400*/  LDL R27, [R1+0x74] ;  /* 0x00007400011b7983 */ /* 0x000ea20000100800 */
[----:B------:R-:W-:-:S05]  /*c3410*/  @P3 MOV R21, 0x7f800000 ;  /* 0x7f80000000153802 */ /* 0x000fca0000000f00 */
[C---:B---3--:R-:W-:Y:S02]  /*c3420*/  @P3 FFMA.FTZ R29, R15.reuse, R21, +INF ;  /* 0x7f8000000f1d3423 */ /* 0x048fe40000010015 */
[C---:B----4-:R-:W-:Y:S02]  /*c3430*/  @P6 FFMA.FTZ R28, R0.reuse, R22, +INF ;  /* 0x7f800000001c6423 */ /* 0x050fe40000010016 */
[----:B------:R-:W2:Y:S01]  /*c3440*/  LDL.LU R22, [R1+0x68] ;  /* 0x0000680001167983 */ /* 0x000ea20000300800 */
[----:B------:R-:W-:Y:S02]  /*c3450*/  FSETP.NEU.AND P4, PT, R0, RZ, PT ;  /* 0x000000ff0000720b */ /* 0x000fe40003f8d000 */
[----:B------:R-:W3:Y:S01]  /*c3460*/  LDL.LU R0, [R1+0x6c] ;  /* 0x00006c0001007983 */ /* 0x000ee20000300800 */
[----:B------:R-:W-:Y:S02]  /*c3470*/  FSETP.NEU.AND P6, PT, R15, RZ, PT ;  /* 0x000000ff0f00720b */ /* 0x000fe40003fcd000 */
[----:B------:R0:W4:Y:S01]  /*c3480*/  LDL R15, [R1+0x4c] ;  /* 0x00004c00010f7983 */ /* 0x0001220000100800 */
[----:B-1----:R-:W-:Y:S01]  /*c3490*/  IMAD.MOV.U32 R25, RZ, RZ, R24 ;  /* 0x000000ffff197224 */ /* 0x002fe200078e0018 */
[----:B------:R-:W-:Y:S01]  /*c34a0*/  MOV R24, R23 ;  /* 0x0000001700187202 */ /* 0x000fe20000000f00 */
[----:B------:R-:W-:Y:S01]  /*c34b0*/  @P2 MOV R23, 0x7f800000 ;  /* 0x7f80000000172802 */ /* 0x000fe20000000f00 */
[----:B------:R-:W-:-:S04]  /*c34c0*/  @P0 MOV R21, 0x7f800000 ;  /* 0x7f80000000150802 */ /* 0x000fc80000000f00 */
[C---:B--2---:R-:W-:Y:S01]  /*c34d0*/  @P2 FFMA.FTZ R26, R22.reuse, R23, +INF ;  /* 0x7f800000161a2423 */ /* 0x044fe20000010017 */
[----:B------:R-:W-:Y:S01]  /*c34e0*/  FSETP.NEU.AND P3, PT, R22, RZ, PT ;  /* 0x000000ff1600720b */ /* 0x000fe20003f6d000 */
[----:B------:R-:W-:Y:S01]  /*c34f0*/  FSEL R22, R28, -INF , P4 ;  /* 0xff8000001c167808 */ /* 0x000fe20002000000 */
[----:B------:R-:W-:Y:S02]  /*c3500*/  ISETP.GE.U32.AND P4, PT, R27, 0x7f800000, PT ;  /* 0x7f8000001b00780c */ /* 0x000fe40003f86070 */
[----:B------:R1:W-:Y:S01]  /*c3510*/  @P2 STL [R1+0x48], R26 ;  /* 0x0000481a01002387 */ /* 0x0003e20000100800 */
[C---:B---3--:R-:W-:Y:S01]  /*c3520*/  FSETP.NEU.AND P2, PT, R0.reuse, RZ, PT ;  /* 0x000000ff0000720b */ /* 0x048fe20003f4d000 */
[----:B----4-:R-:W-:Y:S02]  /*c3530*/  @P0 FFMA.FTZ R15, R0, R21, +INF ;  /* 0x7f800000000f0423 */ /* 0x010fe40000010015 */
[----:B-1----:R0:W2:Y:S01]  /*c3540*/  LDL R26, [R1+0x44] ;  /* 0x00004400011a7983 */ /* 0x0020a20000100800 */
[----:B------:R1:W-:Y:S02]  /*c3550*/  STL [R1+0x12c8], R22 ;  /* 0x0012c81601007387 */ /* 0x0003e40000100800 */
[----:B------:R0:W3:Y:S02]  /*c3560*/  LDL R27, [R1+0x30] ;  /* 0x00003000011b7983 */ /* 0x0000e40000100800 */
[----:B------:R-:W4:Y:S01]  /*c3570*/  LDL.LU R28, [R1+0x5ac] ;  /* 0x0005ac00011c7983 */ /* 0x000f220000300800 */
[----:B------:R-:W2:Y:S01]  /*c3580*/  LDL.LU R0, [R1+0x2a44] ;  /* 0x002a440001007983 */ /* 0x000ea20000300800 */
[----:B------:R-:W-:Y:S01]  /*c3590*/  ISETP.GE.U32.AND P5, PT, R16, 0x7f800000, PT ;  /* 0x7f8000001000780c */ /* 0x000fe20003fa6070 */
[----:B------:R0:W-:Y:S02]  /*c35a0*/  @P0 STL [R1+0x4c], R15 ;  /* 0x00004c0f01000387 */ /* 0x0001e40000100800 */
[----:B-1----:R-:W-:Y:S01]  /*c35b0*/  @P1 IMAD.MOV.U32 R22, RZ, RZ, 0x7f800000 ;  /* 0x7f800000ff161424 */ /* 0x002fe200078e00ff */
[----:B0-----:R-:W4:Y:S01]  /*c35c0*/  LDL.LU R15, [R1+0x2a40] ;  /* 0x002a4000010f7983 */ /* 0x001f220000300800 */
[----:B------:R-:W4:Y:S08]  /*c35d0*/  LDL R21, [R1+0xc8] ;  /* 0x0000c80001157983 */ /* 0x000f300000100800 */
[----:B------:R-:W-:Y:S01]  /*c35e0*/  @P5 MOV R23, 0x7f800000 ;  /* 0x7f80000000175802 */ /* 0x000fe20000000f00 */
[C---:B--2---:R-:W-:Y:S01]  /*c35f0*/  @P1 FFMA.FTZ R26, R0.reuse, R22, +INF ;  /* 0x7f800000001a1423 */ /* 0x044fe20000010016 */
[----:B------:R-:W-:-:S02]  /*c3600*/  FSETP.NEU.AND P0, PT, R0, RZ, PT ;  /* 0x000000ff0000720b */ /* 0x000fc40003f0d000 */
[----:B------:R-:W2:Y:S01]  /*c3610*/  LDL.LU R0, [R1+0x2a3c] ;  /* 0x002a3c0001007983 */ /* 0x000ea20000300800 */
[----:B------:R-:W2:Y:S02]  /*c3620*/  LDL.LU R22, [R1+0x5b0] ;  /* 0x0005b00001167983 */ /* 0x000ea40000300800 */
[----:B------:R0:W-:Y:S01]  /*c3630*/  @P1 STL [R1+0x44], R26 ;  /* 0x0000441a01001387 */ /* 0x0001e20000100800 */
[C---:B------:R-:W-:Y:S01]  /*c3640*/  FSETP.NEU.AND P1, PT, R16.reuse, RZ, PT ;  /* 0x000000ff1000720b */ /* 0x040fe20003f2d000 */
[----:B---3--:R-:W-:Y:S01]  /*c3650*/  @P5 FFMA.FTZ R27, R16, R23, +INF ;  /* 0x7f800000101b5423 */ /* 0x008fe20000010017 */
[----:B0-----:R-:W3:Y:S01]  /*c3660*/  LDL R26, [R1+0x7c] ;  /* 0x00007c00011a7983 */ /* 0x001ee20000100800 */
[----:B------:R-:W2:Y:S03]  /*c3670*/  LDL.LU R16, [R1+0x2a38] ;  /* 0x002a380001107983 */ /* 0x000ea60000300800 */
[----:B------:R2:W-:Y:S02]  /*c3680*/  @P5 STL [R1+0x30], R27 ;  /* 0x0000301b01005387 */ /* 0x0005e40000100800 */
[----:B----4-:R-:W-:Y:S01]  /*c3690*/  STL [R1+0x2a28], R15 ;  /* 0x002a280f01007387 */ /* 0x010fe20000100800 */
[----:B--2---:R-:W-:-:S04]  /*c36a0*/  IADD3 R27, R16, -0x3f3504f3, RZ ;  /* 0xc0cafb0d101b7810 */ /* 0x004fc80007ffe0ff */
[----:B------:R-:W-:Y:S01]  /*c36b0*/  LOP3.LUT R27, R27, 0xff800000, RZ, 0xc0, !PT ;  /* 0xff8000001b1b7812 */ /* 0x000fe200078ec0ff */
[----:B------:R0:W-:Y:S04]  /*c36c0*/  STL [R1+0x2a20], R16 ;  /* 0x002a201001007387 */ /* 0x0001e80000100800 */
[----:B------:R-:W-:Y:S02]  /*c36d0*/  IMAD.IADD R23, R16, 0x1, -R27 ;  /* 0x0000000110177824 */ /* 0x000fe400078e0a1b */
[----:B0-----:R-:W2:Y:S01]  /*c36e0*/  LDL.LU R16, [R1+0xc4] ;  /* 0x0000c40001107983 */ /* 0x001ea20000300800 */
[----:B------:R-:W-:Y:S01]  /*c36f0*/  IADD3 R21, R21, -R22, RZ ;  /* 0x8000001615157210 */ /* 0x000fe20007ffe0ff */
[----:B------:R-:W-:Y:S01]  /*c3700*/  IADD3 R22, R15, -R28, RZ ;  /* 0x8000001c0f167210 */ /* 0x000fe20007ffe0ff */
[----:B------:R-:W-:-:S02]  /*c3710*/  FSEL R15, R29, -INF , P6 ;  /* 0xff8000001d0f7808 */ /* 0x000fc40003000000 */
[----:B------:R-:W-:Y:S01]  /*c3720*/  MOV R28, R24 ;  /* 0x00000018001c7202 */ /* 0x000fe20000000f00 */
[----:B--2---:R0:W-:Y:S04]  /*c3730*/  STL [R1+0x2a30], R16 ;  /* 0x002a301001007387 */ /* 0x0041e80000100800 */
[----:B0-----:R0:W2:Y:S01]  /*c3740*/  LDL R16, [R1+0x684] ;  /* 0x0006840001107983 */ /* 0x0010a20000100800 */
[----:B------:R-:W2:Y:S01]  /*c3750*/  LDL.LU R29, [R1+0x74] ;  /* 0x00007400011d7983 */ /* 0x000ea20000300800 */
[----:B------:R-:W-:Y:S01]  /*c3760*/  @P4 MOV R24, 0x7f800000 ;  /* 0x7f80000000184802 */ /* 0x000fe20000000f00 */
[----:B------:R-:W-:Y:S01]  /*c3770*/  STL [R1+0x12c0], R15 ;  /* 0x0012c00f01007387 */ /* 0x000fe20000100800 */
[----:B------:R1:W-:Y:S04]  /*c3780*/  STL [R1+0x2a34], R10 ;  /* 0x002a340a01007387 */ /* 0x0003e80000100800 */
[----:B-1----:R-:W4:Y:S01]  /*c3790*/  LDL.LU R10, [R1+0x7c] ;  /* 0x00007c00010a7983 */ /* 0x002f220000300800 */
[----:B------:R-:W-:Y:S01]  /*c37a0*/  MOV R15, R25 ;  /* 0x00000019000f7202 */ /* 0x000fe20000000f00 */
[----:B--2---:R-:W-:-:S05]  /*c37b0*/  @P4 FFMA.FTZ R16, R29, R24, +INF ;  /* 0x7f8000001d104423 */ /* 0x004fca0000010018 */
[----:B------:R1:W-:Y:S01]  /*c37c0*/  @P4 STL [R1+0x684], R16 ;  /* 0x0006841001004387 */ /* 0x0003e20000100800 */
[----:B------:R-:W-:Y:S01]  /*c37d0*/  FSETP.NEU.AND P5, PT, R29, RZ, PT ;  /* 0x000000ff1d00720b */ /* 0x000fe20003fad000 */
[----:B------:R-:W-:Y:S02]  /*c37e0*/  MOV R29, R15 ;  /* 0x0000000f001d7202 */ /* 0x000fe40000000f00 */
[----:B-1----:R0:W2:Y:S01]  /*c37f0*/  LDL R16, [R1+0x1274] ;  /* 0x0012740001107983 */ /* 0x0020a20000100800 */
[----:B------:R-:W2:Y:S01]  /*c3800*/  LDL.LU R15, [R1+0x48] ;  /* 0x00004800010f7983 */ /* 0x000ea20000300800 */
[----:B---3--:R-:W-:Y:S02]  /*c3810*/  ISETP.GE.U32.AND P6, PT, R26, 0x7f800000, PT ;  /* 0x7f8000001a00780c */ /* 0x008fe40003fc6070 */
[----:B----4-:R-:W-:-:S11]  /*c3820*/  FSETP.NEU.AND P4, PT, R10, RZ, PT ;  /* 0x000000ff0a00720b */ /* 0x010fd60003f8d000 */
[----:B------:R-:W-:-:S05]  /*c3830*/  @P6 MOV R24, 0x7f800000 ;  /* 0x7f80000000186802 */ /* 0x000fca0000000f00 */
[----:B--2---:R-:W-:Y:S02]  /*c3840*/  @P6 FFMA.FTZ R16, R10, R24, +INF ;  /* 0x7f8000000a106423 */ /* 0x004fe40000010018 */
[----:B------:R-:W2:Y:S03]  /*c3850*/  LDL.LU R10, [R1+0x2a34] ;  /* 0x002a3400010a7983 */ /* 0x000ea60000300800 */
[----:B------:R1:W-:Y:S02]  /*c3860*/  @P6 STL [R1+0x1274], R16 ;  /* 0x0012741001006387 */ /* 0x0003e40000100800 */
[----:B-1----:R-:W3:Y:S01]  /*c3870*/  LDL.LU R16, [R1+0x2a30] ;  /* 0x002a300001107983 */ /* 0x002ee20000300800 */
[----:B------:R-:W4:Y:S02]  /*c3880*/  LDL R24, [R1+0x4f8] ;  /* 0x0004f80001187983 */ /* 0x000f240000100800 */
[----:B------:R1:W-:Y:S02]  /*c3890*/  STL [R1+0x28a8], R0 ;  /* 0x0028a80001007387 */ /* 0x0003e40000100800 */
[----:B-1----:R-:W-:-:S02]  /*c38a0*/  FSEL R0, R15, -INF , P3 ;  /* 0xff8000000f007808 */ /* 0x002fc40001800000 */
[----:B------:R-:W2:Y:S04]  /*c38b0*/  LDL.LU R15, [R1+0x44] ;  /* 0x00004400010f7983 */ /* 0x000ea80000300800 */
[----:B--2---:R1:W-:Y:S01]  /*c38c0*/  STL [R1+0x2a2c], R15 ;  /* 0x002a2c0f01007387 */ /* 0x0043e20000100800 */
[----:B------:R2:W-:Y:S03]  /*c38d0*/  STL [R1+0x12a0], R0 ;  /* 0x0012a00001007387 */ /* 0x0005e60000100800 */
[----:B-1----:R-:W3:Y:S01]  /*c38e0*/  LDL.LU R15, [R1+0x4c] ;  /* 0x00004c00010f7983 */ /* 0x002ee20000300800 */
[----:B--2---:R-:W2:Y:S01]  /*c38f0*/  LDL R0, [R1+0xc8] ;  /* 0x0000c80001007983 */ /* 0x004ea20000100800 */
[----:B---3--:R-:W-:-:S05]  /*c3900*/  FSEL R15, R15, -INF , P2 ;  /* 0xff8000000f0f7808 */ /* 0x008fca0001000000 */
[----:B------:R1:W-:Y:S04]  /*c3910*/  STL [R1+0x12b0], R15 ;  /* 0x0012b00f01007387 */ /* 0x0003e80000100800 */
[----:B-1----:R-:W3:Y:S02]  /*c3920*/  LDL.LU R15, [R1+0x2a2c] ;  /* 0x002a2c00010f7983 */ /* 0x002ee40000300800 */
[----:B---3--:R-:W-:-:S05]  /*c3930*/  FSEL R15, R15, -INF , P0 ;  /* 0xff8000000f0f7808 */ /* 0x008fca0000000000 */
[----:B------:R1:W-:Y:S04]  /*c3940*/  STL [R1+0x12ac], R15 ;  /* 0x0012ac0f01007387 */ /* 0x0003e80000100800 */
[----:B-1----:R-:W3:Y:S01]  /*c3950*/  LDL.LU R15, [R1+0x2a28] ;  /* 0x002a2800010f7983 */ /* 0x002ee20000300800 */
[----:B------:R-:W-:Y:S02]  /*c3960*/  ISETP.GE.U32.AND P6, PT, R16, 0x7f800000, PT ;  /* 0x7f8000001000780c */ /* 0x000fe40003fc6070 */
[----:B--2---:R-:W-:Y:S01]  /*c3970*/  ISETP.GE.U32.AND P0, PT, R0, 0x7f800000, PT ;  /* 0x7f8000000000780c */ /* 0x004fe20003f06070 */
[----:B----4-:R-:W-:Y:S01]  /*c3980*/  MOV R0, R24 ;  /* 0x0000001800007202 */ /* 0x010fe20000000f00 */
[----:B---3--:R-:W-:Y:S02]  /*c3990*/  ISETP.GE.U32.AND P2, PT, R15, 0x7f800000, PT ;  /* 0x7f8000000f00780c */ /* 0x008fe40003f46070 */
[----:B------:R0:W2:Y:S07]  /*c39a0*/  LDL.LU R15, [R1+0x2a24] ;  /* 0x002a2400010f7983 */ /* 0x0000ae0000300800 */
[----:B------:R-:W-:Y:S01]  /*c39b0*/  @P6 IMAD.MOV.U32 R24, RZ, RZ, 0x7f800000 ;  /* 0x7f800000ff186424 */ /* 0x000fe200078e00ff */
[----:B------:R-:W-:-:S03]  /*c39c0*/  FSETP.NEU.AND P3, PT, R16, RZ, PT ;  /* 0x000000ff1000720b */ /* 0x000fc60003f6d000 */
[----:B--2---:R-:W-:Y:S02]  /*c39d0*/  @P6 FFMA.FTZ R15, R16, R24, +INF ;  /* 0x7f800000100f6423 */ /* 0x004fe40000010018 */
[----:B------:R-:W2:Y:S03]  /*c39e0*/  LDL.LU R16, [R1+0x2a20] ;  /* 0x002a200001107983 */ /* 0x000ea60000300800 */
[----:B------:R1:W-:Y:S01]  /*c39f0*/  STL [R1+0x1278], R15 ;  /* 0x0012780f01007387 */ /* 0x0003e20000100800 */
[----:B------:R-:W-:Y:S01]  /*c3a00*/  MOV R24, R28 ;  /* 0x0000001c00187202 */ /* 0x000fe20000000f00 */
[----:B-1----:R-:W3:Y:S01]  /*c3a10*/  LDL.LU R15, [R1+0x2a1c] ;  /* 0x002a1c00010f7983 */ /* 0x002ee20000300800 */
[----:B------:R-:W4:Y:S02]  /*c3a20*/  LDL.LU R28, [R1+0x638] ;  /* 0x00063800011c7983 */ /* 0x000f240000300800 */
[----:B------:R1:W-:Y:S02]  /*c3a30*/  STL [R1+0x2a10], R4 ;  /* 0x002a100401007387 */ /* 0x0003e40000100800 */
[----:B-1----:R-:W3:Y:S01]  /*c3a40*/  LDL R4, [R1+0x1104] ;  /* 0x0011040001047983 */ /* 0x002ee20000100800 */
[----:B--2---:R-:W-:-:S03]  /*c3a50*/  ISETP.GE.U32.AND P6, PT, R16, 0x7f800000, PT ;  /* 0x7f8000001000780c */ /* 0x004fc60003fc6070 */
[----:B------:R1:W-:Y:S04]  /*c3a60*/  STL [R1+0x2a14], R16 ;  /* 0x002a141001007387 */ /* 0x0003e80000100800 */
[----:B-1----:R-:W2:Y:S01]  /*c3a70*/  LDL R16, [R1+0xc8] ;  /* 0x0000c80001107983 */ /* 0x002ea20000100800 */
[----:B------:R-:W-:Y:S02]  /*c3a80*/  FADD R21, R21, -1 ;  /* 0xbf80000015157421 */ /* 0x000fe40000000000 */
[----:B------:R-:W-:Y:S02]  /*c3a90*/  IMAD.MOV.U32 R27, RZ, RZ, 0x3dc6b27f ;  /* 0x3dc6b27fff1b7424 */ /* 0x000fe400078e00ff */
[----:B------:R-:W-:Y:S02]  /*c3aa0*/  FADD R22, R22, -1 ;  /* 0xbf80000016167421 */ /* 0x000fe40000000000 */
[----:B------:R-:W-:-:S02]  /*c3ab0*/  FADD R23, R23, -1 ;  /* 0xbf80000017177421 */ /* 0x000fc40000000000 */
[-C--:B------:R-:W-:Y:S02]  /*c3ac0*/  FFMA.FTZ R25, R21, R27.reuse, -0.16845393180847167969 ;  /* 0xbe2c7f3015197423 */ /* 0x080fe4000001001b */
[CC--:B------:R-:W-:Y:S02]  /*c3ad0*/  FFMA.FTZ R26, R22.reuse, R27.reuse, -0.16845393180847167969 ;  /* 0xbe2c7f30161a7423 */ /* 0x0c0fe4000001001b */
[----:B------:R-:W-:Y:S02]  /*c3ae0*/  FFMA.FTZ R27, R23, R27, -0.16845393180847167969 ;  /* 0xbe2c7f30171b7423 */ /* 0x000fe4000001001b */
[----:B------:R-:W-:Y:S02]  /*c3af0*/  FFMA.FTZ R25, R21, R25, 0.1716887056827545166 ;  /* 0x3e2fcf2a15197423 */ /* 0x000fe40000010019 */
[----:B------:R-:W-:Y:S02]  /*c3b00*/  FFMA.FTZ R26, R22, R26, 0.1716887056827545166 ;  /* 0x3e2fcf2a161a7423 */ /* 0x000fe4000001001a */
[----:B------:R-:W-:-:S02]  /*c3b10*/  FFMA.FTZ R27, R23, R27, 0.1716887056827545166 ;  /* 0x3e2fcf2a171b7423 */ /* 0x000fc4000001001b */
[----:B------:R-:W-:Y:S02]  /*c3b20*/  FFMA.FTZ R25, R21, R25, -0.17900948226451873779 ;  /* 0xbe374e4315197423 */ /* 0x000fe40000010019 */
[C---:B------:R-:W-:Y:S02]  /*c3b30*/  FFMA.FTZ R26, R22.reuse, R26, -0.17900948226451873779 ;  /* 0xbe374e43161a7423 */ /* 0x040fe4000001001a */
[----:B------:R-:W-:Y:S02]  /*c3b40*/  FFMA.FTZ R27, R23, R27, -0.17900948226451873779 ;  /* 0xbe374e43171b7423 */ /* 0x000fe4000001001b */
[----:B------:R-:W-:Y:S02]  /*c3b50*/  FFMA.FTZ R25, R21, R25, 0.20512372255325317383 ;  /* 0x3e520bf415197423 */ /* 0x000fe40000010019 */
[----:B------:R-:W-:Y:S02]  /*c3b60*/  FFMA.FTZ R26, R22, R26, 0.20512372255325317383 ;  /* 0x3e520bf4161a7423 */ /* 0x000fe4000001001a */
[----:B------:R-:W-:-:S02]  /*c3b70*/  FFMA.FTZ R27, R23, R27, 0.20512372255325317383 ;  /* 0x3e520bf4171b7423 */ /* 0x000fc4000001001b */
[----:B------:R-:W-:Y:S02]  /*c3b80*/  FFMA.FTZ R25, R21, R25, -0.24046532809734344482 ;  /* 0xbe763c8b15197423 */ /* 0x000fe40000010019 */
[C---:B------:R-:W-:Y:S02]  /*c3b90*/  FFMA.FTZ R26, R22.reuse, R26, -0.24046532809734344482 ;  /* 0xbe763c8b161a7423 */ /* 0x040fe4000001001a */
[----:B------:R-:W-:Y:S02]  /*c3ba0*/  FFMA.FTZ R27, R23, R27, -0.24046532809734344482 ;  /* 0xbe763c8b171b7423 */ /* 0x000fe4000001001b */
[----:B------:R-:W-:Y:S02]  /*c3bb0*/  FFMA.FTZ R25, R21, R25, 0.28857114911079406738 ;  /* 0x3e93bf9915197423 */ /* 0x000fe40000010019 */
[----:B------:R-:W-:Y:S01]  /*c3bc0*/  FFMA.FTZ R26, R22, R26, 0.28857114911079406738 ;  /* 0x3e93bf99161a7423 */ /* 0x000fe2000001001a */
[----:B--2---:R1:W-:Y:S04]  /*c3bd0*/  STL [R1+0x2a18], R16 ;  /* 0x002a181001007387 */ /* 0x0043e80000100800 */
[----:B-1----:R-:W2:Y:S01]  /*c3be0*/  LDL.LU R16, [R1+0x614] ;  /* 0x0006140001107983 */ /* 0x002ea20000300800 */
[----:B------:R-:W-:-:S02]  /*c3bf0*/  FFMA.FTZ R27, R23, R27, 0.28857114911079406738 ;  /* 0x3e93bf99171b7423 */ /* 0x000fc4000001001b */
[----:B------:R-:W-:Y:S02]  /*c3c00*/  FFMA.FTZ R25, R21, R25, -0.36067417263984680176 ;  /* 0xbeb8aa4915197423 */ /* 0x000fe40000010019 */
[C---:B------:R-:W-:Y:S02]  /*c3c10*/  FFMA.FTZ R26, R22.reuse, R26, -0.36067417263984680176 ;  /* 0xbeb8aa49161a7423 */ /* 0x040fe4000001001a */
[----:B------:R-:W-:Y:S02]  /*c3c20*/  FFMA.FTZ R27, R23, R27, -0.36067417263984680176 ;  /* 0xbeb8aa49171b7423 */ /* 0x000fe4000001001b */
[----:B------:R-:W-:Y:S02]  /*c3c30*/  FFMA.FTZ R25, R21, R25, 0.48089820146560668945 ;  /* 0x3ef6384a15197423 */ /* 0x000fe40000010019 */
[----:B------:R-:W-:Y:S02]  /*c3c40*/  FFMA.FTZ R26, R22, R26, 0.48089820146560668945 ;  /* 0x3ef6384a161a7423 */ /* 0x000fe4000001001a */
[----:B------:R-:W-:-:S02]  /*c3c50*/  FFMA.FTZ R27, R23, R27, 0.48089820146560668945 ;  /* 0x3ef6384a171b7423 */ /* 0x000fc4000001001b */
[----:B------:R-:W-:Y:S02]  /*c3c60*/  FFMA.FTZ R25, R21, R25, -0.72134751081466674805 ;  /* 0xbf38aa3b15197423 */ /* 0x000fe40000010019 */
[C---:B------:R-:W-:Y:S02]  /*c3c70*/  FFMA.FTZ R26, R22.reuse, R26, -0.72134751081466674805 ;  /* 0xbf38aa3b161a7423 */ /* 0x040fe4000001001a */
[----:B------:R-:W-:Y:S02]  /*c3c80*/  FFMA.FTZ R27, R23, R27, -0.72134751081466674805 ;  /* 0xbf38aa3b171b7423 */ /* 0x000fe4000001001b */
[----:B------:R-:W-:Y:S02]  /*c3c90*/  FMUL R25, R21, R25 ;  /* 0x0000001915197220 */ /* 0x000fe40000400000 */
[----:B------:R-:W-:Y:S02]  /*c3ca0*/  FMUL R26, R22, R26 ;  /* 0x0000001a161a7220 */ /* 0x000fe40000400000 */
[----:B------:R-:W-:-:S02]  /*c3cb0*/  FMUL R27, R23, R27 ;  /* 0x0000001b171b7220 */ /* 0x000fc40000400000 */
[----:B------:R-:W-:Y:S02]  /*c3cc0*/  FMUL R25, R21, R25 ;  /* 0x0000001915197220 */ /* 0x000fe40000400000 */
[C---:B------:R-:W-:Y:S02]  /*c3cd0*/  FMUL R26, R22.reuse, R26 ;  /* 0x0000001a161a7220 */ /* 0x040fe40000400000 */
[----:B------:R-:W-:Y:S02]  /*c3ce0*/  FMUL R27, R23, R27 ;  /* 0x0000001b171b7220 */ /* 0x000fe40000400000 */
[----:B------:R-:W-:Y:S02]  /*c3cf0*/  FFMA.FTZ R25, R21, 1.4426950216293334961, R25 ;  /* 0x3fb8aa3b15197823 */ /* 0x000fe40000010019 */
[----:B------:R-:W-:Y:S01]  /*c3d00*/  FFMA.FTZ R26, R22, 1.4426950216293334961, R26 ;  /* 0x3fb8aa3b161a7823 */ /* 0x000fe2000001001a */
[----:B------:R-:W2:Y:S01]  /*c3d10*/  LDL R21, [R1+0x101c] ;  /* 0x00101c0001157983 */ /* 0x000ea20000100800 */
[----:B------:R-:W-:Y:S01]  /*c3d20*/  FFMA.FTZ R27, R23, 1.4426950216293334961, R27 ;  /* 0x3fb8aa3b171b7823 */ /* 0x000fe2000001001b */
[----:B---3--:R-:W-:Y:S01]  /*c3d30*/  MOV R23, R4 ;  /* 0x0000000400177202 */ /* 0x008fe20000000f00 */
[----:B----4-:R-:W-:-:S02]  /*c3d40*/  FADD R4, R28, R25 ;  /* 0x000000191c047221 */ /* 0x010fc40000000000 */
[----:B------:R-:W3:Y:S01]  /*c3d50*/  LDL.LU R28, [R1+0x1a18] ;  /* 0x001a1800011c7983 */ /* 0x000ee20000300800 */
[----:B--2---:R-:W-:-:S03]  /*c3d60*/  FADD R26, R16, R26 ;  /* 0x0000001a101a7221 */ /* 0x004fc60000000000 */
[----:B------:R-:W2:Y:S02]  /*c3d70*/  LDL.LU R16, [R1+0x2a18] ;  /* 0x002a180001107983 */ /* 0x000ea40000300800 */
[----:B------:R1:W-:Y:S02]  /*c3d80*/  STL [R1+0x126c], R26 ;  /* 0x00126c1a01007387 */ /* 0x0003e40000100800 */
[----:B-1----:R-:W4:Y:S01]  /*c3d90*/  LDL.LU R26, [R1+0x5c] ;  /* 0x00005c00011a7983 */ /* 0x002f220000300800 */
[----:B------:R1:W-:Y:S01]  /*c3da0*/  STL [R1+0x2a00], R15 ;  /* 0x002a000f01007387 */ /* 0x0003e20000100800 */
[----:B------:R-:W-:Y:S01]  /*c3db0*/  MOV R22, R21 ;  /* 0x0000001500167202 */ /* 0x000fe20000000f00 */
[----:B------:R-:W-:Y:S01]  /*c3dc0*/  @P0 IMAD.MOV.U32 R21, RZ, RZ, 0x7f800000 ;  /* 0x7f800000ff150424 */ /* 0x000fe200078e00ff */
[----:B-1----:R-:W3:Y:S03]  /*c3dd0*/  LDL.LU R15, [R1+0x5f8] ;  /* 0x0005f800010f7983 */ /* 0x002ee60000300800 */
[----:B--2---:R-:W-:-:S02]  /*c3de0*/  @P0 FFMA.FTZ R4, R16, R21, +INF ;  /* 0x7f80000010040423 */ /* 0x004fc40000010015 */
[----:B------:R-:W2:Y:S03]  /*c3df0*/  LDL.LU R16, [R1+0x2a14] ;  /* 0x002a140001107983 */ /* 0x000ea60000300800 */
[----:B------:R1:W-:Y:S02]  /*c3e00*/  STL [R1+0x1270], R4 ;  /* 0x0012700401007387 */ /* 0x0003e40000100800 */
[----:B-1----:R-:W2:Y:S01]  /*c3e10*/  LDL.LU R4, [R1+0x2a10] ;  /* 0x002a100001047983 */ /* 0x002ea20000300800 */
[----:B------:R-:W4:Y:S02]  /*c3e20*/  LDL R21, [R1+0x1018] ;  /* 0x0010180001157983 */ /* 0x000f240000100800 */
[----:B---3--:R-:W-:Y:S01]  /*c3e30*/  FADD R15, R15, R27 ;  /* 0x0000001b0f0f7221 */ /* 0x008fe20000000000 */
[----:B--2---:R1:W-:Y:S01]  /*c3e40*/  STL [R1+0x2a0c], R4 ;  /* 0x002a0c0401007387 */ /* 0x0043e20000100800 */
[----:B------:R-:W2:Y:S03]  /*c3e50*/  LDL R27, [R1+0x10f4] ;  /* 0x0010f400011b7983 */ /* 0x000ea60000100800 */
[----:B-1----:R0:W4:Y:S01]  /*c3e60*/  LDL R4, [R1+0x126c] ;  /* 0x00126c0001047983 */ /* 0x0021220000100800 */
[----:B------:R1:W-:Y:S03]  /*c3e70*/  STL [R1+0x2a08], R15 ;  /* 0x002a080f01007387 */ /* 0x0003e60000100800 */
[----:B-1----:R-:W3:Y:S01]  /*c3e80*/  LDL.LU R15, [R1+0x30] ;  /* 0x00003000010f7983 */ /* 0x002ee20000300800 */
[----:B------:R1:W-:Y:S03]  /*c3e90*/  STL [R1+0x2a04], R16 ;  /* 0x002a041001007387 */ /* 0x0003e60000100800 */
[----:B-1----:R-:W2:Y:S01]  /*c3ea0*/  LDL.LU R16, [R1+0xc8] ;  /* 0x0000c80001107983 */ /* 0x002ea20000300800 */
[----:B------:R-:W-:Y:S01]  /*c3eb0*/  MOV R25, R22 ;  /* 0x0000001600197202 */ /* 0x000fe20000000f00 */
[----:B------:R-:W-:-:S05]  /*c3ec0*/  @P2 MOV R22, 0x7f800000 ;  /* 0x7f80000000162802 */ /* 0x000fca0000000f00 */
[----:B----4-:R-:W-:-:S05]  /*c3ed0*/  @P2 FFMA.FTZ R4, R26, R22, +INF ;  /* 0x7f8000001a042423 */ /* 0x010fca0000010016 */
[----:B------:R1:W-:Y:S01]  /*c3ee0*/  @P2 STL [R1+0x126c], R4 ;  /* 0x00126c0401002387 */ /* 0x0003e20000100800 */
[----:B---3--:R-:W-:-:S03]  /*c3ef0*/  FSEL R15, R15, -INF , P1 ;  /* 0xff8000000f0f7808 */ /* 0x008fc60000800000 */
[----:B-1----:R-:W3:Y:S01]  /*c3f00*/  LDL.LU R4, [R1+0x2a0c] ;  /* 0x002a0c0001047983 */ /* 0x002ee20000300800 */
[----:B------:R-:W-:Y:S02]  /*c3f10*/  STL [R1+0x2884], R26 ;  /* 0x0028841a01007387 */ /* 0x000fe40000100800 */
[----:B------:R1:W-:Y:S01]  /*c3f20*/  STL [R1+0x1288], R15 ;  /* 0x0012880f01007387 */ /* 0x0003e20000100800 */
[----:B--2---:R-:W-:Y:S01]  /*c3f30*/  FSETP.NEU.AND P2, PT, R16, RZ, PT ;  /* 0x000000ff1000720b */ /* 0x004fe20003f4d000 */
[----:B-1----:R0:W2:Y:S01]  /*c3f40*/  LDL.LU R15, [R1+0x2a08] ;  /* 0x002a0800010f7983 */ /* 0x0020a20000300800 */
[----:B------:R-:W2:Y:S01]  /*c3f50*/  LDL.LU R16, [R1+0x2a04] ;  /* 0x002a040001107983 */ /* 0x000ea20000300800 */
[----:B------:R-:W-:Y:S01]  /*c3f60*/  MOV R26, R21 ;  /* 0x00000015001a7202 */ /* 0x000fe20000000f00 */
[----:B------:R-:W-:-:S04]  /*c3f70*/  @P6 IMAD.MOV.U32 R21, RZ, RZ, 0x7f800000 ;  /* 0x7f800000ff156424 */ /* 0x000fc800078e00ff */
[----:B--2---:R-:W-:-:S05]  /*c3f80*/  @P6 FFMA.FTZ R15, R16, R21, +INF ;  /* 0x7f800000100f6423 */ /* 0x004fca0000010015 */
[----:B------:R1:W-:Y:S04]  /*c3f90*/  STL [R1+0x1268], R15 ;  /* 0x0012680f01007387 */ /* 0x0003e80000100800 */
[----:B-1----:R-:W2:Y:S01]  /*c3fa0*/  LDL.LU R15, [R1+0x2a00] ;  /* 0x002a0000010f7983 */ /* 0x002ea20000300800 */
[----:B------:R-:W4:Y:S02]  /*c3fb0*/  LDL R21, [R1+0x514] ;  /* 0x0005140001157983 */ /* 0x000f240000100800 */
[C---:B------:R-:W-:Y:S01]  /*c3fc0*/  FMUL R22, R28.reuse, 8388608 ;  /* 0x4b0000001c167820 */ /* 0x040fe20000400000 */
[C---:B------:R-:W-:Y:S01]  /*c3fd0*/  FSETP.GEU.AND P1, PT, R28.reuse, 1.175494350822287508e-38, PT ;  /* 0x008000001c00780b */ /* 0x040fe20003f2e000 */
[----:B------:R1:W-:Y:S01]  /*c3fe0*/  STL [R1+0x23b0], R16 ;  /* 0x0023b01001007387 */ /* 0x0003e20000100800 */
[----:B------:R-:W-:-:S02]  /*c3ff0*/  FSETP.GT.AND P0, PT, |R28|, 8.50705917302346158658e+37, PT ;  /* 0x7e8000001c00780b */ /* 0x000fc40003f04200 */
[----:B------:R-:W-:Y:S02]  /*c4000*/  FSETP.GEU.AND P6, PT, |R28|, 1.175494350822287508e-38, PT ;  /* 0x008000001c00780b */ /* 0x000fe40003fce200 */
[----:B------:R-:W-:Y:S01]  /*c4010*/  FSEL R22, R22, R28, !P1 ;  /* 0x0000001c16167208 */ /* 0x000fe20004800000 */
[----:B-1----:R-:W2:Y:S01]  /*c4020*/  LDL R16, [R1+0x578] ;  /* 0x0005780001107983 */ /* 0x002ea20000100800 */
[----:B------:R4:W-:Y:S02]  /*c4030*/  STL [R1+0x29e0], R28 ;  /* 0x0029e01c01007387 */ /* 0x0009e40000100800 */
[----:B----4-:R-:W-:Y:S01]  /*c4040*/  MOV R28, R21 ;  /* 0x00000015001c7202 */ /* 0x010fe20000000f00 */
[----:B------:R-:W-:-:S05]  /*c4050*/  FSEL R21, RZ, -23, P1 ;  /* 0xc1b80000ff157808 */ /* 0x000fca0000800000 */
[----:B------:R1:W-:Y:S04]  /*c4060*/  STL [R1+0x22b0], R21 ;  /* 0x0022b01501007387 */ /* 0x0003e80000100800 */
[----:B-1----:R-:W4:Y:S01]  /*c4070*/  LDL R21, [R1+0x94] ;  /* 0x0000940001157983 */ /* 0x002f220000100800 */
[----:B------:R-:W-:Y:S02]  /*c4080*/  STL [R1+0xec8], R22 ;  /* 0x000ec81601007387 */ /* 0x000fe40000100800 */
[----:B------:R2:W-:Y:S02]  /*c4090*/  STL [R1+0x22c0], R22 ;  /* 0x0022c01601007387 */ /* 0x0005e40000100800 */
[----:B--2---:R-:W-:Y:S01]  /*c40a0*/  MOV R22, R15 ;  /* 0x0000000f00167202 */ /* 0x004fe20000000f00 */
[----:B------:R-:W-:-:S05]  /*c40b0*/  MOV R15, R3 ;  /* 0x00000003000f7202 */ /* 0x000fca0000000f00 */
[----:B------:R1:W-:Y:S01]  /*c40c0*/  STL [R1+0x29fc], R15 ;  /* 0x0029fc0f01007387 */ /* 0x0003e20000100800 */
[----:B------:R-:W2:Y:S03]  /*c40d0*/  LDL R3, [R1+0x644] ;  /* 0x0006440001037983 */ /* 0x000ea60000100800 */
[----:B-1----:R-:W2:Y:S01]  /*c40e0*/  LDL R15, [R1+0xf78] ;  /* 0x000f7800010f7983 */ /* 0x002ea20000100800 */
[----:B----4-:R-:W-:-:S03]  /*c40f0*/  FSETP.GEU.AND P1, PT, |R21|, 1.175494350822287508e-38, PT ;  /* 0x008000001500780b */ /* 0x010fc60003f2e200 */
[----:B------:R-:W4:Y:S01]  /*c4100*/  LDL R21, [R1+0xf80] ;  /* 0x000f800001157983 */ /* 0x000f220000100800 */
[----:B------:R1:W-:Y:S03]  /*c4110*/  STL [R1+0x299c], R22 ;  /* 0x00299c1601007387 */ /* 0x0003e60000100800 */
[----:B-1----:R-:W2:Y:S04]  /*c4120*/  LDL.LU R22, [R1+0x94] ;  /* 0x0000940001167983 */ /* 0x002ea80000300800 */
[----:B--2---:R1:W-:Y:S04]  /*c4130*/  STL [R1+0x29dc], R22 ;  /* 0x0029dc1601007387 */ /* 0x0043e80000100800 */
[----:B-1----:R-:W2:Y:S01]  /*c4140*/  LDL R22, [R1+0xf7c] ;  /* 0x000f7c0001167983 */ /* 0x002ea20000100800 */
[----:B------:R-:W-:-:S02]  /*c4150*/  @P0 FMUL R15, R15, 0.25 ;  /* 0x3e8000000f0f0820 */ /* 0x000fc40000400000 */
[----:B----4-:R-:W-:-:S03]  /*c4160*/  @P0 FMUL R21, R21, 0.25 ;  /* 0x3e80000015150820 */ /* 0x010fc60000400000 */
[----:B------:R1:W-:Y:S04]  /*c4170*/  @P0 STL [R1+0xf78], R15 ;  /* 0x000f780f01000387 */ /* 0x0003e80000100800 */
[----:B-1----:R-:W4:Y:S01]  /*c4180*/  LDL.LU R15, [R1+0x29fc] ;  /* 0x0029fc00010f7983 */ /* 0x002f220000300800 */
[----:B--2---:R-:W-:-:S05]  /*c4190*/  @P0 FMUL R22, R22, 0.25 ;  /* 0x3e80000016160820 */ /* 0x004fca0000400000 */
[----:B------:R1:W-:Y:S01]  /*c41a0*/  @P0 STL [R1+0xf7c], R22 ;  /* 0x000f7c1601000387 */ /* 0x0003e20000100800 */
[----:B------:R-:W-:Y:S03]  /*c41b0*/  @P0 STL [R1+0xf80], R21 ;  /* 0x000f801501000387 */ /* 0x000fe60000100800 */
[----:B-1----:R-:W2:Y:S04]  /*c41c0*/  LDL R22, [R1+0xf8c] ;  /* 0x000f8c0001167983 */ /* 0x002ea80000100800 */
[----:B--2---:R1:W-:Y:S04]  /*c41d0*/  STL [R1+0x29f4], R22 ;  /* 0x0029f41601007387 */ /* 0x0043e80000100800 */
[----:B-1----:R-:W2:Y:S04]  /*c41e0*/  LDL R22, [R1+0xf88] ;  /* 0x000f880001167983 */ /* 0x002ea80000100800 */
[----:B--2---:R1:W-:Y:S01]  /*c41f0*/  STL [R1+0x29f8], R22 ;  /* 0x0029f81601007387 */ /* 0x0043e20000100800 */
[----:B------:R-:W2:Y:S03]  /*c4200*/  LDL R21, [R1+0xf90] ;  /* 0x000f900001157983 */ /* 0x000ea60000100800 */
[----:B-1----:R-:W2:Y:S02]  /*c4210*/  LDL R22, [R1+0xf84] ;  /* 0x000f840001167983 */ /* 0x002ea40000100800 */
[----:B--2---:R-:W-:-:S05]  /*c4220*/  @P0 FMUL R22, R22, 0.25 ;  /* 0x3e80000016160820 */ /* 0x004fca0000400000 */
[----:B------:R1:W-:Y:S04]  /*c4230*/  @P0 STL [R1+0xf84], R22 ;  /* 0x000f841601000387 */ /* 0x0003e80000100800 */
[----:B-1----:R-:W2:Y:S02]  /*c4240*/  LDL.LU R22, [R1+0x29f8] ;  /* 0x0029f80001167983 */ /* 0x002ea40000300800 */
[----:B--2---:R-:W-:-:S05]  /*c4250*/  @P0 FMUL R22, R22, 0.25 ;  /* 0x3e80000016160820 */ /* 0x004fca0000400000 */
[----:B------:R1:W-:Y:S04]  /*c4260*/  @P0 STL [R1+0xf88], R22 ;  /* 0x000f881601000387 */ /* 0x0003e80000100800 */
[----:B-1----:R-:W2:Y:S01]  /*c4270*/  LDL.LU R22, [R1+0x29f4] ;  /* 0x0029f40001167983 */ /* 0x002ea20000300800 */
[----:B------:R-:W-:Y:S02]  /*c4280*/  @P0 FMUL R21, R21, 0.25 ;  /* 0x3e80000015150820 */ /* 0x000fe40000400000 */
[----:B--2---:R-:W-:-:S05]  /*c4290*/  @P0 FMUL R22, R22, 0.25 ;  /* 0x3e80000016160820 */ /* 0x004fca0000400000 */
[----:B------:R-:W-:Y:S01]  /*c42a0*/  @P0 STL [R1+0xf8c], R22 ;  /* 0x000f8c1601000387 */ /* 0x000fe20000100800 */
[----:B------:R-:W-:Y:S02]  /*c42b0*/  @P0 STL [R1+0xf90], R21 ;  /* 0x000f901501000387 */ /* 0x000fe40000100800 */
[----:B------:R1:W-:Y:S02]  /*c42c0*/  STL [R1+0x29ec], R27 ;  /* 0x0029ec1b01007387 */ /* 0x0003e40000100800 */
[----:B-1----:R-:W2:Y:S04]  /*c42d0*/  LDL R27, [R1+0x468] ;  /* 0x00046800011b7983 */ /* 0x002ea80000100800 */
[----:B--2---:R1:W-:Y:S01]  /*c42e0*/  STL [R1+0x29f0], R27 ;  /* 0x0029f01b01007387 */ /* 0x0043e20000100800 */
[----:B------:R-:W2:Y:S02]  /*c42f0*/  LDL R22, [R1+0x4b4] ;  /* 0x0004b40001167983 */ /* 0x000ea40000100800 */
[----:B------:R-:W2:Y:S01]  /*c4300*/  LDL R21, [R1+0x484] ;  /* 0x0004840001157983 */ /* 0x000ea20000100800 */
[----:B-1----:R-:W2:Y:S02]  /*c4310*/  LDL R27, [R1+0xf94] ;  /* 0x000f9400011b7983 */ /* 0x002ea40000100800 */
[----:B--2---:R-:W-:-:S05]  /*c4320*/  @P0 FMUL R27, R27, 0.25 ;  /* 0x3e8000001b1b0820 */ /* 0x004fca0000400000 */
[----:B------:R1:W-:Y:S04]  /*c4330*/  @P0 STL [R1+0xf94], R27 ;  /* 0x000f941b01000387 */ /* 0x0003e80000100800 */
[----:B-1----:R-:W2:Y:S01]  /*c4340*/  LDL.LU R27, [R1+0x29f0] ;  /* 0x0029f000011b7983 */ /* 0x002ea20000300800 */
[----:B------:R-:W-:Y:S02]  /*c4350*/  @P0 FMUL R22, R22, 0.25 ;  /* 0x3e80000016160820 */ /* 0x000fe40000400000 */
[----:B------:R-:W-:Y:S02]  /*c4360*/  @P0 FMUL R21, R21, 0.25 ;  /* 0x3e80000015150820 */ /* 0x000fe40000400000 */
[----:B--2---:R-:W-:-:S05]  /*c4370*/  @P0 FMUL R27, R27, 0.25 ;  /* 0x3e8000001b1b0820 */ /* 0x004fca0000400000 */
[----:B------:R1:W-:Y:S04]  /*c4380*/  @P0 STL [R1+0x468], R27 ;  /* 0x0004681b01000387 */ /* 0x0003e80000100800 */
[----:B-1----:R-:W2:Y:S01]  /*c4390*/  LDL.LU R27, [R1+0x29ec] ;  /* 0x0029ec00011b7983 */ /* 0x002ea20000300800 */
[----:B------:R1:W-:Y:S02]  /*c43a0*/  STL [R1+0x29e8], R8 ;  /* 0x0029e80801007387 */ /* 0x0003e40000100800 */
[----:B------:R-:W-:Y:S01]  /*c43b0*/  @P0 STL [R1+0x4b4], R22 ;  /* 0x0004b41601000387 */ /* 0x000fe20000100800 */
[----:B-1----:R-:W2:Y:S01]  /*c43c0*/  LDL R8, [R1+0x498] ;  /* 0x0004980001087983 */ /* 0x002ea20000100800 */
[----:B------:R1:W-:Y:S02]  /*c43d0*/  @P0 STL [R1+0x484], R21 ;  /* 0x0004841501000387 */ /* 0x0003e40000100800 */
[----:B-1----:R-:W-:-:S02]  /*c43e0*/  IMAD.MOV.U32 R21, RZ, RZ, R28 ;  /* 0x000000ffff157224 */ /* 0x002fc400078e001c */
[----:B------:R-:W2:Y:S04]  /*c43f0*/  LDL R28, [R1+0x4fc] ;  /* 0x0004fc00011c7983 */ /* 0x000ea80000100800 */
[----:B--2---:R1:W-:Y:S01]  /*c4400*/  STL [R1+0x29e4], R28 ;  /* 0x0029e41c01007387 */ /* 0x0043e20000100800 */
[----:B------:R-:W-:Y:S02]  /*c4410*/  @P0 FMUL R8, R8, 0.25 ;  /* 0x3e80000008080820 */ /* 0x000fe40000400000 */
[----:B------:R-:W2:Y:S01]  /*c4420*/  LDL R22, [R1+0x458] ;  /* 0x0004580001167983 */ /* 0x000ea20000100800 */
[----:B-1----:R-:W2:Y:S02]  /*c4430*/  LDL R28, [R1+0x4b8] ;  /* 0x0004b800011c7983 */ /* 0x002ea40000100800 */
[----:B------:R1:W-:Y:S02]  /*c4440*/  @P0 STL [R1+0x498], R8 ;  /* 0x0004980801000387 */ /* 0x0003e40000100800 */
[----:B-1----:R-:W3:Y:S01]  /*c4450*/  LDL.LU R8, [R1+0x29e8] ;  /* 0x0029e80001087983 */ /* 0x002ee20000300800 */
[----:B--2---:R-:W-:-:S05]  /*c4460*/  @P0 FMUL R28, R28, 0.25 ;  /* 0x3e8000001c1c0820 */ /* 0x004fca0000400000 */
[----:B------:R1:W-:Y:S04]  /*c4470*/  @P0 STL [R1+0x4b8], R28 ;  /* 0x0004b81c01000387 */ /* 0x0003e80000100800 */
[----:B-1----:R-:W2:Y:S01]  /*c4480*/  LDL.LU R28, [R1+0x29e4] ;  /* 0x0029e400011c7983 */ /* 0x002ea20000300800 */
[----:B------:R-:W-:Y:S02]  /*c4490*/  @P0 FMUL R22, R22, 0.25 ;  /* 0x3e80000016160820 */ /* 0x000fe40000400000 */
[----:B--2---:R-:W-:-:S05]  /*c44a0*/  @P0 FMUL R28, R28, 0.25 ;  /* 0x3e8000001c1c0820 */ /* 0x004fca0000400000 */
[----:B------:R1:W-:Y:S04]  /*c44b0*/  @P0 STL [R1+0x4fc], R28 ;  /* 0x0004fc1c01000387 */ /* 0x0003e80000100800 */
[----:B-1----:R-:W2:Y:S01]  /*c44c0*/  LDL.LU R28, [R1+0x29e0] ;  /* 0x0029e000011c7983 */ /* 0x002ea20000300800 */
[----:B------:R1:W-:Y:S03]  /*c44d0*/  @P0 STL [R1+0x458], R22 ;  /* 0x0004581601000387 */ /* 0x0003e60000100800 */
[----:B-1----:R-:W3:Y:S01]  /*c44e0*/  LDL R22, [R1+0x460] ;  /* 0x0004600001167983 */ /* 0x002ee20000100800 */
[----:B--2---:R-:W-:-:S05]  /*c44f0*/  @P0 FMUL R28, R28, 0.25 ;  /* 0x3e8000001c1c0820 */ /* 0x004fca0000400000 */
[----:B------:R1:W-:Y:S01]  /*c4500*/  STL [R1+0x29a4], R28 ;  /* 0x0029a41c01007387 */ /* 0x0003e20000100800 */
[----:B---3--:R-:W-:-:S03]  /*c4510*/  @P0 FMUL R22, R22, 0.25 ;  /* 0x3e80000016160820 */ /* 0x008fc60000400000 */
[----:B-1----:R-:W2:Y:S02]  /*c4520*/  LDL R28, [R1+0x498] ;  /* 0x00049800011c7983 */ /* 0x002ea40000100800 */
[----:B------:R1:W-:Y:S02]  /*c4530*/  @P0 STL [R1+0x460], R22 ;  /* 0x0004601601000387 */ /* 0x0003e40000100800 */
[----:B-1----:R-:W3:Y:S01]  /*c4540*/  LDL.LU R22, [R1+0x29dc] ;  /* 0x0029dc0001167983 */ /* 0x002ee20000300800 */
[----:B------:R1:W-:Y:S03]  /*c4550*/  STL [R1+0x29d8], R27 ;  /* 0x0029d81b01007387 */ /* 0x0003e60000100800 */
[----:B-1----:R-:W2:Y:S01]  /*c4560*/  LDL R27, [R1+0xf78] ;  /* 0x000f7800011b7983 */ /* 0x002ea20000100800 */
[----:B---3--:R-:W-:-:S03]  /*c4570*/  FSETP.GT.AND P0, PT, |R22|, 8.50705917302346158658e+37, PT ;  /* 0x7e8000001600780b */ /* 0x008fc60003f04200 */
[----:B------:R1:W-:Y:S01]  /*c4580*/  STL [R1+0x29a0], R22 ;  /* 0x0029a01601007387 */ /* 0x0003e20000100800 */
[----:B--2---:R-:W-:-:S03]  /*c4590*/  @!P6 FMUL R27, R27, 16777216 ;  /* 0x4b8000001b1be820 */ /* 0x004fc60000400000 */
[----:B-1----:R-:W2:Y:S04]  /*c45a0*/  LDL R22, [R1+0x4b8] ;  /* 0x0004b80001167983 */ /* 0x002ea80000100800 */
[----:B------:R1:W-:Y:S04]  /*c45b0*/  @!P6 STL [R1+0xf78], R27 ;  /* 0x000f781b0100e387 */ /* 0x0003e80000100800 */
[----:B-1----:R-:W3:Y:S01]  /*c45c0*/  LDL.LU R27, [R1+0x29d8] ;  /* 0x0029d800011b7983 */ /* 0x002ee20000300800 */
[----:B------:R1:W-:Y:S03]  /*c45d0*/  STL [R1+0x29d0], R16 ;  /* 0x0029d01001007387 */ /* 0x0003e60000100800 */
[----:B-1----:R-:W2:Y:S04]  /*c45e0*/  LDL R16, [R1+0xf80] ;  /* 0x000f800001107983 */ /* 0x002ea80000100800 */
[----:B--2---:R1:W-:Y:S04]  /*c45f0*/  STL [R1+0x29d4], R16 ;  /* 0x0029d41001007387 */ /* 0x0043e80000100800 */
[----:B-1----:R-:W2:Y:S02]  /*c4600*/  LDL R16, [R1+0xf7c] ;  /* 0x000f7c0001107983 */ /* 0x002ea40000100800 */
[----:B--2---:R-:W-:-:S05]  /*c4610*/  @!P6 FMUL R16, R16, 16777216 ;  /* 0x4b8000001010e820 */ /* 0x004fca0000400000 */
[----:B------:R1:W-:Y:S04]  /*c4620*/  @!P6 STL [R1+0xf7c], R16 ;  /* 0x000f7c100100e387 */ /* 0x0003e80000100800 */
[----:B-1----:R-:W2:Y:S02]  /*c4630*/  LDL.LU R16, [R1+0x29d4] ;  /* 0x0029d40001107983 */ /* 0x002ea40000300800 */
[----:B--2---:R-:W-:-:S05]  /*c4640*/  @!P6 FMUL R16, R16, 16777216 ;  /* 0x4b8000001010e820 */ /* 0x004fca0000400000 */
[----:B------:R1:W-:Y:S04]  /*c4650*/  @!P6 STL [R1+0xf80], R16 ;  /* 0x000f80100100e387 */ /* 0x0003e80000100800 */
[----:B-1----:R-:W2:Y:S04]  /*c4660*/  LDL.LU R16, [R1+0x29d0] ;  /* 0x0029d00001107983 */ /* 0x002ea80000300800 */
[----:B--2---:R1:W-:Y:S04]  /*c4670*/  STL [R1+0x29c8], R16 ;  /* 0x0029c81001007387 */ /* 0x0043e80000100800 */
        /* <DEDUP_REMOVED lines=28> */
[----:B-1----:R-:W2:Y:S01]  /*c4840*/  LDL.LU R16, [R1+0x29b8] ;  /* 0x0029b80001107983 */ /* 0x002ea20000300800 */
[----:B------:R1:W-:Y:S03]  /*c4850*/  STL [R1+0x29b4], R28 ;  /* 0x0029b41c01007387 */ /* 0x0003e60000100800 */
[----:B-1----:R-:W2:Y:S01]  /*c4860*/  LDL R28, [R1+0x4b4] ;  /* 0x0004b400011c7983 */ /* 0x002ea20000100800 */
[----:B------:R1:W-:Y:S03]  /*c4870*/  STL [R1+0x29b0], R23 ;  /* 0x0029b01701007387 */ /* 0x0003e60000100800 */
[----:B-1----:R-:W3:Y:S01]  /*c4880*/  LDL R23, [R1+0x484] ;  /* 0x0004840001177983 */ /* 0x002ee20000100800 */
[----:B--2---:R-:W-:-:S05]  /*c4890*/  @!P6 FMUL R28, R28, 16777216 ;  /* 0x4b8000001c1ce820 */ /* 0x004fca0000400000 */
[----:B------:R1:W-:Y:S01]  /*c48a0*/  @!P6 STL [R1+0x4b4], R28 ;  /* 0x0004b41c0100e387 */ /* 0x0003e20000100800 */
[----:B---3--:R-:W-:-:S03]  /*c48b0*/  @!P6 FMUL R23, R23, 16777216 ;  /* 0x4b8000001717e820 */ /* 0x008fc60000400000 */
[----:B-1----:R-:W2:Y:S02]  /*c48c0*/  LDL.LU R28, [R1+0x29b4] ;  /* 0x0029b400011c7983 */ /* 0x002ea40000300800 */
[----:B------:R1:W-:Y:S02]  /*c48d0*/  @!P6 STL [R1+0x484], R23 ;  /* 0x000484170100e387 */ /* 0x0003e40000100800 */
[----:B-1----:R-:W3:Y:S04]  /*c48e0*/  LDL.LU R23, [R1+0x29b0] ;  /* 0x0029b00001177983 */ /* 0x002ee80000300800 */
[----:B---3--:R2:W-:Y:S02]  /*c48f0*/  STL [R1+0x29ac], R23 ;  /* 0x0029ac1701007387 */ /* 0x0085e40000100800 */
[----:B--2---:R-:W-:-:S02]  /*c4900*/  MOV R23, R28 ;  /* 0x0000001c00177202 */ /* 0x004fc40000000f00 */
[----:B------:R-:W2:Y:S03]  /*c4910*/  LDL R28, [R1+0x4fc] ;  /* 0x0004fc00011c7983 */ /* 0x000ea60000100800 */
[----:B------:R-:W-:Y:S01]  /*c4920*/  @!P6 FMUL R23, R23, 16777216 ;  /* 0x4b8000001717e820 */ /* 0x000fe20000400000 */
[----:B--2---:R1:W-:Y:S02]  /*c4930*/  STL [R1+0x29a8], R28 ;  /* 0x0029a81c01007387 */ /* 0x0043e40000100800 */
[----:B-1----:R-:W-:Y:S02]  /*c4940*/  MOV R28, R22 ;  /* 0x00000016001c7202 */ /* 0x002fe40000000f00 */
[----:B------:R-:W2:Y:S03]  /*c4950*/  LDL R22, [R1+0x458] ;  /* 0x0004580001167983 */ /* 0x000ea60000100800 */
[----:B------:R-:W-:Y:S01]  /*c4960*/  @!P6 FMUL R28, R28, 16777216 ;  /* 0x4b8000001c1ce820 */ /* 0x000fe20000400000 */
[----:B------:R1:W-:Y:S04]  /*c4970*/  @!P6 STL [R1+0x498], R23 ;  /* 0x000498170100e387 */ /* 0x0003e80000100800 */
[----:B-1----:R-:W3:Y:S01]  /*c4980*/  LDL.LU R23, [R1+0x29ac] ;  /* 0x0029ac0001177983 */ /* 0x002ee20000300800 */
[----:B------:R1:W-:Y:S03]  /*c4990*/  @!P6 STL [R1+0x4b8], R28 ;  /* 0x0004b81c0100e387 */ /* 0x0003e60000100800 */
[----:B-1----:R-:W2:Y:S02]  /*c49a0*/  LDL.LU R28, [R1+0x29a8] ;  /* 0x0029a800011c7983 */ /* 0x002ea40000300800 */
[----:B--2---:R-:W-:-:S05]  /*c49b0*/  @!P6 FMUL R28, R28, 16777216 ;  /* 0x4b8000001c1ce820 */ /* 0x004fca0000400000 */
[----:B------:R1:W-:Y:S04]  /*c49c0*/  @!P6 STL [R1+0x4fc], R28 ;  /* 0x0004fc1c0100e387 */ /* 0x0003e80000100800 */
[----:B-1----:R-:W2:Y:S01]  /*c49d0*/  LDL.LU R28, [R1+0x29a4] ;  /* 0x0029a400011c7983 */ /* 0x002ea20000300800 */
[----:B------:R-:W-:-:S05]  /*c49e0*/  @!P6 FMUL R22, R22, 16777216 ;  /* 0x4b8000001616e820 */ /* 0x000fca0000400000 */
[----:B------:R1:W-:Y:S04]  /*c49f0*/  @!P6 STL [R1+0x458], R22 ;  /* 0x000458160100e387 */ /* 0x0003e80000100800 */
[----:B-1----:R-:W3:Y:S01]  /*c4a00*/  LDL R22, [R1+0x460] ;  /* 0x0004600001167983 */ /* 0x002ee20000100800 */
[----:B--2---:R-:W-:-:S05]  /*c4a10*/  @!P6 FMUL R28, R28, 16777216 ;  /* 0x4b8000001c1ce820 */ /* 0x004fca0000400000 */
[----:B------:R1:W-:Y:S04]  /*c4a20*/  STL [R1+0x2250], R28 ;  /* 0x0022501c01007387 */ /* 0x0003e80000100800 */
[----:B-1----:R-:W2:Y:S01]  /*c4a30*/  LDL.LU R28, [R1+0x9c] ;  /* 0x00009c00011c7983 */ /* 0x002ea20000300800 */
[----:B---3--:R-:W-:-:S05]  /*c4a40*/  @!P6 FMUL R22, R22, 16777216 ;  /* 0x4b8000001616e820 */ /* 0x008fca0000400000 */
[----:B------:R1:W-:Y:S04]  /*c4a50*/  @!P6 STL [R1+0x460], R22 ;  /* 0x000460160100e387 */ /* 0x0003e80000100800 */
[----:B-1----:R-:W3:Y:S04]  /*c4a60*/  LDL.LU R22, [R1+0x29a0] ;  /* 0x0029a00001167983 */ /* 0x002ee80000300800 */
[----:B--2---:R1:W-:Y:S04]  /*c4a70*/  STL [R1+0x2948], R28 ;  /* 0x0029481c01007387 */ /* 0x0043e80000100800 */
[----:B-1----:R-:W2:Y:S04]  /*c4a80*/  LDL.LU R28, [R1+0x480] ;  /* 0x00048000011c7983 */ /* 0x002ea80000300800 */
[----:B--2---:R1:W-:Y:S04]  /*c4a90*/  STL [R1+0x2988], R28 ;  /* 0x0029881c01007387 */ /* 0x0043e80000100800 */
[----:B-1----:R-:W2:Y:S04]  /*c4aa0*/  LDL R28, [R1+0xfcc] ;  /* 0x000fcc00011c7983 */ /* 0x002ea80000100800 */
[----:B--2---:R3:W-:Y:S02]  /*c4ab0*/  STL [R1+0x298c], R28 ;  /* 0x00298c1c01007387 */ /* 0x0047e40000100800 */
[----:B---3--:R-:W-:-:S02]  /*c4ac0*/  MOV R28, R22 ;  /* 0x00000016001c7202 */ /* 0x008fc40000000f00 */
[----:B------:R-:W2:Y:S01]  /*c4ad0*/  LDL.LU R22, [R1+0x299c] ;  /* 0x00299c0001167983 */ /* 0x000ea20000300800 */
[----:B------:R1:W-:Y:S03]  /*c4ae0*/  STL [R1+0x2940], R16 ;  /* 0x0029401001007387 */ /* 0x0003e60000100800 */
[----:B-1----:R-:W3:Y:S04]  /*c4af0*/  LDL.LU R16, [R1+0x494] ;  /* 0x0004940001107983 */ /* 0x002ee80000300800 */
[----:B---3--:R-:W-:Y:S01]  /*c4b00*/  STL [R1+0x297c], R16 ;  /* 0x00297c1001007387 */ /* 0x008fe20000100800 */
[----:B------:R1:W-:Y:S02]  /*c4b10*/  STL [R1+0x2944], R24 ;  /* 0x0029441801007387 */ /* 0x0003e40000100800 */
[----:B-1----:R-:W-:-:S05]  /*c4b20*/  IMAD.MOV.U32 R24, RZ, RZ, R28 ;  /* 0x000000ffff187224 */ /* 0x002fca00078e001c */
[----:B------:R1:W-:Y:S04]  /*c4b30*/  STL [R1+0x2984], R24 ;  /* 0x0029841801007387 */ /* 0x0003e80000100800 */
[----:B-1----:R-:W3:Y:S04]  /*c4b40*/  LDL R24, [R1+0xfc4] ;  /* 0x000fc40001187983 */ /* 0x002ee80000100800 */
[----:B---3--:R-:W-:Y:S01]  /*c4b50*/  STL [R1+0x2990], R24 ;  /* 0x0029901801007387 */ /* 0x008fe20000100800 */
[----:B------:R1:W-:Y:S03]  /*c4b60*/  STL [R1+0x294c], R23 ;  /* 0x00294c1701007387 */ /* 0x0003e60000100800 */
[----:B-1----:R-:W3:Y:S04]  /*c4b70*/  LDL.LU R23, [R1+0x474] ;  /* 0x0004740001177983 */ /* 0x002ee80000300800 */
[----:B---3--:R-:W-:Y:S01]  /*c4b80*/  STL [R1+0x2994], R23 ;  /* 0x0029941701007387 */ /* 0x008fe20000100800 */
[----:B------:R1:W-:Y:S03]  /*c4b90*/  STL [R1+0x2950], R25 ;  /* 0x0029501901007387 */ /* 0x0003e60000100800 */
[----:B-1----:R-:W3:Y:S04]  /*c4ba0*/  LDL.LU R25, [R1+0x500] ;  /* 0x0005000001197983 */ /* 0x002ee80000300800 */
[----:B---3--:R-:W-:Y:S01]  /*c4bb0*/  STL [R1+0x2998], R25 ;  /* 0x0029981901007387 */ /* 0x008fe20000100800 */
[----:B------:R1:W-:Y:S03]  /*c4bc0*/  STL [R1+0x2954], R27 ;  /* 0x0029541b01007387 */ /* 0x0003e60000100800 */
[----:B-1----:R-:W3:Y:S01]  /*c4bd0*/  LDL.LU R27, [R1+0x4bc] ;  /* 0x0004bc00011b7983 */ /* 0x002ee20000300800 */
[----:B------:R-:W3:Y:S02]  /*c4be0*/  LDL R16, [R1+0xfb0] ;  /* 0x000fb00001107983 */ /* 0x000ee40000100800 */
[----:B------:R-:W4:Y:S02]  /*c4bf0*/  LDL R25, [R1+0xfb4] ;  /* 0x000fb40001197983 */ /* 0x000f240000100800 */
[----:B------:R-:W4:Y:S01]  /*c4c00*/  LDL R23, [R1+0xfb8] ;  /* 0x000fb80001177983 */ /* 0x000f220000100800 */
[----:B------:R-:W4:Y:S04]  /*c4c10*/  LDL R24, [R1+0xfc0] ;  /* 0x000fc00001187983 */ /* 0x000f280000100800 */
[----:B------:R-:W4:Y:S01]  /*c4c20*/  LDL R28, [R1+0xfc8] ;  /* 0x000fc800011c7983 */ /* 0x000f220000100800 */
[----:B------:R1:W-:Y:S01]  /*c4c30*/  STL [R1+0x2958], R26 ;  /* 0x0029581a01007387 */ /* 0x0003e20000100800 */
[----:B--2---:R-:W-:-:S02]  /*c4c40*/  FSETP.GEU.AND P6, PT, |R22|, 1.175494350822287508e-38, PT ;  /* 0x008000001600780b */ /* 0x004fc40003fce200 */
[----:B-1----:R-:W2:Y:S01]  /*c4c50*/  LDL.LU R26, [R1+0x4e8] ;  /* 0x0004e800011a7983 */ /* 0x002ea20000300800 */
[----:B------:R1:W-:Y:S03]  /*c4c60*/  STL [R1+0x2980], R22 ;  /* 0x0029801601007387 */ /* 0x0003e60000100800 */
[----:B-1----:R-:W2:Y:S01]  /*c4c70*/  LDL R22, [R1+0xfbc] ;  /* 0x000fbc0001167983 */ /* 0x002ea20000100800 */
[----:B---3--:R-:W-:Y:S02]  /*c4c80*/  @P0 FMUL R16, R16, 0.25 ;  /* 0x3e80000010100820 */ /* 0x008fe40000400000 */
[----:B----4-:R-:W-:Y:S02]  /*c4c90*/  @P0 FMUL R25, R25, 0.25 ;  /* 0x3e80000019190820 */ /* 0x010fe40000400000 */
[----:B------:R-:W-:Y:S02]  /*c4ca0*/  @P0 FMUL R23, R23, 0.25 ;  /* 0x3e80000017170820 */ /* 0x000fe40000400000 */
[----:B------:R-:W-:Y:S01]  /*c4cb0*/  @P0 FMUL R24, R24, 0.25 ;  /* 0x3e80000018180820 */ /* 0x000fe20000400000 */
[----:B------:R1:W-:Y:S01]  /*c4cc0*/  @P0 STL [R1+0xfb0], R16 ;  /* 0x000fb01001000387 */ /* 0x0003e20000100800 */
[----:B------:R-:W-:-:S03]  /*c4cd0*/  @P0 FMUL R28, R28, 0.25 ;  /* 0x3e8000001c1c0820 */ /* 0x000fc60000400000 */
[----:B-1----:R-:W3:Y:S01]  /*c4ce0*/  LDL R16, [R1+0x4a8] ;  /* 0x0004a80001107983 */ /* 0x002ee20000100800 */
[----:B------:R1:W-:Y:S03]  /*c4cf0*/  @P0 STL [R1+0xfb4], R25 ;  /* 0x000fb41901000387 */ /* 0x0003e60000100800 */
[----:B-1----:R-:W4:Y:S01]  /*c4d00*/  LDL.LU R25, [R1+0x2998] ;  /* 0x0029980001197983 */ /* 0x002f220000300800 */
[----:B------:R1:W-:Y:S03]  /*c4d10*/  @P0 STL [R1+0xfb8], R23 ;  /* 0x000fb81701000387 */ /* 0x0003e60000100800 */
[----:B-1----:R-:W4:Y:S01]  /*c4d20*/  LDL.LU R23, [R1+0x2994] ;  /* 0x0029940001177983 */ /* 0x002f220000300800 */
[----:B------:R1:W-:Y:S03]  /*c4d30*/  @P0 STL [R1+0xfc0], R24 ;  /* 0x000fc01801000387 */ /* 0x0003e60000100800 */
[----:B-1----:R-:W4:Y:S01]  /*c4d40*/  LDL.LU R24, [R1+0x2990] ;  /* 0x0029900001187983 */ /* 0x002f220000300800 */
[----:B------:R1:W-:Y:S03]  /*c4d50*/  @P0 STL [R1+0xfc8], R28 ;  /* 0x000fc81c01000387 */ /* 0x0003e60000100800 */
[----:B-1----:R-:W4:Y:S01]  /*c4d60*/  LDL.LU R28, [R1+0x298c] ;  /* 0x00298c00011c7983 */ /* 0x002f220000300800 */
[----:B--2---:R-:W-:-:S02]  /*c4d70*/  @P0 FMUL R22, R22, 0.25 ;  /* 0x3e80000016160820 */ /* 0x004fc40000400000 */
[----:B------:R-:W-:-:S03]  /*c4d80*/  @P0 FMUL R26, R26, 0.25 ;  /* 0x3e8000001a1a0820 */ /* 0x000fc60000400000 */
[----:B------:R-:W-:Y:S01]  /*c4d90*/  @P0 STL [R1+0xfbc], R22 ;  /* 0x000fbc1601000387 */ /* 0x000fe20000100800 */
[----:B---3--:R-:W-:Y:S02]  /*c4da0*/  @P0 FMUL R16, R16, 0.25 ;  /* 0x3e80000010100820 */ /* 0x008fe40000400000 */
[----:B----4-:R-:W-:-:S05]  /*c4db0*/  @P0 FMUL R24, R24, 0.25 ;  /* 0x3e80000018180820 */ /* 0x010fca0000400000 */
[----:B------:R-:W-:Y:S01]  /*c4dc0*/  @P0 STL [R1+0xfc4], R24 ;  /* 0x000fc41801000387 */ /* 0x000fe20000100800 */
[----:B------:R-:W-:-:S05]  /*c4dd0*/  @P0 FMUL R28, R28, 0.25 ;  /* 0x3e8000001c1c0820 */ /* 0x000fca0000400000 */
[----:B------:R-:W-:Y:S01]  /*c4de0*/  @P0 STL [R1+0xfcc], R28 ;  /* 0x000fcc1c01000387 */ /* 0x000fe20000100800 */
[----:B------:R1:W-:Y:S02]  /*c4df0*/  STL [R1+0x2978], R21 ;  /* 0x0029781501007387 */ /* 0x0003e40000100800 */
[----:B------:R2:W-:Y:S01]  /*c4e00*/  @P0 STL [R1+0x4a8], R16 ;  /* 0x0004a81001000387 */ /* 0x0005e20000100800 */
[----:B-1----:R-:W3:Y:S04]  /*c4e10*/  LDL R21, [R1+0xfb0] ;  /* 0x000fb00001157983 */ /* 0x002ee80000100800 */
[----:B--2---:R-:W2:Y:S01]  /*c4e20*/  LDL R16, [R1+0x46c] ;  /* 0x00046c0001107983 */ /* 0x004ea20000100800 */
[----:B------:R1:W-:Y:S02]  /*c4e30*/  STL [R1+0x295c], R26 ;  /* 0x00295c1a01007387 */ /* 0x0003e40000100800 */
[----:B-1----:R-:W-:-:S02]  /*c4e40*/  MOV R26, R28 ;  /* 0x0000001c001a7202 */ /* 0x002fc40000000f00 */
[----:B------:R-:W4:Y:S01]  /*c4e50*/  LDL.LU R28, [R1+0x2988] ;  /* 0x00298800011c7983 */ /* 0x000f220000300800 */
[----:B------:R-:W-:Y:S02]  /*c4e60*/  @P0 FMUL R27, R27, 0.25 ;  /* 0x3e8000001b1b0820 */ /* 0x000fe40000400000 */
[----:B------:R-:W-:Y:S02]  /*c4e70*/  @P0 FMUL R25, R25, 0.25 ;  /* 0x3e80000019190820 */ /* 0x000fe40000400000 */
[----:B------:R-:W-:Y:S01]  /*c4e80*/  @P0 FMUL R23, R23, 0.25 ;  /* 0x3e80000017170820 */ /* 0x000fe20000400000 */
[----:B------:R1:W-:Y:S04]  /*c4e90*/  STL [R1+0x2960], R27 ;  /* 0x0029601b01007387 */ /* 0x0003e80000100800 */
[----:B-1----:R-:W3:Y:S01]  /*c4ea0*/  LDL R27, [R1+0xfc8] ;  /* 0x000fc800011b7983 */ /* 0x002ee20000100800 */
[----:B------:R1:W-:Y:S02]  /*c4eb0*/  STL [R1+0x2964], R25 ;  /* 0x0029641901007387 */ /* 0x0003e40000100800 */
[----:B-1----:R-:W-:-:S02]  /*c4ec0*/  MOV R25, R24 ;  /* 0x0000001800197202 */ /* 0x002fc40000000f00 */
[----:B------:R-:W3:Y:S01]  /*c4ed0*/  LDL.LU R24, [R1+0x2984] ;  /* 0x0029840001187983 */ /* 0x000ee20000300800 */
[----:B------:R1:W-:Y:S03]  /*c4ee0*/  STL [R1+0x2968], R23 ;  /* 0x0029681701007387 */ /* 0x0003e60000100800 */
[----:B-1----:R-:W3:Y:S01]  /*c4ef0*/  LDL R23, [R1+0xfc0] ;  /* 0x000fc00001177983 */ /* 0x002ee20000100800 */
[----:B--2---:R-:W-:Y:S02]  /*c4f00*/  @P0 FMUL R16, R16, 0.25 ;  /* 0x3e80000010100820 */ /* 0x004fe40000400000 */
[----:B----4-:R-:W-:-:S05]  /*c4f10*/  @P0 FMUL R28, R28, 0.25 ;  /* 0x3e8000001c1c0820 */ /* 0x010fca0000400000 */
[----:B------:R1:W-:Y:S02]  /*c4f20*/  STL [R1+0x296c], R28 ;  /* 0x00296c1c01007387 */ /* 0x0003e40000100800 */
[----:B-1----:R-:W-:Y:S02]  /*c4f30*/  MOV R28, R22 ;  /* 0x00000016001c7202 */ /* 0x002fe40000000f00 */
[----:B------:R-:W2:Y:S01]  /*c4f40*/  LDL.LU R22, [R1+0x2980] ;  /* 0x0029800001167983 */ /* 0x000ea20000300800 */
[----:B------:R1:W-:Y:S03]  /*c4f50*/  @P0 STL [R1+0x46c], R16 ;  /* 0x00046c1001000387 */ /* 0x0003e60000100800 */
[----:B-1----:R-:W4:Y:S01]  /*c4f60*/  LDL.LU R16, [R1+0x297c] ;  /* 0x00297c0001107983 */ /* 0x002f220000300800 */
[----:B---3--:R-:W-:Y:S02]  /*c4f70*/  @P0 FMUL R24, R24, 0.25 ;  /* 0x3e80000018180820 */ /* 0x008fe40000400000 */
[----:B------:R-:W-:-:S03]  /*c4f80*/  @!P1 FMUL R21, R21, 16777216 ;  /* 0x4b80000015159820 */ /* 0x000fc60000400000 */
[----:B------:R1:W-:Y:S04]  /*c4f90*/  STL [R1+0x2970], R24 ;  /* 0x0029701801007387 */ /* 0x0003e80000100800 */
[----:B-1----:R-:W3:Y:S01]  /*c4fa0*/  LDL R24, [R1+0xfb8] ;  /* 0x000fb80001187983 */ /* 0x002ee20000100800 */
[----:B----4-:R-:W-:Y:S01]  /*c4fb0*/  @P0 FMUL R16, R16, 0.25 ;  /* 0x3e80000010100820 */ /* 0x010fe20000400000 */
[----:B--2---:R-:W-:-:S04]  /*c4fc0*/  FSETP.GT.AND P0, PT, |R22|, 8.50705917302346158658e+37, PT ;  /* 0x7e8000001600780b */ /* 0x004fc80003f04200 */
[----:B------:R1:W-:Y:S04]  /*c4fd0*/  STL [R1+0x2974], R16 ;  /* 0x0029741001007387 */ /* 0x0003e80000100800 */
[----:B-1----:R-:W2:Y:S01]  /*c4fe0*/  LDL R16, [R1+0xfb4] ;  /* 0x000fb40001107983 */ /* 0x002ea20000100800 */
[----:B------:R1:W-:Y:S03]  /*c4ff0*/  STL [R1+0x2934], R22 ;  /* 0x0029341601007387 */ /* 0x0003e60000100800 */
[----:B-1----:R-:W4:Y:S01]  /*c5000*/  LDL R22, [R1+0x46c] ;  /* 0x00046c0001167983 */ /* 0x002f220000100800 */
[----:B------:R1:W-:Y:S03]  /*c5010*/  @!P1 STL [R1+0xfb0], R21 ;  /* 0x000fb01501009387 */ /* 0x0003e60000100800 */
[----:B-1----:R-:W4:Y:S01]  /*c5020*/  LDL.LU R21, [R1+0x2978] ;  /* 0x0029780001157983 */ /* 0x002f220000300800 */
[----:B---3--:R-:W-:-:S02]  /*c5030*/  @!P1 FMUL R24, R24, 16777216 ;  /* 0x4b80000018189820 */ /* 0x008fc40000400000 */
[----:B------:R-:W-:Y:S02]  /*c5040*/  @!P1 FMUL R28, R28, 16777216 ;  /* 0x4b8000001c1c9820 */ /* 0x000fe40000400000 */
[----:B------:R-:W-:Y:S02]  /*c5050*/  @!P1 FMUL R23, R23, 16777216 ;  /* 0x4b80000017179820 */ /* 0x000fe40000400000 */
[----:B------:R-:W-:Y:S02]  /*c5060*/  @!P1 FMUL R25, R25, 16777216 ;  /* 0x4b80000019199820 */ /* 0x000fe40000400000 */
[----:B------:R-:W-:Y:S02]  /*c5070*/  @!P1 FMUL R27, R27, 16777216 ;  /* 0x4b8000001b1b9820 */ /* 0x000fe40000400000 */
[----:B------:R-:W-:Y:S02]  /*c5080*/  @!P1 FMUL R26, R26, 16777216 ;  /* 0x4b8000001a1a9820 */ /* 0x000fe40000400000 */
[----:B--2---:R-:W-:Y:S01]  /*c5090*/  @!P1 FMUL R16, R16, 16777216 ;  /* 0x4b80000010109820 */ /* 0x004fe20000400000 */
[----:B----4-:R1:W-:Y:S04]  /*c50a0*/  STL [R1+0x293c], R21 ;  /* 0x00293c1501007387 */ /* 0x0103e80000100800 */
[----:B-1----:R-:W2:Y:S01]  /*c50b0*/  LDL R21, [R1+0x4a8] ;  /* 0x0004a80001157983 */ /* 0x002ea20000100800 */
[----:B------:R1:W-:Y:S03]  /*c50c0*/  @!P1 STL [R1+0xfb4], R16 ;  /* 0x000fb41001009387 */ /* 0x0003e60000100800 */
[----:B-1----:R-:W3:Y:S01]  /*c50d0*/  LDL.LU R16, [R1+0x2974] ;  /* 0x0029740001107983 */ /* 0x002ee20000300800 */
[----:B------:R1:W-:Y:S03]  /*c50e0*/  @!P1 STL [R1+0xfb8], R24 ;  /* 0x000fb81801009387 */ /* 0x0003e60000100800 */
[----:B-1----:R-:W4:Y:S01]  /*c50f0*/  LDL.LU R24, [R1+0x2970] ;  /* 0x0029700001187983 */ /* 0x002f220000300800 */
[----:B------:R1:W-:Y:S03]  /*c5100*/  @!P1 STL [R1+0xfbc], R28 ;  /* 0x000fbc1c01009387 */ /* 0x0003e60000100800 */
[----:B-1----:R-:W3:Y:S01]  /*c5110*/  LDL.LU R28, [R1+0x296c] ;  /* 0x00296c00011c7983 */ /* 0x002ee20000300800 */
[----:B------:R1:W-:Y:S03]  /*c5120*/  @!P1 STL [R1+0xfc0], R23 ;  /* 0x000fc01701009387 */ /* 0x0003e60000100800 */
[----:B-1----:R-:W4:Y:S01]  /*c5130*/  LDL.LU R23, [R1+0x2968] ;  /* 0x0029680001177983 */ /* 0x002f220000300800 */
[----:B------:R1:W-:Y:S03]  /*c5140*/  @!P1 STL [R1+0xfc4], R25 ;  /* 0x000fc41901009387 */ /* 0x0003e60000100800 */
[----:B-1----:R-:W4:Y:S01]  /*c5150*/  LDL.LU R25, [R1+0x2964] ;  /* 0x0029640001197983 */ /* 0x002f220000300800 */
[----:B------:R1:W-:Y:S03]  /*c5160*/  @!P1 STL [R1+0xfc8], R27 ;  /* 0x000fc81b01009387 */ /* 0x0003e60000100800 */
[----:B-1----:R-:W4:Y:S01]  /*c5170*/  LDL.LU R27, [R1+0x2960] ;  /* 0x00296000011b7983 */ /* 0x002f220000300800 */
[----:B------:R1:W-:Y:S03]  /*c5180*/  @!P1 STL [R1+0xfcc], R26 ;  /* 0x000fcc1a01009387 */ /* 0x0003e60000100800 */
[----:B-1----:R-:W4:Y:S01]  /*c5190*/  LDL.LU R26, [R1+0x295c] ;  /* 0x00295c00011a7983 */ /* 0x002f220000300800 */
[----:B--2---:R-:W-:-:S05]  /*c51a0*/  @!P1 FMUL R21, R21, 16777216 ;  /* 0x4b80000015159820 */ /* 0x004fca0000400000 */
[----:B------:R-:W-:Y:S01]  /*c51b0*/  @!P1 STL [R1+0x4a8], R21 ;  /* 0x0004a81501009387 */ /* 0x000fe20000100800 */
[----:B---3--:R-:W-:Y:S02]  /*c51c0*/  @!P1 FMUL R28, R28, 16777216 ;  /* 0x4b8000001c1c9820 */ /* 0x008fe40000400000 */
[----:B----4-:R-:W-:Y:S02]  /*c51d0*/  @!P1 FMUL R23, R23, 16777216 ;  /* 0x4b80000017179820 */ /* 0x010fe40000400000 */
[----:B------:R-:W-:Y:S02]  /*c51e0*/  @!P1 FMUL R25, R25, 16777216 ;  /* 0x4b80000019199820 */ /* 0x000fe40000400000 */
[----:B------:R-:W-:Y:S02]  /*c51f0*/  @!P1 FMUL R27, R27, 16777216 ;  /* 0x4b8000001b1b9820 */ /* 0x000fe40000400000 */
[----:B------:R-:W-:-:S05]  /*c5200*/  @!P1 FMUL R26, R26, 16777216 ;  /* 0x4b8000001a1a9820 */ /* 0x000fca0000400000 */
[----:B------:R1:W-:Y:S04]  /*c5210*/  STL [R1+0x4e8], R26 ;  /* 0x0004e81a01007387 */ /* 0x0003e80000100800 */
[----:B-1----:R-:W2:Y:S01]  /*c5220*/  LDL.LU R26, [R1+0x2958] ;  /* 0x00295800011a7983 */ /* 0x002ea20000300800 */
[----:B------:R1:W-:Y:S03]  /*c5230*/  STL [R1+0x4bc], R27 ;  /* 0x0004bc1b01007387 */ /* 0x0003e60000100800 */
[----:B-1----:R-:W3:Y:S01]  /*c5240*/  LDL.LU R27, [R1+0x2954] ;  /* 0x00295400011b7983 */ /* 0x002ee20000300800 */
[----:B------:R1:W-:Y:S03]  /*c5250*/  STL [R1+0x500], R25 ;  /* 0x0005001901007387 */ /* 0x0003e60000100800 */
[----:B-1----:R-:W4:Y:S01]  /*c5260*/  LDL.LU R25, [R1+0x2950] ;  /* 0x0029500001197983 */ /* 0x002f220000300800 */
[----:B------:R1:W-:Y:S03]  /*c5270*/  STL [R1+0x474], R23 ;  /* 0x0004741701007387 */ /* 0x0003e60000100800 */
[----:B-1----:R-:W2:Y:S01]  /*c5280*/  LDL.LU R23, [R1+0x294c] ;  /* 0x00294c0001177983 */ /* 0x002ea20000300800 */
[----:B------:R-:W2:Y:S02]  /*c5290*/  LDL R21, [R1+0x10cc] ;  /* 0x0010cc0001157983 */ /* 0x000ea40000100800 */
[----:B------:R1:W-:Y:S02]  /*c52a0*/  STL [R1+0x480], R28 ;  /* 0x0004801c01007387 */ /* 0x0003e40000100800 */
[----:B-1----:R-:W3:Y:S01]  /*c52b0*/  LDL.LU R28, [R1+0x2948] ;  /* 0x00294800011c7983 */ /* 0x002ee20000300800 */
[----:B------:R-:W-:-:S02]  /*c52c0*/  @!P1 FMUL R24, R24, 16777216 ;  /* 0x4b80000018189820 */ /* 0x000fc40000400000 */
[----:B------:R-:W-:Y:S02]  /*c52d0*/  @!P1 FMUL R22, R22, 16777216 ;  /* 0x4b80000016169820 */ /* 0x000fe40000400000 */
[----:B------:R-:W-:Y:S01]  /*c52e0*/  @!P1 FMUL R16, R16, 16777216 ;  /* 0x4b80000010109820 */ /* 0x000fe20000400000 */
[----:B------:R1:W-:Y:S02]  /*c52f0*/  STL [R1+0x94], R24 ;  /* 0x0000941801007387 */ /* 0x0003e40000100800 */
[----:B------:R0:W-:Y:S02]  /*c5300*/  @!P1 STL [R1+0x46c], R22 ;  /* 0x00046c1601009387 */ /* 0x0001e40000100800 */
[----:B-1----:R-:W4:Y:S01]  /*c5310*/  LDL R24, [R1+0x10fc] ;  /* 0x0010fc0001187983 */ /* 0x002f220000100800 */
[----:B------:R1:W-:Y:S02]  /*c5320*/  STL [R1+0x494], R16 ;  /* 0x0004941001007387 */ /* 0x0003e40000100800 */
[----:B0-----:R-:W4:Y:S01]  /*c5330*/  LDL R22, [R1+0x111c] ;  /* 0x00111c0001167983 */ /* 0x001f220000100800 */
[----:B-1----:R-:W4:Y:S01]  /*c5340*/  LDL R16, [R1+0x110c] ;  /* 0x00110c0001107983 */ /* 0x002f220000100800 */
[----:B--2---:R-:W-:-:S03]  /*c5350*/  @P0 FMUL R21, R21, 0.25 ;  /* 0x3e80000015150820 */ /* 0x004fc60000400000 */
[----:B---3--:R-:W-:Y:S02]  /*c5360*/  STL [R1+0x2938], R28 ;  /* 0x0029381c01007387 */ /* 0x008fe40000100800 */
[----:B------:R0:W-:Y:S02]  /*c5370*/  @P0 STL [R1+0x10cc], R21 ;  /* 0x0010cc1501000387 */ /* 0x0001e40000100800 */
[----:B0-----:R-:W2:Y:S01]  /*c5380*/  LDL R21, [R1+0x57c] ;  /* 0x00057c0001157983 */ /* 0x001ea20000100800 */
[----:B------:R-:W-:Y:S01]  /*c5390*/  @P0 FMUL R26, R26, 0.25 ;  /* 0x3e8000001a1a0820 */ /* 0x000fe20000400000 */
[----:B------:R-:W-:Y:S01]  /*c53a0*/  FSETP.GEU.AND P1, PT, |R28|, 1.175494350822287508e-38, PT ;  /* 0x008000001c00780b */ /* 0x000fe20003f2e200 */
[----:B----4-:R-:W-:Y:S01]  /*c53b0*/  @P0 FMUL R25, R25, 0.25 ;  /* 0x3e80000019190820 */ /* 0x010fe20000400000 */
[----:B------:R-:W3:Y:S01]  /*c53c0*/  LDL R28, [R1+0x58c] ;  /* 0x00058c00011c7983 */ /* 0x000ee20000100800 */
[----:B------:R-:W-:Y:S02]  /*c53d0*/  @P0 FMUL R24, R24, 0.25 ;  /* 0x3e80000018180820 */ /* 0x000fe40000400000 */
[----:B------:R-:W-:-:S02]  /*c53e0*/  @P0 FMUL R27, R27, 0.25 ;  /* 0x3e8000001b1b0820 */ /* 0x000fc40000400000 */
[----:B------:R-:W-:Y:S01]  /*c53f0*/  @P0 STL [R1+0x1018], R26 ;  /* 0x0010181a01000387 */ /* 0x000fe20000100800 */
[----:B------:R0:W-:Y:S01]  /*c5400*/  @P0 STL [R1+0x10fc], R24 ;  /* 0x0010fc1801000387 */ /* 0x0001e20000100800 */
[----:B------:R-:W-:Y:S02]  /*c5410*/  @P0 FMUL R22, R22, 0.25 ;  /* 0x3e80000016160820 */ /* 0x000fe40000400000 */
[----:B------:R-:W-:Y:S01]  /*c5420*/  @P0 FMUL R16, R16, 0.25 ;  /* 0x3e80000010100820 */ /* 0x000fe20000400000 */
[----:B0-----:R-:W4:Y:S01]  /*c5430*/  LDL.LU R24, [R1+0x2944] ;  /* 0x0029440001187983 */ /* 0x001f220000300800 */
[----:B------:R-:W-:Y:S02]  /*c5440*/  @P0 STL [R1+0x101c], R25 ;  /* 0x00101c1901000387 */ /* 0x000fe40000100800 */
[----:B------:R-:W-:Y:S02]  /*c5450*/  @P0 STL [R1+0x10f4], R27 ;  /* 0x0010f41b01000387 */ /* 0x000fe40000100800 */
[----:B------:R0:W-:Y:S02]  /*c5460*/  @P0 STL [R1+0x110c], R16 ;  /* 0x00110c1001000387 */ /* 0x0001e40000100800 */
[----:B------:R-:W-:Y:S01]  /*c5470*/  @P0 FMUL R23, R23, 0.25 ;  /* 0x3e80000017170820 */ /* 0x000fe20000400000 */
[----:B0-----:R-:W4:Y:S01]  /*c5480*/  LDL.LU R16, [R1+0x2940] ;  /* 0x0029400001107983 */ /* 0x001f220000300800 */
[----:B------:R0:W-:Y:S03]  /*c5490*/  @P0 STL [R1+0x111c], R22 ;  /* 0x00111c1601000387 */ /* 0x0001e60000100800 */
[----:B0-----:R-:W4:Y:S01]  /*c54a0*/  LDL R22, [R1+0x554] ;  /* 0x0005540001167983 */ /* 0x001f220000100800 */
[----:B------:R-:W-:Y:S02]  /*c54b0*/  @P0 STL [R1+0x1104], R23 ;  /* 0x0011041701000387 */ /* 0x000fe40000100800 */
[----:B--2---:R-:W-:-:S05]  /*c54c0*/  @P0 FMUL R21, R21, 0.25 ;  /* 0x3e80000015150820 */ /* 0x004fca0000400000 */
[----:B------:R0:W-:Y:S04]  /*c54d0*/  @P0 STL [R1+0x57c], R21 ;  /* 0x00057c1501000387 */ /* 0x0001e80000100800 */
[----:B0-----:R-:W2:Y:S01]  /*c54e0*/  LDL.LU R21, [R1+0x293c] ;  /* 0x00293c0001157983 */ /* 0x001ea20000300800 */
[----:B---3--:R-:W-:Y:S02]  /*c54f0*/  @P0 FMUL R28, R28, 0.25 ;  /* 0x3e8000001c1c0820 */ /* 0x008fe40000400000 */
[----:B----4-:R-:W-:-:S05]  /*c5500*/  @P0 FMUL R24, R24, 0.25 ;  /* 0x3e80000018180820 */ /* 0x010fca0000400000 */
[----:B------:R-:W-:Y:S01]  /*c5510*/  @P0 STL [R1+0x538], R24 ;  /* 0x0005381801000387 */ /* 0x000fe20000100800 */
[----:B------:R-:W-:-:S05]  /*c5520*/  @P0 FMUL R16, R16, 0.25 ;  /* 0x3e80000010100820 */ /* 0x000fca0000400000 */
[----:B------:R-:W-:Y:S01]  /*c5530*/  @P0 STL [R1+0x578], R16 ;  /* 0x0005781001000387 */ /* 0x000fe20000100800 */
[----:B------:R-:W-:Y:S02]  /*c5540*/  @P0 STL [R1+0x58c], R28 ;  /* 0x00058c1c01000387 */ /* 0x000fe40000100800 */
[----:B------:R0:W-:Y:S02]  /*c5550*/  STL [R1+0x291c], R16 ;  /* 0x00291c1001007387 */ /* 0x0001e40000100800 */
[----:B------:R-:W-:Y:S02]  /*c5560*/  @P0 FMUL R22, R22, 0.25 ;  /* 0x3e80000016160820 */ /* 0x000fe40000400000 */
[----:B0-----:R-:W-:Y:S02]  /*c5570*/  IMAD.MOV.U32 R16, RZ, RZ, R28 ;  /* 0x000000ffff107224 */ /* 0x001fe400078e001c */
[----:B------:R-:W3:Y:S01]  /*c5580*/  LDL.LU R28, [R1+0x2938] ;  /* 0x00293800011c7983 */ /* 0x000ee20000300800 */
[----:B------:R0:W-:Y:S03]  /*c5590*/  @P0 STL [R1+0x554], R22 ;  /* 0x0005541601000387 */ /* 0x0001e60000100800 */
[----:B0-----:R-:W4:Y:S01]  /*c55a0*/  LDL.LU R22, [R1+0x2934] ;  /* 0x0029340001167983 */ /* 0x001f220000300800 */
[----:B--2---:R-:W-:-:S05]  /*c55b0*/  @P0 FMUL R21, R21, 0.25 ;  /* 0x3e80000015150820 */ /* 0x004fca0000400000 */
[----:B------:R-:W-:Y:S01]  /*c55c0*/  @P0 STL [R1+0x514], R21 ;  /* 0x0005141501000387 */ /* 0x000fe20000100800 */
[----:B------:R0:W-:Y:S03]  /*c55d0*/  STL [R1+0x2920], R21 ;  /* 0x0029201501007387 */ /* 0x0001e60000100800 */
[----:B0-----:R-:W2:Y:S01]  /*c55e0*/  LDL R21, [R1+0x574] ;  /* 0x0005740001157983 */ /* 0x001ea20000100800 */
[----:B------:R-:W-:Y:S02]  /*c55f0*/  @P0 FMUL R29, R29, 0.25 ;  /* 0x3e8000001d1d0820 */ /* 0x000fe40000400000 */
[----:B------:R0:W-:Y:S03]  /*c5600*/  STL [R1+0x292c], R11 ;  /* 0x00292c0b01007387 */ /* 0x0001e60000100800 */
[----:B------:R-:W-:Y:S01]  /*c5610*/  @P0 STL [R1+0x558], R29 ;  /* 0x0005581d01000387 */ /* 0x000fe20000100800 */
[----:B0-----:R-:W-:Y:S01]  /*c5620*/  IMAD.MOV.U32 R11, RZ, RZ, R25 ;  /* 0x000000ffff0b7224 */ /* 0x001fe200078e0019 */
[----:B------:R-:W-:Y:S01]  /*c5630*/  MOV R25, R8 ;  /* 0x0000000800197202 */ /* 0x000fe20000000f00 */
[----:B----4-:R-:W-:-:S02]  /*c5640*/  @P0 FMUL R22, R22, 0.25 ;  /* 0x3e80000016160820 */ /* 0x010fc40000400000 */
[----:B--2---:R-:W-:-:S05]  /*c5650*/  @P0 FMUL R21, R21, 0.25 ;  /* 0x3e80000015150820 */ /* 0x004fca0000400000 */
[----:B------:R-:W-:Y:S01]  /*c5660*/  @P0 STL [R1+0x574], R21 ;  /* 0x0005741501000387 */ /* 0x000fe20000100800 */
[----:B------:R-:W-:Y:S02]  /*c5670*/  STL [R1+0x2908], R29 ;  /* 0x0029081d01007387 */ /* 0x000fe40000100800 */
[----:B------:R-:W-:Y:S02]  /*c5680*/  @P0 STL [R1+0x90], R22 ;  /* 0x0000901601000387 */ /* 0x000fe40000100800 */
[----:B------:R0:W-:Y:S02]  /*c5690*/  STL [R1+0x2910], R22 ;  /* 0x0029101601007387 */ /* 0x0001e40000100800 */
[----:B0-----:R-:W-:Y:S02]  /*c56a0*/  MOV R22, R16 ;  /* 0x0000001000167202 */ /* 0x001fe40000000f00 */
[----:B------:R-:W-:Y:S01]  /*c56b0*/  MOV R21, R23 ;  /* 0x0000001700157202 */ /* 0x000fe20000000f00 */
[----:B------:R-:W-:Y:S01]  /*c56c0*/  MOV R16, R27 ;  /* 0x0000001b00107202 */ /* 0x000fe20000000f00 */
[----:B------:R-:W-:Y:S01]  /*c56d0*/  MOV R23, R4 ;  /* 0x0000000400177202 */ /* 0x000fe20000000f00 */
[----:B------:R0:W-:Y:S01]  /*c56e0*/  STL [R1+0x2930], R22 ;  /* 0x0029301601007387 */ /* 0x0001e20000100800 */
[----:B------:R-:W-:Y:S01]  /*c56f0*/  IMAD.MOV.U32 R27, RZ, RZ, R6 ;  /* 0x000000ffff1b7224 */ /* 0x000fe200078e0006 */
[----:B------:R-:W-:Y:S01]  /*c5700*/  MOV R4, R20 ;  /* 0x0000001400047202 */ /* 0x000fe20000000f00 */
[----:B------:R-:W-:Y:S01]  /*c5710*/  IMAD.MOV.U32 R29, RZ, RZ, R24 ;  /* 0x000000ffff1d7224 */ /* 0x000fe200078e0018 */
[----:B------:R-:W2:Y:S04]  /*c5720*/  LDL R6, [R1+0x4f4] ;  /* 0x0004f40001067983 */ /* 0x000ea80000100800 */
[----:B------:R-:W4:Y:S04]  /*c5730*/  LDL R8, [R1+0x4c0] ;  /* 0x0004c00001087983 */ /* 0x000f280000100800 */
[----:B------:R-:W2:Y:S04]  /*c5740*/  LDL R20, [R1+0x1178] ;  /* 0x0011780001147983 */ /* 0x000ea80000100800 */
[----:B------:R-:W2:Y:S01]  /*c5750*/  LDL R24, [R1+0x11f4] ;  /* 0x0011f40001187983 */ /* 0x000ea20000100800 */
[----:B0-----:R-:W-:Y:S01]  /*c5760*/  MOV R22, R26 ;  /* 0x0000001a00167202 */ /* 0x001fe20000000f00 */
[----:B------:R-:W-:Y:S01]  /*c5770*/  MOV R26, R0 ;  /* 0x00000000001a7202 */ /* 0x000fe20000000f00 */
[----:B------:R-:W-:-:S02]  /*c5780*/  MOV R0, R17 ;  /* 0x0000001100007202 */ /* 0x000fc40000000f00 */
[----:B---3--:R-:W-:Y:S01]  /*c5790*/  FSETP.GT.AND P0, PT, |R28|, 8.50705917302346158658e+37, PT ;  /* 0x7e8000001c00780b */ /* 0x008fe20003f04200 */
[----:B------:R-:W3:Y:S01]  /*c57a0*/  LDL R17, [R1+0x6f0] ;  /* 0x0006f00001117983 */ /* 0x000ee20000100800 */
[----:B------:R0:W-:Y:S03]  /*c57b0*/  STL [R1+0x28fc], R28 ;  /* 0x0028fc1c01007387 */ /* 0x0001e60000100800 */
[----:B0-----:R-:W2:Y:S01]  /*c57c0*/  LDL R28, [R1+0x10cc] ;  /* 0x0010cc00011c7983 */ /* 0x001ea20000100800 */
[----:B------:R-:W-:Y:S02]  /*c57d0*/  @!P6 FMUL R22, R22, 16777216 ;  /* 0x4b8000001616e820 */ /* 0x000fe40000400000 */
[----:B------:R-:W-:-:S03]  /*c57e0*/  @!P6 FMUL R11, R11, 16777216 ;  /* 0x4b8000000b0be820 */ /* 0x000fc60000400000 */
[----:B------:R0:W-:Y:S04]  /*c57f0*/  @!P6 STL [R1+0x1018], R22 ;  /* 0x001018160100e387 */ /* 0x0001e80000100800 */
[----:B0-----:R-:W3:Y:S01]  /*c5800*/  LDL.LU R22, [R1+0x2930] ;  /* 0x0029300001167983 */ /* 0x001ee20000300800 */
[----:B------:R0:W-:Y:S03]  /*c5810*/  @!P6 STL [R1+0x101c], R11 ;  /* 0x00101c0b0100e387 */ /* 0x0001e60000100800 */
[----:B0-----:R-:W3:Y:S01]  /*c5820*/  LDL.LU R11, [R1+0x292c] ;  /* 0x00292c00010b7983 */ /* 0x001ee20000300800 */
[----:B--2---:R-:W-:-:S05]  /*c5830*/  @!P6 FMUL R28, R28, 16777216 ;  /* 0x4b8000001c1ce820 */ /* 0x004fca0000400000 */
[----:B------:R0:W-:Y:S01]  /*c5840*/  @!P6 STL [R1+0x10cc], R28 ;  /* 0x0010cc1c0100e387 */ /* 0x0001e20000100800 */
[----:B------:R-:W-:Y:S02]  /*c5850*/  STL [R1+0x2928], R29 ;  /* 0x0029281d01007387 */ /* 0x000fe40000100800 */
[----:B------:R1:W-:Y:S01]  /*c5860*/  STL [R1+0x2924], R21 ;  /* 0x0029241501007387 */ /* 0x0003e20000100800 */
[----:B0-----:R-:W2:Y:S04]  /*c5870*/  LDL R28, [R1+0x111c] ;  /* 0x00111c00011c7983 */ /* 0x001ea80000100800 */
[----:B-1----:R-:W2:Y:S01]  /*c5880*/  LDL R21, [R1+0x10fc] ;  /* 0x0010fc0001157983 */ /* 0x002ea20000100800 */
[----:B------:R-:W-:Y:S02]  /*c5890*/  MOV R29, R16 ;  /* 0x00000010001d7202 */ /* 0x000fe40000000f00 */
[----:B------:R-:W3:Y:S03]  /*c58a0*/  LDL R16, [R1+0x110c] ;  /* 0x00110c0001107983 */ /* 0x000ee60000100800 */
[----:B------:R-:W-:-:S05]  /*c58b0*/  @!P6 FMUL R29, R29, 16777216 ;  /* 0x4b8000001d1de820 */ /* 0x000fca0000400000 */
[----:B------:R0:W-:Y:S04]  /*c58c0*/  @!P6 STL [R1+0x10f4], R29 ;  /* 0x0010f41d0100e387 */ /* 0x0001e80000100800 */
[----:B0-----:R-:W4:Y:S01]  /*c58d0*/  LDL.LU R29, [R1+0x2928] ;  /* 0x00292800011d7983 */ /* 0x001f220000300800 */
[----:B--2---:R-:W-:-:S05]  /*c58e0*/  @!P6 FMUL R21, R21, 16777216 ;  /* 0x4b8000001515e820 */ /* 0x004fca0000400000 */
[----:B------:R0:W-:Y:S04]  /*c58f0*/  @!P6 STL [R1+0x10fc], R21 ;  /* 0x0010fc150100e387 */ /* 0x0001e80000100800 */
[----:B0-----:R-:W2:Y:S01]  /*c5900*/  LDL.LU R21, [R1+0x2924] ;  /* 0x0029240001157983 */ /* 0x001ea20000300800 */
[----:B---3--:R-:W-:Y:S02]  /*c5910*/  @!P6 FMUL R16, R16, 16777216 ;  /* 0x4b8000001010e820 */ /* 0x008fe40000400000 */
[----:B------:R-:W-:Y:S02]  /*c5920*/  @!P6 FMUL R28, R28, 16777216 ;  /* 0x4b8000001c1ce820 */ /* 0x000fe40000400000 */
[----:B--2---:R-:W-:-:S05]  /*c5930*/  @!P6 FMUL R21, R21, 16777216 ;  /* 0x4b8000001515e820 */ /* 0x004fca0000400000 */
[----:B------:R0:W-:Y:S04]  /*c5940*/  @!P6 STL [R1+0x1104], R21 ;  /* 0x001104150100e387 */ /* 0x0001e80000100800 */
[----:B0-----:R-:W2:Y:S01]  /*c5950*/  LDL.LU R21, [R1+0x2920] ;  /* 0x0029200001157983 */ /* 0x001ea20000300800 */
[----:B------:R0:W-:Y:S03]  /*c5960*/  @!P6 STL [R1+0x110c], R16 ;  /* 0x00110c100100e387 */ /* 0x0001e60000100800 */
[----:B0-----:R-:W3:Y:S01]  /*c5970*/  LDL.LU R16, [R1+0x291c] ;  /* 0x00291c0001107983 */ /* 0x001ee20000300800 */
[----:B------:R0:W-:Y:S02]  /*c5980*/  @!P6 STL [R1+0x111c], R28 ;  /* 0x00111c1c0100e387 */ /* 0x0001e40000100800 */
[----:B0-----:R-:W-:-:S05]  /*c5990*/  MOV R28, R22 ;  /* 0x00000016001c7202 */ /* 0x001fca0000000f00 */
[----:B------:R-:W-:Y:S01]  /*c59a0*/  STL [R1+0x2918], R28 ;  /* 0x0029181c01007387 */ /* 0x000fe20000100800 */
[----:B------:R3:W-:Y:S02]  /*c59b0*/  STL [R1+0x2914], R24 ;  /* 0x0029141801007387 */ /* 0x0007e40000100800 */
[----:B---3--:R-:W-:Y:S01]  /*c59c0*/  MOV R24, R16 ;  /* 0x0000001000187202 */ /* 0x008fe20000000f00 */
[----:B------:R-:W-:Y:S02]  /*c59d0*/  MOV R16, R26 ;  /* 0x0000001a00107202 */ /* 0x000fe40000000f00 */
[----:B------:R-:W-:Y:S01]  /*c59e0*/  IMAD.MOV.U32 R26, RZ, RZ, R25 ;  /* 0x000000ffff1a7224 */ /* 0x000fe200078e0019 */
[----:B------:R-:W-:Y:S01]  /*c59f0*/  MOV R25, R4 ;  /* 0x0000000400197202 */ /* 0x000fe20000000f00 */
[----:B----4-:R-:W-:Y:S02]  /*c5a00*/  MOV R4, R8 ;  /* 0x0000000800047202 */ /* 0x010fe40000000f00 */
[----:B------:R-:W3:Y:S01]  /*c5a10*/  LDL.LU R8, [R1+0x124] ;  /* 0x0001240001087983 */ /* 0x000ee20000300800 */
[----:B------:R-:W4:Y:S01]  /*c5a20*/  LDL R22, [R1+0x57c] ;  /* 0x00057c0001167983 */ /* 0x000f220000100800 */
[----:B------:R-:W-:Y:S01]  /*c5a30*/  MOV R28, R29 ;  /* 0x0000001d001c7202 */ /* 0x000fe20000000f00 */
[----:B--2---:R-:W-:Y:S01]  /*c5a40*/  IMAD.MOV.U32 R29, RZ, RZ, R21 ;  /* 0x000000ffff1d7224 */ /* 0x004fe200078e0015 */
[----:B------:R-:W-:Y:S01]  /*c5a50*/  MOV R21, R27 ;  /* 0x0000001b00157202 */ /* 0x000fe20000000f00 */
[----:B------:R-:W-:-:S02]  /*c5a60*/  MOV R27, R0 ;  /* 0x00000000001b7202 */ /* 0x000fc40000000f00 */
[----:B------:R-:W-:Y:S02]  /*c5a70*/  @!P6 FMUL R28, R28, 16777216 ;  /* 0x4b8000001c1ce820 */ /* 0x000fe40000400000 */
[----:B------:R-:W-:Y:S02]  /*c5a80*/  @!P6 FMUL R24, R24, 16777216 ;  /* 0x4b8000001818e820 */ /* 0x000fe40000400000 */
[----:B------:R-:W-:Y:S02]  /*c5a90*/  IMAD.MOV.U32 R0, RZ, RZ, R20 ;  /* 0x000000ffff007224 */ /* 0x000fe400078e0014 */
[----:B------:R-:W2:Y:S01]  /*c5aa0*/  LDL R20, [R1+0x7bc] ;  /* 0x0007bc0001147983 */ /* 0x000ea20000100800 */
[----:B------:R0:W-:Y:S03]  /*c5ab0*/  @!P6 STL [R1+0x538], R28 ;  /* 0x0005381c0100e387 */ /* 0x0001e60000100800 */
[----:B0-----:R-:W2:Y:S01]  /*c5ac0*/  LDL.LU R28, [R1+0x2918] ;  /* 0x00291800011c7983 */ /* 0x001ea20000300800 */
[----:B------:R0:W-:Y:S03]  /*c5ad0*/  @!P6 STL [R1+0x578], R24 ;  /* 0x000578180100e387 */ /* 0x0001e60000100800 */
[----:B0-----:R-:W3:Y:S01]  /*c5ae0*/  LDL.LU R24, [R1+0x2914] ;  /* 0x0029140001187983 */ /* 0x001ee20000300800 */
[----:B----4-:R-:W-:-:S05]  /*c5af0*/  @!P6 FMUL R22, R22, 16777216 ;  /* 0x4b8000001616e820 */ /* 0x010fca0000400000 */
[----:B------:R0:W-:Y:S04]  /*c5b00*/  @!P6 STL [R1+0x57c], R22 ;  /* 0x00057c160100e387 */ /* 0x0001e80000100800 */
[----:B0-----:R-:W4:Y:S01]  /*c5b10*/  LDL.LU R22, [R1+0x2910] ;  /* 0x0029100001167983 */ /* 0x001f220000300800 */
[----:B------:R2:W-:Y:S02]  /*c5b20*/  STL [R1+0x290c], R11 ;  /* 0x00290c0b01007387 */ /* 0x0005e40000100800 */
[----:B--2---:R-:W-:Y:S02]  /*c5b30*/  MOV R11, R28 ;  /* 0x0000001c000b7202 */ /* 0x004fe40000000f00 */
[----:B----4-:R-:W-:Y:S01]  /*c5b40*/  MOV R28, R22 ;  /* 0x00000016001c7202 */ /* 0x010fe20000000f00 */
[----:B------:R-:W-:-:S02]  /*c5b50*/  MOV R22, R26 ;  /* 0x0000001a00167202 */ /* 0x000fc40000000f00 */
[----:B------:R-:W-:Y:S01]  /*c5b60*/  IMAD.MOV.U32 R26, RZ, RZ, R27 ;  /* 0x000000ffff1a7224 */ /* 0x000fe200078e001b */
[----:B------:R-:W-:Y:S01]  /*c5b70*/  MOV R27, R25 ;  /* 0x00000019001b7202 */ /* 0x000fe20000000f00 */
[----:B------:R-:W-:Y:S02]  /*c5b80*/  MOV R25, R0 ;  /* 0x0000000000197202 */ /* 0x000fe40000000f00 */
[----:B------:R-:W2:Y:S01]  /*c5b90*/  LDL.LU R0, [R1+0x478] ;  /* 0x0004780001007983 */ /* 0x000ea20000300800 */
[----:B------:R-:W-:Y:S02]  /*c5ba0*/  @!P6 FMUL R11, R11, 16777216 ;  /* 0x4b8000000b0be820 */ /* 0x000fe40000400000 */
[----:B------:R-:W-:Y:S01]  /*c5bb0*/  @!P6 FMUL R29, R29, 16777216 ;  /* 0x4b8000001d1de820 */ /* 0x000fe20000400000 */
[----:B--2---:R0:W-:Y:S04]  /*c5bc0*/  STL [R1+0x28dc], R0 ;  /* 0x0028dc0001007387 */ /* 0x0041e80000100800 */
[----:B0-----:R-:W2:Y:S01]  /*c5bd0*/  LDL R0, [R1+0x554] ;  /* 0x0005540001007983 */ /* 0x001ea20000100800 */
[----:B------:R0:W-:Y:S03]  /*c5be0*/  @!P6 STL [R1+0x58c], R11 ;  /* 0x00058c0b0100e387 */ /* 0x0001e60000100800 */
[----:B0-----:R-:W4:Y:S01]  /*c5bf0*/  LDL.LU R11, [R1+0x290c] ;  /* 0x00290c00010b7983 */ /* 0x001f220000300800 */
[----:B------:R0:W-:Y:S03]  /*c5c00*/  @!P6 STL [R1+0x514], R29 ;  /* 0x0005141d0100e387 */ /* 0x0001e60000100800 */
[----:B0-----:R-:W3:Y:S01]  /*c5c10*/  LDL.LU R29, [R1+0x2908] ;  /* 0x00290800011d7983 */ /* 0x001ee20000300800 */
[----:B------:R2:W-:Y:S02]  /*c5c20*/  STL [R1+0x2900], R28 ;  /* 0x0029001c01007387 */ /* 0x0005e40000100800 */
[----:B--2---:R-:W-:-:S05]  /*c5c30*/  MOV R28, R0 ;  /* 0x00000000001c7202 */ /* 0x004fca0000000f00 */
[----:B------:R3:W-:Y:S01]  /*c5c40*/  STL [R1+0x2904], R28 ;  /* 0x0029041c01007387 */ /* 0x0007e20000100800 */
[----:B------:R-:W2:Y:S02]  /*c5c50*/  LDL R0, [R1+0x574] ;  /* 0x0005740001007983 */ /* 0x000ea40000100800 */
[----:B---3--:R-:W-:Y:S02]  /*c5c60*/  IMAD.MOV.U32 R28, RZ, RZ, R29 ;  /* 0x000000ffff1c7224 */ /* 0x008fe400078e001d */
[----:B------:R-:W3:Y:S02]  /*c5c70*/  LDL R29, [R1+0x11f8] ;  /* 0x0011f800011d7983 */ /* 0x000ee40000100800 */
[----:B------:R-:W-:-:S05]  /*c5c80*/  @!P6 FMUL R28, R28, 16777216 ;  /* 0x4b8000001c1ce820 */ /* 0x000fca0000400000 */
[----:B------:R0:W-:Y:S04]  /*c5c90*/  @!P6 STL [R1+0x558], R28 ;  /* 0x0005581c0100e387 */ /* 0x0001e80000100800 */
[----:B0-----:R-:W2:Y:S02]  /*c5ca0*/  LDL.LU R28, [R1+0x2904] ;  /* 0x00290400011c7983 */ /* 0x001ea40000300800 */
[----:B--2---:R-:W-:-:S05]  /*c5cb0*/  @!P6 FMUL R28, R28, 16777216 ;  /* 0x4b8000001c1ce820 */ /* 0x004fca0000400000 */
[----:B------:R0:W-:Y:S04]  /*c5cc0*/  @!P6 STL [R1+0x554], R28 ;  /* 0x0005541c0100e387 */ /* 0x0001e80000100800 */
[----:B0-----:R-:W2:Y:S01]  /*c5cd0*/  LDL.LU R28, [R1+0x2900] ;  /* 0x00290000011c7983 */ /* 0x001ea20000300800 */
[----:B------:R-:W-:Y:S02]  /*c5ce0*/  @!P6 FMUL R0, R0, 16777216 ;  /* 0x4b8000000000e820 */ /* 0x000fe40000400000 */
[----:B--2---:R-:W-:-:S05]  /*c5cf0*/  @!P6 FMUL R28, R28, 16777216 ;  /* 0x4b8000001c1ce820 */ /* 0x004fca0000400000 */
[----:B------:R0:W-:Y:S04]  /*c5d00*/  @!P6 STL [R1+0x90], R28 ;  /* 0x0000901c0100e387 */ /* 0x0001e80000100800 */
[----:B0-----:R-:W2:Y:S01]  /*c5d10*/  LDL.LU R28, [R1+0x28fc] ;  /* 0x0028fc00011c7983 */ /* 0x001ea20000300800 */
[----:B------:R-:W-:Y:S02]  /*c5d20*/  @!P6 STL [R1+0x574], R0 ;  /* 0x000574000100e387 */ /* 0x000fe40000100800 */
[----:B------:R0:W-:Y:S02]  /*c5d30*/  STL [R1+0x28a4], R16 ;  /* 0x0028a41001007387 */ /* 0x0001e40000100800 */
[----:B0-----:R-:W2:Y:S04]  /*c5d40*/  LDL.LU R16, [R1+0x1140] ;  /* 0x0011400001107983 */ /* 0x001ea80000300800 */
[----:B--2---:R-:W-:Y:S01]  /*c5d50*/  STL [R1+0x28ec], R16 ;  /* 0x0028ec1001007387 */ /* 0x004fe20000100800 */
[----:B---3--:R0:W-:Y:S02]  /*c5d60*/  STL [R1+0x28ac], R29 ;  /* 0x0028ac1d01007387 */ /* 0x0081e40000100800 */
[----:B0-----:R-:W-:-:S05]  /*c5d70*/  MOV R29, R28 ;  /* 0x0000001c001d7202 */ /* 0x001fca0000000f00 */
[----:B------:R0:W-:Y:S04]  /*c5d80*/  STL [R1+0x28e0], R29 ;  /* 0x0028e01d01007387 */ /* 0x0001e80000100800 */
[----:B0-----:R-:W2:Y:S04]  /*c5d90*/  LDL R29, [R1+0x1100] ;  /* 0x00110000011d7983 */ /* 0x001ea80000100800 */
[----:B--2---:R-:W-:Y:S01]  /*c5da0*/  STL [R1+0x28f4], R29 ;  /* 0x0028f41d01007387 */ /* 0x004fe20000100800 */
[----:B------:R0:W-:Y:S03]  /*c5db0*/  STL [R1+0x28b0], R24 ;  /* 0x0028b01801007387 */ /* 0x0001e60000100800 */
[----:B0-----:R-:W2:Y:S04]  /*c5dc0*/  LDL.LU R24, [R1+0x4b0] ;  /* 0x0004b00001187983 */ /* 0x001ea80000300800 */
[----:B--2---:R-:W-:Y:S01]  /*c5dd0*/  STL [R1+0x28e8], R24 ;  /* 0x0028e81801007387 */ /* 0x004fe20000100800 */
[----:B------:R0:W-:Y:S03]  /*c5de0*/  STL [R1+0x28b4], R23 ;  /* 0x0028b41701007387 */ /* 0x0001e60000100800 */
[----:B0-----:R-:W2:Y:S01]  /*c5df0*/  LDL.LU R23, [R1+0x49c] ;  /* 0x00049c0001177983 */ /* 0x001ea20000300800 */
[----:B------:R-:W-:-:S03]  /*c5e00*/  MOV R28, R26 ;  /* 0x0000001a001c7202 */ /* 0x000fc60000000f00 */
[----:B--2---:R0:W-:Y:S01]  /*c5e10*/  STL [R1+0x28f0], R23 ;  /* 0x0028f01701007387 */ /* 0x0041e20000100800 */
[----:B------:R1:W-:Y:S02]  /*c5e20*/  STL [R1+0x28f8], R4 ;  /* 0x0028f80401007387 */ /* 0x0003e40000100800 */
[----:B------:R-:W2:Y:S02]  /*c5e30*/  LDL R29, [R1+0x10f0] ;  /* 0x0010f000011d7983 */ /* 0x000ea40000100800 */
[----:B------:R-:W3:Y:S01]  /*c5e40*/  LDL R16, [R1+0x10f8] ;  /* 0x0010f80001107983 */ /* 0x000ee20000100800 */
[----:B------:R-:W4:Y:S04]  /*c5e50*/  LDL R0, [R1+0x1118] ;  /* 0x0011180001007983 */ /* 0x000f280000100800 */
[----:B------:R-:W4:Y:S04]  /*c5e60*/  LDL R24, [R1+0x1120] ;  /* 0x0011200001187983 */ /* 0x000f280000100800 */
[----:B0-----:R-:W4:Y:S04]  /*c5e70*/  LDL R23, [R1+0x1108] ;  /* 0x0011080001177983 */ /* 0x001f280000100800 */
[----:B-1----:R-:W4:Y:S01]  /*c5e80*/  LDL R4, [R1+0xa0] ;  /* 0x0000a00001047983 */ /* 0x002f220000100800 */
[----:B------:R0:W-:Y:S03]  /*c5e90*/  STL [R1+0x28b8], R25 ;  /* 0x0028b81901007387 */ /* 0x0001e60000100800 */
[----:B0-----:R-:W4:Y:S01]  /*c5ea0*/  LDL.LU R25, [R1+0x4a4] ;  /* 0x0004a40001197983 */ /* 0x001f220000300800 */
[----:B------:R-:W4:Y:S02]  /*c5eb0*/  LDL.LU R26, [R1+0x1204] ;  /* 0x00120400011a7983 */ /* 0x000f240000300800 */
[----:B--2---:R-:W-:-:S02]  /*c5ec0*/  @P0 FMUL R29, R29, 0.25 ;  /* 0x3e8000001d1d0820 */ /* 0x004fc40000400000 */
[----:B---3--:R-:W-:Y:S01]  /*c5ed0*/  @P0 FMUL R16, R16, 0.25 ;  /* 0x3e80000010100820 */ /* 0x008fe20000400000 */
[----:B----4-:R-:W-:Y:S01]  /*c5ee0*/  FSETP.GEU.AND P6, PT, |R4|, 1.175494350822287508e-38, PT ;  /* 0x008000000400780b */ /* 0x010fe20003fce200 */
[----:B------:R0:W-:Y:S04]  /*c5ef0*/  STL [R1+0x28bc], R26 ;  /* 0x0028bc1a01007387 */ /* 0x0001e80000100800 */
[----:B0-----:R-:W2:Y:S01]  /*c5f00*/  LDL.LU R26, [R1+0x48c] ;  /* 0x00048c00011a7983 */ /* 0x001ea20000300800 */
[----:B------:R-:W3:Y:S02]  /*c5f10*/  LDL.LU R4, [R1+0x28f8] ;  /* 0x0028f80001047983 */ /* 0x000ee40000300800 */
[----:B------:R0:W-:Y:S02]  /*c5f20*/  @P0 STL [R1+0x10f0], R29 ;  /* 0x0010f01d01000387 */ /* 0x0001e40000100800 */
[----:B0-----:R-:W4:Y:S01]  /*c5f30*/  LDL.LU R29, [R1+0x28f4] ;  /* 0x0028f400011d7983 */ /* 0x001f220000300800 */
[----:B------:R0:W-:Y:S03]  /*c5f40*/  @P0 STL [R1+0x10f8], R16 ;  /* 0x0010f81001000387 */ /* 0x0001e60000100800 */
[----:B0-----:R-:W2:Y:S01]  /*c5f50*/  LDL R16, [R1+0x1124] ;  /* 0x0011240001107983 */ /* 0x001ea20000100800 */
[----:B------:R-:W-:-:S02]  /*c5f60*/  @P0 FMUL R23, R23, 0.25 ;  /* 0x3e80000017170820 */ /* 0x000fc40000400000 */
[----:B------:R-:W-:Y:S02]  /*c5f70*/  @P0 FMUL R0, R0, 0.25 ;  /* 0x3e80000000000820 */ /* 0x000fe40000400000 */
[----:B------:R-:W-:Y:S01]  /*c5f80*/  @P0 FMUL R24, R24, 0.25 ;  /* 0x3e80000018180820 */ /* 0x000fe20000400000 */
[----:B------:R0:W-:Y:S04]  /*c5f90*/  @P0 STL [R1+0x1108], R23 ;  /* 0x0011081701000387 */ /* 0x0001e80000100800 */
[----:B0-----:R-:W3:Y:S01]  /*c5fa0*/  LDL.LU R23, [R1+0x28f0] ;  /* 0x0028f00001177983 */ /* 0x001ee20000300800 */
[----:B------:R0:W-:Y:S03]  /*c5fb0*/  @P0 STL [R1+0x1118], R0 ;  /* 0x0011180001000387 */ /* 0x0001e60000100800 */
[----:B0-----:R-:W3:Y:S01]  /*c5fc0*/  LDL R0, [R1+0x490] ;  /* 0x0004900001007983 */ /* 0x001ee20000100800 */
[----:B----4-:R-:W-:-:S05]  /*c5fd0*/  @P0 FMUL R29, R29, 0.25 ;  /* 0x3e8000001d1d0820 */ /* 0x010fca0000400000 */
[----:B------:R-:W-:Y:S01]  /*c5fe0*/  @P0 STL [R1+0x1100], R29 ;  /* 0x0011001d01000387 */ /* 0x000fe20000100800 */
[----:B------:R0:W-:Y:S02]  /*c5ff0*/  STL [R1+0x28e4], R29 ;  /* 0x0028e41d01007387 */ /* 0x0001e40000100800 */
[----:B--2---:R-:W-:Y:S01]  /*c6000*/  @P0 FMUL R16, R16, 0.25 ;  /* 0x3e80000010100820 */ /* 0x004fe20000400000 */
[----:B0-----:R-:W2:Y:S01]  /*c6010*/  LDL R29, [R1+0x45c] ;  /* 0x00045c00011d7983 */ /* 0x001ea20000100800 */
[----:B------:R-:W-:Y:S03]  /*c6020*/  @P0 STL [R1+0x1120], R24 ;  /* 0x0011201801000387 */ /* 0x000fe60000100800 */
[----:B------:R0:W-:Y:S02]  /*c6030*/  @P0 STL [R1+0x1124], R16 ;  /* 0x0011241001000387 */ /* 0x0001e40000100800 */
[----:B0-----:R-:W4:Y:S01]  /*c6040*/  LDL.LU R16, [R1+0x28ec] ;  /* 0x0028ec0001107983 */ /* 0x001f220000300800 */
[----:B------:R-:W-:-:S02]  /*c6050*/  @P0 FMUL R26, R26, 0.25 ;  /* 0x3e8000001a1a0820 */ /* 0x000fc40000400000 */
[----:B---3--:R-:W-:Y:S02]  /*c6060*/  @P0 FMUL R0, R0, 0.25 ;  /* 0x3e80000000000820 */ /* 0x008fe40000400000 */
[----:B--2---:R-:W-:Y:S02]  /*c6070*/  @P0 FMUL R29, R29, 0.25 ;  /* 0x3e8000001d1d0820 */ /* 0x004fe40000400000 */
[----:B----4-:R-:W-:-:S05]  /*c6080*/  @P0 FMUL R16, R16, 0.25 ;  /* 0x3e80000010100820 */ /* 0x010fca0000400000 */
[----:B------:R0:W-:Y:S02]  /*c6090*/  STL [R1+0x28c4], R16 ;  /* 0x0028c41001007387 */ /* 0x0001e40000100800 */
[----:B0-----:R-:W-:Y:S02]  /*c60a0*/  MOV R16, R24 ;  /* 0x0000001800107202 */ /* 0x001fe40000000f00 */
[----:B------:R-:W2:Y:S01]  /*c60b0*/  LDL.LU R24, [R1+0x28e8] ;  /* 0x0028e80001187983 */ /* 0x000ea20000300800 */
[----:B------:R-:W-:Y:S02]  /*c60c0*/  @P0 STL [R1+0x45c], R29 ;  /* 0x00045c1d01000387 */ /* 0x000fe40000100800 */
[----:B------:R0:W-:Y:S02]  /*c60d0*/  @P0 STL [R1+0x490], R0 ;  /* 0x0004900001000387 */ /* 0x0001e40000100800 */
[----:B0-----:R-:W3:Y:S01]  /*c60e0*/  LDL R0, [R1+0x450] ;  /* 0x0004500001007983 */ /* 0x001ee20000100800 */
[----:B------:R0:W-:Y:S02]  /*c60f0*/  STL [R1+0x28c0], R26 ;  /* 0x0028c01a01007387 */ /* 0x0001e40000100800 */
[----:B0-----:R-:W-:-:S02]  /*c6100*/  IMAD.MOV.U32 R26, RZ, RZ, R29 ;  /* 0x000000ffff1a7224 */ /* 0x001fc400078e001d */
[----:B------:R-:W4:Y:S01]  /*c6110*/  LDL.LU R29, [R1+0x28e4] ;  /* 0x0028e400011d7983 */ /* 0x000f220000300800 */
[----:B------:R-:W-:Y:S02]  /*c6120*/  @P0 FMUL R25, R25, 0.25 ;  /* 0x3e80000019190820 */ /* 0x000fe40000400000 */
[----:B------:R-:W-:-:S03]  /*c6130*/  @P0 FMUL R23, R23, 0.25 ;  /* 0x3e80000017170820 */ /* 0x000fc60000400000 */
[----:B------:R0:W-:Y:S04]  /*c6140*/  STL [R1+0x28c8], R25 ;  /* 0x0028c81901007387 */ /* 0x0001e80000100800 */
[----:B0-----:R-:W4:Y:S01]  /*c6150*/  LDL R25, [R1+0x1118] ;  /* 0x0011180001197983 */ /* 0x001f220000100800 */
[----:B------:R0:W-:Y:S03]  /*c6160*/  STL [R1+0x28cc], R23 ;  /* 0x0028cc1701007387 */ /* 0x0001e60000100800 */
[----:B0-----:R-:W4:Y:S01]  /*c6170*/  LDL R23, [R1+0x1108] ;  /* 0x0011080001177983 */ /* 0x001f220000100800 */
[----:B--2---:R-:W-:-:S05]  /*c6180*/  @P0 FMUL R24, R24, 0.25 ;  /* 0x3e80000018180820 */ /* 0x004fca0000400000 */
[----:B------:R4:W-:Y:S01]  /*c6190*/  STL [R1+0x28d0], R24 ;  /* 0x0028d01801007387 */ /* 0x0009e20000100800 */
[----:B---3--:R-:W-:Y:S01]  /*c61a0*/  @P0 FMUL R0, R0, 0.25 ;  /* 0x3e80000000000820 */ /* 0x008fe20000400000 */
[----:B----4-:R-:W-:Y:S02]  /*c61b0*/  MOV R24, R29 ;  /* 0x0000001d00187202 */ /* 0x010fe40000000f00 */
[----:B------:R-:W2:Y:S02]  /*c61c0*/  LDL.LU R29, [R1+0x28e0] ;  /* 0x0028e000011d7983 */ /* 0x000ea40000300800 */
[----:B------:R0:W-:Y:S02]  /*c61d0*/  @P0 STL [R1+0x450], R0 ;  /* 0x0004500001000387 */ /* 0x0001e40000100800 */
[----:B0-----:R-:W3:Y:S01]  /*c61e0*/  LDL.LU R0, [R1+0x28dc] ;  /* 0x0028dc0001007983 */ /* 0x001ee20000300800 */
[----:B--2---:R-:W-:-:S05]  /*c61f0*/  @P0 FMUL R29, R29, 0.25 ;  /* 0x3e8000001d1d0820 */ /* 0x004fca0000400000 */
[----:B------:R0:W-:Y:S01]  /*c6200*/  STL [R1+0x28d4], R29 ;  /* 0x0028d41d01007387 */ /* 0x0001e20000100800 */
[----:B---3--:R-:W-:-:S03]  /*c6210*/  @P0 FMUL R0, R0, 0.25 ;  /* 0x3e80000000000820 */ /* 0x008fc60000400000 */
[----:B0-----:R-:W2:Y:S02]  /*c6220*/  LDL R29, [R1+0x10f0] ;  /* 0x0010f000011d7983 */ /* 0x001ea40000100800 */
[----:B------:R0:W-:Y:S02]  /*c6230*/  STL [R1+0x28d8], R0 ;  /* 0x0028d80001007387 */ /* 0x0001e40000100800 */
[----:B0-----:R-:W3:Y:S01]  /*c6240*/  LDL R0, [R1+0xa0] ;  /* 0x0000a00001007983 */ /* 0x001ee20000100800 */
[----:B--2---:R-:W-:Y:S01]  /*c6250*/  @!P1 FMUL R29, R29, 16777216 ;  /* 0x4b8000001d1d9820 */ /* 0x004fe20000400000 */
[----:B---3--:R-:W-:Y:S02]  /*c6260*/  FSETP.GT.AND P0, PT, |R0|, 8.50705917302346158658e+37, PT ;  /* 0x7e8000000000780b */ /* 0x008fe40003f04200 */
[----:B------:R-:W2:Y:S02]  /*c6270*/  LDL R0, [R1+0x10f8] ;  /* 0x0010f80001007983 */ /* 0x000ea40000100800 */
[----:B------:R0:W-:Y:S02]  /*c6280*/  @!P1 STL [R1+0x10f0], R29 ;  /* 0x0010f01d01009387 */ /* 0x0001e40000100800 */
[----:B0-----:R-:W-:Y:S01]  /*c6290*/  MOV R29, R24 ;  /* 0x00000018001d7202 */ /* 0x001fe20000000f00 */
[----:B------:R-:W-:-:S02]  /*c62a0*/  MOV R24, R23 ;  /* 0x0000001700187202 */ /* 0x000fc40000000f00 */
[----:B------:R-:W-:Y:S01]  /*c62b0*/  IMAD.MOV.U32 R23, RZ, RZ, R25 ;  /* 0x000000ffff177224 */ /* 0x000fe200078e0019 */
[----:B------:R-:W-:Y:S02]  /*c62c0*/  MOV R25, R16 ;  /* 0x0000001000197202 */ /* 0x000fe40000000f00 */
[----:B------:R-:W3:Y:S01]  /*c62d0*/  LDL R16, [R1+0x1124] ;  /* 0x0011240001107983 */ /* 0x000ee20000100800 */
[----:B------:R0:W-:Y:S02]  /*c62e0*/  STL [R1+0x289c], R21 ;  /* 0x00289c1501007387 */ /* 0x0001e40000100800 */
[----:B------:R-:W-:Y:S02]  /*c62f0*/  @!P1 FMUL R29, R29, 16777216 ;  /* 0x4b8000001d1d9820 */ /* 0x000fe40000400000 */
[----:B------:R-:W-:Y:S02]  /*c6300*/  @!P1 FMUL R24, R24, 16777216 ;  /* 0x4b80000018189820 */ /* 0x000fe40000400000 */
[----:B------:R-:W-:-:S02]  /*c6310*/  @!P1 FMUL R23, R23, 16777216 ;  /* 0x4b80000017179820 */ /* 0x000fc40000400000 */
[----:B------:R-:W-:Y:S01]  /*c6320*/  @!P1 FMUL R25, R25, 16777216 ;  /* 0x4b80000019199820 */ /* 0x000fe20000400000 */
[----:B0-----:R-:W4:Y:S01]  /*c6330*/  LDL R21, [R1+0x450] ;  /* 0x0004500001157983 */ /* 0x001f220000100800 */
[----:B--2---:R-:W-:-:S05]  /*c6340*/  @!P1 FMUL R0, R0, 16777216 ;  /* 0x4b80000000009820 */ /* 0x004fca0000400000 */
[----:B------:R0:W-:Y:S04]  /*c6350*/  @!P1 STL [R1+0x10f8], R0 ;  /* 0x0010f80001009387 */ /* 0x0001e80000100800 */
[----:B0-----:R-:W2:Y:S01]  /*c6360*/  LDL.LU R0, [R1+0x28d8] ;  /* 0x0028d80001007983 */ /* 0x001ea20000300800 */
[----:B------:R0:W-:Y:S02]  /*c6370*/  STL [R1+0x28a0], R22 ;  /* 0x0028a01601007387 */ /* 0x0001e40000100800 */
[----:B---3--:R-:W-:Y:S01]  /*c6380*/  @!P1 FMUL R16, R16, 16777216 ;  /* 0x4b80000010109820 */ /* 0x008fe20000400000 */
[----:B0-----:R-:W3:Y:S01]  /*c6390*/  LDL R22, [R1+0x490] ;  /* 0x0004900001167983 */ /* 0x001ee20000100800 */
[----:B------:R0:W-:Y:S03]  /*c63a0*/  @!P1 STL [R1+0x1100], R29 ;  /* 0x0011001d01009387 */ /* 0x0001e60000100800 */
[----:B0-----:R-:W2:Y:S01]  /*c63b0*/  LDL.LU R29, [R1+0x28d4] ;  /* 0x0028d400011d7983 */ /* 0x001ea20000300800 */
        /* <DEDUP_REMOVED lines=8> */
[----:B------:R-:W-:-:S02]  /*c6440*/  @!P1 FMUL R26, R26, 16777216 ;  /* 0x4b8000001a1a9820 */ /* 0x000fc40000400000 */
[----:B--2---:R-:W-:-:S05]  /*c6450*/  @!P1 FMUL R16, R16, 16777216 ;  /* 0x4b80000010109820 */ /* 0x004fca0000400000 */
[----:B------:R0:W-:Y:S04]  /*c6460*/  STL [R1+0x1140], R16 ;  /* 0x0011401001007387 */ /* 0x0001e80000100800 */
[----:B0-----:R-:W2:Y:S01]  /*c6470*/  LDL R16, [R1+0x1168] ;  /* 0x0011680001107983 */ /* 0x001ea20000100800 */
[----:B------:R0:W-:Y:S03]  /*c6480*/  @!P1 STL [R1+0x45c], R26 ;  /* 0x00045c1a01009387 */ /* 0x0001e60000100800 */
[----:B0-----:R-:W2:Y:S01]  /*c6490*/  LDL.LU R26, [R1+0x28c0] ;  /* 0x0028c000011a7983 */ /* 0x001ea20000300800 */
[----:B---3--:R-:W-:Y:S02]  /*c64a0*/  @!P1 FMUL R22, R22, 16777216 ;  /* 0x4b80000016169820 */ /* 0x008fe40000400000 */
[----:B------:R-:W-:-:S02]  /*c64b0*/  @!P1 FMUL R25, R25, 16777216 ;  /* 0x4b80000019199820 */ /* 0x000fc40000400000 */
[----:B------:R-:W-:Y:S01]  /*c64c0*/  @!P1 FMUL R23, R23, 16777216 ;  /* 0x4b80000017179820 */ /* 0x000fe20000400000 */
[----:B------:R0:W-:Y:S01]  /*c64d0*/  @!P1 STL [R1+0x490], R22 ;  /* 0x0004901601009387 */ /* 0x0001e20000100800 */
[----:B------:R-:W-:Y:S02]  /*c64e0*/  @!P1 FMUL R24, R24, 16777216 ;  /* 0x4b80000018189820 */ /* 0x000fe40000400000 */
[----:B----4-:R-:W-:Y:S01]  /*c64f0*/  @!P1 FMUL R21, R21, 16777216 ;  /* 0x4b80000015159820 */ /* 0x010fe20000400000 */
[----:B0-----:R-:W3:Y:S01]  /*c6500*/  LDL R22, [R1+0x11f0] ;  /* 0x0011f00001167983 */ /* 0x001ee20000100800 */
[----:B--2---:R-:W-:-:S05]  /*c6510*/  @!P1 FMUL R26, R26, 16777216 ;  /* 0x4b8000001a1a9820 */ /* 0x004fca0000400000 */
[----:B------:R0:W-:Y:S04]  /*c6520*/  STL [R1+0x48c], R26 ;  /* 0x00048c1a01007387 */ /* 0x0001e80000100800 */
[----:B0-----:R-:W2:Y:S01]  /*c6530*/  LDL.LU R26, [R1+0x28bc] ;  /* 0x0028bc00011a7983 */ /* 0x001ea20000300800 */
[----:B------:R0:W-:Y:S03]  /*c6540*/  STL [R1+0x4a4], R25 ;  /* 0x0004a41901007387 */ /* 0x0001e60000100800 */
[----:B0-----:R-:W4:Y:S01]  /*c6550*/  LDL.LU R25, [R1+0x28b8] ;  /* 0x0028b80001197983 */ /* 0x001f220000300800 */
[----:B------:R0:W-:Y:S03]  /*c6560*/  STL [R1+0x49c], R23 ;  /* 0x00049c1701007387 */ /* 0x0001e60000100800 */
[----:B0-----:R-:W2:Y:S01]  /*c6570*/  LDL.LU R23, [R1+0x28b4] ;  /* 0x0028b40001177983 */ /* 0x001ea20000300800 */
[----:B------:R0:W-:Y:S03]  /*c6580*/  STL [R1+0x4b0], R24 ;  /* 0x0004b01801007387 */ /* 0x0001e60000100800 */
[----:B0-----:R-:W2:Y:S01]  /*c6590*/  LDL.LU R24, [R1+0x28b0] ;  /* 0x0028b00001187983 */ /* 0x001ea20000300800 */
[----:B------:R0:W-:Y:S03]  /*c65a0*/  @!P1 STL [R1+0x450], R21 ;  /* 0x0004501501009387 */ /* 0x0001e60000100800 */
[----:B0-----:R-:W2:Y:S01]  /*c65b0*/  LDL R21, [R1+0x11fc] ;  /* 0x0011fc0001157983 */ /* 0x001ea20000100800 */
[----:B------:R-:W-:-:S02]  /*c65c0*/  @!P1 FMUL R29, R29, 16777216 ;  /* 0x4b8000001d1d9820 */ /* 0x000fc40000400000 */
[----:B------:R-:W-:Y:S02]  /*c65d0*/  @!P1 FMUL R0, R0, 16777216 ;  /* 0x4b80000000009820 */ /* 0x000fe40000400000 */
[----:B------:R-:W-:Y:S02]  /*c65e0*/  @P0 FMUL R16, R16, 0.25 ;  /* 0x3e80000010100820 */ /* 0x000fe40000400000 */
[----:B---3--:R-:W-:Y:S01]  /*c65f0*/  @P0 FMUL R22, R22, 0.25 ;  /* 0x3e80000016160820 */ /* 0x008fe20000400000 */
[----:B------:R0:W-:Y:S04]  /*c6600*/  STL [R1+0x9c], R29 ;  /* 0x00009c1d01007387 */ /* 0x0001e80000100800 */
[----:B0-----:R-:W3:Y:S01]  /*c6610*/  LDL.LU R29, [R1+0x28ac] ;  /* 0x0028ac00011d7983 */ /* 0x001ee20000300800 */
[----:B------:R0:W-:Y:S03]  /*c6620*/  STL [R1+0x478], R0 ;  /* 0x0004780001007387 */ /* 0x0001e60000100800 */
[----:B0-----:R-:W3:Y:S01]  /*c6630*/  LDL.LU R0, [R1+0x28a8] ;  /* 0x0028a80001007983 */ /* 0x001ee20000300800 */
[----:B------:R0:W-:Y:S03]  /*c6640*/  @P0 STL [R1+0x1168], R16 ;  /* 0x0011681001000387 */ /* 0x0001e60000100800 */
[----:B0-----:R-:W3:Y:S01]  /*c6650*/  LDL.LU R16, [R1+0x28a4] ;  /* 0x0028a40001107983 */ /* 0x001ee20000300800 */
[----:B------:R0:W-:Y:S03]  /*c6660*/  @P0 STL [R1+0x11f0], R22 ;  /* 0x0011f01601000387 */ /* 0x0001e60000100800 */
[----:B0-----:R-:W3:Y:S01]  /*c6670*/  LDL R22, [R1+0x524] ;  /* 0x0005240001167983 */ /* 0x001ee20000100800 */
[----:B----4-:R-:W-:-:S05]  /*c6680*/  @P0 FMUL R25, R25, 0.25 ;  /* 0x3e80000019190820 */ /* 0x010fca0000400000 */
[----:B------:R-:W-:Y:S01]  /*c6690*/  @P0 STL [R1+0x1178], R25 ;  /* 0x0011781901000387 */ /* 0x000fe20000100800 */
[----:B--2---:R-:W-:-:S05]  /*c66a0*/  @P0 FMUL R23, R23, 0.25 ;  /* 0x3e80000017170820 */ /* 0x004fca0000400000 */
[----:B------:R-:W-:Y:S01]  /*c66b0*/  @P0 STL [R1+0x1184], R23 ;  /* 0x0011841701000387 */ /* 0x000fe20000100800 */
[----:B------:R-:W-:-:S05]  /*c66c0*/  @P0 FMUL R21, R21, 0.25 ;  /* 0x3e80000015150820 */ /* 0x000fca0000400000 */
[----:B------:R0:W-:Y:S04]  /*c66d0*/  @P0 STL [R1+0x11fc], R21 ;  /* 0x0011fc1501000387 */ /* 0x0001e80000100800 */
[----:B0-----:R-:W2:Y:S01]  /*c66e0*/  LDL R21, [R1+0x56c] ;  /* 0x00056c0001157983 */ /* 0x001ea20000100800 */
[----:B------:R-:W-:Y:S02]  /*c66f0*/  @P0 FMUL R24, R24, 0.25 ;  /* 0x3e80000018180820 */ /* 0x000fe40000400000 */
[----:B------:R-:W-:Y:S02]  /*c6700*/  @P0 FMUL R26, R26, 0.25 ;  /* 0x3e8000001a1a0820 */ /* 0x000fe40000400000 */
[----:B---3--:R-:W-:Y:S02]  /*c6710*/  @P0 FMUL R29, R29, 0.25 ;  /* 0x3e8000001d1d0820 */ /* 0x008fe40000400000 */
[----:B------:R-:W-:Y:S01]  /*c6720*/  @P0 FMUL R28, R28, 0.25 ;  /* 0x3e8000001c1c0820 */ /* 0x000fe20000400000 */
[----:B------:R-:W-:Y:S01]  /*c6730*/  @P0 STL [R1+0x11f4], R24 ;  /* 0x0011f41801000387 */ /* 0x000fe20000100800 */
[----:B------:R0:W-:Y:S03]  /*c6740*/  STL [R1+0x2888], R26 ;  /* 0x0028881a01007387 */ /* 0x0001e60000100800 */
[----:B0-----:R-:W3:Y:S01]  /*c6750*/  LDL R26, [R1+0x1168] ;  /* 0x00116800011a7983 */ /* 0x001ee20000100800 */
[----:B------:R-:W-:Y:S02]  /*c6760*/  @P0 STL [R1+0x11f8], R29 ;  /* 0x0011f81d01000387 */ /* 0x000fe40000100800 */
[----:B------:R-:W-:-:S05]  /*c6770*/  @P0 FMUL R16, R16, 0.25 ;  /* 0x3e80000010100820 */ /* 0x000fca0000400000 */
[----:B------:R-:W-:Y:S01]  /*c6780*/  @P0 STL [R1+0x4f8], R16 ;  /* 0x0004f81001000387 */ /* 0x000fe20000100800 */
[----:B------:R-:W-:Y:S02]  /*c6790*/  @P0 STL [R1+0x544], R28 ;  /* 0x0005441c01000387 */ /* 0x000fe40000100800 */
[----:B------:R-:W-:-:S05]  /*c67a0*/  @P0 FMUL R22, R22, 0.25 ;  /* 0x3e80000016160820 */ /* 0x000fca0000400000 */
[----:B------:R-:W-:Y:S01]  /*c67b0*/  @P0 STL [R1+0x524], R22 ;  /* 0x0005241601000387 */ /* 0x000fe20000100800 */
[----:B------:R0:W-:Y:S02]  /*c67c0*/  STL [R1+0x2890], R28 ;  /* 0x0028901c01007387 */ /* 0x0001e40000100800 */
[----:B------:R-:W-:Y:S01]  /*c67d0*/  @P0 FMUL R27, R27, 0.25 ;  /* 0x3e8000001b1b0820 */ /* 0x000fe20000400000 */
[----:B0-----:R-:W-:Y:S02]  /*c67e0*/  MOV R28, R22 ;  /* 0x00000016001c7202 */ /* 0x001fe40000000f00 */
[----:B------:R-:W4:Y:S01]  /*c67f0*/  LDL.LU R22, [R1+0x28a0] ;  /* 0x0028a00001167983 */ /* 0x000f220000300800 */
[----:B------:R0:W-:Y:S03]  /*c6800*/  STL [R1+0x288c], R16 ;  /* 0x00288c1001007387 */ /* 0x0001e60000100800 */
[----:B0-----:R-:W3:Y:S01]  /*c6810*/  LDL R16, [R1+0xa0] ;  /* 0x0000a00001107983 */ /* 0x001ee20000100800 */
[----:B--2---:R-:W-:-:S05]  /*c6820*/  @P0 FMUL R21, R21, 0.25 ;  /* 0x3e80000015150820 */ /* 0x004fca0000400000 */
[----:B------:R0:W-:Y:S04]  /*c6830*/  @P0 STL [R1+0x56c], R21 ;  /* 0x00056c1501000387 */ /* 0x0001e80000100800 */
[----:B0-----:R-:W2:Y:S01]  /*c6840*/  LDL.LU R21, [R1+0x289c] ;  /* 0x00289c0001157983 */ /* 0x001ea20000300800 */
[----:B------:R-:W-:Y:S02]  /*c6850*/  @P0 STL [R1+0x570], R27 ;  /* 0x0005701b01000387 */ /* 0x000fe40000100800 */
[----:B------:R0:W-:Y:S02]  /*c6860*/  STL [R1+0x2894], R27 ;  /* 0x0028941b01007387 */ /* 0x0001e40000100800 */
[----:B0-----:R-:W2:Y:S01]  /*c6870*/  LDL R27, [R1+0x540] ;  /* 0x00054000011b7983 */ /* 0x001ea20000100800 */
[----:B------:R-:W-:Y:S01]  /*c6880*/  FSETP.GEU.AND P1, PT, |R0|, 1.175494350822287508e-38, PT ;  /* 0x008000000000780b */ /* 0x000fe20003f2e200 */
[----:B----4-:R-:W-:-:S02]  /*c6890*/  @P0 FMUL R22, R22, 0.25 ;  /* 0x3e80000016160820 */ /* 0x010fc40000400000 */
[----:B---3--:R-:W-:Y:S02]  /*c68a0*/  @P0 FMUL R16, R16, 0.25 ;  /* 0x3e80000010100820 */ /* 0x008fe40000400000 */
[----:B--2---:R-:W-:-:S05]  /*c68b0*/  @P0 FMUL R21, R21, 0.25 ;  /* 0x3e80000015150820 */ /* 0x004fca0000400000 */
[----:B------:R-:W-:Y:S01]  /*c68c0*/  @P0 STL [R1+0x584], R21 ;  /* 0x0005841501000387 */ /* 0x000fe20000100800 */
[----:B------:R0:W-:Y:S02]  /*c68d0*/  STL [R1+0x2874], R21 ;  /* 0x0028741501007387 */ /* 0x0001e40000100800 */
[----:B------:R1:W-:Y:S02]  /*c68e0*/  @P0 STL [R1+0xa0], R16 ;  /* 0x0000a01001000387 */ /* 0x0003e40000100800 */
[----:B------:R-:W-:Y:S01]  /*c68f0*/  @P0 FMUL R27, R27, 0.25 ;  /* 0x3e8000001b1b0820 */ /* 0x000fe20000400000 */
[----:B0-----:R-:W-:-:S04]  /*c6900*/  MOV R21, R16 ;  /* 0x0000001000157202 */ /* 0x001fc80000000f00 */
[----:B------:R0:W-:Y:S01]  /*c6910*/  @P0 STL [R1+0x540], R27 ;  /* 0x0005401b01000387 */ /* 0x0001e20000100800 */
[----:B-1----:R-:W-:-:S03]  /*c6920*/  IMAD.MOV.U32 R16, RZ, RZ, R24 ;  /* 0x000000ffff107224 */ /* 0x002fc600078e0018 */
[----:B------:R1:W-:Y:S01]  /*c6930*/  STL [R1+0x2898], R21 ;  /* 0x0028981501007387 */ /* 0x0003e20000100800 */
[----:B------:R-:W-:Y:S02]  /*c6940*/  @P0 STL [R1+0x520], R22 ;  /* 0x0005201601000387 */ /* 0x000fe40000100800 */
[----:B------:R2:W-:Y:S01]  /*c6950*/  STL [R1+0x2878], R22 ;  /* 0x0028781601007387 */ /* 0x0005e20000100800 */
[----:B------:R-:W-:Y:S01]  /*c6960*/  MOV R24, R5 ;  /* 0x0000000500187202 */ /* 0x000fe20000000f00 */
[----:B------:R-:W-:Y:S01]  /*c6970*/  MOV R5, R2 ;  /* 0x0000000200057202 */ /* 0x000fe20000000f00 */
[----:B0-----:R-:W-:Y:S01]  /*c6980*/  MOV R27, R25 ;  /* 0x00000019001b7202 */ /* 0x001fe20000000f00 */
[----:B------:R-:W-:Y:S01]  /*c6990*/  MOV R25, R8 ;  /* 0x0000000800197202 */ /* 0x000fe20000000f00 */
[----:B------:R-:W3:Y:S04]  /*c69a0*/  LDL R2, [R1+0x43c] ;  /* 0x00043c0001027983 */ /* 0x000ee80000100800 */
[----:B------:R-:W4:Y:S01]  /*c69b0*/  LDL R8, [R1+0x6b4] ;  /* 0x0006b40001087983 */ /* 0x000f220000100800 */
[----:B-1----:R-:W-:Y:S01]  /*c69c0*/  MOV R21, R26 ;  /* 0x0000001a00157202 */ /* 0x002fe20000000f00 */
[----:B------:R-:W-:-:S02]  /*c69d0*/  MOV R26, R29 ;  /* 0x0000001d001a7202 */ /* 0x000fc40000000f00 */
[----:B--2---:R-:W-:Y:S01]  /*c69e0*/  IMAD.MOV.U32 R22, RZ, RZ, R28 ;  /* 0x000000ffff167224 */ /* 0x004fe200078e001c */
[----:B------:R-:W-:Y:S01]  /*c69f0*/  MOV R28, R23 ;  /* 0x00000017001c7202 */ /* 0x000fe20000000f00 */
[----:B------:R-:W-:Y:S01]  /*c6a00*/  IMAD.MOV.U32 R29, RZ, RZ, R19 ;  /* 0x000000ffff1d7224 */ /* 0x000fe200078e0013 */
[----:B------:R-:W2:Y:S04]  /*c6a10*/  LDL R23, [R1+0x790] ;  /* 0x0007900001177983 */ /* 0x000ea80000100800 */
[----:B------:R-:W2:Y:S01]  /*c6a20*/  LDL R19, [R1+0x6f8] ;  /* 0x0006f80001137983 */ /* 0x000ea20000100800 */
[----:B------:R-:W-:Y:S01]  /*c6a30*/  FSETP.GT.AND P0, PT, |R0|, 8.50705917302346158658e+37, PT ;  /* 0x7e8000000000780b */ /* 0x000fe20003f04200 */
[----:B------:R0:W-:Y:S02]  /*c6a40*/  STL [R1+0x2840], R0 ;  /* 0x0028400001007387 */ /* 0x0001e40000100800 */
[----:B0-----:R-:W2:Y:S01]  /*c6a50*/  LDL R0, [R1+0x98] ;  /* 0x0000980001007983 */ /* 0x001ea20000100800 */
[----:B------:R-:W-:-:S02]  /*c6a60*/  @!P6 FMUL R21, R21, 16777216 ;  /* 0x4b8000001515e820 */ /* 0x000fc40000400000 */
[----:B------:R-:W-:Y:S02]  /*c6a70*/  @!P6 FMUL R27, R27, 16777216 ;  /* 0x4b8000001b1be820 */ /* 0x000fe40000400000 */
[----:B------:R-:W-:Y:S01]  /*c6a80*/  @!P6 FMUL R28, R28, 16777216 ;  /* 0x4b8000001c1ce820 */ /* 0x000fe20000400000 */
[----:B--2---:R0:W-:Y:S04]  /*c6a90*/  STL [R1+0x2868], R0 ;  /* 0x0028680001007387 */ /* 0x0041e80000100800 */
[----:B0-----:R-:W2:Y:S01]  /*c6aa0*/  LDL R0, [R1+0x11f0] ;  /* 0x0011f00001007983 */ /* 0x001ea20000100800 */
[----:B------:R0:W-:Y:S03]  /*c6ab0*/  @!P6 STL [R1+0x1168], R21 ;  /* 0x001168150100e387 */ /* 0x0001e60000100800 */
[----:B0-----:R-:W3:Y:S01]  /*c6ac0*/  LDL.LU R21, [R1+0x2898] ;  /* 0x0028980001157983 */ /* 0x001ee20000300800 */
[----:B------:R0:W-:Y:S03]  /*c6ad0*/  @!P6 STL [R1+0x1178], R27 ;  /* 0x0011781b0100e387 */ /* 0x0001e60000100800 */
[----:B0-----:R-:W4:Y:S01]  /*c6ae0*/  LDL.LU R27, [R1+0x2894] ;  /* 0x00289400011b7983 */ /* 0x001f220000300800 */
[----:B------:R0:W-:Y:S03]  /*c6af0*/  @!P6 STL [R1+0x1184], R28 ;  /* 0x0011841c0100e387 */ /* 0x0001e60000100800 */
[----:B0-----:R-:W4:Y:S01]  /*c6b00*/  LDL.LU R28, [R1+0x2890] ;  /* 0x00289000011c7983 */ /* 0x001f220000300800 */
[----:B--2---:R-:W-:-:S05]  /*c6b10*/  @!P6 FMUL R0, R0, 16777216 ;  /* 0x4b8000000000e820 */ /* 0x004fca0000400000 */
[----:B------:R3:W-:Y:S02]  /*c6b20*/  @!P6 STL [R1+0x11f0], R0 ;  /* 0x0011f0000100e387 */ /* 0x0007e40000100800 */
[----:B---3--:R-:W-:Y:S02]  /*c6b30*/  MOV R0, R21 ;  /* 0x0000001500007202 */ /* 0x008fe40000000f00 */
[----:B----4-:R-:W-:Y:S02]  /*c6b40*/  MOV R21, R28 ;  /* 0x0000001c00157202 */ /* 0x010fe40000000f00 */
[----:B------:R-:W2:Y:S01]  /*c6b50*/  LDL.LU R28, [R1+0x4f0] ;  /* 0x0004f000011c7983 */ /* 0x000ea20000300800 */
        /* <DEDUP_REMOVED lines=8> */
[----:B--2---:R-:W-:-:S05]  /*c6be0*/  @!P6 FMUL R28, R28, 16777216 ;  /* 0x4b8000001c1ce820 */ /* 0x004fca0000400000 */
[----:B------:R-:W-:Y:S01]  /*c6bf0*/  @!P6 STL [R1+0x11fc], R28 ;  /* 0x0011fc1c0100e387 */ /* 0x000fe20000100800 */
[----:B----4-:R-:W-:-:S05]  /*c6c00*/  @!P6 FMUL R26, R26, 16777216 ;  /* 0x4b8000001a1ae820 */ /* 0x010fca0000400000 */
[----:B------:R0:W-:Y:S04]  /*c6c10*/  STL [R1+0x1204], R26 ;  /* 0x0012041a01007387 */ /* 0x0001e80000100800 */
[----:B0-----:R-:W2:Y:S01]  /*c6c20*/  LDL.LU R26, [R1+0x2884] ;  /* 0x00288400011a7983 */ /* 0x001ea20000300800 */
[----:B------:R0:W-:Y:S02]  /*c6c30*/  STL [R1+0x287c], R22 ;  /* 0x00287c1601007387 */ /* 0x0001e40000100800 */
[----:B0-----:R-:W-:-:S05]  /*c6c40*/  IMAD.MOV.U32 R22, RZ, RZ, R21 ;  /* 0x000000ffff167224 */ /* 0x001fca00078e0015 */
[----:B------:R3:W-:Y:S01]  /*c6c50*/  STL [R1+0x2880], R22 ;  /* 0x0028801601007387 */ /* 0x0007e20000100800 */
[----:B------:R-:W-:Y:S01]  /*c6c60*/  MOV R21, R27 ;  /* 0x0000001b00157202 */ /* 0x000fe20000000f00 */
[----:B------:R-:W-:Y:S01]  /*c6c70*/  IMAD.MOV.U32 R27, RZ, RZ, R25 ;  /* 0x000000ffff1b7224 */ /* 0x000fe200078e0019 */
[----:B------:R-:W-:Y:S02]  /*c6c80*/  MOV R25, R8 ;  /* 0x0000000800197202 */ /* 0x000fe40000000f00 */
[----:B---3--:R-:W-:Y:S01]  /*c6c90*/  MOV R22, R16 ;  /* 0x0000001000167202 */ /* 0x008fe20000000f00 */
[----:B------:R-:W-:Y:S01]  /*c6ca0*/  MOV R8, R19 ;  /* 0x0000001300087202 */ /* 0x000fe20000000f00 */
[----:B------:R-:W3:Y:S04]  /*c6cb0*/  LDL R28, [R1+0x56c] ;  /* 0x00056c00011c7983 */ /* 0x000ee80000100800 */
[----:B------:R-:W4:Y:S01]  /*c6cc0*/  LDL R19, [R1+0x444] ;  /* 0x0004440001137983 */ /* 0x000f220000100800 */
[----:B------:R-:W-:Y:S01]  /*c6cd0*/  @!P6 FMUL R22, R22, 16777216 ;  /* 0x4b8000001616e820 */ /* 0x000fe20000400000 */
[----:B--2---:R-:W-:-:S02]  /*c6ce0*/  MOV R16, R26 ;  /* 0x0000001a00107202 */ /* 0x004fc40000000f00 */
[----:B------:R-:W2:Y:S02]  /*c6cf0*/  LDL R26, [R1+0x6e0] ;  /* 0x0006e000011a7983 */ /* 0x000ea40000100800 */
[----:B------:R0:W-:Y:S02]  /*c6d00*/  @!P6 STL [R1+0x4f8], R22 ;  /* 0x0004f8160100e387 */ /* 0x0001e40000100800 */
        /* <DEDUP_REMOVED lines=8> */
[----:B------:R0:W-:Y:S03]  /*c6d90*/  @!P6 STL [R1+0x570], R21 ;  /* 0x000570150100e387 */ /* 0x0001e60000100800 */
[----:B0-----:R-:W4:Y:S01]  /*c6da0*/  LDL.LU R21, [R1+0x2874] ;  /* 0x0028740001157983 */ /* 0x001f220000300800 */
[----:B---3--:R-:W-:Y:S02]  /*c6db0*/  @!P6 FMUL R28, R28, 16777216 ;  /* 0x4b8000001c1ce820 */ /* 0x008fe40000400000 */
[----:B------:R2:W-:Y:S03]  /*c6dc0*/  STL [R1+0x286c], R0 ;  /* 0x00286c0001007387 */ /* 0x0005e60000100800 */
[----:B------:R-:W-:Y:S01]  /*c6dd0*/  @!P6 STL [R1+0x56c], R28 ;  /* 0x00056c1c0100e387 */ /* 0x000fe20000100800 */
[----:B--2---:R-:W-:-:S05]  /*c6de0*/  MOV R0, R22 ;  /* 0x0000001600007202 */ /* 0x004fca0000000f00 */
[----:B------:R4:W-:Y:S01]  /*c6df0*/  STL [R1+0x2870], R0 ;  /* 0x0028700001007387 */ /* 0x0009e20000100800 */
[----:B------:R-:W-:Y:S01]  /*c6e00*/  MOV R22, R27 ;  /* 0x0000001b00167202 */ /* 0x000fe20000000f00 */
[----:B------:R-:W-:Y:S02]  /*c6e10*/  MOV R27, R26 ;  /* 0x0000001a001b7202 */ /* 0x000fe40000000f00 */
[----:B----4-:R-:W-:Y:S01]  /*c6e20*/  IMAD.MOV.U32 R0, RZ, RZ, R21 ;  /* 0x000000ffff007224 */ /* 0x010fe200078e0015 */
[----:B------:R-:W-:Y:S02]  /*c6e30*/  MOV R21, R19 ;  /* 0x0000001300157202 */ /* 0x000fe40000000f00 */
[----:B------:R-:W2:Y:S01]  /*c6e40*/  LDL R19, [R1+0x698] ;  /* 0x0006980001137983 */ /* 0x000ea20000100800 */
[----:B------:R-:W-:Y:S02]  /*c6e50*/  @!P6 FMUL R0, R0, 16777216 ;  /* 0x4b8000000000e820 */ /* 0x000fe40000400000 */
[----:B------:R-:W3:Y:S02]  /*c6e60*/  LDL.LU R26, [R1+0x120] ;  /* 0x00012000011a7983 */ /* 0x000ee40000300800 */
[----:B------:R-:W4:Y:S01]  /*c6e70*/  LDL R28, [R1+0x540] ;  /* 0x00054000011c7983 */ /* 0x000f220000100800 */
[----:B------:R0:W-:Y:S04]  /*c6e80*/  @!P6 STL [R1+0x584], R0 ;  /* 0x000584000100e387 */ /* 0x0001e80000100800 */
[----:B0-----:R-:W2:Y:S02]  /*c6e90*/  LDL.LU R0, [R1+0x2870] ;  /* 0x0028700001007983 */ /* 0x001ea40000300800 */
[----:B--2---:R-:W-:-:S05]  /*c6ea0*/  @!P6 FMUL R0, R0, 16777216 ;  /* 0x4b8000000000e820 */ /* 0x004fca0000400000 */
[----:B------:R0:W-:Y:S04]  /*c6eb0*/  @!P6 STL [R1+0x520], R0 ;  /* 0x000520000100e387 */ /* 0x0001e80000100800 */
[----:B0-----:R-:W2:Y:S01]  /*c6ec0*/  LDL.LU R0, [R1+0x286c] ;  /* 0x00286c0001007983 */ /* 0x001ea20000300800 */
[----:B----4-:R-:W-:Y:S02]  /*c6ed0*/  @!P6 FMUL R28, R28, 16777216 ;  /* 0x4b8000001c1ce820 */ /* 0x010fe40000400000 */
[----:B--2---:R-:W-:-:S05]  /*c6ee0*/  @!P6 FMUL R0, R0, 16777216 ;  /* 0x4b8000000000e820 */ /* 0x004fca0000400000 */
[----:B------:R0:W-:Y:S04]  /*c6ef0*/  @!P6 STL [R1+0xa0], R0 ;  /* 0x0000a0000100e387 */ /* 0x0001e80000100800 */
[----:B0-----:R-:W2:Y:S01]  /*c6f00*/  LDL.LU R0, [R1+0x2868] ;  /* 0x0028680001007983 */ /* 0x001ea20000300800 */
[----:B------:R0:W-:Y:S03]  /*c6f10*/  STL [R1+0x2864], R3 ;  /* 0x0028640301007387 */ /* 0x0001e60000100800 */
[----:B0-----:R-:W4:Y:S01]  /*c6f20*/  LDL R3, [R1+0x1144] ;  /* 0x0011440001037983 */ /* 0x001f220000100800 */
[----:B------:R0:W-:Y:S03]  /*c6f30*/  @!P6 STL [R1+0x540], R28 ;  /* 0x0005401c0100e387 */ /* 0x0001e60000100800 */
[----:B0-----:R-:W3:Y:S01]  /*c6f40*/  LDL R28, [R1+0x114c] ;  /* 0x00114c00011c7983 */ /* 0x001ee20000100800 */
[----:B--2---:R-:W-:-:S03]  /*c6f50*/  FSETP.GEU.AND P6, PT, |R0|, 1.175494350822287508e-38, PT ;  /* 0x008000000000780b */ /* 0x004fc60003fce200 */
[----:B------:R0:W-:Y:S04]  /*c6f60*/  STL [R1+0x2848], R0 ;  /* 0x0028480001007387 */ /* 0x0001e80000100800 */
[----:B0-----:R-:W2:Y:S01]  /*c6f70*/  LDL R0, [R1+0x1148] ;  /* 0x0011480001007983 */ /* 0x001ea20000100800 */
[----:B----4-:R-:W-:-:S05]  /*c6f80*/  @P0 FMUL R3, R3, 0.25 ;  /* 0x3e80000003030820 */ /* 0x010fca0000400000 */
[----:B------:R0:W-:Y:S01]  /*c6f90*/  @P0 STL [R1+0x1144], R3 ;  /* 0x0011440301000387 */ /* 0x0001e20000100800 */
[----:B---3--:R-:W-:-:S03]  /*c6fa0*/  @P0 FMUL R28, R28, 0.25 ;  /* 0x3e8000001c1c0820 */ /* 0x008fc60000400000 */
[----:B0-----:R-:W3:Y:S01]  /*c6fb0*/  LDL.LU R3, [R1+0x2864] ;  /* 0x0028640001037983 */ /* 0x001ee20000300800 */
[----:B--2---:R-:W-:-:S05]  /*c6fc0*/  @P0 FMUL R0, R0, 0.25 ;  /* 0x3e80000000000820 */ /* 0x004fca0000400000 */
[----:B------:R0:W-:Y:S01]  /*c6fd0*/  @P0 STL [R1+0x1148], R0 ;  /* 0x0011480001000387 */ /* 0x0001e20000100800 */
[----:B------:R-:W-:Y:S03]  /*c6fe0*/  @P0 STL [R1+0x114c], R28 ;  /* 0x00114c1c01000387 */ /* 0x000fe60000100800 */
[----:B0-----:R-:W2:Y:S04]  /*c6ff0*/  LDL R0, [R1+0x1158] ;  /* 0x0011580001007983 */ /* 0x001ea80000100800 */
[----:B--2---:R0:W-:Y:S04]  /*c7000*/  STL [R1+0x285c], R0 ;  /* 0x00285c0001007387 */ /* 0x0041e80000100800 */
[----:B0-----:R-:W2:Y:S04]  /*c7010*/  LDL R0, [R1+0x1154] ;  /* 0x0011540001007983 */ /* 0x001ea80000100800 */
[----:B--2---:R0:W-:Y:S01]  /*c7020*/  STL [R1+0x2860], R0 ;  /* 0x0028600001007387 */ /* 0x0041e20000100800 */
[----:B------:R-:W2:Y:S03]  /*c7030*/  LDL R28, [R1+0x1164] ;  /* 0x00116400011c7983 */ /* 0x000ea60000100800 */
[----:B0-----:R-:W4:Y:S02]  /*c7040*/  LDL R0, [R1+0x1150] ;  /* 0x0011500001007983 */ /* 0x001f240000100800 */
[----:B----4-:R-:W-:-:S05]  /*c7050*/  @P0 FMUL R0, R0, 0.25 ;  /* 0x3e80000000000820 */ /* 0x010fca0000400000 */
[----:B------:R0:W-:Y:S04]  /*c7060*/  @P0 STL [R1+0x1150], R0 ;  /* 0x0011500001000387 */ /* 0x0001e80000100800 */
[----:B0-----:R-:W4:Y:S02]  /*c7070*/  LDL.LU R0, [R1+0x2860] ;  /* 0x0028600001007983 */ /* 0x001f240000300800 */
[----:B----4-:R-:W-:-:S05]  /*c7080*/  @P0 FMUL R0, R0, 0.25 ;  /* 0x3e80000000000820 */ /* 0x010fca0000400000 */
[----:B------:R0:W-:Y:S04]  /*c7090*/  @P0 STL [R1+0x1154], R0 ;  /* 0x0011540001000387 */ /* 0x0001e80000100800 */
[----:B0-----:R-:W4:Y:S01]  /*c70a0*/  LDL.LU R0, [R1+0x285c] ;  /* 0x00285c0001007983 */ /* 0x001f220000300800 */
[----:B--2---:R-:W-:Y:S02]  /*c70b0*/  @P0 FMUL R28, R28, 0.25 ;  /* 0x3e8000001c1c0820 */ /* 0x004fe40000400000 */
[----:B----4-:R-:W-:-:S05]  /*c70c0*/  @P0 FMUL R0, R0, 0.25 ;  /* 0x3e80000000000820 */ /* 0x010fca0000400000 */
        /* <DEDUP_REMOVED lines=16> */
[----:B------:R-:W-:Y:S01]  /*c71d0*/  @P0 STL [R1+0x470], R0 ;  /* 0x0004700001000387 */ /* 0x000fe20000100800 */
[----:B------:R-:W-:Y:S02]  /*c71e0*/  @P0 STL [R1+0x464], R28 ;  /* 0x0004641c01000387 */ /* 0x000fe40000100800 */
[----:B------:R0:W-:Y:S02]  /*c71f0*/  STL [R1+0x2850], R18 ;  /* 0x0028501201007387 */ /* 0x0001e40000100800 */
[----:B0-----:R-:W2:Y:S01]  /*c7200*/  LDL R18, [R1+0x488] ;  /* 0x0004880001127983 */ /* 0x001ea20000100800 */
[----:B------:R0:W-:Y:S02]  /*c7210*/  STL [R1+0x284c], R24 ;  /* 0x00284c1801007387 */ /* 0x0001e40000100800 */
[----:B------:R-:W4:Y:S02]  /*c7220*/  LDL R0, [R1+0x4a0] ;  /* 0x0004a00001007983 */ /* 0x000f240000100800 */
[----:B------:R-:W3:Y:S01]  /*c7230*/  LDL R28, [R1+0x4ac] ;  /* 0x0004ac00011c7983 */ /* 0x000ee20000100800 */
[----:B0-----:R-:W3:Y:S01]  /*c7240*/  LDL R24, [R1+0x47c] ;  /* 0x00047c0001187983 */ /* 0x001ee20000100800 */
[----:B--2---:R-:W-:-:S02]  /*c7250*/  @P0 FMUL R18, R18, 0.25 ;  /* 0x3e80000012120820 */ /* 0x004fc40000400000 */
[----:B----4-:R-:W-:-:S03]  /*c7260*/  @P0 FMUL R0, R0, 0.25 ;  /* 0x3e80000000000820 */ /* 0x010fc60000400000 */
[----:B------:R0:W-:Y:S01]  /*c7270*/  @P0 STL [R1+0x488], R18 ;  /* 0x0004881201000387 */ /* 0x0001e20000100800 */
[----:B---3--:R-:W-:-:S03]  /*c7280*/  @P0 FMUL R24, R24, 0.25 ;  /* 0x3e80000018180820 */ /* 0x008fc60000400000 */
[----:B0-----:R-:W2:Y:S02]  /*c7290*/  LDL.LU R18, [R1+0x2850] ;  /* 0x0028500001127983 */ /* 0x001ea40000300800 */
[----:B------:R0:W-:Y:S02]  /*c72a0*/  @P0 STL [R1+0x47c], R24 ;  /* 0x00047c1801000387 */ /* 0x0001e40000100800 */
[----:B0-----:R-:W3:Y:S01]  /*c72b0*/  LDL.LU R24, [R1+0x284c] ;  /* 0x00284c0001187983 */ /* 0x001ee20000300800 */
[----:B------:R0:W-:Y:S03]  /*c72c0*/  @P0 STL [R1+0x4a0], R0 ;  /* 0x0004a00001000387 */ /* 0x0001e60000100800 */
[----:B0-----:R-:W4:Y:S01]  /*c72d0*/  LDL.LU R0, [R1+0x2848] ;  /* 0x0028480001007983 */ /* 0x001f220000300800 */
[----:B------:R-:W-:-:S05]  /*c72e0*/  @P0 FMUL R28, R28, 0.25 ;  /* 0x3e8000001c1c0820 */ /* 0x000fca0000400000 */
[----:B------:R0:W-:Y:S04]  /*c72f0*/  @P0 STL [R1+0x4ac], R28 ;  /* 0x0004ac1c01000387 */ /* 0x0001e80000100800 */
[----:B0-----:R-:W3:Y:S01]  /*c7300*/  LDL.LU R28, [R1+0x2844] ;  /* 0x00284400011c7983 */ /* 0x001ee20000300800 */
[----:B------:R-:W-:Y:S03]  /*c7310*/  STL [R1+0x2838], R7 ;  /* 0x0028380701007387 */ /* 0x000fe60000100800 */
[----:B--2---:R4:W-:Y:S02]  /*c7320*/  STL [R1+0x283c], R18 ;  /* 0x00283c1201007387 */ /* 0x0049e40000100800 */
[----:B----4-:R-:W-:-:S02]  /*c7330*/  IMAD.MOV.U32 R18, RZ, RZ, R0 ;  /* 0x000000ffff127224 */ /* 0x010fc400078e0000 */
[----:B------:R-:W2:Y:S01]  /*c7340*/  LDL.LU R0, [R1+0x2840] ;  /* 0x0028400001007983 */ /* 0x000ea20000300800 */
[----:B------:R-:W4:Y:S02]  /*c7350*/  LDL R7, [R1+0x1144] ;  /* 0x0011440001077983 */ /* 0x000f240000100800 */
[----:B---3--:R-:W-:Y:S02]  /*c7360*/  @P0 FMUL R28, R28, 0.25 ;  /* 0x3e8000001c1c0820 */ /* 0x008fe40000400000 */
[----:B--2---:R-:W-:-:S05]  /*c7370*/  @P0 FMUL R0, R0, 0.25 ;  /* 0x3e80000000000820 */ /* 0x004fca0000400000 */
[----:B------:R0:W-:Y:S04]  /*c7380*/  STL [R1+0x2810], R0 ;  /* 0x0028100001007387 */ /* 0x0001e80000100800 */
[----:B0-----:R-:W2:Y:S01]  /*c7390*/  LDL R0, [R1+0x488] ;  /* 0x0004880001007983 */ /* 0x001ea20000100800 */
[----:B------:R0:W-:Y:S03]  /*c73a0*/  STL [R1+0x2814], R28 ;  /* 0x0028141c01007387 */ /* 0x0001e60000100800 */
[----:B0-----:R-:W3:Y:S01]  /*c73b0*/  LDL R28, [R1+0x1148] ;  /* 0x00114800011c7983 */ /* 0x001ee20000100800 */
[----:B----4-:R-:W-:Y:S01]  /*c73c0*/  @!P1 FMUL R7, R7, 16777216 ;  /* 0x4b80000007079820 */ /* 0x010fe20000400000 */
[----:B------:R-:W-:-:S02]  /*c73d0*/  FSETP.GT.AND P0, PT, |R18|, 8.50705917302346158658e+37, PT ;  /* 0x7e8000001200780b */ /* 0x000fc40003f04200 */
[----:B------:R-:W4:Y:S02]  /*c73e0*/  LDL.LU R18, [R1+0x283c] ;  /* 0x00283c0001127983 */ /* 0x000f240000300800 */
[----:B------:R0:W-:Y:S02]  /*c73f0*/  @!P1 STL [R1+0x1144], R7 ;  /* 0x0011440701009387 */ /* 0x0001e40000100800 */
[----:B0-----:R-:W2:Y:S01]  /*c7400*/  LDL.LU R7, [R1+0x2838] ;  /* 0x0028380001077983 */ /* 0x001ea20000300800 */
[----:B---3--:R-:W-:-:S05]  /*c7410*/  @!P1 FMUL R28, R28, 16777216 ;  /* 0x4b8000001c1c9820 */ /* 0x008fca0000400000 */
[----:B------:R0:W-:Y:S04]  /*c7420*/  @!P1 STL [R1+0x1148], R28 ;  /* 0x0011481c01009387 */ /* 0x0001e80000100800 */
[----:B0-----:R-:W3:Y:S04]  /*c7430*/  LDL R28, [R1+0x1154] ;  /* 0x00115400011c7983 */ /* 0x001ee80000100800 */
[----:B---3--:R0:W-:Y:S04]  /*c7440*/  STL [R1+0x2830], R28 ;  /* 0x0028301c01007387 */ /* 0x0081e80000100800 */
[----:B0-----:R-:W3:Y:S04]  /*c7450*/  LDL R28, [R1+0x1150] ;  /* 0x00115000011c7983 */ /* 0x001ee80000100800 */
[----:B---3--:R0:W-:Y:S04]  /*c7460*/  STL [R1+0x2834], R28 ;  /* 0x0028341c01007387 */ /* 0x0081e80000100800 */
[----:B0-----:R-:W3:Y:S02]  /*c7470*/  LDL R28, [R1+0x114c] ;  /* 0x00114c00011c7983 */ /* 0x001ee40000100800 */
[----:B---3--:R-:W-:-:S05]  /*c7480*/  @!P1 FMUL R28, R28, 16777216 ;  /* 0x4b8000001c1c9820 */ /* 0x008fca0000400000 */
[----:B------:R0:W-:Y:S04]  /*c7490*/  @!P1 STL [R1+0x114c], R28 ;  /* 0x00114c1c01009387 */ /* 0x0001e80000100800 */
[----:B0-----:R-:W3:Y:S02]  /*c74a0*/  LDL.LU R28, [R1+0x2834] ;  /* 0x00283400011c7983 */ /* 0x001ee40000300800 */
[----:B---3--:R-:W-:-:S05]  /*c74b0*/  @!P1 FMUL R28, R28, 16777216 ;  /* 0x4b8000001c1c9820 */ /* 0x008fca0000400000 */
[----:B------:R0:W-:Y:S04]  /*c74c0*/  @!P1 STL [R1+0x1150], R28 ;  /* 0x0011501c01009387 */ /* 0x0001e80000100800 */
[----:B0-----:R-:W3:Y:S02]  /*c74d0*/  LDL.LU R28, [R1+0x2830] ;  /* 0x00283000011c7983 */ /* 0x001ee40000300800 */
        /* <DEDUP_REMOVED lines=31> */
[----:B---3--:R2:W-:Y:S02]  /*c76d0*/  STL [R1+0x281c], R28 ;  /* 0x00281c1c01007387 */ /* 0x0085e40000100800 */
[----:B--2---:R-:W-:-:S02]  /*c76e0*/  MOV R28, R0 ;  /* 0x00000000001c7202 */ /* 0x004fc40000000f00 */
[----:B------:R-:W2:Y:S03]  /*c76f0*/  LDL R0, [R1+0x4ac] ;  /* 0x0004ac0001007983 */ /* 0x000ea60000100800 */
[----:B------:R-:W-:-:S05]  /*c7700*/  @!P1 FMUL R28, R28, 16777216 ;  /* 0x4b8000001c1c9820 */ /* 0x000fca0000400000 */
[----:B------:R0:W-:Y:S04]  /*c7710*/  @!P1 STL [R1+0x488], R28 ;  /* 0x0004881c01009387 */ /* 0x0001e80000100800 */
[----:B0-----:R-:W3:Y:S02]  /*c7720*/  LDL.LU R28, [R1+0x281c] ;  /* 0x00281c00011c7983 */ /* 0x001ee40000300800 */
[----:B---3--:R-:W-:-:S05]  /*c7730*/  @!P1 FMUL R28, R28, 16777216 ;  /* 0x4b8000001c1c9820 */ /* 0x008fca0000400000 */
[----:B------:R0:W-:Y:S04]  /*c7740*/  @!P1 STL [R1+0x47c], R28 ;  /* 0x00047c1c01009387 */ /* 0x0001e80000100800 */
[----:B0-----:R-:W3:Y:S01]  /*c7750*/  LDL.LU R28, [R1+0x2818] ;  /* 0x00281800011c7983 */ /* 0x001ee20000300800 */
[----:B--2---:R-:W-:Y:S02]  /*c7760*/  @!P1 FMUL R0, R0, 16777216 ;  /* 0x4b80000000009820 */ /* 0x004fe40000400000 */
[----:B---3--:R-:W-:-:S05]  /*c7770*/  @!P1 FMUL R28, R28, 16777216 ;  /* 0x4b8000001c1c9820 */ /* 0x008fca0000400000 */
[----:B------:R0:W-:Y:S04]  /*c7780*/  @!P1 STL [R1+0x4a0], R28 ;  /* 0x0004a01c01009387 */ /* 0x0001e80000100800 */
[----:B0-----:R-:W2:Y:S01]  /*c7790*/  LDL.LU R28, [R1+0x2814] ;  /* 0x00281400011c7983 */ /* 0x001ea20000300800 */
[----:B------:R0:W-:Y:S03]  /*c77a0*/  @!P1 STL [R1+0x4ac], R0 ;  /* 0x0004ac0001009387 */ /* 0x0001e60000100800 */
[----:B0-----:R-:W3:Y:S02]  /*c77b0*/  LDL.LU R0, [R1+0x2810] ;  /* 0x0028100001007983 */ /* 0x001ee40000300800 */
[----:B---3--:R-:W-:-:S05]  /*c77c0*/  @!P1 FMUL R0, R0, 16777216 ;  /* 0x4b80000000009820 */ /* 0x008fca0000400000 */
[----:B------:R0:W-:Y:S04]  /*c77d0*/  STL [R1+0xa4], R0 ;  /* 0x0000a40001007387 */ /* 0x0001e80000100800 */
[----:B0-----:R-:W3:Y:S01]  /*c77e0*/  LDL.LU R0, [R1+0x280c] ;  /* 0x00280c0001007983 */ /* 0x001ee20000300800 */
[----:B--2---:R-:W-:-:S05]  /*c77f0*/  @!P1 FMUL R28, R28, 16777216 ;  /* 0x4b8000001c1c9820 */ /* 0x004fca0000400000 */
[----:B------:R0:W-:Y:S04]  /*c7800*/  STL [R1+0x4f0], R28 ;  /* 0x0004f01c01007387 */ /* 0x0001e80000100800 */
[----:B0-----:R-:W2:Y:S01]  /*c7810*/  LDL R28, [R1+0x1160] ;  /* 0x00116000011c7983 */ /* 0x001ea20000100800 */
[----:B---3--:R-:W-:-:S03]  /*c7820*/  FSETP.GT.AND P1, PT, |R0|, 8.50705917302346158658e+37, PT ;  /* 0x7e8000000000780b */ /* 0x008fc60003f24200 */
[----:B------:R0:W-:Y:S04]  /*c7830*/  STL [R1+0x27ec], R0 ;  /* 0x0027ec0001007387 */ /* 0x0001e80000100800 */
[----:B0-----:R-:W3:Y:S01]  /*c7840*/  LDL R0, [R1+0x115c] ;  /* 0x00115c0001007983 */ /* 0x001ee20000100800 */
[----:B--2---:R-:W-:Y:S02]  /*c7850*/  @P0 FMUL R28, R28, 0.25 ;  /* 0x3e8000001c1c0820 */ /* 0x004fe40000400000 */
[----:B---3--:R-:W-:-:S05]  /*c7860*/  @P0 FMUL R0, R0, 0.25 ;  /* 0x3e80000000000820 */ /* 0x008fca0000400000 */
[----:B------:R-:W-:Y:S01]  /*c7870*/  @P0 STL [R1+0x115c], R0 ;  /* 0x00115c0001000387 */ /* 0x000fe20000100800 */
[----:B------:R-:W-:Y:S02]  /*c7880*/  @P0 STL [R1+0x1160], R28 ;  /* 0x0011601c01000387 */ /* 0x000fe40000100800 */
[----:B------:R0:W-:Y:S02]  /*c7890*/  STL [R1+0x2804], R20 ;  /* 0x0028041401007387 */ /* 0x0001e40000100800 */
[----:B0-----:R-:W2:Y:S04]  /*c78a0*/  LDL R20, [R1+0x1180] ;  /* 0x0011800001147983 */ /* 0x001ea80000100800 */
[----:B--2---:R0:W-:Y:S01]  /*c78b0*/  STL [R1+0x2808], R20 ;  /* 0x0028081401007387 */ /* 0x0041e20000100800 */
[----:B------:R-:W2:Y:S02]  /*c78c0*/  LDL R0, [R1+0x118c] ;  /* 0x00118c0001007983 */ /* 0x000ea40000100800 */
[----:B------:R-:W3:Y:S01]  /*c78d0*/  LDL R28, [R1+0x1190] ;  /* 0x00119000011c7983 */ /* 0x000ee20000100800 */
[----:B0-----:R-:W2:Y:S01]  /*c78e0*/  LDL R20, [R1+0x117c] ;  /* 0x00117c0001147983 */ /* 0x001ea20000100800 */
[----:B------:R0:W-:Y:S03]  /*c78f0*/  STL [R1+0x27f0], R22 ;  /* 0x0027f01601007387 */ /* 0x0001e60000100800 */
[----:B0-----:R-:W3:Y:S01]  /*c7900*/  LDL R22, [R1+0x1188] ;  /* 0x0011880001167983 */ /* 0x001ee20000100800 */
[----:B--2---:R-:W-:-:S05]  /*c7910*/  @P0 FMUL R20, R20, 0.25 ;  /* 0x3e80000014140820 */ /* 0x004fca0000400000 */
[----:B------:R0:W-:Y:S04]  /*c7920*/  @P0 STL [R1+0x117c], R20 ;  /* 0x00117c1401000387 */ /* 0x0001e80000100800 */
[----:B0-----:R-:W2:Y:S01]  /*c7930*/  LDL.LU R20, [R1+0x2808] ;  /* 0x0028080001147983 */ /* 0x001ea20000300800 */
[----:B---3--:R-:W-:Y:S02]  /*c7940*/  @P0 FMUL R22, R22, 0.25 ;  /* 0x3e80000016160820 */ /* 0x008fe40000400000 */
[----:B------:R-:W-:Y:S02]  /*c7950*/  @P0 FMUL R0, R0, 0.25 ;  /* 0x3e80000000000820 */ /* 0x000fe40000400000 */
[----:B------:R-:W-:Y:S02]  /*c7960*/  @P0 FMUL R28, R28, 0.25 ;  /* 0x3e8000001c1c0820 */ /* 0x000fe40000400000 */
[----:B--2---:R-:W-:-:S05]  /*c7970*/  @P0 FMUL R20, R20, 0.25 ;  /* 0x3e80000014140820 */ /* 0x004fca0000400000 */
[----:B------:R0:W-:Y:S04]  /*c7980*/  @P0 STL [R1+0x1180], R20 ;  /* 0x0011801401000387 */ /* 0x0001e80000100800 */
[----:B0-----:R-:W2:Y:S01]  /*c7990*/  LDL.LU R20, [R1+0x2804] ;  /* 0x0028040001147983 */ /* 0x001ea20000300800 */
[----:B------:R0:W-:Y:S02]  /*c79a0*/  @P0 STL [R1+0x1188], R22 ;  /* 0x0011881601000387 */ /* 0x0001e40000100800 */
[----:B------:R-:W-:Y:S02]  /*c79b0*/  @P0 STL [R1+0x118c], R0 ;  /* 0x00118c0001000387 */ /* 0x000fe40000100800 */
[----:B------:R-:W-:Y:S01]  /*c79c0*/  @P0 STL [R1+0x1190], R28 ;  /* 0x0011901c01000387 */ /* 0x000fe20000100800 */
[----:B0-----:R-:W3:Y:S04]  /*c79d0*/  LDL R22, [R1+0x52c] ;  /* 0x00052c0001167983 */ /* 0x001ee80000100800 */
[----:B---3--:R0:W-:Y:S04]  /*c79e0*/  STL [R1+0x27fc], R22 ;  /* 0x0027fc1601007387 */ /* 0x0081e80000100800 */
[----:B0-----:R-:W3:Y:S04]  /*c79f0*/  LDL R22, [R1+0x518] ;  /* 0x0005180001167983 */ /* 0x001ee80000100800 */
[----:B---3--:R0:W-:Y:S01]  /*c7a00*/  STL [R1+0x2800], R22 ;  /* 0x0028001601007387 */ /* 0x0081e20000100800 */
[----:B------:R-:W3:Y:S02]  /*c7a10*/  LDL R0, [R1+0x528] ;  /* 0x0005280001007983 */ /* 0x000ee40000100800 */
[----:B------:R-:W2:Y:S01]  /*c7a20*/  LDL R28, [R1+0x550] ;  /* 0x00055000011c7983 */ /* 0x000ea20000100800 */
[----:B0-----:R-:W2:Y:S02]  /*c7a30*/  LDL R22, [R1+0x1194] ;  /* 0x0011940001167983 */ /* 0x001ea40000100800 */
[----:B--2---:R-:W-:-:S05]  /*c7a40*/  @P0 FMUL R22, R22, 0.25 ;  /* 0x3e80000016160820 */ /* 0x004fca0000400000 */
[----:B------:R0:W-:Y:S04]  /*c7a50*/  @P0 STL [R1+0x1194], R22 ;  /* 0x0011941601000387 */ /* 0x0001e80000100800 */
[----:B0-----:R-:W2:Y:S02]  /*c7a60*/  LDL.LU R22, [R1+0x2800] ;  /* 0x0028000001167983 */ /* 0x001ea40000300800 */
[----:B--2---:R-:W-:-:S05]  /*c7a70*/  @P0 FMUL R22, R22, 0.25 ;  /* 0x3e80000016160820 */ /* 0x004fca0000400000 */
[----:B------:R0:W-:Y:S04]  /*c7a80*/  @P0 STL [R1+0x518], R22 ;  /* 0x0005181601000387 */ /* 0x0001e80000100800 */
[----:B0-----:R-:W2:Y:S01]  /*c7a90*/  LDL.LU R22, [R1+0x27fc] ;  /* 0x0027fc0001167983 */ /* 0x001ea20000300800 */
[----:B---3--:R-:W-:Y:S02]  /*c7aa0*/  @P0 FMUL R0, R0, 0.25 ;  /* 0x3e80000000000820 */ /* 0x008fe40000400000 */
[----:B------:R-:W-:Y:S02]  /*c7ab0*/  @P0 FMUL R28, R28, 0.25 ;  /* 0x3e8000001c1c0820 */ /* 0x000fe40000400000 */
[----:B--2---:R-:W-:-:S05]  /*c7ac0*/  @P0 FMUL R22, R22, 0.25 ;  /* 0x3e80000016160820 */ /* 0x004fca0000400000 */
[----:B------:R-:W-:Y:S01]  /*c7ad0*/  @P0 STL [R1+0x52c], R22 ;  /* 0x00052c1601000387 */ /* 0x000fe20000100800 */
[----:B------:R-:W-:Y:S02]  /*c7ae0*/  @P0 STL [R1+0x528], R0 ;  /* 0x0005280001000387 */ /* 0x000fe40000100800 */
[----:B------:R-:W-:Y:S02]  /*c7af0*/  @P0 STL [R1+0x550], R28 ;  /* 0x0005501c01000387 */ /* 0x000fe40000100800 */
[----:B------:R0:W-:Y:S02]  /*c7b00*/  STL [R1+0x27f4], R23 ;  /* 0x0027f41701007387 */ /* 0x0001e40000100800 */
[----:B0-----:R-:W2:Y:S04]  /*c7b10*/  LDL R23, [R1+0x568] ;  /* 0x0005680001177983 */ /* 0x001ea80000100800 */
[----:B--2---:R0:W-:Y:S01]  /*c7b20*/  STL [R1+0x27f8], R23 ;  /* 0x0027f81701007387 */ /* 0x0041e20000100800 */
[----:B------:R-:W2:Y:S02]  /*c7b30*/  LDL R22, [R1+0x53c] ;  /* 0x00053c0001167983 */ /* 0x000ea40000100800 */
[----:B------:R-:W3:Y:S02]  /*c7b40*/  LDL R0, [R1+0x98] ;  /* 0x0000980001007983 */ /* 0x000ee40000100800 */
[----:B------:R-:W2:Y:S01]  /*c7b50*/  LDL R28, [R1+0x560] ;  /* 0x00056000011c7983 */ /* 0x000ea20000100800 */
[----:B0-----:R-:W2:Y:S02]  /*c7b60*/  LDL R23, [R1+0x54c] ;  /* 0x00054c0001177983 */ /* 0x001ea40000100800 */
[----:B--2---:R-:W-:-:S05]  /*c7b70*/  @P0 FMUL R23, R23, 0.25 ;  /* 0x3e80000017170820 */ /* 0x004fca0000400000 */
[----:B------:R0:W-:Y:S04]  /*c7b80*/  @P0 STL [R1+0x54c], R23 ;  /* 0x00054c1701000387 */ /* 0x0001e80000100800 */
[----:B0-----:R-:W2:Y:S01]  /*c7b90*/  LDL.LU R23, [R1+0x27f8] ;  /* 0x0027f80001177983 */ /* 0x001ea20000300800 */
[----:B------:R-:W-:Y:S02]  /*c7ba0*/  @P0 FMUL R22, R22, 0.25 ;  /* 0x3e80000016160820 */ /* 0x000fe40000400000 */
[----:B---3--:R-:W-:Y:S02]  /*c7bb0*/  @P0 FMUL R0, R0, 0.25 ;  /* 0x3e80000000000820 */ /* 0x008fe40000400000 */
[----:B------:R-:W-:Y:S02]  /*c7bc0*/  @P0 FMUL R28, R28, 0.25 ;  /* 0x3e8000001c1c0820 */ /* 0x000fe40000400000 */
[----:B--2---:R-:W-:-:S05]  /*c7bd0*/  @P0 FMUL R23, R23, 0.25 ;  /* 0x3e80000017170820 */ /* 0x004fca0000400000 */
[----:B------:R0:W-:Y:S04]  /*c7be0*/  @P0 STL [R1+0x568], R23 ;  /* 0x0005681701000387 */ /* 0x0001e80000100800 */
[----:B0-----:R-:W2:Y:S01]  /*c7bf0*/  LDL.LU R23, [R1+0x27f4] ;  /* 0x0027f40001177983 */ /* 0x001ea20000300800 */
[----:B------:R0:W-:Y:S03]  /*c7c00*/  @P0 STL [R1+0x53c], R22 ;  /* 0x00053c1601000387 */ /* 0x0001e60000100800 */
[----:B0-----:R-:W3:Y:S01]  /*c7c10*/  LDL.LU R22, [R1+0x27f0] ;  /* 0x0027f00001167983 */ /* 0x001ee20000300800 */
[----:B------:R0:W-:Y:S03]  /*c7c20*/  @P0 STL [R1+0x98], R0 ;  /* 0x0000980001000387 */ /* 0x0001e60000100800 */
[----:B0-----:R-:W2:Y:S01]  /*c7c30*/  LDL.LU R0, [R1+0x27ec] ;  /* 0x0027ec0001007983 */ /* 0x001ea20000300800 */
[----:B------:R0:W-:Y:S02]  /*c7c40*/  @P0 STL [R1+0x560], R28 ;  /* 0x0005601c01000387 */ /* 0x0001e40000100800 */
[----:B0-----:R-:W-:Y:S01]  /*c7c50*/  MOV R28, R21 ;  /* 0x00000015001c7202 */ /* 0x001fe20000000f00 */
[----:B------:R-:W-:-:S02]  /*c7c60*/  MOV R21, R24 ;  /* 0x0000001800157202 */ /* 0x000fc40000000f00 */
[----:B------:R-:W2:Y:S04]  /*c7c70*/  LDL.LU R24, [R1+0x8c] ;  /* 0x00008c0001187983 */ /* 0x000ea80000300800 */
[----:B--2---:R0:W-:Y:S02]  /*c7c80*/  STL [R1+0x22d8], R24 ;  /* 0x0022d81801007387 */ /* 0x0041e40000100800 */
[----:B0-----:R-:W-:Y:S02]  /*c7c90*/  IMAD.MOV.U32 R24, RZ, RZ, R23 ;  /* 0x000000ffff187224 */ /* 0x001fe400078e0017 */
[----:B------:R-:W2:Y:S04]  /*c7ca0*/  LDL.LU R23, [R1+0x954] ;  /* 0x0009540001177983 */ /* 0x000ea80000300800 */
[----:B--2---:R0:W-:Y:S02]  /*c7cb0*/  STL [R1+0x22dc], R23 ;  /* 0x0022dc1701007387 */ /* 0x0041e40000100800 */
[----:B0-----:R-:W-:-:S02]  /*c7cc0*/  MOV R23, R25 ;  /* 0x0000001900177202 */ /* 0x001fc40000000f00 */
[----:B------:R-:W2:Y:S04]  /*c7cd0*/  LDL.LU R25, [R1+0x958] ;  /* 0x0009580001197983 */ /* 0x000ea80000300800 */
[----:B--2---:R0:W-:Y:S02]  /*c7ce0*/  STL [R1+0x22e0], R25 ;  /* 0x0022e01901007387 */ /* 0x0041e40000100800 */
[----:B0-----:R-:W-:Y:S02]  /*c7cf0*/  MOV R25, R27 ;  /* 0x0000001b00197202 */ /* 0x001fe40000000f00 */
[----:B------:R-:W2:Y:S04]  /*c7d00*/  LDL.LU R27, [R1+0x95c] ;  /* 0x00095c00011b7983 */ /* 0x000ea80000300800 */
[----:B--2---:R0:W-:Y:S02]  /*c7d10*/  STL [R1+0x22e4], R27 ;  /* 0x0022e41b01007387 */ /* 0x0041e40000100800 */
[----:B0-----:R-:W-:-:S02]  /*c7d20*/  MOV R27, R26 ;  /* 0x0000001a001b7202 */ /* 0x001fc40000000f00 */
[----:B------:R-:W2:Y:S04]  /*c7d30*/  LDL.LU R26, [R1+0x998] ;  /* 0x00099800011a7983 */ /* 0x000ea80000300800 */
[----:B--2---:R0:W-:Y:S02]  /*c7d40*/  STL [R1+0x22b8], R26 ;  /* 0x0022b81a01007387 */ /* 0x0041e40000100800 */
[----:B0-----:R-:W-:Y:S01]  /*c7d50*/  IMAD.MOV.U32 R26, RZ, RZ, R27 ;  /* 0x000000ffff1a7224 */ /* 0x001fe200078e001b */
[----:B------:R-:W-:Y:S01]  /*c7d60*/  MOV R27, R25 ;  /* 0x00000019001b7202 */ /* 0x000fe20000000f00 */
[----:B------:R-:W-:Y:S02]  /*c7d70*/  MOV R25, R29 ;  /* 0x0000001d00197202 */ /* 0x000fe40000000f00 */
[----:B------:R-:W2:Y:S04]  /*c7d80*/  LDL.LU R29, [R1+0x980] ;  /* 0x00098000011d7983 */ /* 0x000ea80000300800 */
[----:B--2---:R0:W-:Y:S02]  /*c7d90*/  STL [R1+0x22e8], R29 ;  /* 0x0022e81d01007387 */ /* 0x0041e40000100800 */
[----:B0-----:R-:W-:-:S02]  /*c7da0*/  MOV R29, R28 ;  /* 0x0000001c001d7202 */ /* 0x001fc40000000f00 */
[----:B------:R-:W2:Y:S04]  /*c7db0*/  LDL.LU R28, [R1+0x9a8] ;  /* 0x0009a800011c7983 */ /* 0x000ea80000300800 */
[----:B--2---:R0:W-:Y:S02]  /*c7dc0*/  STL [R1+0x22c4], R28 ;  /* 0x0022c41c01007387 */ /* 0x0041e40000100800 */
[----:B0-----:R-:W-:Y:S02]  /*c7dd0*/  IMAD.MOV.U32 R28, RZ, RZ, R2 ;  /* 0x000000ffff1c7224 */ /* 0x001fe400078e0002 */
[----:B------:R-:W2:Y:S04]  /*c7de0*/  LDL.LU R2, [R1+0x9ac] ;  /* 0x0009ac0001027983 */ /* 0x000ea80000300800 */
[----:B--2---:R0:W-:Y:S02]  /*c7df0*/  STL [R1+0x22c8], R2 ;  /* 0x0022c80201007387 */ /* 0x0041e40000100800 */
[----:B0-----:R-:W-:Y:S01]  /*c7e00*/  MOV R2, R28 ;  /* 0x0000001c00027202 */ /* 0x001fe20000000f00 */
[----:B------:R-:W-:Y:S01]  /*c7e10*/  MOV R28, R29 ;  /* 0x0000001d001c7202 */ /* 0x000fe20000000f00 */
[----:B------:R-:W-:Y:S01]  /*c7e20*/  MOV R29, R27 ;  /* 0x0000001b001d7202 */ /* 0x000fe20000000f00 */
[----:B------:R-:W-:Y:S01]  /*c7e30*/  IMAD.MOV.U32 R27, RZ, RZ, R25 ;  /* 0x000000ffff1b7224 */ /* 0x000fe200078e0019 */
[----:B------:R-:W-:Y:S01]  /*c7e40*/  MOV R25, R8 ;  /* 0x0000000800197202 */ /* 0x000fe20000000f00 */
[----:B------:R-:W-:Y:S01]  /*c7e50*/  MOV R8, R14 ;  /* 0x0000000e00087202 */ /* 0x000fe20000000f00 */
[----:B------:R-:W-:-:S02]  /*c7e60*/  MOV R14, R3 ;  /* 0x00000003000e7202 */ /* 0x000fc40000000f00 */
[----:B------:R-:W2:Y:S01]  /*c7e70*/  LDL.LU R3, [R1+0x9b0] ;  /* 0x0009b00001037983 */ /* 0x000ea20000300800 */
[----:B------:R-:W-:Y:S01]  /*c7e80*/  @P1 FMUL R26, R26, 0.25 ;  /* 0x3e8000001a1a1820 */ /* 0x000fe20000400000 */
[----:B------:R-:W-:Y:S02]  /*c7e90*/  FSETP.GEU.AND P0, PT, |R0|, 1.175494350822287508e-38, PT ;  /* 0x008000000000780b */ /* 0x000fe40003f0e200 */
[----:B--2---:R0:W-:Y:S04]  /*c7ea0*/  STL [R1+0x22cc], R3 ;  /* 0x0022cc0301007387 */ /* 0x0041e80000100800 */
[----:B0-----:R-:W2:Y:S01]  /*c7eb0*/  LDL R3, [R1+0x130] ;  /* 0x0001300001037983 */ /* 0x001ea20000100800 */
[----:B------:R0:W-:Y:S03]  /*c7ec0*/  STL [R1+0x27dc], R0 ;  /* 0x0027dc0001007387 */ /* 0x0001e60000100800 */
[----:B0-----:R-:W2:Y:S01]  /*c7ed0*/  LDL R0, [R1+0x12c] ;  /* 0x00012c0001007983 */ /* 0x001ea20000100800 */
[----:B------:R0:W-:Y:S03]  /*c7ee0*/  STL [R1+0x27d8], R26 ;  /* 0x0027d81a01007387 */ /* 0x0001e60000100800 */
[----:B0-----:R-:W2:Y:S04]  /*c7ef0*/  LDL R26, [R1+0x150] ;  /* 0x00015000011a7983 */ /* 0x001ea80000100800 */
[----:B--2---:R0:W-:Y:S04]  /*c7f00*/  STL [R1+0x27e4], R26 ;  /* 0x0027e41a01007387 */ /* 0x0041e80000100800 */
[----:B0-----:R-:W2:Y:S01]  /*c7f10*/  LDL R26, [R1+0x128] ;  /* 0x00012800011a7983 */ /* 0x001ea20000100800 */
[----:B---3--:R-:W-:-:S02]  /*c7f20*/  @P1 FMUL R22, R22, 0.25 ;  /* 0x3e80000016161820 */ /* 0x008fc40000400000 */
[----:B------:R-:W-:-:S03]  /*c7f30*/  @P1 FMUL R0, R0, 0.25 ;  /* 0x3e80000000001820 */ /* 0x000fc60000400000 */
[----:B------:R-:W-:Y:S01]  /*c7f40*/  STL [R1+0x27e0], R22 ;  /* 0x0027e01601007387 */ /* 0x000fe20000100800 */
[----:B--2---:R-:W-:-:S05]  /*c7f50*/  @P1 FMUL R26, R26, 0.25 ;  /* 0x3e8000001a1a1820 */ /* 0x004fca0000400000 */
[----:B------:R-:W-:Y:S01]  /*c7f60*/  @P1 STL [R1+0x128], R26 ;  /* 0x0001281a01001387 */ /* 0x000fe20000100800 */
[----:B------:R0:W-:Y:S03]  /*c7f70*/  @P1 STL [R1+0x12c], R0 ;  /* 0x00012c0001001387 */ /* 0x0001e60000100800 */
[----:B0-----:R-:W2:Y:S01]  /*c7f80*/  LDL R0, [R1+0x134] ;  /* 0x0001340001007983 */ /* 0x001ea20000100800 */
[----:B------:R-:W-:-:S05]  /*c7f90*/  @P1 FMUL R3, R3, 0.25 ;  /* 0x3e80000003031820 */ /* 0x000fca0000400000 */
[----:B------:R0:W-:Y:S01]  /*c7fa0*/  @P1 STL [R1+0x130], R3 ;  /* 0x0001300301001387 */ /* 0x0001e20000100800 */
[----:B------:R1:W-:Y:S02]  /*c7fb0*/  STL [R1+0x27e8], R19 ;  /* 0x0027e81301007387 */ /* 0x0003e40000100800 */
[----:B------:R-:W3:Y:S02]  /*c7fc0*/  LDL R26, [R1+0x140] ;  /* 0x00014000011a7983 */ /* 0x000ee40000100800 */
[----:B------:R-:W3:Y:S02]  /*c7fd0*/  LDL R22, [R1+0x148] ;  /* 0x0001480001167983 */ /* 0x000ee40000100800 */
[----:B0-----:R-:W-:Y:S01]  /*c7fe0*/  IMAD.MOV.U32 R3, RZ, RZ, R2 ;  /* 0x000000ffff037224 */ /* 0x001fe200078e0002 */
[----:B------:R-:W-:Y:S01]  /*c7ff0*/  MOV R2, R28 ;  /* 0x0000001c00027202 */ /* 0x000fe20000000f00 */
[----:B-1----:R-:W4:Y:S01]  /*c8000*/  LDL R19, [R1+0x138] ;  /* 0x0001380001137983 */ /* 0x002f220000100800 */
[----:B------:R-:W-:Y:S01]  /*c8010*/  MOV R28, R27 ;  /* 0x0000001b001c7202 */ /* 0x000fe20000000f00 */
[----:B------:R-:W-:-:S02]  /*c8020*/  MOV R27, R25 ;  /* 0x00000019001b7202 */ /* 0x000fc40000000f00 */
[----:B------:R-:W-:Y:S01]  /*c8030*/  IMAD.MOV.U32 R25, RZ, RZ, R21 ;  /* 0x000000ffff197224 */ /* 0x000fe200078e0015 */
[----:B------:R-:W-:Y:S02]  /*c8040*/  MOV R21, R4 ;  /* 0x0000000400157202 */ /* 0x000fe40000000f00 */
[----:B------:R-:W4:Y:S01]  /*c8050*/  LDL R4, [R1+0x144] ;  /* 0x0001440001047983 */ /* 0x000f220000100800 */
[----:B--2---:R-:W-:-:S05]  /*c8060*/  @P1 FMUL R0, R0, 0.25 ;  /* 0x3e80000000001820 */ /* 0x004fca0000400000 */
[----:B------:R0:W-:Y:S04]  /*c8070*/  @P1 STL [R1+0x134], R0 ;  /* 0x0001340001001387 */ /* 0x0001e80000100800 */
[----:B0-----:R-:W2:Y:S01]  /*c8080*/  LDL R0, [R1+0x14c] ;  /* 0x00014c0001007983 */ /* 0x001ea20000100800 */
[----:B---3--:R-:W-:Y:S02]  /*c8090*/  @P1 FMUL R26, R26, 0.25 ;  /* 0x3e8000001a1a1820 */ /* 0x008fe40000400000 */
[----:B----4-:R-:W-:Y:S02]  /*c80a0*/  @P1 FMUL R19, R19, 0.25 ;  /* 0x3e80000013131820 */ /* 0x010fe40000400000 */
[----:B------:R-:W-:-:S03]  /*c80b0*/  @P1 FMUL R22, R22, 0.25 ;  /* 0x3e80000016161820 */ /* 0x000fc60000400000 */
[----:B------:R0:W-:Y:S01]  /*c80c0*/  @P1 STL [R1+0x138], R19 ;  /* 0x0001381301001387 */ /* 0x0001e20000100800 */
[----:B------:R-:W-:-:S03]  /*c80d0*/  @P1 FMUL R4, R4, 0.25 ;  /* 0x3e80000004041820 */ /* 0x000fc60000400000 */
[----:B0-----:R-:W3:Y:S01]  /*c80e0*/  LDL.LU R19, [R1+0x27e8] ;  /* 0x0027e80001137983 */ /* 0x001ee20000300800 */
[----:B------:R0:W-:Y:S03]  /*c80f0*/  @P1 STL [R1+0x140], R26 ;  /* 0x0001401a01001387 */ /* 0x0001e60000100800 */
[----:B0-----:R-:W4:Y:S01]  /*c8100*/  LDL.LU R26, [R1+0x27e4] ;  /* 0x0027e400011a7983 */ /* 0x001f220000300800 */
[----:B------:R0:W-:Y:S03]  /*c8110*/  @P1 STL [R1+0x144], R4 ;  /* 0x0001440401001387 */ /* 0x0001e60000100800 */
[----:B0-----:R-:W3:Y:S01]  /*c8120*/  LDL R4, [R1+0x154] ;  /* 0x0001540001047983 */ /* 0x001ee20000100800 */
[----:B------:R0:W-:Y:S03]  /*c8130*/  @P1 STL [R1+0x148], R22 ;  /* 0x0001481601001387 */ /* 0x0001e60000100800 */
[----:B0-----:R-:W3:Y:S01]  /*c8140*/  LDL R22, [R1+0x158] ;  /* 0x0001580001167983 */ /* 0x001ee20000100800 */
[----:B--2---:R-:W-:-:S05]  /*c8150*/  @P1 FMUL R0, R0, 0.25 ;  /* 0x3e80000000001820 */ /* 0x004fca0000400000 */
[----:B------:R0:W-:Y:S04]  /*c8160*/  @P1 STL [R1+0x14c], R0 ;  /* 0x00014c0001001387 */ /* 0x0001e80000100800 */
[----:B0-----:R-:W2:Y:S01]  /*c8170*/  LDL R0, [R1+0x15c] ;  /* 0x00015c0001007983 */ /* 0x001ea20000100800 */
[----:B----4-:R-:W-:Y:S02]  /*c8180*/  @P1 FMUL R26, R26, 0.25 ;  /* 0x3e8000001a1a1820 */ /* 0x010fe40000400000 */
[----:B---3--:R-:W-:-:S05]  /*c8190*/  @P1 FMUL R4, R4, 0.25 ;  /* 0x3e80000004041820 */ /* 0x008fca0000400000 */
[----:B------:R0:W-:Y:S01]  /*c81a0*/  @P1 STL [R1+0x154], R4 ;  /* 0x0001540401001387 */ /* 0x0001e20000100800 */
[----:B------:R-:W-:-:S03]  /*c81b0*/  @P1 FMUL R22, R22, 0.25 ;  /* 0x3e80000016161820 */ /* 0x000fc60000400000 */
[----:B0-----:R-:W3:Y:S01]  /*c81c0*/  LDL R4, [R1+0x160] ;  /* 0x0001600001047983 */ /* 0x001ee20000100800 */
[----:B------:R-:W-:Y:S02]  /*c81d0*/  @P1 STL [R1+0x150], R26 ;  /* 0x0001501a01001387 */ /* 0x000fe40000100800 */
[----:B------:R0:W-:Y:S02]  /*c81e0*/  @P1 STL [R1+0x158], R22 ;  /* 0x0001581601001387 */ /* 0x0001e40000100800 */
[----:B0-----:R-:W4:Y:S01]  /*c81f0*/  LDL.LU R22, [R1+0x27e0] ;  /* 0x0027e00001167983 */ /* 0x001f220000300800 */
[----:B--2---:R-:W-:-:S05]  /*c8200*/  @P1 FMUL R0, R0, 0.25 ;  /* 0x3e80000000001820 */ /* 0x004fca0000400000 */
[----:B------:R0:W-:Y:S04]  /*c8210*/  @P1 STL [R1+0x15c], R0 ;  /* 0x00015c0001001387 */ /* 0x0001e80000100800 */
[----:B0-----:R-:W2:Y:S01]  /*c8220*/  LDL.LU R0, [R1+0x27dc] ;  /* 0x0027dc0001007983 */ /* 0x001ea20000300800 */
[----:B---3--:R-:W-:Y:S02]  /*c8230*/  @P1 FMUL R4, R4, 0.25 ;  /* 0x3e80000004041820 */ /* 0x008fe40000400000 */
[----:B--2---:R-:W-:-:S05]  /*c8240*/  @P1 FMUL R0, R0, 0.25 ;  /* 0x3e80000000001820 */ /* 0x004fca0000400000 */
[----:B------:R0:W-:Y:S02]  /*c8250*/  STL [R1+0x27ac], R0 ;  /* 0x0027ac0001007387 */ /* 0x0001e40000100800 */
[----:B0-----:R-:W-:Y:S02]  /*c8260*/  MOV R0, R26 ;  /* 0x0000001a00007202 */ /* 0x001fe40000000f00 */
[----:B------:R-:W2:Y:S01]  /*c8270*/  LDL.LU R26, [R1+0x27d8] ;  /* 0x0027d800011a7983 */ /* 0x000ea20000300800 */
[----:B------:R0:W-:Y:S03]  /*c8280*/  @P1 STL [R1+0x160], R4 ;  /* 0x0001600401001387 */ /* 0x0001e60000100800 */
[----:B0-----:R-:W3:Y:S01]  /*c8290*/  LDL.LU R4, [R1+0x27d4] ;  /* 0x0027d40001047983 */ /* 0x001ee20000300800 */
[----:B------:R0:W-:Y:S02]  /*c82a0*/  STL [R1+0x27cc], R3 ;  /* 0x0027cc0301007387 */ /* 0x0001e40000100800 */
[----:B------:R1:W-:Y:S02]  /*c82b0*/  STL [R1+0x27d0], R19 ;  /* 0x0027d01301007387 */ /* 0x0003e40000100800 */
[----:B----4-:R-:W-:Y:S01]  /*c82c0*/  @!P0 FMUL R22, R22, 16777216 ;  /* 0x4b80000016168820 */ /* 0x010fe20000400000 */
[----:B0-----:R-:W4:Y:S04]  /*c82d0*/  LDL R3, [R1+0x12c] ;  /* 0x00012c0001037983 */ /* 0x001f280000100800 */
[----:B-1----:R-:W4:Y:S01]  /*c82e0*/  LDL R19, [R1+0x128] ;  /* 0x0001280001137983 */ /* 0x002f220000100800 */
[----:B--2---:R-:W-:Y:S01]  /*c82f0*/  @!P0 FMUL R26, R26, 16777216 ;  /* 0x4b8000001a1a8820 */ /* 0x004fe20000400000 */
[----:B---3--:R-:W-:-:S02]  /*c8300*/  FSETP.GT.AND P1, PT, |R4|, 8.50705917302346158658e+37, PT ;  /* 0x7e8000000400780b */ /* 0x008fc40003f24200 */
[----:B------:R0:W-:Y:S04]  /*c8310*/  STL [R1+0x27b0], R4 ;  /* 0x0027b00401007387 */ /* 0x0001e80000100800 */
[----:B0-----:R-:W2:Y:S01]  /*c8320*/  LDL R4, [R1+0x62c] ;  /* 0x00062c0001047983 */ /* 0x001ea20000100800 */
[----:B------:R0:W-:Y:S03]  /*c8330*/  STL [R1+0x230c], R26 ;  /* 0x00230c1a01007387 */ /* 0x0001e60000100800 */
[----:B0-----:R-:W3:Y:S01]  /*c8340*/  LDL R26, [R1+0x220] ;  /* 0x00022000011a7983 */ /* 0x001ee20000100800 */
[----:B------:R0:W-:Y:S03]  /*c8350*/  STL [R1+0x22ec], R22 ;  /* 0x0022ec1601007387 */ /* 0x0001e60000100800 */
[----:B0-----:R-:W2:Y:S01]  /*c8360*/  LDL R22, [R1+0x130] ;  /* 0x0001300001167983 */ /* 0x001ea20000100800 */
[----:B----4-:R-:W-:-:S02]  /*c8370*/  @!P0 FMUL R19, R19, 16777216 ;  /* 0x4b80000013138820 */ /* 0x010fc40000400000 */
[----:B------:R-:W-:-:S03]  /*c8380*/  @!P0 FMUL R3, R3, 16777216 ;  /* 0x4b80000003038820 */ /* 0x000fc60000400000 */
[----:B------:R0:W-:Y:S04]  /*c8390*/  @!P0 STL [R1+0x128], R19 ;  /* 0x0001281301008387 */ /* 0x0001e80000100800 */
[----:B0-----:R-:W4:Y:S01]  /*c83a0*/  LDL.LU R19, [R1+0x27d0] ;  /* 0x0027d00001137983 */ /* 0x001f220000300800 */
[----:B------:R0:W-:Y:S03]  /*c83b0*/  @!P0 STL [R1+0x12c], R3 ;  /* 0x00012c0301008387 */ /* 0x0001e60000100800 */
[----:B0-----:R-:W3:Y:S01]  /*c83c0*/  LDL.LU R3, [R1+0x27cc] ;  /* 0x0027cc0001037983 */ /* 0x001ee20000300800 */
[----:B--2---:R-:W-:-:S05]  /*c83d0*/  @!P0 FMUL R22, R22, 16777216 ;  /* 0x4b80000016168820 */ /* 0x004fca0000400000 */
[----:B------:R0:W-:Y:S04]  /*c83e0*/  @!P0 STL [R1+0x130], R22 ;  /* 0x0001301601008387 */ /* 0x0001e80000100800 */
[----:B0-----:R-:W2:Y:S04]  /*c83f0*/  LDL R22, [R1+0x140] ;  /* 0x0001400001167983 */ /* 0x001ea80000100800 */
[----:B--2---:R0:W-:Y:S04]  /*c8400*/  STL [R1+0x27c4], R22 ;  /* 0x0027c41601007387 */ /* 0x0041e80000100800 */
[----:B0-----:R-:W2:Y:S04]  /*c8410*/  LDL R22, [R1+0x138] ;  /* 0x0001380001167983 */ /* 0x001ea80000100800 */
[----:B--2---:R0:W-:Y:S04]  /*c8420*/  STL [R1+0x27c8], R22 ;  /* 0x0027c81601007387 */ /* 0x0041e80000100800 */
[----:B0-----:R-:W2:Y:S02]  /*c8430*/  LDL R22, [R1+0x134] ;  /* 0x0001340001167983 */ /* 0x001ea40000100800 */
[----:B--2---:R-:W-:-:S05]  /*c8440*/  @!P0 FMUL R22, R22, 16777216 ;  /* 0x4b80000016168820 */ /* 0x004fca0000400000 */
[----:B------:R0:W-:Y:S04]  /*c8450*/  @!P0 STL [R1+0x134], R22 ;  /* 0x0001341601008387 */ /* 0x0001e80000100800 */
[----:B0-----:R-:W2:Y:S02]  /*c8460*/  LDL.LU R22, [R1+0x27c8] ;  /* 0x0027c80001167983 */ /* 0x001ea40000300800 */
[----:B--2---:R-:W-:-:S05]  /*c8470*/  @!P0 FMUL R22, R22, 16777216 ;  /* 0x4b80000016168820 */ /* 0x004fca0000400000 */
[----:B------:R0:W-:Y:S04]  /*c8480*/  @!P0 STL [R1+0x138], R22 ;  /* 0x0001381601008387 */ /* 0x0001e80000100800 */
[----:B0-----:R-:W2:Y:S02]  /*c8490*/  LDL.LU R22, [R1+0x27c4] ;  /* 0x0027c40001167983 */ /* 0x001ea40000300800 */
        /* <DEDUP_REMOVED lines=14> */
[----:B------:R3:W-:Y:S02]  /*c8580*/  @!P0 STL [R1+0x14c], R22 ;  /* 0x00014c1601008387 */ /* 0x0007e40000100800 */
[----:B---3--:R-:W-:Y:S01]  /*c8590*/  MOV R22, R26 ;  /* 0x0000001a00167202 */ /* 0x008fe20000000f00 */
[----:B------:R-:W-:Y:S02]  /*c85a0*/  IMAD.MOV.U32 R26, RZ, RZ, R4 ;  /* 0x000000ffff1a7224 */ /* 0x000fe400078e0004 */
[----:B------:R-:W2:Y:S04]  /*c85b0*/  LDL R4, [R1+0x158] ;  /* 0x0001580001047983 */ /* 0x000ea80000100800 */
[----:B--2---:R0:W-:Y:S04]  /*c85c0*/  STL [R1+0x27b4], R4 ;  /* 0x0027b40401007387 */ /* 0x0041e80000100800 */
[----:B0-----:R-:W2:Y:S04]  /*c85d0*/  LDL R4, [R1+0x154] ;  /* 0x0001540001047983 */ /* 0x001ea80000100800 */
[----:B--2---:R0:W-:Y:S02]  /*c85e0*/  STL [R1+0x27b8], R4 ;  /* 0x0027b80401007387 */ /* 0x0041e40000100800 */
[----:B0-----:R-:W-:-:S02]  /*c85f0*/  MOV R4, R0 ;  /* 0x0000000000047202 */ /* 0x001fc40000000f00 */
        /* <DEDUP_REMOVED lines=15> */
[----:B0-----:R-:W3:Y:S01]  /*c86f0*/  LDL R0, [R1+0x160] ;  /* 0x0001600001007983 */ /* 0x001ee20000100800 */
[----:B------:R0:W-:Y:S03]  /*c8700*/  STL [R1+0x27a8], R11 ;  /* 0x0027a80b01007387 */ /* 0x0001e60000100800 */
[----:B0-----:R-:W4:Y:S01]  /*c8710*/  LDL R11, [R1+0x164] ;  /* 0x00016400010b7983 */ /* 0x001f220000100800 */
[----:B---3--:R-:W-:-:S05]  /*c8720*/  @!P0 FMUL R0, R0, 16777216 ;  /* 0x4b80000000008820 */ /* 0x008fca0000400000 */
[----:B------:R0:W-:Y:S01]  /*c8730*/  @!P0 STL [R1+0x160], R0 ;  /* 0x0001600001008387 */ /* 0x0001e20000100800 */
[----:B--2---:R-:W-:-:S03]  /*c8740*/  FSETP.GEU.AND P0, PT, |R4|, 1.175494350822287508e-38, PT ;  /* 0x008000000400780b */ /* 0x004fc60003f0e200 */
[----:B0-----:R-:W2:Y:S01]  /*c8750*/  LDL R0, [R1+0x170] ;  /* 0x0001700001007983 */ /* 0x001ea20000100800 */
[----:B------:R0:W-:Y:S03]  /*c8760*/  STL [R1+0x278c], R4 ;  /* 0x00278c0401007387 */ /* 0x0001e60000100800 */
[----:B0-----:R-:W3:Y:S01]  /*c8770*/  LDL R4, [R1+0x168] ;  /* 0x0001680001047983 */ /* 0x001ee20000100800 */
[----:B----4-:R-:W-:-:S05]  /*c8780*/  @P1 FMUL R11, R11, 0.25 ;  /* 0x3e8000000b0b1820 */ /* 0x010fca0000400000 */
[----:B------:R0:W-:Y:S04]  /*c8790*/  @P1 STL [R1+0x164], R11 ;  /* 0x0001640b01001387 */ /* 0x0001e80000100800 */
[----:B0-----:R-:W4:Y:S01]  /*c87a0*/  LDL.LU R11, [R1+0x27a8] ;  /* 0x0027a800010b7983 */ /* 0x001f220000300800 */
[----:B--2---:R-:W-:Y:S02]  /*c87b0*/  @P1 FMUL R0, R0, 0.25 ;  /* 0x3e80000000001820 */ /* 0x004fe40000400000 */
[----:B---3--:R-:W-:-:S05]  /*c87c0*/  @P1 FMUL R4, R4, 0.25 ;  /* 0x3e80000004041820 */ /* 0x008fca0000400000 */
[----:B------:R0:W-:Y:S01]  /*c87d0*/  @P1 STL [R1+0x168], R4 ;  /* 0x0001680401001387 */ /* 0x0001e20000100800 */
[----:B------:R-:W-:Y:S03]  /*c87e0*/  @P1 STL [R1+0x170], R0 ;  /* 0x0001700001001387 */ /* 0x000fe60000100800 */
[----:B0-----:R-:W2:Y:S04]  /*c87f0*/  LDL R4, [R1+0x188] ;  /* 0x0001880001047983 */ /* 0x001ea80000100800 */
[----:B--2---:R0:W-:Y:S04]  /*c8800*/  STL [R1+0x27a0], R4 ;  /* 0x0027a00401007387 */ /* 0x0041e80000100800 */
[----:B0-----:R-:W2:Y:S04]  /*c8810*/  LDL R4, [R1+0x180] ;  /* 0x0001800001047983 */ /* 0x001ea80000100800 */
[----:B--2---:R0:W-:Y:S01]  /*c8820*/  STL [R1+0x27a4], R4 ;  /* 0x0027a40401007387 */ /* 0x0041e20000100800 */
[----:B------:R-:W2:Y:S03]  /*c8830*/  LDL R0, [R1+0x190] ;  /* 0x0001900001007983 */ /* 0x000ea60000100800 */
[----:B0-----:R-:W3:Y:S02]  /*c8840*/  LDL R4, [R1+0x178] ;  /* 0x0001780001047983 */ /* 0x001ee40000100800 */
[----:B---3--:R-:W-:-:S05]  /*c8850*/  @P1 FMUL R4, R4, 0.25 ;  /* 0x3e80000004041820 */ /* 0x008fca0000400000 */
[----:B------:R0:W-:Y:S04]  /*c8860*/  @P1 STL [R1+0x178], R4 ;  /* 0x0001780401001387 */ /* 0x0001e80000100800 */
[----:B0-----:R-:W3:Y:S02]  /*c8870*/  LDL.LU R4, [R1+0x27a4] ;  /* 0x0027a40001047983 */ /* 0x001ee40000300800 */
[----:B---3--:R-:W-:-:S05]  /*c8880*/  @P1 FMUL R4, R4, 0.25 ;  /* 0x3e80000004041820 */ /* 0x008fca0000400000 */
[----:B------:R0:W-:Y:S04]  /*c8890*/  @P1 STL [R1+0x180], R4 ;  /* 0x0001800401001387 */ /* 0x0001e80000100800 */
[----:B0-----:R-:W3:Y:S01]  /*c88a0*/  LDL.LU R4, [R1+0x27a0] ;  /* 0x0027a00001047983 */ /* 0x001ee20000300800 */
        /* <DEDUP_REMOVED lines=9> */
[----:B0-----:R-:W2:Y:S02]  /*c8940*/  LDL R27, [R1+0x198] ;  /* 0x00019800011b7983 */ /* 0x001ea40000100800 */
[----:B--2---:R-:W-:-:S05]  /*c8950*/  @P1 FMUL R27, R27, 0.25 ;  /* 0x3e8000001b1b1820 */ /* 0x004fca0000400000 */
[----:B------:R0:W-:Y:S04]  /*c8960*/  @P1 STL [R1+0x198], R27 ;  /* 0x0001981b01001387 */ /* 0x0001e80000100800 */
[----:B0-----:R-:W2:Y:S01]  /*c8970*/  LDL.LU R27, [R1+0x279c] ;  /* 0x00279c00011b7983 */ /* 0x001ea20000300800 */
[----:B------:R-:W-:Y:S02]  /*c8980*/  @P1 FMUL R4, R4, 0.25 ;  /* 0x3e80000004041820 */ /* 0x000fe40000400000 */
[----:B---3--:R-:W-:Y:S02]  /*c8990*/  @P1 FMUL R0, R0, 0.25 ;  /* 0x3e80000000001820 */ /* 0x008fe40000400000 */
[----:B--2---:R-:W-:-:S05]  /*c89a0*/  @P1 FMUL R27, R27, 0.25 ;  /* 0x3e8000001b1b1820 */ /* 0x004fca0000400000 */
[----:B------:R0:W-:Y:S04]  /*c89b0*/  @P1 STL [R1+0x1a0], R27 ;  /* 0x0001a01b01001387 */ /* 0x0001e80000100800 */
[----:B0-----:R-:W2:Y:S01]  /*c89c0*/  LDL.LU R27, [R1+0x2798] ;  /* 0x00279800011b7983 */ /* 0x001ea20000300800 */
[----:B------:R0:W-:Y:S02]  /*c89d0*/  STL [R1+0x2794], R28 ;  /* 0x0027941c01007387 */ /* 0x0001e40000100800 */
[----:B------:R1:W-:Y:S01]  /*c89e0*/  @P1 STL [R1+0x1a8], R4 ;  /* 0x0001a80401001387 */ /* 0x0003e20000100800 */
[----:B0-----:R-:W3:Y:S01]  /*c89f0*/  LDL R28, [R1+0x1b8] ;  /* 0x0001b800011c7983 */ /* 0x001ee20000100800 */
[----:B------:R-:W-:Y:S02]  /*c8a00*/  @P1 STL [R1+0x1b0], R0 ;  /* 0x0001b00001001387 */ /* 0x000fe40000100800 */
[----:B-1----:R-:W2:Y:S02]  /*c8a10*/  LDL R4, [R1+0x1c8] ;  /* 0x0001c80001047983 */ /* 0x002ea40000100800 */
[----:B--2---:R0:W-:Y:S04]  /*c8a20*/  STL [R1+0x2790], R4 ;  /* 0x0027900401007387 */ /* 0x0041e80000100800 */
[----:B0-----:R-:W2:Y:S01]  /*c8a30*/  LDL R4, [R1+0x1c0] ;  /* 0x0001c00001047983 */ /* 0x001ea20000100800 */
[----:B---3--:R-:W-:Y:S01]  /*c8a40*/  @P1 FMUL R28, R28, 0.25 ;  /* 0x3e8000001c1c1820 */ /* 0x008fe20000400000 */
[----:B------:R-:W-:Y:S01]  /*c8a50*/  MOV R0, R22 ;  /* 0x0000001600007202 */ /* 0x000fe20000000f00 */
[----:B------:R-:W-:-:S02]  /*c8a60*/  MOV R22, R5 ;  /* 0x0000000500167202 */ /* 0x000fc40000000f00 */
[----:B------:R-:W3:Y:S01]  /*c8a70*/  LDL R5, [R1+0x1d0] ;  /* 0x0001d00001057983 */ /* 0x000ee20000100800 */
[----:B------:R0:W-:Y:S03]  /*c8a80*/  @P1 STL [R1+0x1b8], R28 ;  /* 0x0001b81c01001387 */ /* 0x0001e60000100800 */
[----:B0-----:R-:W3:Y:S01]  /*c8a90*/  LDL.LU R28, [R1+0x2794] ;  /* 0x00279400011c7983 */ /* 0x001ee20000300800 */
[----:B--2---:R-:W-:-:S05]  /*c8aa0*/  @P1 FMUL R4, R4, 0.25 ;  /* 0x3e80000004041820 */ /* 0x004fca0000400000 */
[----:B------:R0:W-:Y:S04]  /*c8ab0*/  @P1 STL [R1+0x1c0], R4 ;  /* 0x0001c00401001387 */ /* 0x0001e80000100800 */
[----:B0-----:R-:W2:Y:S01]  /*c8ac0*/  LDL.LU R4, [R1+0x2790] ;  /* 0x0027900001047983 */ /* 0x001ea20000300800 */
[----:B---3--:R-:W-:Y:S02]  /*c8ad0*/  @P1 FMUL R5, R5, 0.25 ;  /* 0x3e80000005051820 */ /* 0x008fe40000400000 */
[----:B--2---:R-:W-:-:S05]  /*c8ae0*/  @P1 FMUL R4, R4, 0.25 ;  /* 0x3e80000004041820 */ /* 0x004fca0000400000 */
[----:B------:R0:W-:Y:S04]  /*c8af0*/  @P1 STL [R1+0x1c8], R4 ;  /* 0x0001c80401001387 */ /* 0x0001e80000100800 */
[----:B0-----:R-:W2:Y:S01]  /*c8b00*/  LDL.LU R4, [R1+0x278c] ;  /* 0x00278c0001047983 */ /* 0x001ea20000300800 */
[----:B------:R0:W-:Y:S03]  /*c8b10*/  @P1 STL [R1+0x1d0], R5 ;  /* 0x0001d00501001387 */ /* 0x0001e60000100800 */
[----:B0-----:R-:W3:Y:S01]  /*c8b20*/  LDL R5, [R1+0x1d8] ;  /* 0x0001d80001057983 */ /* 0x001ee20000100800 */
[----:B--2---:R-:W-:-:S05]  /*c8b30*/  @P1 FMUL R4, R4, 0.25 ;  /* 0x3e80000004041820 */ /* 0x004fca0000400000 */
[----:B------:R0:W-:Y:S01]  /*c8b40*/  STL [R1+0x2760], R4 ;  /* 0x0027600401007387 */ /* 0x0001e20000100800 */
[----:B---3--:R-:W-:-:S03]  /*c8b50*/  @P1 FMUL R5, R5, 0.25 ;  /* 0x3e80000005051820 */ /* 0x008fc60000400000 */
[----:B0-----:R-:W2:Y:S02]  /*c8b60*/  LDL R4, [R1+0x1b8] ;  /* 0x0001b80001047983 */ /* 0x001ea40000100800 */
[----:B------:R0:W-:Y:S02]  /*c8b70*/  @P1 STL [R1+0x1d8], R5 ;  /* 0x0001d80501001387 */ /* 0x0001e40000100800 */
[----:B0-----:R-:W3:Y:S01]  /*c8b80*/  LDL.LU R5, [R1+0x2788] ;  /* 0x0027880001057983 */ /* 0x001ee20000300800 */
[----:B------:R0:W-:Y:S03]  /*c8b90*/  STL [R1+0x2784], R27 ;  /* 0x0027841b01007387 */ /* 0x0001e60000100800 */
[----:B0-----:R-:W2:Y:S01]  /*c8ba0*/  LDL R27, [R1+0x164] ;  /* 0x00016400011b7983 */ /* 0x001ea20000100800 */
[----:B---3--:R-:W-:-:S03]  /*c8bb0*/  FSETP.GT.AND P1, PT, |R5|, 8.50705917302346158658e+37, PT ;  /* 0x7e8000000500780b */ /* 0x008fc60003f24200 */
[----:B------:R0:W-:Y:S04]  /*c8bc0*/  STL [R1+0x275c], R5 ;  /* 0x00275c0501007387 */ /* 0x0001e80000100800 */
[----:B0-----:R-:W3:Y:S01]  /*c8bd0*/  LDL R5, [R1+0x168] ;  /* 0x0001680001057983 */ /* 0x001ee20000100800 */
[----:B--2---:R-:W-:-:S05]  /*c8be0*/  @!P0 FMUL R27, R27, 16777216 ;  /* 0x4b8000001b1b8820 */ /* 0x004fca0000400000 */
[----:B------:R0:W-:Y:S04]  /*c8bf0*/  @!P0 STL [R1+0x164], R27 ;  /* 0x0001641b01008387 */ /* 0x0001e80000100800 */
        /* <DEDUP_REMOVED lines=15> */
[----:B------:R-:W-:Y:S01]  /*c8cf0*/  @!P0 STL [R1+0x180], R5 ;  /* 0x0001800501008387 */ /* 0x000fe20000100800 */
[----:B------:R0:W-:Y:S03]  /*c8d00*/  STL [R1+0x2774], R4 ;  /* 0x0027740401007387 */ /* 0x0001e60000100800 */
[----:B0-----:R-:W3:Y:S04]  /*c8d10*/  LDL R4, [R1+0x190] ;  /* 0x0001900001047983 */ /* 0x001ee80000100800 */
[----:B---3--:R0:W-:Y:S01]  /*c8d20*/  STL [R1+0x2778], R4 ;  /* 0x0027780401007387 */ /* 0x0081e20000100800 */
[----:B------:R-:W3:Y:S03]  /*c8d30*/  LDL R5, [R1+0x198] ;  /* 0x0001980001057983 */ /* 0x000ee60000100800 */
[----:B0-----:R-:W2:Y:S02]  /*c8d40*/  LDL R4, [R1+0x188] ;  /* 0x0001880001047983 */ /* 0x001ea40000100800 */
[----:B--2---:R-:W-:-:S05]  /*c8d50*/  @!P0 FMUL R4, R4, 16777216 ;  /* 0x4b80000004048820 */ /* 0x004fca0000400000 */
[----:B------:R0:W-:Y:S04]  /*c8d60*/  @!P0 STL [R1+0x188], R4 ;  /* 0x0001880401008387 */ /* 0x0001e80000100800 */
[----:B0-----:R-:W2:Y:S01]  /*c8d70*/  LDL.LU R4, [R1+0x2778] ;  /* 0x0027780001047983 */ /* 0x001ea20000300800 */
[----:B---3--:R-:W-:Y:S02]  /*c8d80*/  @!P0 FMUL R5, R5, 16777216 ;  /* 0x4b80000005058820 */ /* 0x008fe40000400000 */
[----:B--2---:R-:W-:-:S05]  /*c8d90*/  @!P0 FMUL R4, R4, 16777216 ;  /* 0x4b80000004048820 */ /* 0x004fca0000400000 */
[----:B------:R0:W-:Y:S04]  /*c8da0*/  @!P0 STL [R1+0x190], R4 ;  /* 0x0001900401008387 */ /* 0x0001e80000100800 */
[----:B0-----:R-:W2:Y:S01]  /*c8db0*/  LDL.LU R4, [R1+0x2774] ;  /* 0x0027740001047983 */ /* 0x001ea20000300800 */
[----:B------:R0:W-:Y:S02]  /*c8dc0*/  STL [R1+0x2770], R18 ;  /* 0x0027701201007387 */ /* 0x0001e40000100800 */
[----:B------:R1:W-:Y:S01]  /*c8dd0*/  @!P0 STL [R1+0x198], R5 ;  /* 0x0001980501008387 */ /* 0x0003e20000100800 */
[----:B0-----:R-:W3:Y:S04]  /*c8de0*/  LDL R18, [R1+0x1a0] ;  /* 0x0001a00001127983 */ /* 0x001ee80000100800 */
[----:B-1----:R-:W2:Y:S04]  /*c8df0*/  LDL R5, [R1+0x1b0] ;  /* 0x0001b00001057983 */ /* 0x002ea80000100800 */
[----:B--2---:R0:W-:Y:S04]  /*c8e00*/  STL [R1+0x276c], R5 ;  /* 0x00276c0501007387 */ /* 0x0041e80000100800 */
[----:B0-----:R-:W2:Y:S01]  /*c8e10*/  LDL R5, [R1+0x1a8] ;  /* 0x0001a80001057983 */ /* 0x001ea20000100800 */
[----:B---3--:R-:W-:-:S05]  /*c8e20*/  @!P0 FMUL R18, R18, 16777216 ;  /* 0x4b80000012128820 */ /* 0x008fca0000400000 */
[----:B------:R0:W-:Y:S04]  /*c8e30*/  @!P0 STL [R1+0x1a0], R18 ;  /* 0x0001a01201008387 */ /* 0x0001e80000100800 */
[----:B0-----:R-:W3:Y:S01]  /*c8e40*/  LDL.LU R18, [R1+0x2770] ;  /* 0x0027700001127983 */ /* 0x001ee20000300800 */
[----:B--2---:R-:W-:-:S05]  /*c8e50*/  @!P0 FMUL R5, R5, 16777216 ;  /* 0x4b80000005058820 */ /* 0x004fca0000400000 */
[----:B------:R0:W-:Y:S04]  /*c8e60*/  @!P0 STL [R1+0x1a8], R5 ;  /* 0x0001a80501008387 */ /* 0x0001e80000100800 */
[----:B0-----:R-:W2:Y:S01]  /*c8e70*/  LDL.LU R5, [R1+0x276c] ;  /* 0x00276c0001057983 */ /* 0x001ea20000300800 */
[----:B------:R0:W-:Y:S02]  /*c8e80*/  STL [R1+0x2768], R25 ;  /* 0x0027681901007387 */ /* 0x0001e40000100800 */
[----:B0-----:R-:W-:Y:S02]  /*c8e90*/  IMAD.MOV.U32 R25, RZ, RZ, R4 ;  /* 0x000000ffff197224 */ /* 0x001fe400078e0004 */
[----:B--2---:R-:W-:-:S05]  /*c8ea0*/  @!P0 FMUL R5, R5, 16777216 ;  /* 0x4b80000005058820 */ /* 0x004fca0000400000 */
[----:B------:R0:W-:Y:S01]  /*c8eb0*/  @!P0 STL [R1+0x1b0], R5 ;  /* 0x0001b00501008387 */ /* 0x0001e20000100800 */
[----:B------:R-:W2:Y:S02]  /*c8ec0*/  LDL R4, [R1+0x1c8] ;  /* 0x0001c80001047983 */ /* 0x000ea40000100800 */
[----:B------:R-:W-:Y:S01]  /*c8ed0*/  @!P0 FMUL R25, R25, 16777216 ;  /* 0x4b80000019198820 */ /* 0x000fe20000400000 */
[----:B--2---:R1:W-:Y:S01]  /*c8ee0*/  STL [R1+0x2764], R4 ;  /* 0x0027640401007387 */ /* 0x0043e20000100800 */
[----:B0-----:R-:W2:Y:S03]  /*c8ef0*/  LDL R5, [R1+0x1d0] ;  /* 0x0001d00001057983 */ /* 0x001ea60000100800 */
[----:B-1----:R-:W2:Y:S01]  /*c8f00*/  LDL R4, [R1+0x1c0] ;  /* 0x0001c00001047983 */ /* 0x002ea20000100800 */
[----:B------:R0:W-:Y:S03]  /*c8f10*/  @!P0 STL [R1+0x1b8], R25 ;  /* 0x0001b81901008387 */ /* 0x0001e60000100800 */
[----:B0-----:R-:W3:Y:S01]  /*c8f20*/  LDL.LU R25, [R1+0x2768] ;  /* 0x0027680001197983 */ /* 0x001ee20000300800 */
        /* <DEDUP_REMOVED lines=8> */
[----:B0-----:R-:W3:Y:S01]  /*c8fb0*/  LDL R5, [R1+0x1d8] ;  /* 0x0001d80001057983 */ /* 0x001ee20000100800 */
[----:B--2---:R-:W-:-:S05]  /*c8fc0*/  @!P0 FMUL R4, R4, 16777216 ;  /* 0x4b80000004048820 */ /* 0x004fca0000400000 */
[----:B------:R0:W-:Y:S01]  /*c8fd0*/  STL [R1+0x22bc], R4 ;  /* 0x0022bc0401007387 */ /* 0x0001e20000100800 */
[----:B---3--:R-:W-:-:S03]  /*c8fe0*/  @!P0 FMUL R5, R5, 16777216 ;  /* 0x4b80000005058820 */ /* 0x008fc60000400000 */
[----:B0-----:R-:W2:Y:S02]  /*c8ff0*/  LDL R4, [R1+0x254] ;  /* 0x0002540001047983 */ /* 0x001ea40000100800 */
[----:B------:R0:W-:Y:S02]  /*c9000*/  @!P0 STL [R1+0x1d8], R5 ;  /* 0x0001d80501008387 */ /* 0x0001e40000100800 */
[----:B0-----:R-:W3:Y:S01]  /*c9010*/  LDL.LU R5, [R1+0x275c] ;  /* 0x00275c0001057983 */ /* 0x001ee20000300800 */
[----:B------:R0:W-:Y:S02]  /*c9020*/  STL [R1+0x2754], R16 ;  /* 0x0027541001007387 */ /* 0x0001e40000100800 */
[----:B------:R1:W-:Y:S01]  /*c9030*/  STL [R1+0x2758], R25 ;  /* 0x0027581901007387 */ /* 0x0003e20000100800 */
[----:B0-----:R-:W2:Y:S04]  /*c9040*/  LDL R16, [R1+0x174] ;  /* 0x0001740001107983 */ /* 0x001ea80000100800 */
[----:B-1----:R-:W2:Y:S01]  /*c9050*/  LDL R25, [R1+0x16c] ;  /* 0x00016c0001197983 */ /* 0x002ea20000100800 */
[----:B---3--:R-:W-:-:S03]  /*c9060*/  FSETP.GEU.AND P0, PT, |R5|, 1.175494350822287508e-38, PT ;  /* 0x008000000500780b */ /* 0x008fc60003f0e200 */
[----:B------:R0:W-:Y:S04]  /*c9070*/  STL [R1+0x2730], R5 ;  /* 0x0027300501007387 */ /* 0x0001e80000100800 */
[----:B0-----:R-:W3:Y:S01]  /*c9080*/  LDL R5, [R1+0x17c] ;  /* 0x00017c0001057983 */ /* 0x001ee20000100800 */
[----:B--2---:R-:W-:Y:S02]  /*c9090*/  @P1 FMUL R25, R25, 0.25 ;  /* 0x3e80000019191820 */ /* 0x004fe40000400000 */
[----:B------:R-:W-:-:S03]  /*c90a0*/  @P1 FMUL R16, R16, 0.25 ;  /* 0x3e80000010101820 */ /* 0x000fc60000400000 */
[----:B------:R0:W-:Y:S04]  /*c90b0*/  @P1 STL [R1+0x16c], R25 ;  /* 0x00016c1901001387 */ /* 0x0001e80000100800 */
[----:B0-----:R-:W2:Y:S01]  /*c90c0*/  LDL.LU R25, [R1+0x2758] ;  /* 0x0027580001197983 */ /* 0x001ea20000300800 */
[----:B------:R0:W-:Y:S03]  /*c90d0*/  @P1 STL [R1+0x174], R16 ;  /* 0x0001741001001387 */ /* 0x0001e60000100800 */
[----:B0-----:R-:W2:Y:S01]  /*c90e0*/  LDL.LU R16, [R1+0x2754] ;  /* 0x0027540001107983 */ /* 0x001ea20000300800 */
[----:B---3--:R-:W-:-:S05]  /*c90f0*/  @P1 FMUL R5, R5, 0.25 ;  /* 0x3e80000005051820 */ /* 0x008fca0000400000 */
[----:B------:R0:W-:Y:S04]  /*c9100*/  @P1 STL [R1+0x17c], R5 ;  /* 0x00017c0501001387 */ /* 0x0001e80000100800 */
[----:B0-----:R-:W3:Y:S04]  /*c9110*/  LDL R5, [R1+0x194] ;  /* 0x0001940001057983 */ /* 0x001ee80000100800 */
[----:B---3--:R0:W-:Y:S04]  /*c9120*/  STL [R1+0x274c], R5 ;  /* 0x00274c0501007387 */ /* 0x0081e80000100800 */
[----:B0-----:R-:W3:Y:S04]  /*c9130*/  LDL R5, [R1+0x18c] ;  /* 0x00018c0001057983 */ /* 0x001ee80000100800 */
[----:B---3--:R0:W-:Y:S04]  /*c9140*/  STL [R1+0x2750], R5 ;  /* 0x0027500501007387 */ /* 0x0081e80000100800 */
[----:B0-----:R-:W3:Y:S02]  /*c9150*/  LDL R5, [R1+0x184] ;  /* 0x0001840001057983 */ /* 0x001ee40000100800 */
[----:B---3--:R-:W-:-:S05]  /*c9160*/  @P1 FMUL R5, R5, 0.25 ;  /* 0x3e80000005051820 */ /* 0x008fca0000400000 */
[----:B------:R0:W-:Y:S04]  /*c9170*/  @P1 STL [R1+0x184], R5 ;  /* 0x0001840501001387 */ /* 0x0001e80000100800 */
[----:B0-----:R-:W3:Y:S02]  /*c9180*/  LDL.LU R5, [R1+0x2750] ;  /* 0x0027500001057983 */ /* 0x001ee40000300800 */
[----:B---3--:R-:W-:-:S05]  /*c9190*/  @P1 FMUL R5, R5, 0.25 ;  /* 0x3e80000005051820 */ /* 0x008fca0000400000 */
[----:B------:R0:W-:Y:S04]  /*c91a0*/  @P1 STL [R1+0x18c], R5 ;  /* 0x00018c0501001387 */ /* 0x0001e80000100800 */
[----:B0-----:R-:W3:Y:S02]  /*c91b0*/  LDL.LU R5, [R1+0x274c] ;  /* 0x00274c0001057983 */ /* 0x001ee40000300800 */
        /* <DEDUP_REMOVED lines=27> */
[----:B------:R-:W-:Y:S01]  /*c9370*/  @P1 STL [R1+0x1c4], R5 ;  /* 0x0001c40501001387 */ /* 0x000fe20000100800 */
[----:B------:R0:W-:Y:S03]  /*c9380*/  STL [R1+0x2734], R2 ;  /* 0x0027340201007387 */ /* 0x0001e60000100800 */
[----:B0-----:R-:W3:Y:S04]  /*c9390*/  LDL R2, [R1+0x1d4] ;  /* 0x0001d40001027983 */ /* 0x001ee80000100800 */
[----:B---3--:R0:W-:Y:S01]  /*c93a0*/  STL [R1+0x2738], R2 ;  /* 0x0027380201007387 */ /* 0x0081e20000100800 */
[----:B------:R-:W3:Y:S03]  /*c93b0*/  LDL R5, [R1+0x1dc] ;  /* 0x0001dc0001057983 */ /* 0x000ee60000100800 */
[----:B0-----:R-:W2:Y:S02]  /*c93c0*/  LDL R2, [R1+0x1cc] ;  /* 0x0001cc0001027983 */ /* 0x001ea40000100800 */
        /* <DEDUP_REMOVED lines=8> */
[----:B0-----:R-:W3:Y:S01]  /*c9450*/  LDL.LU R5, [R1+0x2730] ;  /* 0x0027300001057983 */ /* 0x001ee20000300800 */
[----:B------:R0:W-:Y:S03]  /*c9460*/  STL [R1+0x272c], R13 ;  /* 0x00272c0d01007387 */ /* 0x0001e60000100800 */
[----:B0-----:R-:W2:Y:S01]  /*c9470*/  LDL R13, [R1+0x1e0] ;  /* 0x0001e000010d7983 */ /* 0x001ea20000100800 */
[----:B---3--:R-:W-:-:S05]  /*c9480*/  @P1 FMUL R5, R5, 0.25 ;  /* 0x3e80000005051820 */ /* 0x008fca0000400000 */
[----:B------:R0:W-:Y:S04]  /*c9490*/  STL [R1+0x270c], R5 ;  /* 0x00270c0501007387 */ /* 0x0001e80000100800 */
[----:B0-----:R-:W3:Y:S01]  /*c94a0*/  LDL R5, [R1+0x50] ;  /* 0x0000500001057983 */ /* 0x001ee20000100800 */
[----:B--2---:R-:W-:-:S05]  /*c94b0*/  @P1 FMUL R13, R13, 0.25 ;  /* 0x3e8000000d0d1820 */ /* 0x004fca0000400000 */
[----:B------:R0:W-:Y:S04]  /*c94c0*/  @P1 STL [R1+0x1e0], R13 ;  /* 0x0001e00d01001387 */ /* 0x0001e80000100800 */
[----:B0-----:R-:W2:Y:S01]  /*c94d0*/  LDL.LU R13, [R1+0x272c] ;  /* 0x00272c00010d7983 */ /* 0x001ea20000300800 */
[----:B---3--:R-:W-:-:S03]  /*c94e0*/  FSETP.GT.AND P1, PT, |R5|, 8.50705917302346158658e+37, PT ;  /* 0x7e8000000500780b */ /* 0x008fc60003f24200 */
[----:B------:R-:W3:Y:S04]  /*c94f0*/  LDL R5, [R1+0x17c] ;  /* 0x00017c0001057983 */ /* 0x000ee80000100800 */
        /* <DEDUP_REMOVED lines=24> */
[----:B------:R0:W-:Y:S03]  /*c9680*/  STL [R1+0x2718], R2 ;  /* 0x0027180201007387 */ /* 0x0001e60000100800 */
[----:B0-----:R-:W3:Y:S01]  /*c9690*/  LDL R2, [R1+0x19c] ;  /* 0x00019c0001027983 */ /* 0x001ee20000100800 */
[----:B------:R0:W-:Y:S03]  /*c96a0*/  @!P0 STL [R1+0x194], R5 ;  /* 0x0001940501008387 */ /* 0x0001e60000100800 */
[----:B0-----:R-:W2:Y:S04]  /*c96b0*/  LDL R5, [R1+0x1ac] ;  /* 0x0001ac0001057983 */ /* 0x001ea80000100800 */
[----:B--2---:R0:W-:Y:S04]  /*c96c0*/  STL [R1+0x2714], R5 ;  /* 0x0027140501007387 */ /* 0x0041e80000100800 */
[----:B0-----:R-:W2:Y:S01]  /*c96d0*/  LDL R5, [R1+0x1a4] ;  /* 0x0001a40001057983 */ /* 0x001ea20000100800 */
[----:B---3--:R-:W-:-:S05]  /*c96e0*/  @!P0 FMUL R2, R2, 16777216 ;  /* 0x4b80000002028820 */ /* 0x008fca0000400000 */
[----:B------:R0:W-:Y:S04]  /*c96f0*/  @!P0 STL [R1+0x19c], R2 ;  /* 0x00019c0201008387 */ /* 0x0001e80000100800 */
[----:B0-----:R-:W3:Y:S01]  /*c9700*/  LDL.LU R2, [R1+0x2718] ;  /* 0x0027180001027983 */ /* 0x001ee20000300800 */
[----:B--2---:R-:W-:-:S05]  /*c9710*/  @!P0 FMUL R5, R5, 16777216 ;  /* 0x4b80000005058820 */ /* 0x004fca0000400000 */
[----:B------:R0:W-:Y:S04]  /*c9720*/  @!P0 STL [R1+0x1a4], R5 ;  /* 0x0001a40501008387 */ /* 0x0001e80000100800 */
[----:B0-----:R-:W2:Y:S02]  /*c9730*/  LDL.LU R5, [R1+0x2714] ;  /* 0x0027140001057983 */ /* 0x001ea40000300800 */
[----:B--2---:R-:W-:-:S05]  /*c9740*/  @!P0 FMUL R5, R5, 16777216 ;  /* 0x4b80000005058820 */ /* 0x004fca0000400000 */
[----:B------:R0:W-:Y:S04]  /*c9750*/  @!P0 STL [R1+0x1ac], R5 ;  /* 0x0001ac0501008387 */ /* 0x0001e80000100800 */
[----:B0-----:R-:W2:Y:S01]  /*c9760*/  LDL R5, [R1+0x1bc] ;  /* 0x0001bc0001057983 */ /* 0x001ea20000100800 */
[----:B------:R0:W-:Y:S03]  /*c9770*/  STL [R1+0x26f0], R4 ;  /* 0x0026f00401007387 */ /* 0x0001e60000100800 */
[----:B0-----:R-:W3:Y:S01]  /*c9780*/  LDL R4, [R1+0x1b4] ;  /* 0x0001b40001047983 */ /* 0x001ee20000100800 */
[----:B--2---:R-:W-:-:S05]  /*c9790*/  @!P0 FMUL R5, R5, 16777216 ;  /* 0x4b80000005058820 */ /* 0x004fca0000400000 */
[----:B------:R0:W-:Y:S01]  /*c97a0*/  @!P0 STL [R1+0x1bc], R5 ;  /* 0x0001bc0501008387 */ /* 0x0001e20000100800 */
[----:B---3--:R-:W-:-:S03]  /*c97b0*/  @!P0 FMUL R4, R4, 16777216 ;  /* 0x4b80000004048820 */ /* 0x008fc60000400000 */
[----:B0-----:R-:W2:Y:S02]  /*c97c0*/  LDL R5, [R1+0x1c4] ;  /* 0x0001c40001057983 */ /* 0x001ea40000100800 */
[----:B------:R0:W-:Y:S02]  /*c97d0*/  @!P0 STL [R1+0x1b4], R4 ;  /* 0x0001b40401008387 */ /* 0x0001e40000100800 */
[----:B0-----:R-:W3:Y:S04]  /*c97e0*/  LDL R4, [R1+0x1d4] ;  /* 0x0001d40001047983 */ /* 0x001ee80000100800 */
[----:B---3--:R0:W-:Y:S04]  /*c97f0*/  STL [R1+0x2710], R4 ;  /* 0x0027100401007387 */ /* 0x0081e80000100800 */
[----:B0-----:R-:W3:Y:S01]  /*c9800*/  LDL R4, [R1+0x1cc] ;  /* 0x0001cc0001047983 */ /* 0x001ee20000100800 */
[----:B--2---:R-:W-:-:S05]  /*c9810*/  @!P0 FMUL R5, R5, 16777216 ;  /* 0x4b80000005058820 */ /* 0x004fca0000400000 */
[----:B------:R0:W-:Y:S04]  /*c9820*/  @!P0 STL [R1+0x1c4], R5 ;  /* 0x0001c40501008387 */ /* 0x0001e80000100800 */
[----:B0-----:R-:W2:Y:S01]  /*c9830*/  LDL R5, [R1+0x1dc] ;  /* 0x0001dc0001057983 */ /* 0x001ea20000100800 */
[----:B---3--:R-:W-:-:S05]  /*c9840*/  @!P0 FMUL R4, R4, 16777216 ;  /* 0x4b80000004048820 */ /* 0x008fca0000400000 */
[----:B------:R0:W-:Y:S04]  /*c9850*/  @!P0 STL [R1+0x1cc], R4 ;  /* 0x0001cc0401008387 */ /* 0x0001e80000100800 */
[----:B0-----:R-:W3:Y:S01]  /*c9860*/  LDL.LU R4, [R1+0x2710] ;  /* 0x0027100001047983 */ /* 0x001ee20000300800 */
[----:B--2---:R-:W-:Y:S02]  /*c9870*/  @!P0 FMUL R5, R5, 16777216 ;  /* 0x4b80000005058820 */ /* 0x004fe40000400000 */
[----:B---3--:R-:W-:-:S05]  /*c9880*/  @!P0 FMUL R4, R4, 16777216 ;  /* 0x4b80000004048820 */ /* 0x008fca0000400000 */
[----:B------:R0:W-:Y:S04]  /*c9890*/  @!P0 STL [R1+0x1d4], R4 ;  /* 0x0001d40401008387 */ /* 0x0001e80000100800 */
[----:B0-----:R-:W2:Y:S01]  /*c98a0*/  LDL R4, [R1+0x1e0] ;  /* 0x0001e00001047983 */ /* 0x001ea20000100800 */
[----:B------:R0:W-:Y:S03]  /*c98b0*/  @!P0 STL [R1+0x1dc], R5 ;  /* 0x0001dc0501008387 */ /* 0x0001e60000100800 */
[----:B0-----:R-:W3:Y:S01]  /*c98c0*/  LDL.LU R5, [R1+0x270c] ;  /* 0x00270c0001057983 */ /* 0x001ee20000300800 */
[----:B--2---:R-:W-:Y:S02]  /*c98d0*/  @!P0 FMUL R4, R4, 16777216 ;  /* 0x4b80000004048820 */ /* 0x004fe40000400000 */
[----:B---3--:R-:W-:-:S05]  /*c98e0*/  @!P0 FMUL R5, R5, 16777216 ;  /* 0x4b80000005058820 */ /* 0x008fca0000400000 */
[----:B------:R0:W-:Y:S01]  /*c98f0*/  STL [R1+0x22d0], R5 ;  /* 0x0022d00501007387 */ /* 0x0001e20000100800 */
[----:B------:R-:W-:Y:S03]  /*c9900*/  @!P0 STL [R1+0x1e0], R4 ;  /* 0x0001e00401008387 */ /* 0x000fe60000100800 */
[----:B0-----:R-:W2:Y:S01]  /*c9910*/  LDL R5, [R1+0x1e8] ;  /* 0x0001e80001057983 */ /* 0x001ea20000100800 */
[----:B------:R0:W-:Y:S03]  /*c9920*/  STL [R1+0x26b4], R0 ;  /* 0x0026b40001007387 */ /* 0x0001e60000100800 */
[----:B0-----:R-:W3:Y:S01]  /*c9930*/  LDL.LU R0, [R1+0x25c] ;  /* 0x00025c0001007983 */ /* 0x001ee20000300800 */
[----:B------:R-:W-:Y:S01]  /*c9940*/  MOV R4, R22 ;  /* 0x0000001600047202 */ /* 0x000fe20000000f00 */
[----:B------:R-:W-:Y:S01]  /*c9950*/  MOV R22, R2 ;  /* 0x0000000200167202 */ /* 0x000fe20000000f00 */
[----:B------:R-:W-:Y:S01]  /*c9960*/  MOV R2, R6 ;  /* 0x0000000600027202 */ /* 0x000fe20000000f00 */
[----:B---3--:R0:W-:Y:S01]  /*c9970*/  STL [R1+0x26f4], R0 ;  /* 0x0026f40001007387 */ /* 0x0081e20000100800 */
[----:B------:R-:W3:Y:S03]  /*c9980*/  LDL R6, [R1+0x1f4] ;  /* 0x0001f40001067983 */ /* 0x000ee60000100800 */
[----:B0-----:R-:W2:Y:S04]  /*c9990*/  LDL R0, [R1+0x1e4] ;  /* 0x0001e40001007983 */ /* 0x001ea80000100800 */
[----:B---3--:R0:W-:Y:S04]  /*c99a0*/  STL [R1+0x26b8], R6 ;  /* 0x0026b80601007387 */ /* 0x0081e80000100800 */
[----:B0-----:R-:W3:Y:S01]  /*c99b0*/  LDL.LU R6, [R1+0x50] ;  /* 0x0000500001067983 */ /* 0x001ee20000300800 */
[----:B--2---:R-:W-:-:S02]  /*c99c0*/  @P1 FMUL R0, R0, 0.25 ;  /* 0x3e80000000001820 */ /* 0x004fc40000400000 */
[----:B------:R-:W-:Y:S01]  /*c99d0*/  @P1 FMUL R5, R5, 0.25 ;  /* 0x3e80000005051820 */ /* 0x000fe20000400000 */
[----:B---3--:R0:W-:Y:S02]  /*c99e0*/  STL [R1+0x26f8], R6 ;  /* 0x0026f80601007387 */ /* 0x0081e40000100800 */
[----:B------:R-:W-:Y:S01]  /*c99f0*/  @P1 STL [R1+0x1e4], R0 ;  /* 0x0001e40001001387 */ /* 0x000fe20000100800 */
[----:B------:R-:W-:Y:S01]  /*c9a00*/  FSETP.GEU.AND P0, PT, |R6|, 1.175494350822287508e-38, PT ;  /* 0x008000000600780b */ /* 0x000fe20003f0e200 */
[----:B------:R-:W-:Y:S01]  /*c9a10*/  @P1 STL [R1+0x1e8], R5 ;  /* 0x0001e80501001387 */ /* 0x000fe20000100800 */
[----:B0-----:R-:W2:Y:S04]  /*c9a20*/  LDL R6, [R1+0x200] ;  /* 0x0002000001067983 */ /* 0x001ea80000100800 */
[----:B--2---:R0:W-:Y:S04]  /*c9a30*/  STL [R1+0x2704], R6 ;  /* 0x0027040601007387 */ /* 0x0041e80000100800 */
[----:B0-----:R-:W2:Y:S04]  /*c9a40*/  LDL R6, [R1+0x1f8] ;  /* 0x0001f80001067983 */ /* 0x001ea80000100800 */
[----:B--2---:R0:W-:Y:S01]  /*c9a50*/  STL [R1+0x2708], R6 ;  /* 0x0027080601007387 */ /* 0x0041e20000100800 */
[----:B------:R-:W2:Y:S02]  /*c9a60*/  LDL R0, [R1+0x208] ;  /* 0x0002080001007983 */ /* 0x000ea40000100800 */
[----:B------:R-:W3:Y:S01]  /*c9a70*/  LDL R5, [R1+0x210] ;  /* 0x0002100001057983 */ /* 0x000ee20000100800 */
        /* <DEDUP_REMOVED lines=11> */
[----:B------:R0:W-:Y:S02]  /*c9b30*/  @P1 STL [R1+0x210], R5 ;  /* 0x0002100501001387 */ /* 0x0001e40000100800 */
[----:B------:R-:W-:Y:S02]  /*c9b40*/  @P1 STL [R1+0x208], R0 ;  /* 0x0002080001001387 */ /* 0x000fe40000100800 */
[----:B0-----:R-:W-:-:S05]  /*c9b50*/  IMAD.MOV.U32 R5, RZ, RZ, R4 ;  /* 0x000000ffff057224 */ /* 0x001fca00078e0004 */
[----:B------:R0:W-:Y:S04]  /*c9b60*/  STL [R1+0x26fc], R5 ;  /* 0x0026fc0501007387 */ /* 0x0001e80000100800 */
        /* <DEDUP_REMOVED lines=18> */
[----:B0-----:R-:W3:Y:S01]  /*c9c90*/  LDL.LU R0, [R1+0x26f4] ;  /* 0x0026f40001007983 */ /* 0x001ee20000300800 */
[----:B------:R0:W-:Y:S03]  /*c9ca0*/  @P1 STL [R1+0x23c], R4 ;  /* 0x00023c0401001387 */ /* 0x0001e60000100800 */
[----:B0-----:R-:W3:Y:S01]  /*c9cb0*/  LDL R4, [R1+0x244] ;  /* 0x0002440001047983 */ /* 0x001ee20000100800 */
[----:B------:R0:W-:Y:S03]  /*c9cc0*/  STL [R1+0x26e4], R16 ;  /* 0x0026e41001007387 */ /* 0x0001e60000100800 */
[----:B--2---:R1:W-:Y:S01]  /*c9cd0*/  STL [R1+0x26e8], R5 ;  /* 0x0026e80501007387 */ /* 0x0043e20000100800 */
[----:B------:R2:W-:Y:S02]  /*c9ce0*/  STL [R1+0x26ec], R29 ;  /* 0x0026ec1d01007387 */ /* 0x0005e40000100800 */
[----:B0-----:R-:W4:Y:S01]  /*c9cf0*/  LDL R16, [R1+0x1e4] ;  /* 0x0001e40001107983 */ /* 0x001f220000100800 */
[----:B-1----:R-:W4:Y:S04]  /*c9d00*/  LDL R5, [R1+0x54] ;  /* 0x0000540001057983 */ /* 0x002f280000100800 */
[----:B--2---:R-:W2:Y:S01]  /*c9d10*/  LDL R29, [R1+0x24c] ;  /* 0x00024c00011d7983 */ /* 0x004ea20000100800 */
[----:B---3--:R-:W-:-:S05]  /*c9d20*/  @P1 FMUL R4, R4, 0.25 ;  /* 0x3e80000004041820 */ /* 0x008fca0000400000 */
[----:B------:R0:W-:Y:S04]  /*c9d30*/  @P1 STL [R1+0x244], R4 ;  /* 0x0002440401001387 */ /* 0x0001e80000100800 */
[----:B0-----:R-:W3:Y:S01]  /*c9d40*/  LDL.LU R4, [R1+0x26f0] ;  /* 0x0026f00001047983 */ /* 0x001ee20000300800 */
[----:B------:R-:W-:Y:S02]  /*c9d50*/  @P1 FMUL R6, R6, 0.25 ;  /* 0x3e80000006061820 */ /* 0x000fe40000400000 */
[----:B------:R-:W-:-:S03]  /*c9d60*/  @P1 FMUL R0, R0, 0.25 ;  /* 0x3e80000000001820 */ /* 0x000fc60000400000 */
[----:B------:R0:W-:Y:S01]  /*c9d70*/  STL [R1+0x26bc], R6 ;  /* 0x0026bc0601007387 */ /* 0x0001e20000100800 */
[----:B--2---:R-:W-:-:S05]  /*c9d80*/  @P1 FMUL R29, R29, 0.25 ;  /* 0x3e8000001d1d1820 */ /* 0x004fca0000400000 */
[----:B------:R1:W-:Y:S01]  /*c9d90*/  @P1 STL [R1+0x24c], R29 ;  /* 0x00024c1d01001387 */ /* 0x0003e20000100800 */
[----:B0-----:R-:W-:Y:S01]  /*c9da0*/  MOV R6, R29 ;  /* 0x0000001d00067202 */ /* 0x001fe20000000f00 */
[----:B----4-:R-:W-:Y:S02]  /*c9db0*/  @!P0 FMUL R16, R16, 16777216 ;  /* 0x4b80000010108820 */ /* 0x010fe40000400000 */
[----:B-1----:R-:W2:Y:S01]  /*c9dc0*/  LDL.LU R29, [R1+0x26ec] ;  /* 0x0026ec00011d7983 */ /* 0x002ea20000300800 */
[----:B---3--:R-:W-:-:S05]  /*c9dd0*/  @P1 FMUL R4, R4, 0.25 ;  /* 0x3e80000004041820 */ /* 0x008fca0000400000 */
[----:B------:R-:W-:Y:S01]  /*c9de0*/  @P1 STL [R1+0x254], R4 ;  /* 0x0002540401001387 */ /* 0x000fe20000100800 */
[----:B------:R0:W-:Y:S01]  /*c9df0*/  STL [R1+0x26dc], R4 ;  /* 0x0026dc0401007387 */ /* 0x0001e20000100800 */
[----:B------:R-:W-:Y:S02]  /*c9e00*/  FSETP.GT.AND P1, PT, |R5|, 8.50705917302346158658e+37, PT ;  /* 0x7e8000000500780b */ /* 0x000fe40003f24200 */
[----:B0-----:R-:W3:Y:S01]  /*c9e10*/  LDL R4, [R1+0x244] ;  /* 0x0002440001047983 */ /* 0x001ee20000100800 */
[----:B------:R0:W-:Y:S03]  /*c9e20*/  STL [R1+0x26c0], R0 ;  /* 0x0026c00001007387 */ /* 0x0001e60000100800 */
[----:B0-----:R-:W4:Y:S01]  /*c9e30*/  LDL R0, [R1+0x1e8] ;  /* 0x0001e80001007983 */ /* 0x001f220000100800 */
[----:B------:R-:W2:Y:S02]  /*c9e40*/  LDL.LU R5, [R1+0x26e8] ;  /* 0x0026e80001057983 */ /* 0x000ea40000300800 */
[----:B------:R0:W-:Y:S02]  /*c9e50*/  @!P0 STL [R1+0x1e4], R16 ;  /* 0x0001e41001008387 */ /* 0x0001e40000100800 */
[----:B0-----:R-:W2:Y:S01]  /*c9e60*/  LDL.LU R16, [R1+0x26e4] ;  /* 0x0026e40001107983 */ /* 0x001ea20000300800 */
[----:B----4-:R-:W-:-:S05]  /*c9e70*/  @!P0 FMUL R0, R0, 16777216 ;  /* 0x4b80000000008820 */ /* 0x010fca0000400000 */
[----:B------:R3:W-:Y:S04]  /*c9e80*/  @!P0 STL [R1+0x1e8], R0 ;  /* 0x0001e80001008387 */ /* 0x0007e80000100800 */
[----:B--2---:R0:W-:Y:S01]  /*c9e90*/  STL [R1+0x26e0], R16 ;  /* 0x0026e01001007387 */ /* 0x0041e20000100800 */
[----:B---3--:R-:W-:-:S03]  /*c9ea0*/  MOV R0, R4 ;  /* 0x0000000400007202 */ /* 0x008fc60000000f00 */
[----:B------:R-:W2:Y:S04]  /*c9eb0*/  LDL R4, [R1+0x1f8] ;  /* 0x0001f80001047983 */ /* 0x000ea80000100800 */
[----:B0-----:R-:W3:Y:S01]  /*c9ec0*/  LDL R16, [R1+0x1f0] ;  /* 0x0001f00001107983 */ /* 0x001ee20000100800 */
[----:B------:R0:W-:Y:S03]  /*c9ed0*/  STL [R1+0x26b0], R5 ;  /* 0x0026b00501007387 */ /* 0x0001e60000100800 */
[----:B0-----:R-:W4:Y:S01]  /*c9ee0*/  LDL R5, [R1+0x200] ;  /* 0x0002000001057983 */ /* 0x001f220000100800 */
[----:B--2---:R-:W-:Y:S02]  /*c9ef0*/  @!P0 FMUL R4, R4, 16777216 ;  /* 0x4b80000004048820 */ /* 0x004fe40000400000 */
[----:B---3--:R-:W-:-:S05]  /*c9f00*/  @!P0 FMUL R16, R16, 16777216 ;  /* 0x4b80000010108820 */ /* 0x008fca0000400000 */
[----:B------:R0:W-:Y:S04]  /*c9f10*/  @!P0 STL [R1+0x1f0], R16 ;  /* 0x0001f01001008387 */ /* 0x0001e80000100800 */
[----:B0-----:R-:W2:Y:S01]  /*c9f20*/  LDL.LU R16, [R1+0x26e0] ;  /* 0x0026e00001107983 */ /* 0x001ea20000300800 */
[----:B------:R0:W-:Y:S03]  /*c9f30*/  @!P0 STL [R1+0x1f8], R4 ;  /* 0x0001f80401008387 */ /* 0x0001e60000100800 */
[----:B0-----:R-:W3:Y:S01]  /*c9f40*/  LDL.LU R4, [R1+0x26dc] ;  /* 0x0026dc0001047983 */ /* 0x001ee20000300800 */
[----:B------:R4:W-:Y:S02]  /*c9f50*/  STL [R1+0x26d8], R0 ;  /* 0x0026d80001007387 */ /* 0x0009e40000100800 */
[----:B----4-:R-:W-:Y:S01]  /*c9f60*/  MOV R0, R5 ;  /* 0x0000000500007202 */ /* 0x010fe20000000f00 */
[----:B---3--:R-:W-:-:S02]  /*c9f70*/  IMAD.MOV.U32 R5, RZ, RZ, R4 ;  /* 0x000000ffff057224 */ /* 0x008fc400078e0004 */
[----:B------:R-:W3:Y:S04]  /*c9f80*/  LDL.LU R4, [R1+0x264] ;  /* 0x0002640001047983 */ /* 0x000ee80000300800 */
[----:B---3--:R0:W-:Y:S04]  /*c9f90*/  STL [R1+0x26a0], R4 ;  /* 0x0026a00401007387 */ /* 0x0081e80000100800 */
[----:B0-----:R-:W3:Y:S01]  /*c9fa0*/  LDL R4, [R1+0x54] ;  /* 0x0000540001047983 */ /* 0x001ee20000100800 */
[----:B------:R-:W-:-:S03]  /*c9fb0*/  @!P0 FMUL R0, R0, 16777216 ;  /* 0x4b80000000008820 */ /* 0x000fc60000400000 */
[----:B---3--:R0:W-:Y:S04]  /*c9fc0*/  STL [R1+0x26c4], R4 ;  /* 0x0026c40401007387 */ /* 0x0081e80000100800 */
[----:B0-----:R-:W3:Y:S01]  /*c9fd0*/  LDL R4, [R1+0x208] ;  /* 0x0002080001047983 */ /* 0x001ee20000100800 */
[----:B------:R0:W-:Y:S03]  /*c9fe0*/  @!P0 STL [R1+0x200], R0 ;  /* 0x0002000001008387 */ /* 0x0001e60000100800 */
[----:B0-----:R-:W4:Y:S01]  /*c9ff0*/  LDL.LU R0, [R1+0x26d8] ;  /* 0x0026d80001007983 */ /* 0x001f220000300800 */
        /* <DEDUP_REMOVED lines=25> */
[----:B0-----:R-:W3:Y:S01]  /*ca190*/  LDL.LU R4, [R1+0x26c8] ;  /* 0x0026c80001047983 */ /* 0x001ee20000300800 */
[----:B----4-:R-:W-:Y:S02]  /*ca1a0*/  @!P0 FMUL R0, R0, 16777216 ;  /* 0x4b80000000008820 */ /* 0x010fe40000400000 */
[----:B------:R-:W-:Y:S02]  /*ca1b0*/  @!P0 FMUL R6, R6, 16777216 ;  /* 0x4b80000006068820 */ /* 0x000fe40000400000 */
[----:B---3--:R-:W-:-:S05]  /*ca1c0*/  @!P0 FMUL R4, R4, 16777216 ;  /* 0x4b80000004048820 */ /* 0x008fca0000400000 */
[----:B------:R0:W-:Y:S04]  /*ca1d0*/  @!P0 STL [R1+0x23c], R4 ;  /* 0x00023c0401008387 */ /* 0x0001e80000100800 */
[----:B0-----:R-:W3:Y:S01]  /*ca1e0*/  LDL.LU R4, [R1+0x26c4] ;  /* 0x0026c40001047983 */ /* 0x001ee20000300800 */
[----:B------:R0:W-:Y:S03]  /*ca1f0*/  @!P0 STL [R1+0x244], R0 ;  /* 0x0002440001008387 */ /* 0x0001e60000100800 */
[----:B0-----:R-:W4:Y:S01]  /*ca200*/  LDL.LU R0, [R1+0x26c0] ;  /* 0x0026c00001007983 */ /* 0x001f220000300800 */
[----:B------:R0:W-:Y:S03]  /*ca210*/  @!P0 STL [R1+0x24c], R6 ;  /* 0x00024c0601008387 */ /* 0x0001e60000100800 */
[----:B0-----:R-:W2:Y:S01]  /*ca220*/  LDL.LU R6, [R1+0x26bc] ;  /* 0x0026bc0001067983 */ /* 0x001ea20000300800 */
[----:B------:R-:W-:-:S02]  /*ca230*/  @!P0 FMUL R5, R5, 16777216 ;  /* 0x4b80000005058820 */ /* 0x000fc40000400000 */
[----:B--2---:R-:W-:-:S05]  /*ca240*/  @!P0 FMUL R6, R6, 16777216 ;  /* 0x4b80000006068820 */ /* 0x004fca0000400000 */
[----:B------:R0:W-:Y:S01]  /*ca250*/  STL [R1+0x50], R6 ;  /* 0x0000500601007387 */ /* 0x0001e20000100800 */
[----:B------:R1:W-:Y:S03]  /*ca260*/  @!P0 STL [R1+0x254], R5 ;  /* 0x0002540501008387 */ /* 0x0003e60000100800 */
[----:B0-----:R-:W2:Y:S01]  /*ca270*/  LDL R6, [R1+0x1ec] ;  /* 0x0001ec0001067983 */ /* 0x001ea20000100800 */
[----:B----4-:R-:W-:Y:S01]  /*ca280*/  @!P0 FMUL R0, R0, 16777216 ;  /* 0x4b80000000008820 */ /* 0x010fe20000400000 */
[----:B---3--:R-:W-:-:S04]  /*ca290*/  FSETP.GEU.AND P0, PT, |R4|, 1.175494350822287508e-38, PT ;  /* 0x008000000400780b */ /* 0x008fc80003f0e200 */
[----:B------:R0:W-:Y:S01]  /*ca2a0*/  STL [R1+0x25c], R0 ;  /* 0x00025c0001007387 */ /* 0x0001e20000100800 */
[----:B-1----:R-:W3:Y:S03]  /*ca2b0*/  LDL R5, [R1+0x204] ;  /* 0x0002040001057983 */ /* 0x002ee60000100800 */
[----:B0-----:R-:W4:Y:S01]  /*ca2c0*/  LDL R0, [R1+0x20c] ;  /* 0x00020c0001007983 */ /* 0x001f220000100800 */
[----:B------:R0:W-:Y:S03]  /*ca2d0*/  STL [R1+0x26a4], R4 ;  /* 0x0026a40401007387 */ /* 0x0001e60000100800 */
[----:B0-----:R-:W3:Y:S01]  /*ca2e0*/  LDL R4, [R1+0x1fc] ;  /* 0x0001fc0001047983 */ /* 0x001ee20000100800 */
[----:B--2---:R-:W-:-:S05]  /*ca2f0*/  @P1 FMUL R6, R6, 0.25 ;  /* 0x3e80000006061820 */ /* 0x004fca0000400000 */
[----:B------:R0:W-:Y:S04]  /*ca300*/  @P1 STL [R1+0x1ec], R6 ;  /* 0x0001ec0601001387 */ /* 0x0001e80000100800 */
[----:B0-----:R-:W2:Y:S01]  /*ca310*/  LDL.LU R6, [R1+0x26b8] ;  /* 0x0026b80001067983 */ /* 0x001ea20000300800 */
[----:B----4-:R-:W-:Y:S02]  /*ca320*/  @P1 FMUL R0, R0, 0.25 ;  /* 0x3e80000000001820 */ /* 0x010fe40000400000 */
[----:B---3--:R-:W-:-:S03]  /*ca330*/  @P1 FMUL R5, R5, 0.25 ;  /* 0x3e80000005051820 */ /* 0x008fc60000400000 */
[----:B------:R0:W-:Y:S01]  /*ca340*/  @P1 STL [R1+0x20c], R0 ;  /* 0x00020c0001001387 */ /* 0x0001e20000100800 */
[----:B------:R-:W-:-:S05]  /*ca350*/  @P1 FMUL R4, R4, 0.25 ;  /* 0x3e80000004041820 */ /* 0x000fca0000400000 */
[----:B------:R1:W-:Y:S04]  /*ca360*/  @P1 STL [R1+0x1fc], R4 ;  /* 0x0001fc0401001387 */ /* 0x0003e80000100800 */
[----:B0-----:R-:W3:Y:S01]  /*ca370*/  LDL R0, [R1+0x218] ;  /* 0x0002180001007983 */ /* 0x001ee20000100800 */
[----:B------:R0:W-:Y:S03]  /*ca380*/  @P1 STL [R1+0x204], R5 ;  /* 0x0002040501001387 */ /* 0x0001e60000100800 */
[----:B-1----:R-:W4:Y:S04]  /*ca390*/  LDL R4, [R1+0x230] ;  /* 0x0002300001047983 */ /* 0x002f280000100800 */
[----:B0-----:R-:W4:Y:S01]  /*ca3a0*/  LDL R5, [R1+0x238] ;  /* 0x0002380001057983 */ /* 0x001f220000100800 */
[----:B--2---:R-:W-:-:S05]  /*ca3b0*/  @P1 FMUL R6, R6, 0.25 ;  /* 0x3e80000006061820 */ /* 0x004fca0000400000 */
[----:B------:R-:W-:Y:S01]  /*ca3c0*/  @P1 STL [R1+0x1f4], R6 ;  /* 0x0001f40601001387 */ /* 0x000fe20000100800 */
[----:B------:R0:W-:Y:S03]  /*ca3d0*/  STL [R1+0x26a8], R6 ;  /* 0x0026a80601007387 */ /* 0x0001e60000100800 */
[----:B0-----:R-:W2:Y:S01]  /*ca3e0*/  LDL R6, [R1+0x228] ;  /* 0x0002280001067983 */ /* 0x001ea20000100800 */
[----:B---3--:R-:W-:-:S05]  /*ca3f0*/  @P1 FMUL R0, R0, 0.25 ;  /* 0x3e80000000001820 */ /* 0x008fca0000400000 */
[----:B------:R0:W-:Y:S01]  /*ca400*/  @P1 STL [R1+0x218], R0 ;  /* 0x0002180001001387 */ /* 0x0001e20000100800 */
[----:B----4-:R-:W-:Y:S02]  /*ca410*/  @P1 FMUL R4, R4, 0.25 ;  /* 0x3e80000004041820 */ /* 0x010fe40000400000 */
[----:B------:R-:W-:Y:S01]  /*ca420*/  @P1 FMUL R5, R5, 0.25 ;  /* 0x3e80000005051820 */ /* 0x000fe20000400000 */
[----:B0-----:R-:W3:Y:S01]  /*ca430*/  LDL.LU R0, [R1+0x26b4] ;  /* 0x0026b40001007983 */ /* 0x001ee20000300800 */
[----:B--2---:R-:W-:-:S05]  /*ca440*/  @P1 FMUL R6, R6, 0.25 ;  /* 0x3e80000006061820 */ /* 0x004fca0000400000 */
[----:B------:R-:W-:Y:S01]  /*ca450*/  @P1 STL [R1+0x228], R6 ;  /* 0x0002280601001387 */ /* 0x000fe20000100800 */
[----:B------:R-:W-:Y:S02]  /*ca460*/  @P1 STL [R1+0x230], R4 ;  /* 0x0002300401001387 */ /* 0x000fe40000100800 */
[----:B------:R0:W-:Y:S02]  /*ca470*/  @P1 STL [R1+0x238], R5 ;  /* 0x0002380501001387 */ /* 0x0001e40000100800 */
[----:B0-----:R-:W2:Y:S01]  /*ca480*/  LDL R5, [R1+0x240] ;  /* 0x0002400001057983 */ /* 0x001ea20000100800 */
[----:B------:R0:W-:Y:S02]  /*ca490*/  STL [R1+0x26ac], R29 ;  /* 0x0026ac1d01007387 */ /* 0x0001e40000100800 */
[----:B------:R-:W4:Y:S02]  /*ca4a0*/  LDL R6, [R1+0x258] ;  /* 0x0002580001067983 */ /* 0x000f240000100800 */
[----:B------:R-:W4:Y:S02]  /*ca4b0*/  LDL R4, [R1+0x260] ;  /* 0x0002600001047983 */ /* 0x000f240000100800 */
[----:B---3--:R-:W-:Y:S01]  /*ca4c0*/  @P1 FMUL R0, R0, 0.25 ;  /* 0x3e80000000001820 */ /* 0x008fe20000400000 */
[----:B0-----:R-:W3:Y:S04]  /*ca4d0*/  LDL R29, [R1+0x250] ;  /* 0x00025000011d7983 */ /* 0x001ee80000100800 */
[----:B------:R-:W-:Y:S02]  /*ca4e0*/  @P1 STL [R1+0x220], R0 ;  /* 0x0002200001001387 */ /* 0x000fe40000100800 */
[----:B------:R0:W-:Y:S02]  /*ca4f0*/  STL [R1+0x2688], R0 ;  /* 0x0026880001007387 */ /* 0x0001e40000100800 */
[----:B0-----:R-:W4:Y:S01]  /*ca500*/  LDL R0, [R1+0x20c] ;  /* 0x00020c0001007983 */ /* 0x001f220000100800 */
[----:B--2---:R-:W-:-:S05]  /*ca510*/  @P1 FMUL R5, R5, 0.25 ;  /* 0x3e80000005051820 */ /* 0x004fca0000400000 */
[----:B------:R0:W-:Y:S04]  /*ca520*/  @P1 STL [R1+0x240], R5 ;  /* 0x0002400501001387 */ /* 0x0001e80000100800 */
[----:B0-----:R-:W2:Y:S01]  /*ca530*/  LDL.LU R5, [R1+0x26b0] ;  /* 0x0026b00001057983 */ /* 0x001ea20000300800 */
[----:B---3--:R-:W-:Y:S02]  /*ca540*/  @P1 FMUL R29, R29, 0.25 ;  /* 0x3e8000001d1d1820 */ /* 0x008fe40000400000 */
[----:B----4-:R-:W-:Y:S02]  /*ca550*/  @P1 FMUL R6, R6, 0.25 ;  /* 0x3e80000006061820 */ /* 0x010fe40000400000 */
[----:B------:R-:W-:Y:S01]  /*ca560*/  @P1 FMUL R4, R4, 0.25 ;  /* 0x3e80000004041820 */ /* 0x000fe20000400000 */
[----:B------:R0:W-:Y:S04]  /*ca570*/  @P1 STL [R1+0x250], R29 ;  /* 0x0002501d01001387 */ /* 0x0001e80000100800 */
[----:B0-----:R-:W3:Y:S01]  /*ca580*/  LDL.LU R29, [R1+0x26ac] ;  /* 0x0026ac00011d7983 */ /* 0x001ee20000300800 */
[----:B------:R0:W-:Y:S03]  /*ca590*/  @P1 STL [R1+0x258], R6 ;  /* 0x0002580601001387 */ /* 0x0001e60000100800 */
[----:B0-----:R-:W4:Y:S01]  /*ca5a0*/  LDL.LU R6, [R1+0x26a8] ;  /* 0x0026a80001067983 */ /* 0x001f220000300800 */
[----:B------:R0:W-:Y:S03]  /*ca5b0*/  @P1 STL [R1+0x260], R4 ;  /* 0x0002600401001387 */ /* 0x0001e60000100800 */
[----:B0-----:R-:W3:Y:S01]  /*ca5c0*/  LDL.LU R4, [R1+0x26a4] ;  /* 0x0026a40001047983 */ /* 0x001ee20000300800 */
[----:B--2---:R-:W-:-:S05]  /*ca5d0*/  @P1 FMUL R5, R5, 0.25 ;  /* 0x3e80000005051820 */ /* 0x004fca0000400000 */
[----:B------:R-:W-:Y:S01]  /*ca5e0*/  @P1 STL [R1+0x248], R5 ;  /* 0x0002480501001387 */ /* 0x000fe20000100800 */
[----:B------:R0:W-:Y:S03]  /*ca5f0*/  STL [R1+0x2690], R5 ;  /* 0x0026900501007387 */ /* 0x0001e60000100800 */
[----:B0-----:R-:W2:Y:S01]  /*ca600*/  LDL R5, [R1+0x1ec] ;  /* 0x0001ec0001057983 */ /* 0x001ea20000100800 */
[----:B---3--:R-:W-:-:S05]  /*ca610*/  @P1 FMUL R4, R4, 0.25 ;  /* 0x3e80000004041820 */ /* 0x008fca0000400000 */
[----:B------:R0:W-:Y:S04]  /*ca620*/  @P1 STL [R1+0x54], R4 ;  /* 0x0000540401001387 */ /* 0x0001e80000100800 */
[----:B0-----:R-:W3:Y:S01]  /*ca630*/  LDL.LU R4, [R1+0x26a0] ;  /* 0x0026a00001047983 */ /* 0x001ee20000300800 */
[----:B------:R4:W-:Y:S02]  /*ca640*/  STL [R1+0x2694], R14 ;  /* 0x0026940e01007387 */ /* 0x0009e40000100800 */
[----:B------:R2:W-:Y:S01]  /*ca650*/  STL [R1+0x2698], R12 ;  /* 0x0026980c01007387 */ /* 0x0005e20000100800 */
[----:B----4-:R-:W-:Y:S02]  /*ca660*/  MOV R14, R6 ;  /* 0x00000006000e7202 */ /* 0x010fe40000000f00 */
[----:B------:R-:W4:Y:S01]  /*ca670*/  LDL.LU R6, [R1+0x269c] ;  /* 0x00269c0001067983 */ /* 0x000f220000300800 */
[----:B--2---:R-:W-:-:S03]  /*ca680*/  MOV R12, R5 ;  /* 0x00000005000c7202 */ /* 0x004fc60000000f00 */
[----:B------:R-:W2:Y:S01]  /*ca690*/  LDL R5, [R1+0x1fc] ;  /* 0x0001fc0001057983 */ /* 0x000ea20000100800 */
[----:B------:R-:W-:Y:S02]  /*ca6a0*/  @!P0 FMUL R14, R14, 16777216 ;  /* 0x4b8000000e0e8820 */ /* 0x000fe40000400000 */
[----:B------:R-:W-:Y:S02]  /*ca6b0*/  @!P0 FMUL R12, R12, 16777216 ;  /* 0x4b8000000c0c8820 */ /* 0x000fe40000400000 */
[----:B---3--:R-:W-:-:S05]  /*ca6c0*/  @P1 FMUL R4, R4, 0.25 ;  /* 0x3e80000004041820 */ /* 0x008fca0000400000 */
[----:B------:R0:W-:Y:S01]  /*ca6d0*/  STL [R1+0x2668], R4 ;  /* 0x0026680401007387 */ /* 0x0001e20000100800 */
[----:B----4-:R-:W-:-:S03]  /*ca6e0*/  FSETP.GT.AND P1, PT, |R6|, 8.50705917302346158658e+37, PT ;  /* 0x7e8000000600780b */ /* 0x010fc60003f24200 */
[----:B0-----:R-:W3:Y:S01]  /*ca6f0*/  LDL R4, [R1+0x250] ;  /* 0x0002500001047983 */ /* 0x001ee20000100800 */
[----:B------:R0:W-:Y:S03]  /*ca700*/  STL [R1+0x266c], R6 ;  /* 0x00266c0601007387 */ /* 0x0001e60000100800 */
[----:B0-----:R-:W4:Y:S01]  /*ca710*/  LDL R6, [R1+0x204] ;  /* 0x0002040001067983 */ /* 0x001f220000100800 */
[----:B------:R0:W-:Y:S03]  /*ca720*/  @!P0 STL [R1+0x1ec], R12 ;  /* 0x0001ec0c01008387 */ /* 0x0001e60000100800 */
[----:B0-----:R-:W3:Y:S01]  /*ca730*/  LDL.LU R12, [R1+0x2698] ;  /* 0x00269800010c7983 */ /* 0x001ee20000300800 */
[----:B------:R0:W-:Y:S03]  /*ca740*/  @!P0 STL [R1+0x1f4], R14 ;  /* 0x0001f40e01008387 */ /* 0x0001e60000100800 */
[----:B0-----:R-:W3:Y:S01]  /*ca750*/  LDL.LU R14, [R1+0x2694] ;  /* 0x00269400010e7983 */ /* 0x001ee20000300800 */
[----:B--2---:R-:W-:-:S05]  /*ca760*/  @!P0 FMUL R5, R5, 16777216 ;  /* 0x4b80000005058820 */ /* 0x004fca0000400000 */
[----:B------:R0:W-:Y:S04]  /*ca770*/  @!P0 STL [R1+0x1fc], R5 ;  /* 0x0001fc0501008387 */ /* 0x0001e80000100800 */
[----:B0-----:R-:W2:Y:S01]  /*ca780*/  LDL.LU R5, [R1+0x2690] ;  /* 0x0026900001057983 */ /* 0x001ea20000300800 */
[----:B----4-:R-:W-:-:S03]  /*ca790*/  @!P0 FMUL R6, R6, 16777216 ;  /* 0x4b80000006068820 */ /* 0x010fc60000400000 */
[----:B---3--:R0:W-:Y:S02]  /*ca7a0*/  STL [R1+0x268c], R14 ;  /* 0x00268c0e01007387 */ /* 0x0081e40000100800 */
[----:B------:R2:W-:Y:S01]  /*ca7b0*/  @!P0 STL [R1+0x204], R6 ;  /* 0x0002040601008387 */ /* 0x0005e20000100800 */
[----:B0-----:R-:W-:Y:S02]  /*ca7c0*/  MOV R14, R0 ;  /* 0x00000000000e7202 */ /* 0x001fe40000000f00 */
[----:B------:R-:W3:Y:S01]  /*ca7d0*/  LDL R0, [R1+0x218] ;  /* 0x0002180001007983 */ /* 0x000ee20000100800 */
[----:B--2---:R-:W-:-:S03]  /*ca7e0*/  IMAD.MOV.U32 R6, RZ, RZ, R5 ;  /* 0x000000ffff067224 */ /* 0x004fc600078e0005 */
[----:B------:R-:W2:Y:S01]  /*ca7f0*/  LDL.LU R5, [R1+0x2dc] ;  /* 0x0002dc0001057983 */ /* 0x000ea20000300800 */
[----:B------:R-:W-:Y:S02]  /*ca800*/  @!P0 FMUL R14, R14, 16777216 ;  /* 0x4b8000000e0e8820 */ /* 0x000fe40000400000 */
[----:B---3--:R-:W-:Y:S01]  /*ca810*/  @!P0 FMUL R0, R0, 16777216 ;  /* 0x4b80000000008820 */ /* 0x008fe20000400000 */
[----:B--2---:R0:W-:Y:S04]  /*ca820*/  STL [R1+0x2648], R5 ;  /* 0x0026480501007387 */ /* 0x0041e80000100800 */
[----:B0-----:R-:W2:Y:S01]  /*ca830*/  LDL R5, [R1+0x230] ;  /* 0x0002300001057983 */ /* 0x001ea20000100800 */
[----:B------:R0:W-:Y:S03]  /*ca840*/  @!P0 STL [R1+0x20c], R14 ;  /* 0x00020c0e01008387 */ /* 0x0001e60000100800 */
[----:B0-----:R-:W3:Y:S01]  /*ca850*/  LDL.LU R14, [R1+0x268c] ;  /* 0x00268c00010e7983 */ /* 0x001ee20000300800 */
[----:B------:R0:W-:Y:S03]  /*ca860*/  @!P0 STL [R1+0x218], R0 ;  /* 0x0002180001008387 */ /* 0x0001e60000100800 */
[----:B0-----:R-:W4:Y:S04]  /*ca870*/  LDL.LU R0, [R1+0x2688] ;  /* 0x0026880001007983 */ /* 0x001f280000300800 */
[----:B--2---:R4:W-:Y:S02]  /*ca880*/  STL [R1+0x2684], R5 ;  /* 0x0026840501007387 */ /* 0x0049e40000100800 */
[----:B----4-:R-:W-:Y:S01]  /*ca890*/  MOV R5, R0 ;  /* 0x0000000000057202 */ /* 0x010fe20000000f00 */
[----:B------:R-:W-:Y:S01]  /*ca8a0*/  MOV R0, R22 ;  /* 0x0000001600007202 */ /* 0x000fe20000000f00 */
[----:B------:R-:W-:Y:S01]  /*ca8b0*/  MOV R22, R26 ;  /* 0x0000001a00167202 */ /* 0x000fe20000000f00 */
[----:B------:R-:W-:Y:S01]  /*ca8c0*/  IMAD.MOV.U32 R26, RZ, RZ, R3 ;  /* 0x000000ffff1a7224 */ /* 0x000fe200078e0003 */
[----:B------:R-:W-:Y:S01]  /*ca8d0*/  MOV R3, R28 ;  /* 0x0000001c00037202 */ /* 0x000fe20000000f00 */
[----:B------:R-:W-:Y:S01]  /*ca8e0*/  MOV R28, R29 ;  /* 0x0000001d001c7202 */ /* 0x000fe20000000f00 */
[----:B------:R-:W-:-:S02]  /*ca8f0*/  MOV R29, R23 ;  /* 0x00000017001d7202 */ /* 0x000fc40000000f00 */
[----:B------:R-:W2:Y:S01]  /*ca900*/  LDL R23, [R1+0x6e4] ;  /* 0x0006e40001177983 */ /* 0x000ea20000100800 */
[----:B------:R0:W-:Y:S03]  /*ca910*/  STL [R1+0x2680], R4 ;  /* 0x0026800401007387 */ /* 0x0001e60000100800 */
[----:B0-----:R-:W4:Y:S01]  /*ca920*/  LDL R4, [R1+0x228] ;  /* 0x0002280001047983 */ /* 0x001f220000100800 */
[----:B------:R-:W-:-:S05]  /*ca930*/  @!P0 FMUL R5, R5, 16777216 ;  /* 0x4b80000005058820 */ /* 0x000fca0000400000 */
[----:B------:R0:W-:Y:S04]  /*ca940*/  @!P0 STL [R1+0x220], R5 ;  /* 0x0002200501008387 */ /* 0x0001e80000100800 */
[----:B0-----:R-:W2:Y:S01]  /*ca950*/  LDL.LU R5, [R1+0x2684] ;  /* 0x0026840001057983 */ /* 0x001ea20000300800 */
[----:B----4-:R-:W-:-:S05]  /*ca960*/  @!P0 FMUL R4, R4, 16777216 ;  /* 0x4b80000004048820 */ /* 0x010fca0000400000 */
[----:B------:R0:W-:Y:S04]  /*ca970*/  @!P0 STL [R1+0x228], R4 ;  /* 0x0002280401008387 */ /* 0x0001e80000100800 */
[----:B0-----:R-:W4:Y:S01]  /*ca980*/  LDL.LU R4, [R1+0x2680] ;  /* 0x0026800001047983 */ /* 0x001f220000300800 */
[----:B------:R-:W-:Y:S03]  /*ca990*/  STL [R1+0x267c], R6 ;  /* 0x00267c0601007387 */ /* 0x000fe60000100800 */
[----:B----4-:R0:W-:Y:S04]  /*ca9a0*/  STL [R1+0x2678], R4 ;  /* 0x0026780401007387 */ /* 0x0101e80000100800 */
[----:B0-----:R-:W4:Y:S01]  /*ca9b0*/  LDL R4, [R1+0x238] ;  /* 0x0002380001047983 */ /* 0x001f220000100800 */
[----:B--2---:R-:W-:-:S02]  /*ca9c0*/  IMAD.MOV.U32 R6, RZ, RZ, R5 ;  /* 0x000000ffff067224 */ /* 0x004fc400078e0005 */
[----:B------:R-:W2:Y:S02]  /*ca9d0*/  LDL R5, [R1+0x240] ;  /* 0x0002400001057983 */ /* 0x000ea40000100800 */
[----:B------:R-:W-:-:S05]  /*ca9e0*/  @!P0 FMUL R6, R6, 16777216 ;  /* 0x4b80000006068820 */ /* 0x000fca0000400000 */
[----:B------:R0:W-:Y:S04]  /*ca9f0*/  @!P0 STL [R1+0x230], R6 ;  /* 0x0002300601008387 */ /* 0x0001e80000100800 */
[----:B0-----:R-:W3:Y:S01]  /*caa00*/  LDL.LU R6, [R1+0x267c] ;  /* 0x00267c0001067983 */ /* 0x001ee20000300800 */
[----:B----4-:R-:W-:-:S05]  /*caa10*/  @!P0 FMUL R4, R4, 16777216 ;  /* 0x4b80000004048820 */ /* 0x010fca0000400000 */
[----:B------:R0:W-:Y:S04]  /*caa20*/  @!P0 STL [R1+0x238], R4 ;  /* 0x0002380401008387 */ /* 0x0001e80000100800 */
[----:B0-----:R-:W4:Y:S01]  /*caa30*/  LDL.LU R4, [R1+0x2678] ;  /* 0x0026780001047983 */ /* 0x001f220000300800 */
[----:B--2---:R-:W-:Y:S02]  /*caa40*/  @!P0 FMUL R5, R5, 16777216 ;  /* 0x4b80000005058820 */ /* 0x004fe40000400000 */
[----:B---3--:R0:W-:Y:S03]  /*caa50*/  STL [R1+0x2674], R14 ;  /* 0x0026740e01007387 */ /* 0x0081e60000100800 */
[----:B------:R1:W-:Y:S01]  /*caa60*/  @!P0 STL [R1+0x240], R5 ;  /* 0x0002400501008387 */ /* 0x0003e20000100800 */
[----:B------:R4:W-:Y:S01]  /*caa70*/  STL [R1+0x2670], R12 ;  /* 0x0026700c01007387 */ /* 0x0009e20000100800 */
[----:B0-----:R-:W-:-:S02]  /*caa80*/  MOV R14, R6 ;  /* 0x00000006000e7202 */ /* 0x001fc40000000f00 */
[----:B------:R-:W2:Y:S04]  /*caa90*/  LDL R6, [R1+0x258] ;  /* 0x0002580001067983 */ /* 0x000ea80000100800 */
[----:B-1----:R-:W3:Y:S01]  /*caaa0*/  LDL R5, [R1+0x54] ;  /* 0x0000540001057983 */ /* 0x002ee20000100800 */
[----:B----4-:R-:W-:-:S03]  /*caab0*/  MOV R12, R4 ;  /* 0x00000004000c7202 */ /* 0x010fc60000000f00 */
[----:B------:R-:W4:Y:S01]  /*caac0*/  LDL R4, [R1+0x260] ;  /* 0x0002600001047983 */ /* 0x000f220000100800 */
[----:B------:R-:W-:Y:S02]  /*caad0*/  @!P0 FMUL R14, R14, 16777216 ;  /* 0x4b8000000e0e8820 */ /* 0x000fe40000400000 */
[----:B------:R-:W-:-:S03]  /*caae0*/  @!P0 FMUL R12, R12, 16777216 ;  /* 0x4b8000000c0c8820 */ /* 0x000fc60000400000 */
[----:B------:R0:W-:Y:S01]  /*caaf0*/  @!P0 STL [R1+0x248], R14 ;  /* 0x0002480e01008387 */ /* 0x0001e20000100800 */
[----:B--2---:R-:W-:-:S03]  /*cab00*/  @!P0 FMUL R6, R6, 16777216 ;  /* 0x4b80000006068820 */ /* 0x004fc60000400000 */
[----:B0-----:R-:W2:Y:S01]  /*cab10*/  LDL.LU R14, [R1+0x2674] ;  /* 0x00267400010e7983 */ /* 0x001ea20000300800 */
[----:B------:R0:W-:Y:S03]  /*cab20*/  @!P0 STL [R1+0x250], R12 ;  /* 0x0002500c01008387 */ /* 0x0001e60000100800 */
[----:B0-----:R-:W2:Y:S01]  /*cab30*/  LDL.LU R12, [R1+0x2670] ;  /* 0x00267000010c7983 */ /* 0x001ea20000300800 */
[----:B------:R0:W-:Y:S03]  /*cab40*/  @!P0 STL [R1+0x258], R6 ;  /* 0x0002580601008387 */ /* 0x0001e60000100800 */
[----:B0-----:R-:W2:Y:S01]  /*cab50*/  LDL.LU R6, [R1+0x266c] ;  /* 0x00266c0001067983 */ /* 0x001ea20000300800 */
[----:B----4-:R-:W-:-:S05]  /*cab60*/  @!P0 FMUL R4, R4, 16777216 ;  /* 0x4b80000004048820 */ /* 0x010fca0000400000 */
[----:B------:R0:W-:Y:S04]  /*cab70*/  @!P0 STL [R1+0x260], R4 ;  /* 0x0002600401008387 */ /* 0x0001e80000100800 */
[----:B0-----:R-:W4:Y:S01]  /*cab80*/  LDL.LU R4, [R1+0x2668] ;  /* 0x0026680001047983 */ /* 0x001f220000300800 */
[----:B---3--:R-:W-:-:S05]  /*cab90*/  @!P0 FMUL R5, R5, 16777216 ;  /* 0x4b80000005058820 */ /* 0x008fca0000400000 */
[----:B------:R0:W-:Y:S01]  /*caba0*/  @!P0 STL [R1+0x54], R5 ;  /* 0x0000540501008387 */ /* 0x0001e20000100800 */
[----:B----4-:R-:W-:-:S05]  /*cabb0*/  @!P0 FMUL R4, R4, 16777216 ;  /* 0x4b80000004048820 */ /* 0x010fca0000400000 */
[----:B------:R1:W-:Y:S01]  /*cabc0*/  STL [R1+0x264], R4 ;  /* 0x0002640401007387 */ /* 0x0003e20000100800 */
[----:B--2---:R-:W-:Y:S02]  /*cabd0*/  STL [R1+0x2660], R14 ;  /* 0x0026600e01007387 */ /* 0x004fe40000100800 */
[----:B------:R2:W-:Y:S02]  /*cabe0*/  STL [R1+0x2664], R12 ;  /* 0x0026640c01007387 */ /* 0x0005e40000100800 */
[----:B0-----:R-:W3:Y:S01]  /*cabf0*/  LDL R5, [R1+0x27c] ;  /* 0x00027c0001057983 */ /* 0x001ee20000100800 */
[----:B------:R-:W-:Y:S01]  /*cac00*/  FSETP.GEU.AND P0, PT, |R6|, 1.175494350822287508e-38, PT ;  /* 0x008000000600780b */ /* 0x000fe20003f0e200 */
[----:B-1----:R-:W4:Y:S04]  /*cac10*/  LDL R4, [R1+0x284] ;  /* 0x0002840001047983 */ /* 0x002f280000100800 */
[----:B--2---:R-:W2:Y:S04]  /*cac20*/  LDL R12, [R1+0x268] ;  /* 0x00026800010c7983 */ /* 0x004ea80000100800 */
[----:B------:R-:W4:Y:S01]  /*cac30*/  LDL R14, [R1+0x26c] ;  /* 0x00026c00010e7983 */ /* 0x000f220000100800 */
[----:B------:R0:W-:Y:S03]  /*cac40*/  STL [R1+0x264c], R6 ;  /* 0x00264c0601007387 */ /* 0x0001e60000100800 */
[----:B0-----:R-:W4:Y:S01]  /*cac50*/  LDL R6, [R1+0x274] ;  /* 0x0002740001067983 */ /* 0x001f220000100800 */
[----:B---3--:R-:W-:-:S02]  /*cac60*/  @P1 FMUL R5, R5, 0.25 ;  /* 0x3e80000005051820 */ /* 0x008fc40000400000 */
[----:B--2---:R-:W-:Y:S02]  /*cac70*/  @P1 FMUL R12, R12, 0.25 ;  /* 0x3e8000000c0c1820 */ /* 0x004fe40000400000 */
[----:B----4-:R-:W-:Y:S02]  /*cac80*/  @P1 FMUL R14, R14, 0.25 ;  /* 0x3e8000000e0e1820 */ /* 0x010fe40000400000 */
[----:B------:R-:W-:Y:S01]  /*cac90*/  @P1 FMUL R4, R4, 0.25 ;  /* 0x3e80000004041820 */ /* 0x000fe20000400000 */
[----:B------:R0:W-:Y:S01]  /*caca0*/  @P1 STL [R1+0x268], R12 ;  /* 0x0002680c01001387 */ /* 0x0001e20000100800 */
[----:B------:R-:W-:-:S03]  /*cacb0*/  @P1 FMUL R6, R6, 0.25 ;  /* 0x3e80000006061820 */ /* 0x000fc60000400000 */
[----:B0-----:R-:W2:Y:S01]  /*cacc0*/  LDL.LU R12, [R1+0x2664] ;  /* 0x00266400010c7983 */ /* 0x001ea20000300800 */
[----:B------:R0:W-:Y:S03]  /*cacd0*/  @P1 STL [R1+0x26c], R14 ;  /* 0x00026c0e01001387 */ /* 0x0001e60000100800 */
[----:B0-----:R-:W3:Y:S01]  /*cace0*/  LDL.LU R14, [R1+0x2660] ;  /* 0x00266000010e7983 */ /* 0x001ee20000300800 */
[----:B------:R0:W-:Y:S02]  /*cacf0*/  @P1 STL [R1+0x274], R6 ;  /* 0x0002740601001387 */ /* 0x0001e40000100800 */
[----:B------:R-:W-:Y:S02]  /*cad00*/  @P1 STL [R1+0x27c], R5 ;  /* 0x00027c0501001387 */ /* 0x000fe40000100800 */
[----:B------:R-:W-:Y:S01]  /*cad10*/  @P1 STL [R1+0x284], R4 ;  /* 0x0002840401001387 */ /* 0x000fe20000100800 */
[----:B0-----:R-:W4:Y:S04]  /*cad20*/  LDL R6, [R1+0x29c] ;  /* 0x00029c0001067983 */ /* 0x001f280000100800 */
[----:B----4-:R0:W-:Y:S04]  /*cad30*/  STL [R1+0x2658], R6 ;  /* 0x0026580601007387 */ /* 0x0101e80000100800 */
[----:B0-----:R-:W4:Y:S04]  /*cad40*/  LDL R6, [R1+0x294] ;  /* 0x0002940001067983 */ /* 0x001f280000100800 */
[----:B----4-:R0:W-:Y:S01]  /*cad50*/  STL [R1+0x265c], R6 ;  /* 0x00265c0601007387 */ /* 0x0101e20000100800 */
[----:B------:R-:W4:Y:S02]  /*cad60*/  LDL R5, [R1+0x2a4] ;  /* 0x0002a40001057983 */ /* 0x000f240000100800 */
        /* <DEDUP_REMOVED lines=8> */
[----:B------:R-:W-:Y:S02]  /*cadf0*/  @P1 FMUL R4, R4, 0.25 ;  /* 0x3e80000004041820 */ /* 0x000fe40000400000 */
[----:B----4-:R-:W-:-:S03]  /*cae00*/  @P1 FMUL R5, R5, 0.25 ;  /* 0x3e80000005051820 */ /* 0x010fc60000400000 */
[----:B------:R-:W-:Y:S01]  /*cae10*/  @P1 STL [R1+0x2ac], R4 ;  /* 0x0002ac0401001387 */ /* 0x000fe20000100800 */
[----:B--2---:R-:W-:-:S05]  /*cae20*/  @P1 FMUL R6, R6, 0.25 ;  /* 0x3e80000006061820 */ /* 0x004fca0000400000 */
[----:B------:R0:W-:Y:S01]  /*cae30*/  @P1 STL [R1+0x29c], R6 ;  /* 0x00029c0601001387 */ /* 0x0001e20000100800 */
[----:B------:R-:W-:Y:S03]  /*cae40*/  @P1 STL [R1+0x2a4], R5 ;  /* 0x0002a40501001387 */ /* 0x000fe60000100800 */
[----:B0-----:R-:W2:Y:S04]  /*cae50*/  LDL R6, [R1+0x2c4] ;  /* 0x0002c40001067983 */ /* 0x001ea80000100800 */
[----:B--2---:R0:W-:Y:S04]  /*cae60*/  STL [R1+0x2650], R6 ;  /* 0x0026500601007387 */ /* 0x0041e80000100800 */
[----:B0-----:R-:W2:Y:S01]  /*cae70*/  LDL R6, [R1+0x2bc] ;  /* 0x0002bc0001067983 */ /* 0x001ea20000100800 */
[----:B------:R-:W-:-:S03]  /*cae80*/  MOV R4, R0 ;  /* 0x0000000000047202 */ /* 0x000fc60000000f00 */
[----:B--2---:R0:W-:Y:S01]  /*cae90*/  STL [R1+0x2654], R6 ;  /* 0x0026540601007387 */ /* 0x0041e20000100800 */
[----:B------:R-:W-:Y:S02]  /*caea0*/  IMAD.MOV.U32 R0, RZ, RZ, R26 ;  /* 0x000000ffff007224 */ /* 0x000fe400078e001a */
[----:B------:R-:W2:Y:S01]  /*caeb0*/  LDL R5, [R1+0x2cc] ;  /* 0x0002cc0001057983 */ /* 0x000ea20000100800 */
[----:B0-----:R-:W4:Y:S01]  /*caec0*/  LDL R6, [R1+0x2b4] ;  /* 0x0002b40001067983 */ /* 0x001f220000100800 */
[----:B------:R-:W-:Y:S01]  /*caed0*/  MOV R26, R3 ;  /* 0x00000003001a7202 */ /* 0x000fe20000000f00 */
[----:B------:R-:W-:Y:S01]  /*caee0*/  MOV R3, R29 ;  /* 0x0000001d00037202 */ /* 0x000fe20000000f00 */
[----:B------:R-:W-:Y:S01]  /*caef0*/  MOV R29, R23 ;  /* 0x00000017001d7202 */ /* 0x000fe20000000f00 */
[----:B------:R-:W-:Y:S02]  /*caf00*/  IMAD.MOV.U32 R23, RZ, RZ, R7 ;  /* 0x000000ffff177224 */ /* 0x000fe400078e0007 */
[----:B------:R-:W2:Y:S01]  /*caf10*/  LDL R7, [R1+0x2d4] ;  /* 0x0002d40001077983 */ /* 0x000ea20000100800 */
[----:B----4-:R-:W-:-:S05]  /*caf20*/  @P1 FMUL R6, R6, 0.25 ;  /* 0x3e80000006061820 */ /* 0x010fca0000400000 */
[----:B------:R0:W-:Y:S04]  /*caf30*/  @P1 STL [R1+0x2b4], R6 ;  /* 0x0002b40601001387 */ /* 0x0001e80000100800 */
[----:B0-----:R-:W4:Y:S02]  /*caf40*/  LDL.LU R6, [R1+0x2654] ;  /* 0x0026540001067983 */ /* 0x001f240000300800 */
[----:B----4-:R-:W-:-:S05]  /*caf50*/  @P1 FMUL R6, R6, 0.25 ;  /* 0x3e80000006061820 */ /* 0x010fca0000400000 */
[----:B------:R0:W-:Y:S04]  /*caf60*/  @P1 STL [R1+0x2bc], R6 ;  /* 0x0002bc0601001387 */ /* 0x0001e80000100800 */
[----:B0-----:R-:W4:Y:S01]  /*caf70*/  LDL.LU R6, [R1+0x2650] ;  /* 0x0026500001067983 */ /* 0x001f220000300800 */
[----:B--2---:R-:W-:Y:S02]  /*caf80*/  @P1 FMUL R5, R5, 0.25 ;  /* 0x3e80000005051820 */ /* 0x004fe40000400000 */
[----:B------:R-:W-:Y:S02]  /*caf90*/  @P1 FMUL R7, R7, 0.25 ;  /* 0x3e80000007071820 */ /* 0x000fe40000400000 */
[----:B----4-:R-:W-:-:S05]  /*cafa0*/  @P1 FMUL R6, R6, 0.25 ;  /* 0x3e80000006061820 */ /* 0x010fca0000400000 */
[----:B------:R0:W-:Y:S04]  /*cafb0*/  @P1 STL [R1+0x2c4], R6 ;  /* 0x0002c40601001387 */ /* 0x0001e80000100800 */
[----:B0-----:R-:W2:Y:S01]  /*cafc0*/  LDL.LU R6, [R1+0x264c] ;  /* 0x00264c0001067983 */ /* 0x001ea20000300800 */
[----:B------:R0:W-:Y:S03]  /*cafd0*/  @P1 STL [R1+0x2cc], R5 ;  /* 0x0002cc0501001387 */ /* 0x0001e60000100800 */
[----:B0-----:R-:W4:Y:S01]  /*cafe0*/  LDL.LU R5, [R1+0x2648] ;  /* 0x0026480001057983 */ /* 0x001f220000300800 */
[----:B------:R0:W-:Y:S03]  /*caff0*/  @P1 STL [R1+0x2d4], R7 ;  /* 0x0002d40701001387 */ /* 0x0001e60000100800 */
[----:B0-----:R-:W3:Y:S01]  /*cb000*/  LDL.LU R7, [R1+0x2644] ;  /* 0x0026440001077983 */ /* 0x001ee20000300800 */
[----:B--2---:R-:W-:-:S05]  /*cb010*/  @P1 FMUL R6, R6, 0.25 ;  /* 0x3e80000006061820 */ /* 0x004fca0000400000 */
[----:B------:R0:W-:Y:S01]  /*cb020*/  STL [R1+0x2618], R6 ;  /* 0x0026180601007387 */ /* 0x0001e20000100800 */
[----:B----4-:R-:W-:-:S03]  /*cb030*/  @P1 FMUL R5, R5, 0.25 ;  /* 0x3e80000005051820 */ /* 0x010fc60000400000 */
[----:B0-----:R-:W2:Y:S02]  /*cb040*/  LDL R6, [R1+0x2b4] ;  /* 0x0002b40001067983 */ /* 0x001ea40000100800 */
[----:B------:R0:W-:Y:S01]  /*cb050*/  STL [R1+0x261c], R5 ;  /* 0x00261c0501007387 */ /* 0x0001e20000100800 */
[----:B---3--:R-:W-:Y:S01]  /*cb060*/  FSETP.GT.AND P1, PT, |R7|, 8.50705917302346158658e+37, PT ;  /* 0x7e8000000700780b */ /* 0x008fe20003f24200 */
[----:B0-----:R-:W3:Y:S01]  /*cb070*/  LDL R5, [R1+0x2bc] ;  /* 0x0002bc0001057983 */ /* 0x001ee20000100800 */
[----:B------:R0:W-:Y:S03]  /*cb080*/  STL [R1+0x2620], R7 ;  /* 0x0026200701007387 */ /* 0x0001e60000100800 */
[----:B0-----:R-:W4:Y:S02]  /*cb090*/  LDL R7, [R1+0x268] ;  /* 0x0002680001077983 */ /* 0x001f240000100800 */
[----:B----4-:R-:W-:-:S05]  /*cb0a0*/  @!P0 FMUL R7, R7, 16777216 ;  /* 0x4b80000007078820 */ /* 0x010fca0000400000 */
[----:B------:R0:W-:Y:S04]  /*cb0b0*/  @!P0 STL [R1+0x268], R7 ;  /* 0x0002680701008387 */ /* 0x0001e80000100800 */
[----:B0-----:R-:W4:Y:S04]  /*cb0c0*/  LDL R7, [R1+0x27c] ;  /* 0x00027c0001077983 */ /* 0x001f280000100800 */
[----:B----4-:R0:W-:Y:S04]  /*cb0d0*/  STL [R1+0x263c], R7 ;  /* 0x00263c0701007387 */ /* 0x0101e80000100800 */
[----:B0-----:R-:W4:Y:S04]  /*cb0e0*/  LDL R7, [R1+0x274] ;  /* 0x0002740001077983 */ /* 0x001f280000100800 */
[----:B----4-:R0:W-:Y:S04]  /*cb0f0*/  STL [R1+0x2640], R7 ;  /* 0x0026400701007387 */ /* 0x0101e80000100800 */
[----:B0-----:R-:W4:Y:S02]  /*cb100*/  LDL R7, [R1+0x26c] ;  /* 0x00026c0001077983 */ /* 0x001f240000100800 */
[----:B----4-:R-:W-:-:S05]  /*cb110*/  @!P0 FMUL R7, R7, 16777216 ;  /* 0x4b80000007078820 */ /* 0x010fca0000400000 */
[----:B------:R0:W-:Y:S04]  /*cb120*/  @!P0 STL [R1+0x26c], R7 ;  /* 0x00026c0701008387 */ /* 0x0001e80000100800 */
[----:B0-----:R-:W4:Y:S02]  /*cb130*/  LDL.LU R7, [R1+0x2640] ;  /* 0x0026400001077983 */ /* 0x001f240000300800 */
[----:B----4-:R-:W-:-:S05]  /*cb140*/  @!P0 FMUL R7, R7, 16777216 ;  /* 0x4b80000007078820 */ /* 0x010fca0000400000 */
[----:B------:R0:W-:Y:S04]  /*cb150*/  @!P0 STL [R1+0x274], R7 ;  /* 0x0002740701008387 */ /* 0x0001e80000100800 */
[----:B0-----:R-:W4:Y:S02]  /*cb160*/  LDL.LU R7, [R1+0x263c] ;  /* 0x00263c0001077983 */ /* 0x001f240000300800 */
        /* <DEDUP_REMOVED lines=14> */
[----:B------:R-:W-:Y:S01]  /*cb250*/  @!P0 STL [R1+0x294], R7 ;  /* 0x0002940701008387 */ /* 0x000fe20000100800 */
[----:B---3--:R0:W-:Y:S03]  /*cb260*/  STL [R1+0x262c], R5 ;  /* 0x00262c0501007387 */ /* 0x0081e60000100800 */
[----:B0-----:R-:W3:Y:S04]  /*cb270*/  LDL R5, [R1+0x2a4] ;  /* 0x0002a40001057983 */ /* 0x001ee80000100800 */
[----:B---3--:R0:W-:Y:S01]  /*cb280*/  STL [R1+0x2630], R5 ;  /* 0x0026300501007387 */ /* 0x0081e20000100800 */
[----:B------:R-:W3:Y:S03]  /*cb290*/  LDL R7, [R1+0x2ac] ;  /* 0x0002ac0001077983 */ /* 0x000ee60000100800 */
[----:B0-----:R-:W4:Y:S02]  /*cb2a0*/  LDL R5, [R1+0x29c] ;  /* 0x00029c0001057983 */ /* 0x001f240000100800 */
[----:B----4-:R-:W-:-:S05]  /*cb2b0*/  @!P0 FMUL R5, R5, 16777216 ;  /* 0x4b80000005058820 */ /* 0x010fca0000400000 */
[----:B------:R0:W-:Y:S04]  /*cb2c0*/  @!P0 STL [R1+0x29c], R5 ;  /* 0x00029c0501008387 */ /* 0x0001e80000100800 */
[----:B0-----:R-:W4:Y:S01]  /*cb2d0*/  LDL.LU R5, [R1+0x2630] ;  /* 0x0026300001057983 */ /* 0x001f220000300800 */
[----:B---3--:R-:W-:Y:S02]  /*cb2e0*/  @!P0 FMUL R7, R7, 16777216 ;  /* 0x4b80000007078820 */ /* 0x008fe40000400000 */
[----:B----4-:R-:W-:-:S05]  /*cb2f0*/  @!P0 FMUL R5, R5, 16777216 ;  /* 0x4b80000005058820 */ /* 0x010fca0000400000 */
[----:B------:R0:W-:Y:S04]  /*cb300*/  @!P0 STL [R1+0x2a4], R5 ;  /* 0x0002a40501008387 */ /* 0x0001e80000100800 */
[----:B0-----:R-:W3:Y:S01]  /*cb310*/  LDL.LU R5, [R1+0x262c] ;  /* 0x00262c0001057983 */ /* 0x001ee20000300800 */
[----:B------:R0:W-:Y:S03]  /*cb320*/  @!P0 STL [R1+0x2ac], R7 ;  /* 0x0002ac0701008387 */ /* 0x0001e60000100800 */
[----:B0-----:R-:W4:Y:S04]  /*cb330*/  LDL R7, [R1+0x2c4] ;  /* 0x0002c40001077983 */ /* 0x001f280000100800 */
[----:B----4-:R3:W-:Y:S02]  /*cb340*/  STL [R1+0x2624], R7 ;  /* 0x0026240701007387 */ /* 0x0107e40000100800 */
[----:B---3--:R-:W-:-:S05]  /*cb350*/  MOV R7, R5 ;  /* 0x0000000500077202 */ /* 0x008fca0000000f00 */
[----:B------:R2:W-:Y:S01]  /*cb360*/  STL [R1+0x2628], R7 ;  /* 0x0026280701007387 */ /* 0x0005e20000100800 */
[----:B------:R-:W3:Y:S01]  /*cb370*/  LDL R5, [R1+0x2cc] ;  /* 0x0002cc0001057983 */ /* 0x000ee20000100800 */
[----:B--2---:R-:W-:Y:S02]  /*cb380*/  MOV R7, R6 ;  /* 0x0000000600077202 */ /* 0x004fe40000000f00 */
[----:B------:R-:W2:Y:S03]  /*cb390*/  LDL R6, [R1+0x2d4] ;  /* 0x0002d40001067983 */ /* 0x000ea60000100800 */
[----:B------:R-:W-:-:S05]  /*cb3a0*/  @!P0 FMUL R7, R7, 16777216 ;  /* 0x4b80000007078820 */ /* 0x000fca0000400000 */
[----:B------:R0:W-:Y:S04]  /*cb3b0*/  @!P0 STL [R1+0x2b4], R7 ;  /* 0x0002b40701008387 */ /* 0x0001e80000100800 */
[----:B0-----:R-:W4:Y:S02]  /*cb3c0*/  LDL.LU R7, [R1+0x2628] ;  /* 0x0026280001077983 */ /* 0x001f240000300800 */
[----:B----4-:R-:W-:-:S05]  /*cb3d0*/  @!P0 FMUL R7, R7, 16777216 ;  /* 0x4b80000007078820 */ /* 0x010fca0000400000 */
[----:B------:R0:W-:Y:S04]  /*cb3e0*/  @!P0 STL [R1+0x2bc], R7 ;  /* 0x0002bc0701008387 */ /* 0x0001e80000100800 */
[----:B0-----:R-:W4:Y:S01]  /*cb3f0*/  LDL.LU R7, [R1+0x2624] ;  /* 0x0026240001077983 */ /* 0x001f220000300800 */
[----:B---3--:R-:W-:Y:S02]  /*cb400*/  @!P0 FMUL R5, R5, 16777216 ;  /* 0x4b80000005058820 */ /* 0x008fe40000400000 */
[----:B--2---:R-:W-:Y:S02]  /*cb410*/  @!P0 FMUL R6, R6, 16777216 ;  /* 0x4b80000006068820 */ /* 0x004fe40000400000 */
[----:B----4-:R-:W-:-:S05]  /*cb420*/  @!P0 FMUL R7, R7, 16777216 ;  /* 0x4b80000007078820 */ /* 0x010fca0000400000 */
[----:B------:R0:W-:Y:S04]  /*cb430*/  @!P0 STL [R1+0x2c4], R7 ;  /* 0x0002c40701008387 */ /* 0x0001e80000100800 */
[----:B0-----:R-:W2:Y:S01]  /*cb440*/  LDL.LU R7, [R1+0x2620] ;  /* 0x0026200001077983 */ /* 0x001ea20000300800 */
[----:B------:R0:W-:Y:S03]  /*cb450*/  @!P0 STL [R1+0x2cc], R5 ;  /* 0x0002cc0501008387 */ /* 0x0001e60000100800 */
[----:B0-----:R-:W3:Y:S01]  /*cb460*/  LDL.LU R5, [R1+0x261c] ;  /* 0x00261c0001057983 */ /* 0x001ee20000300800 */
[----:B------:R0:W-:Y:S03]  /*cb470*/  @!P0 STL [R1+0x2d4], R6 ;  /* 0x0002d40601008387 */ /* 0x0001e60000100800 */
[----:B0-----:R-:W4:Y:S02]  /*cb480*/  LDL.LU R6, [R1+0x2618] ;  /* 0x0026180001067983 */ /* 0x001f240000300800 */
[----:B----4-:R-:W-:-:S05]  /*cb490*/  @!P0 FMUL R6, R6, 16777216 ;  /* 0x4b80000006068820 */ /* 0x010fca0000400000 */
[----:B------:R0:W-:Y:S04]  /*cb4a0*/  STL [R1+0x22a8], R6 ;  /* 0x0022a80601007387 */ /* 0x0001e80000100800 */
[----:B0-----:R-:W4:Y:S01]  /*cb4b0*/  LDL.LU R6, [R1+0x2e4] ;  /* 0x0002e40001067983 */ /* 0x001f220000300800 */
[----:B---3--:R-:W-:Y:S01]  /*cb4c0*/  @!P0 FMUL R5, R5, 16777216 ;  /* 0x4b80000005058820 */ /* 0x008fe20000400000 */
[----:B--2---:R-:W-:Y:S02]  /*cb4d0*/  FSETP.GEU.AND P0, PT, |R7|, 1.175494350822287508e-38, PT ;  /* 0x008000000700780b */ /* 0x004fe40003f0e200 */
[----:B----4-:R0:W-:Y:S02]  /*cb4e0*/  STL [R1+0x25f8], R6 ;  /* 0x0025f80601007387 */ /* 0x0101e40000100800 */
[----:B------:R-:W-:Y:S02]  /*cb4f0*/  STL [R1+0x2dc], R5 ;  /* 0x0002dc0501007387 */ /* 0x000fe40000100800 */
[----:B------:R-:W-:Y:S02]  /*cb500*/  STL [R1+0x2610], R27 ;  /* 0x0026101b01007387 */ /* 0x000fe40000100800 */
[----:B------:R1:W-:Y:S01]  /*cb510*/  STL [R1+0x2614], R25 ;  /* 0x0026141901007387 */ /* 0x0003e20000100800 */
[----:B0-----:R-:W2:Y:S04]  /*cb520*/  LDL R6, [R1+0x288] ;  /* 0x0002880001067983 */ /* 0x001ea80000100800 */
[----:B-1----:R-:W3:Y:S04]  /*cb530*/  LDL R25, [R1+0x270] ;  /* 0x0002700001197983 */ /* 0x002ee80000100800 */
[----:B------:R-:W4:Y:S04]  /*cb540*/  LDL R27, [R1+0x278] ;  /* 0x00027800011b7983 */ /* 0x000f280000100800 */
[----:B------:R-:W2:Y:S01]  /*cb550*/  LDL R5, [R1+0x290] ;  /* 0x0002900001057983 */ /* 0x000ea20000100800 */
[----:B------:R0:W-:Y:S03]  /*cb560*/  STL [R1+0x25fc], R7 ;  /* 0x0025fc0701007387 */ /* 0x0001e60000100800 */
[----:B0-----:R-:W2:Y:S01]  /*cb570*/  LDL R7, [R1+0x280] ;  /* 0x0002800001077983 */ /* 0x001ea20000100800 */
[----:B---3--:R-:W-:-:S02]  /*cb580*/  @P1 FMUL R25, R25, 0.25 ;  /* 0x3e80000019191820 */ /* 0x008fc40000400000 */
[----:B----4-:R-:W-:Y:S02]  /*cb590*/  @P1 FMUL R27, R27, 0.25 ;  /* 0x3e8000001b1b1820 */ /* 0x010fe40000400000 */
[----:B--2---:R-:W-:Y:S02]  /*cb5a0*/  @P1 FMUL R6, R6, 0.25 ;  /* 0x3e80000006061820 */ /* 0x004fe40000400000 */
        /* <DEDUP_REMOVED lines=22> */
[----:B----4-:R-:W-:Y:S02]  /*cb710*/  @P1 FMUL R6, R6, 0.25 ;  /* 0x3e80000006061820 */ /* 0x010fe40000400000 */
[----:B------:R-:W-:Y:S02]  /*cb720*/  @P1 FMUL R5, R5, 0.25 ;  /* 0x3e80000005051820 */ /* 0x000fe40000400000 */
[----:B--2---:R-:W-:-:S05]  /*cb730*/  @P1 FMUL R7, R7, 0.25 ;  /* 0x3e80000007071820 */ /* 0x004fca0000400000 */
[----:B------:R0:W-:Y:S01]  /*cb740*/  @P1 STL [R1+0x2a8], R7 ;  /* 0x0002a80701001387 */ /* 0x0001e20000100800 */
[----:B------:R-:W-:Y:S02]  /*cb750*/  @P1 STL [R1+0x2b0], R6 ;  /* 0x0002b00601001387 */ /* 0x000fe40000100800 */
[----:B------:R-:W-:Y:S01]  /*cb760*/  @P1 STL [R1+0x2b8], R5 ;  /* 0x0002b80501001387 */ /* 0x000fe20000100800 */
[----:B0-----:R-:W2:Y:S04]  /*cb770*/  LDL R7, [R1+0x2d0] ;  /* 0x0002d00001077983 */ /* 0x001ea80000100800 */
[----:B--2---:R0:W-:Y:S04]  /*cb780*/  STL [R1+0x2600], R7 ;  /* 0x0026000701007387 */ /* 0x0041e80000100800 */
[----:B0-----:R-:W2:Y:S04]  /*cb790*/  LDL R7, [R1+0x2c8] ;  /* 0x0002c80001077983 */ /* 0x001ea80000100800 */
[----:B--2---:R0:W-:Y:S01]  /*cb7a0*/  STL [R1+0x2604], R7 ;  /* 0x0026040701007387 */ /* 0x0041e20000100800 */
[----:B------:R-:W-:Y:S01]  /*cb7b0*/  MOV R5, R0 ;  /* 0x0000000000057202 */ /* 0x000fe20000000f00 */
[----:B------:R-:W2:Y:S02]  /*cb7c0*/  LDL R6, [R1+0x2d8] ;  /* 0x0002d80001067983 */ /* 0x000ea40000100800 */
[----:B0-----:R-:W4:Y:S01]  /*cb7d0*/  LDL R7, [R1+0x2c0] ;  /* 0x0002c00001077983 */ /* 0x001f220000100800 */
[----:B------:R-:W-:-:S02]  /*cb7e0*/  IMAD.MOV.U32 R0, RZ, RZ, R8 ;  /* 0x000000ffff007224 */ /* 0x000fc400078e0008 */
[----:B------:R-:W2:Y:S02]  /*cb7f0*/  LDL R8, [R1+0x2e0] ;  /* 0x0002e00001087983 */ /* 0x000ea40000100800 */
        /* <DEDUP_REMOVED lines=140> */
[----:B------:R-:W-:Y:S01]  /*cc0c0*/  IMAD.MOV.U32 R5, RZ, RZ, R4 ;  /* 0x000000ffff057224 */ /* 0x000fe200078e0004 */
[----:B------:R-:W-:Y:S01]  /*cc0d0*/  MOV R4, R22 ;  /* 0x0000001600047202 */ /* 0x000fe20000000f00 */
[----:B------:R-:W-:-:S02]  /*cc0e0*/  MOV R22, R9 ;  /* 0x0000000900167202 */ /* 0x000fc40000000f00 */
        /* <DEDUP_REMOVED lines=70> */
[----:B------:R-:W3:Y:S02]  /*cc550*/  LDL R7, [R1+0x344] ;  /* 0x0003440001077983 */ /* 0x000ee40000100800 */
[----:B--2---:R-:W-:Y:S02]  /*cc560*/  IMAD.MOV.U32 R9, RZ, RZ, R8 ;  /* 0x000000ffff097224 */ /* 0x004fe400078e0008 */
[----:B------:R-:W2:Y:S02]  /*cc570*/  LDL R8, [R1+0x350] ;  /* 0x0003500001087983 */ /* 0x000ea40000100800 */
        /* <DEDUP_REMOVED lines=63> */
[----:B0-----:R-:W2:Y:S01]  /*cc970*/  LDL R9, [R1+0x34c] ;  /* 0x00034c0001097983 */ /* 0x001ea20000100800 */
[----:B------:R-:W-:-:S03]  /*cc980*/  MOV R7, R6 ;  /* 0x0000000600077202 */ /* 0x000fc60000000f00 */
[----:B--2---:R0:W-:Y:S01]  /*cc990*/  STL [R1+0x2564], R9 ;  /* 0x0025640901007387 */ /* 0x0041e20000100800 */
[----:B------:R-:W-:Y:S01]  /*cc9a0*/  MOV R6, R5 ;  /* 0x0000000500067202 */ /* 0x000fe20000000f00 */
[----:B------:R-:W2:Y:S02]  /*cc9b0*/  LDL R8, [R1+0x35c] ;  /* 0x00035c0001087983 */ /* 0x000ea40000100800 */
[----:B0-----:R-:W4:Y:S01]  /*cc9c0*/  LDL R9, [R1+0x348] ;  /* 0x0003480001097983 */ /* 0x001f220000100800 */
[----:B------:R-:W-:Y:S01]  /*cc9d0*/  MOV R5, R4 ;  /* 0x0000000400057202 */ /* 0x000fe20000000f00 */
[----:B------:R-:W-:Y:S01]  /*cc9e0*/  IMAD.MOV.U32 R4, RZ, RZ, R0 ;  /* 0x000000ffff047224 */ /* 0x000fe200078e0000 */
[----:B---3--:R-:W-:Y:S01]  /*cc9f0*/  MOV R0, R3 ;  /* 0x0000000300007202 */ /* 0x008fe20000000f00 */
[----:B------:R-:W-:Y:S02]  /*cca00*/  MOV R3, R10 ;  /* 0x0000000a00037202 */ /* 0x000fe40000000f00 */
[----:B------:R-:W3:Y:S01]  /*cca10*/  LDL R10, [R1+0x360] ;  /* 0x00036000010a7983 */ /* 0x000ee20000100800 */
[----:B----4-:R-:W-:-:S05]  /*cca20*/  @P1 FMUL R9, R9, 0.25 ;  /* 0x3e80000009091820 */ /* 0x010fca0000400000 */
[----:B------:R0:W-:Y:S04]  /*cca30*/  @P1 STL [R1+0x348], R9 ;  /* 0x0003480901001387 */ /* 0x0001e80000100800 */
[----:B0-----:R-:W4:Y:S02]  /*cca40*/  LDL.LU R9, [R1+0x2564] ;  /* 0x0025640001097983 */ /* 0x001f240000300800 */
[----:B----4-:R-:W-:-:S05]  /*cca50*/  @P1 FMUL R9, R9, 0.25 ;  /* 0x3e80000009091820 */ /* 0x010fca0000400000 */
[----:B------:R0:W-:Y:S04]  /*cca60*/  @P1 STL [R1+0x34c], R9 ;  /* 0x00034c0901001387 */ /* 0x0001e80000100800 */
[----:B0-----:R-:W4:Y:S01]  /*cca70*/  LDL.LU R9, [R1+0x2560] ;  /* 0x0025600001097983 */ /* 0x001f220000300800 */
[----:B--2---:R-:W-:Y:S02]  /*cca80*/  @P1 FMUL R8, R8, 0.25 ;  /* 0x3e80000008081820 */ /* 0x004fe40000400000 */
[----:B---3--:R-:W-:Y:S02]  /*cca90*/  @P1 FMUL R10, R10, 0.25 ;  /* 0x3e8000000a0a1820 */ /* 0x008fe40000400000 */
[----:B----4-:R-:W-:-:S05]  /*ccaa0*/  @P1 FMUL R9, R9, 0.25 ;  /* 0x3e80000009091820 */ /* 0x010fca0000400000 */
[----:B------:R0:W-:Y:S04]  /*ccab0*/  @P1 STL [R1+0x358], R9 ;  /* 0x0003580901001387 */ /* 0x0001e80000100800 */
[----:B0-----:R-:W2:Y:S01]  /*ccac0*/  LDL.LU R9, [R1+0x255c] ;  /* 0x00255c0001097983 */ /* 0x001ea20000300800 */
[----:B------:R0:W-:Y:S03]  /*ccad0*/  @P1 STL [R1+0x35c], R8 ;  /* 0x00035c0801001387 */ /* 0x0001e60000100800 */
[----:B0-----:R-:W3:Y:S01]  /*ccae0*/  LDL.LU R8, [R1+0x2558] ;  /* 0x0025580001087983 */ /* 0x001ee20000300800 */
[----:B------:R0:W-:Y:S03]  /*ccaf0*/  @P1 STL [R1+0x360], R10 ;  /* 0x0003600a01001387 */ /* 0x0001e60000100800 */
[----:B0-----:R-:W4:Y:S01]  /*ccb00*/  LDL.LU R10, [R1+0x2554] ;  /* 0x00255400010a7983 */ /* 0x001f220000300800 */
[----:B--2---:R-:W-:-:S05]  /*ccb10*/  @P1 FMUL R9, R9, 0.25 ;  /* 0x3e80000009091820 */ /* 0x004fca0000400000 */
[----:B------:R0:W-:Y:S01]  /*ccb20*/  STL [R1+0x2528], R9 ;  /* 0x0025280901007387 */ /* 0x0001e20000100800 */
[----:B---3--:R-:W-:-:S03]  /*ccb30*/  @P1 FMUL R8, R8, 0.25 ;  /* 0x3e80000008081820 */ /* 0x008fc60000400000 */
[----:B0-----:R-:W2:Y:S02]  /*ccb40*/  LDL R9, [R1+0x348] ;  /* 0x0003480001097983 */ /* 0x001ea40000100800 */
[----:B------:R0:W-:Y:S01]  /*ccb50*/  STL [R1+0x252c], R8 ;  /* 0x00252c0801007387 */ /* 0x0001e20000100800 */
[----:B----4-:R-:W-:Y:S01]  /*ccb60*/  FSETP.GT.AND P1, PT, |R10|, 8.50705917302346158658e+37, PT ;  /* 0x7e8000000a00780b */ /* 0x010fe20003f24200 */
        /* <DEDUP_REMOVED lines=116> */
[----:B---3--:R-:W-:Y:S01]  /*cd2b0*/  MOV R8, R21 ;  /* 0x0000001500087202 */ /* 0x008fe20000000f00 */
[----:B------:R-:W2:Y:S02]  /*cd2c0*/  LDL R9, [R1+0x3c4] ;  /* 0x0003c40001097983 */ /* 0x000ea40000100800 */
[----:B0-----:R-:W3:Y:S01]  /*cd2d0*/  LDL R10, [R1+0x3a8] ;  /* 0x0003a800010a7983 */ /* 0x001ee20000100800 */
[----:B------:R-:W-:-:S02]  /*cd2e0*/  MOV R21, R11 ;  /* 0x0000000b00157202 */ /* 0x000fc40000000f00 */
[----:B------:R-:W4:Y:S02]  /*cd2f0*/  LDL R11, [R1+0x3cc] ;  /* 0x0003cc00010b7983 */ /* 0x000f240000100800 */
[----:B---3--:R-:W-:-:S05]  /*cd300*/  @P1 FMUL R10, R10, 0.25 ;  /* 0x3e8000000a0a1820 */ /* 0x008fca0000400000 */
[----:B------:R0:W-:Y:S04]  /*cd310*/  @P1 STL [R1+0x3a8], R10 ;  /* 0x0003a80a01001387 */ /* 0x0001e80000100800 */
[----:B0-----:R-:W3:Y:S02]  /*cd320*/  LDL.LU R10, [R1+0x2514] ;  /* 0x00251400010a7983 */ /* 0x001ee40000300800 */
[----:B---3--:R-:W-:-:S05]  /*cd330*/  @P1 FMUL R10, R10, 0.25 ;  /* 0x3e8000000a0a1820 */ /* 0x008fca0000400000 */
[----:B------:R0:W-:Y:S04]  /*cd340*/  @P1 STL [R1+0x3b0], R10 ;  /* 0x0003b00a01001387 */ /* 0x0001e80000100800 */
[----:B0-----:R-:W3:Y:S01]  /*cd350*/  LDL.LU R10, [R1+0x2510] ;  /* 0x00251000010a7983 */ /* 0x001ee20000300800 */
[----:B--2---:R-:W-:Y:S02]  /*cd360*/  @P1 FMUL R9, R9, 0.25 ;  /* 0x3e80000009091820 */ /* 0x004fe40000400000 */
[----:B----4-:R-:W-:Y:S02]  /*cd370*/  @P1 FMUL R11, R11, 0.25 ;  /* 0x3e8000000b0b1820 */ /* 0x010fe40000400000 */
[----:B---3--:R-:W-:-:S05]  /*cd380*/  @P1 FMUL R10, R10, 0.25 ;  /* 0x3e8000000a0a1820 */ /* 0x008fca0000400000 */
        /* <DEDUP_REMOVED lines=102> */
[----:B------:R-:W-:Y:S02]  /*cd9f0*/  @P1 STL [R1+0x390], R11 ;  /* 0x0003900b01001387 */ /* 0x000fe40000100800 */
[----:B------:R-:W-:Y:S02]  /*cda00*/  @P1 STL [R1+0x398], R10 ;  /* 0x0003980a01001387 */ /* 0x000fe40000100800 */
[----:B------:R-:W-:Y:S01]  /*cda10*/  @P1 STL [R1+0x3a0], R9 ;  /* 0x0003a00901001387 */ /* 0x000fe20000100800 */
[----:B------:R0:W-:Y:S04]  /*cda20*/  STL [R1+0x24c8], R17 ;  /* 0x0024c81101007387 */ /* 0x0001e80000100800 */
[----:B0-----:R-:W4:Y:S04]  /*cda30*/  LDL R17, [R1+0x3ac] ;  /* 0x0003ac0001117983 */ /* 0x001f280000100800 */
[----:B----4-:R0:W-:Y:S01]  /*cda40*/  STL [R1+0x24cc], R17 ;  /* 0x0024cc1101007387 */ /* 0x0101e20000100800 */
[----:B------:R-:W4:Y:S02]  /*cda50*/  LDL R11, [R1+0x3b4] ;  /* 0x0003b400010b7983 */ /* 0x000f240000100800 */
[----:B------:R-:W2:Y:S02]  /*cda60*/  LDL R10, [R1+0x3b8] ;  /* 0x0003b800010a7983 */ /* 0x000ea40000100800 */
[----:B------:R-:W2:Y:S01]  /*cda70*/  LDL R9, [R1+0x3c0] ;  /* 0x0003c00001097983 */ /* 0x000ea20000100800 */
[----:B0-----:R-:W2:Y:S02]  /*cda80*/  LDL R17, [R1+0x3a4] ;  /* 0x0003a40001117983 */ /* 0x001ea40000100800 */
[----:B--2---:R-:W-:-:S05]  /*cda90*/  @P1 FMUL R17, R17, 0.25 ;  /* 0x3e80000011111820 */ /* 0x004fca0000400000 */
[----:B------:R0:W-:Y:S04]  /*cdaa0*/  @P1 STL [R1+0x3a4], R17 ;  /* 0x0003a41101001387 */ /* 0x0001e80000100800 */
[----:B0-----:R-:W2:Y:S01]  /*cdab0*/  LDL.LU R17, [R1+0x24cc] ;  /* 0x0024cc0001117983 */ /* 0x001ea20000300800 */
[----:B----4-:R-:W-:Y:S02]  /*cdac0*/  @P1 FMUL R11, R11, 0.25 ;  /* 0x3e8000000b0b1820 */ /* 0x010fe40000400000 */
[----:B------:R-:W-:Y:S02]  /*cdad0*/  @P1 FMUL R10, R10, 0.25 ;  /* 0x3e8000000a0a1820 */ /* 0x000fe40000400000 */
[----:B------:R-:W-:Y:S02]  /*cdae0*/  @P1 FMUL R9, R9, 0.25 ;  /* 0x3e80000009091820 */ /* 0x000fe40000400000 */
[----:B--2---:R-:W-:-:S05]  /*cdaf0*/  @P1 FMUL R17, R17, 0.25 ;  /* 0x3e80000011111820 */ /* 0x004fca0000400000 */
[----:B------:R0:W-:Y:S04]  /*cdb00*/  @P1 STL [R1+0x3ac], R17 ;  /* 0x0003ac1101001387 */ /* 0x0001e80000100800 */
[----:B0-----:R-:W2:Y:S01]  /*cdb10*/  LDL.LU R17, [R1+0x24c8] ;  /* 0x0024c80001117983 */ /* 0x001ea20000300800 */
[----:B------:R-:W-:Y:S02]  /*cdb20*/  @P1 STL [R1+0x3b4], R11 ;  /* 0x0003b40b01001387 */ /* 0x000fe40000100800 */
[----:B------:R-:W-:Y:S02]  /*cdb30*/  @P1 STL [R1+0x3b8], R10 ;  /* 0x0003b80a01001387 */ /* 0x000fe40000100800 */
[----:B------:R-:W-:Y:S01]  /*cdb40*/  @P1 STL [R1+0x3c0], R9 ;  /* 0x0003c00901001387 */ /* 0x000fe20000100800 */
[----:B---3--:R0:W-:Y:S04]  /*cdb50*/  STL [R1+0x24c4], R13 ;  /* 0x0024c40d01007387 */ /* 0x0081e80000100800 */
[----:B0-----:R-:W3:Y:S01]  /*cdb60*/  LDL R13, [R1+0x3c8] ;  /* 0x0003c800010d7983 */ /* 0x001ee20000100800 */
[----:B------:R0:W-:Y:S02]  /*cdb70*/  STL [R1+0x24c0], R14 ;  /* 0x0024c00e01007387 */ /* 0x0001e40000100800 */
[----:B------:R-:W4:Y:S01]  /*cdb80*/  LDL R11, [R1+0x3d8] ;  /* 0x0003d800010b7983 */ /* 0x000f220000100800 */
[----:B------:R-:W-:Y:S01]  /*cdb90*/  MOV R9, R8 ;  /* 0x0000000800097202 */ /* 0x000fe20000000f00 */
[----:B------:R-:W-:Y:S01]  /*cdba0*/  MOV R8, R3 ;  /* 0x0000000300087202 */ /* 0x000fe20000000f00 */
[----:B------:R-:W2:Y:S01]  /*cdbb0*/  LDL R10, [R1+0x3dc] ;  /* 0x0003dc00010a7983 */ /* 0x000ea20000100800 */
[----:B------:R-:W-:-:S02]  /*cdbc0*/  MOV R3, R12 ;  /* 0x0000000c00037202 */ /* 0x000fc40000000f00 */
[----:B------:R-:W2:Y:S01]  /*cdbd0*/  LDL R12, [R1+0x3e0] ;  /* 0x0003e000010c7983 */ /* 0x000ea20000100800 */
[----:B0-----:R-:W2:Y:S01]  /*cdbe0*/  LDL R14, [R1+0x3d0] ;  /* 0x0003d000010e7983 */ /* 0x001ea20000100800 */
[----:B---3--:R-:W-:Y:S02]  /*cdbf0*/  @P1 FMUL R13, R13, 0.25 ;  /* 0x3e8000000d0d1820 */ /* 0x008fe40000400000 */
[----:B----4-:R-:W-:-:S03]  /*cdc00*/  @P1 FMUL R11, R11, 0.25 ;  /* 0x3e8000000b0b1820 */ /* 0x010fc60000400000 */
[----:B------:R0:W-:Y:S01]  /*cdc10*/  @P1 STL [R1+0x3c8], R13 ;  /* 0x0003c80d01001387 */ /* 0x0001e20000100800 */
[----:B--2---:R-:W-:Y:S02]  /*cdc20*/  @P1 FMUL R10, R10, 0.25 ;  /* 0x3e8000000a0a1820 */ /* 0x004fe40000400000 */
[----:B------:R-:W-:Y:S02]  /*cdc30*/  @P1 FMUL R14, R14, 0.25 ;  /* 0x3e8000000e0e1820 */ /* 0x000fe40000400000 */
[----:B------:R-:W-:Y:S01]  /*cdc40*/  @P1 FMUL R12, R12, 0.25 ;  /* 0x3e8000000c0c1820 */ /* 0x000fe20000400000 */
[----:B0-----:R-:W2:Y:S02]  /*cdc50*/  LDL.LU R13, [R1+0x24c4] ;  /* 0x0024c400010d7983 */ /* 0x001ea40000300800 */
[----:B------:R0:W-:Y:S02]  /*cdc60*/  @P1 STL [R1+0x3d0], R14 ;  /* 0x0003d00e01001387 */ /* 0x0001e40000100800 */
[----:B0-----:R-:W3:Y:S01]  /*cdc70*/  LDL.LU R14, [R1+0x24c0] ;  /* 0x0024c000010e7983 */ /* 0x001ee20000300800 */
[----:B------:R0:W-:Y:S03]  /*cdc80*/  @P1 STL [R1+0x3d8], R11 ;  /* 0x0003d80b01001387 */ /* 0x0001e60000100800 */
[----:B0-----:R-:W4:Y:S01]  /*cdc90*/  LDL.LU R11, [R1+0x24bc] ;  /* 0x0024bc00010b7983 */ /* 0x001f220000300800 */
[----:B------:R0:W-:Y:S03]  /*cdca0*/  @P1 STL [R1+0x3dc], R10 ;  /* 0x0003dc0a01001387 */ /* 0x0001e60000100800 */
[----:B0-----:R-:W2:Y:S01]  /*cdcb0*/  LDL.LU R10, [R1+0x24b8] ;  /* 0x0024b800010a7983 */ /* 0x001ea20000300800 */
[----:B------:R0:W-:Y:S03]  /*cdcc0*/  @P1 STL [R1+0x3e0], R12 ;  /* 0x0003e00c01001387 */ /* 0x0001e60000100800 */
[----:B0-----:R-:W3:Y:S01]  /*cdcd0*/  LDL.LU R12, [R1+0x24b4] ;  /* 0x0024b400010c7983 */ /* 0x001ee20000300800 */
[----:B------:R0:W-:Y:S03]  /*cdce0*/  STL [R1+0x24b0], R7 ;  /* 0x0024b00701007387 */ /* 0x0001e60000100800 */
[----:B0-----:R-:W3:Y:S01]  /*cdcf0*/  LDL R7, [R1+0x380] ;  /* 0x0003800001077983 */ /* 0x001ee20000100800 */
[----:B----4-:R-:W-:-:S05]  /*cdd00*/  @P1 FMUL R11, R11, 0.25 ;  /* 0x3e8000000b0b1820 */ /* 0x010fca0000400000 */
[----:B------:R0:W-:Y:S01]  /*cdd10*/  STL [R1+0x2484], R11 ;  /* 0x0024840b01007387 */ /* 0x0001e20000100800 */
[----:B--2---:R-:W-:-:S03]  /*cdd20*/  @P1 FMUL R10, R10, 0.25 ;  /* 0x3e8000000a0a1820 */ /* 0x004fc60000400000 */
[----:B0-----:R-:W2:Y:S02]  /*cdd30*/  LDL R11, [R1+0x3d0] ;  /* 0x0003d000010b7983 */ /* 0x001ea40000100800 */
[----:B------:R0:W-:Y:S01]  /*cdd40*/  STL [R1+0x2488], R10 ;  /* 0x0024880a01007387 */ /* 0x0001e20000100800 */
[----:B---3--:R-:W-:Y:S01]  /*cdd50*/  FSETP.GT.AND P1, PT, |R12|, 8.50705917302346158658e+37, PT ;  /* 0x7e8000000c00780b */ /* 0x008fe20003f24200 */
[----:B0-----:R-:W3:Y:S01]  /*cdd60*/  LDL R10, [R1+0x3b8] ;  /* 0x0003b800010a7983 */ /* 0x001ee20000100800 */
[----:B------:R0:W-:Y:S02]  /*cdd70*/  STL [R1+0x248c], R12 ;  /* 0x00248c0c01007387 */ /* 0x0001e40000100800 */
[----:B------:R-:W-:Y:S01]  /*cdd80*/  @!P0 FMUL R7, R7, 16777216 ;  /* 0x4b80000007078820 */ /* 0x000fe20000400000 */
[----:B0-----:R-:W4:Y:S04]  /*cdd90*/  LDL R12, [R1+0x3dc] ;  /* 0x0003dc00010c7983 */ /* 0x001f280000100800 */
[----:B------:R0:W-:Y:S02]  /*cdda0*/  @!P0 STL [R1+0x380], R7 ;  /* 0x0003800701008387 */ /* 0x0001e40000100800 */
[----:B0-----:R-:W2:Y:S01]  /*cddb0*/  LDL.LU R7, [R1+0x24b0] ;  /* 0x0024b00001077983 */ /* 0x001ea20000300800 */
[----:B------:R0:W-:Y:S03]  /*cddc0*/  STL [R1+0x24a8], R14 ;  /* 0x0024a80e01007387 */ /* 0x0001e60000100800 */
        /* <DEDUP_REMOVED lines=8> */
[----:B0-----:R-:W2:Y:S01]  /*cde50*/  LDL.LU R14, [R1+0x24a8] ;  /* 0x0024a800010e7983 */ /* 0x001ea20000300800 */
[----:B------:R0:W-:Y:S03]  /*cde60*/  STL [R1+0x24a4], R6 ;  /* 0x0024a40601007387 */ /* 0x0001e60000100800 */
[----:B0-----:R-:W2:Y:S01]  /*cde70*/  LDL R6, [R1+0x398] ;  /* 0x0003980001067983 */ /* 0x001ea20000100800 */
[----:B------:R0:W-:Y:S03]  /*cde80*/  STL [R1+0x24a0], R7 ;  /* 0x0024a00701007387 */ /* 0x0001e60000100800 */
[----:B0-----:R-:W3:Y:S01]  /*cde90*/  LDL R7, [R1+0x3a0] ;  /* 0x0003a00001077983 */ /* 0x001ee20000100800 */
[----:B--2---:R-:W-:-:S05]  /*cdea0*/  @!P0 FMUL R6, R6, 16777216 ;  /* 0x4b80000006068820 */ /* 0x004fca0000400000 */
[----:B------:R0:W-:Y:S01]  /*cdeb0*/  @!P0 STL [R1+0x398], R6 ;  /* 0x0003980601008387 */ /* 0x0001e20000100800 */
[----:B---3--:R-:W-:-:S03]  /*cdec0*/  @!P0 FMUL R7, R7, 16777216 ;  /* 0x4b80000007078820 */ /* 0x008fc60000400000 */
[----:B0-----:R-:W2:Y:S02]  /*cded0*/  LDL.LU R6, [R1+0x24a4] ;  /* 0x0024a40001067983 */ /* 0x001ea40000300800 */
[----:B------:R0:W-:Y:S02]  /*cdee0*/  @!P0 STL [R1+0x3a0], R7 ;  /* 0x0003a00701008387 */ /* 0x0001e40000100800 */
[----:B0-----:R-:W3:Y:S04]  /*cdef0*/  LDL.LU R7, [R1+0x24a0] ;  /* 0x0024a00001077983 */ /* 0x001ee80000300800 */
[----:B---3--:R-:W-:Y:S01]  /*cdf00*/  STL [R1+0x2470], R7 ;  /* 0x0024700701007387 */ /* 0x008fe20000100800 */
[----:B------:R0:W-:Y:S03]  /*cdf10*/  STL [R1+0x2498], R14 ;  /* 0x0024980e01007387 */ /* 0x0001e60000100800 */
[----:B0-----:R-:W3:Y:S04]  /*cdf20*/  LDL R14, [R1+0x3ac] ;  /* 0x0003ac00010e7983 */ /* 0x001ee80000100800 */
[----:B---3--:R0:W-:Y:S01]  /*cdf30*/  STL [R1+0x249c], R14 ;  /* 0x00249c0e01007387 */ /* 0x0081e20000100800 */
[----:B------:R-:W3:Y:S03]  /*cdf40*/  LDL R7, [R1+0x3b4] ;  /* 0x0003b40001077983 */ /* 0x000ee60000100800 */
[----:B0-----:R-:W3:Y:S01]  /*cdf50*/  LDL R14, [R1+0x3a4] ;  /* 0x0003a400010e7983 */ /* 0x001ee20000100800 */
[----:B--2---:R0:W-:Y:S03]  /*cdf60*/  STL [R1+0x2474], R6 ;  /* 0x0024740601007387 */ /* 0x0041e60000100800 */
[----:B0-----:R-:W2:Y:S01]  /*cdf70*/  LDL R6, [R1+0x3c0] ;  /* 0x0003c00001067983 */ /* 0x001ea20000100800 */
[----:B---3--:R-:W-:-:S05]  /*cdf80*/  @!P0 FMUL R14, R14, 16777216 ;  /* 0x4b8000000e0e8820 */ /* 0x008fca0000400000 */
[----:B------:R0:W-:Y:S04]  /*cdf90*/  @!P0 STL [R1+0x3a4], R14 ;  /* 0x0003a40e01008387 */ /* 0x0001e80000100800 */
[----:B0-----:R-:W3:Y:S01]  /*cdfa0*/  LDL.LU R14, [R1+0x249c] ;  /* 0x00249c00010e7983 */ /* 0x001ee20000300800 */
[----:B------:R-:W-:Y:S02]  /*cdfb0*/  @!P0 FMUL R7, R7, 16777216 ;  /* 0x4b80000007078820 */ /* 0x000fe40000400000 */
[----:B---3--:R-:W-:-:S05]  /*cdfc0*/  @!P0 FMUL R14, R14, 16777216 ;  /* 0x4b8000000e0e8820 */ /* 0x008fca0000400000 */
[----:B------:R0:W-:Y:S04]  /*cdfd0*/  @!P0 STL [R1+0x3ac], R14 ;  /* 0x0003ac0e01008387 */ /* 0x0001e80000100800 */
[----:B0-----:R-:W3:Y:S01]  /*cdfe0*/  LDL.LU R14, [R1+0x2498] ;  /* 0x00249800010e7983 */ /* 0x001ee20000300800 */
[----:B------:R4:W-:Y:S02]  /*cdff0*/  @!P0 STL [R1+0x3b4], R7 ;  /* 0x0003b40701008387 */ /* 0x0009e40000100800 */
[----:B----4-:R-:W-:Y:S02]  /*ce000*/  IMAD.MOV.U32 R7, RZ, RZ, R12 ;  /* 0x000000ffff077224 */ /* 0x010fe400078e000c */
[----:B------:R-:W4:Y:S04]  /*ce010*/  LDL R12, [R1+0x3c8] ;  /* 0x0003c800010c7983 */ /* 0x000f280000100800 */
[----:B----4-:R2:W-:Y:S02]  /*ce020*/  STL [R1+0x2490], R12 ;  /* 0x0024900c01007387 */ /* 0x0105e40000100800 */
[----:B--2---:R-:W-:-:S05]  /*ce030*/  MOV R12, R6 ;  /* 0x00000006000c7202 */ /* 0x004fca0000000f00 */
[----:B------:R0:W-:Y:S01]  /*ce040*/  STL [R1+0x2494], R12 ;  /* 0x0024940c01007387 */ /* 0x0001e20000100800 */
[----:B------:R-:W-:Y:S02]  /*ce050*/  IMAD.MOV.U32 R6, RZ, RZ, R7 ;  /* 0x000000ffff067224 */ /* 0x000fe400078e0007 */
[----:B------:R-:W2:Y:S01]  /*ce060*/  LDL R7, [R1+0x3e0] ;  /* 0x0003e00001077983 */ /* 0x000ea20000100800 */
[----:B0-----:R-:W-:Y:S01]  /*ce070*/  MOV R12, R10 ;  /* 0x0000000a000c7202 */ /* 0x001fe20000000f00 */
[----:B------:R-:W-:Y:S02]  /*ce080*/  MOV R10, R11 ;  /* 0x0000000b000a7202 */ /* 0x000fe40000000f00 */
[----:B------:R-:W4:Y:S02]  /*ce090*/  LDL R11, [R1+0x3d8] ;  /* 0x0003d800010b7983 */ /* 0x000f240000100800 */
[----:B------:R-:W-:-:S05]  /*ce0a0*/  @!P0 FMUL R12, R12, 16777216 ;  /* 0x4b8000000c0c8820 */ /* 0x000fca0000400000 */
[----:B------:R0:W-:Y:S04]  /*ce0b0*/  @!P0 STL [R1+0x3b8], R12 ;  /* 0x0003b80c01008387 */ /* 0x0001e80000100800 */
[----:B0-----:R-:W2:Y:S02]  /*ce0c0*/  LDL.LU R12, [R1+0x2494] ;  /* 0x00249400010c7983 */ /* 0x001ea40000300800 */
[----:B--2---:R-:W-:-:S05]  /*ce0d0*/  @!P0 FMUL R12, R12, 16777216 ;  /* 0x4b8000000c0c8820 */ /* 0x004fca0000400000 */
[----:B------:R0:W-:Y:S04]  /*ce0e0*/  @!P0 STL [R1+0x3c0], R12 ;  /* 0x0003c00c01008387 */ /* 0x0001e80000100800 */
[----:B0-----:R-:W2:Y:S01]  /*ce0f0*/  LDL.LU R12, [R1+0x2490] ;  /* 0x00249000010c7983 */ /* 0x001ea20000300800 */
[----:B------:R-:W-:Y:S02]  /*ce100*/  @!P0 FMUL R10, R10, 16777216 ;  /* 0x4b8000000a0a8820 */ /* 0x000fe40000400000 */
[----:B----4-:R-:W-:Y:S02]  /*ce110*/  @!P0 FMUL R11, R11, 16777216 ;  /* 0x4b8000000b0b8820 */ /* 0x010fe40000400000 */
[----:B--2---:R-:W-:-:S05]  /*ce120*/  @!P0 FMUL R12, R12, 16777216 ;  /* 0x4b8000000c0c8820 */ /* 0x004fca0000400000 */
[----:B------:R0:W-:Y:S04]  /*ce130*/  @!P0 STL [R1+0x3c8], R12 ;  /* 0x0003c80c01008387 */ /* 0x0001e80000100800 */
[----:B0-----:R-:W2:Y:S01]  /*ce140*/  LDL.LU R12, [R1+0x248c] ;  /* 0x00248c00010c7983 */ /* 0x001ea20000300800 */
[----:B------:R0:W-:Y:S03]  /*ce150*/  @!P0 STL [R1+0x3d0], R10 ;  /* 0x0003d00a01008387 */ /* 0x0001e60000100800 */
[----:B0-----:R-:W4:Y:S01]  /*ce160*/  LDL.LU R10, [R1+0x2488] ;  /* 0x00248800010a7983 */ /* 0x001f220000300800 */
[----:B------:R0:W-:Y:S03]  /*ce170*/  @!P0 STL [R1+0x3d8], R11 ;  /* 0x0003d80b01008387 */ /* 0x0001e60000100800 */
[----:B0-----:R-:W2:Y:S01]  /*ce180*/  LDL.LU R11, [R1+0x2484] ;  /* 0x00248400010b7983 */ /* 0x001ea20000300800 */
[----:B------:R-:W-:-:S02]  /*ce190*/  @!P0 FMUL R6, R6, 16777216 ;  /* 0x4b80000006068820 */ /* 0x000fc40000400000 */
[----:B------:R-:W-:Y:S02]  /*ce1a0*/  @!P0 FMUL R7, R7, 16777216 ;  /* 0x4b80000007078820 */ /* 0x000fe40000400000 */
[----:B----4-:R-:W-:Y:S02]  /*ce1b0*/  @!P0 FMUL R10, R10, 16777216 ;  /* 0x4b8000000a0a8820 */ /* 0x010fe40000400000 */
[----:B--2---:R-:W-:-:S05]  /*ce1c0*/  @!P0 FMUL R11, R11, 16777216 ;  /* 0x4b8000000b0b8820 */ /* 0x004fca0000400000 */
[----:B------:R0:W-:Y:S01]  /*ce1d0*/  STL [R1+0x229c], R11 ;  /* 0x00229c0b01007387 */ /* 0x0001e20000100800 */
[----:B------:R1:W-:Y:S02]  /*ce1e0*/  @!P0 STL [R1+0x3dc], R6 ;  /* 0x0003dc0601008387 */ /* 0x0003e40000100800 */
[----:B------:R2:W-:Y:S02]  /*ce1f0*/  @!P0 STL [R1+0x3e0], R7 ;  /* 0x0003e00701008387 */ /* 0x0005e40000100800 */
[----:B------:R3:W-:Y:S01]  /*ce200*/  STL [R1+0x3e4], R10 ;  /* 0x0003e40a01007387 */ /* 0x0007e20000100800 */
[----:B0-----:R-:W4:Y:S04]  /*ce210*/  LDL R11, [R1+0x3f4] ;  /* 0x0003f400010b7983 */ /* 0x001f280000100800 */
[----:B-1----:R-:W4:Y:S01]  /*ce220*/  LDL R6, [R1+0x3ec] ;  /* 0x0003ec0001067983 */ /* 0x002f220000100800 */
[----:B--2---:R-:W-:Y:S01]  /*ce230*/  MOV R7, R2 ;  /* 0x0000000200077202 */ /* 0x004fe20000000f00 */
[----:B---3--:R-:W-:-:S02]  /*ce240*/  MOV R2, R14 ;  /* 0x0000000e00027202 */ /* 0x008fc40000000f00 */
[----:B------:R-:W2:Y:S01]  /*ce250*/  LDL R14, [R1+0x420] ;  /* 0x00042000010e7983 */ /* 0x000ea20000100800 */
[----:B------:R-:W-:Y:S02]  /*ce260*/  MOV R10, R13 ;  /* 0x0000000d000a7202 */ /* 0x000fe40000000f00 */
[----:B------:R-:W3:Y:S01]  /*ce270*/  LDL R13, [R1+0x3f8] ;  /* 0x0003f800010d7983 */ /* 0x000ee20000100800 */
[----:B--2---:R0:W-:Y:S04]  /*ce280*/  STL [R1+0x243c], R14 ;  /* 0x00243c0e01007387 */ /* 0x0041e80000100800 */
[----:B0-----:R-:W2:Y:S01]  /*ce290*/  LDL.LU R14, [R1+0x4c4] ;  /* 0x0004c400010e7983 */ /* 0x001ea20000300800 */
[----:B------:R-:W-:-:S03]  /*ce2a0*/  FSETP.GEU.AND P0, PT, |R12|, 1.175494350822287508e-38, PT ;  /* 0x008000000c00780b */ /* 0x000fc60003f0e200 */
[----:B--2---:R0:W-:Y:S04]  /*ce2b0*/  STL [R1+0x2478], R14 ;  /* 0x0024780e01007387 */ /* 0x0041e80000100800 */
[----:B0-----:R-:W2:Y:S01]  /*ce2c0*/  LDL R14, [R1+0x3f0] ;  /* 0x0003f000010e7983 */ /* 0x001ea20000100800 */
[----:B------:R0:W-:Y:S03]  /*ce2d0*/  STL [R1+0x247c], R12 ;  /* 0x00247c0c01007387 */ /* 0x0001e60000100800 */
[----:B0-----:R-:W2:Y:S01]  /*ce2e0*/  LDL R12, [R1+0x3e8] ;  /* 0x0003e800010c7983 */ /* 0x001ea20000100800 */
[----:B----4-:R-:W-:Y:S02]  /*ce2f0*/  @P1 FMUL R6, R6, 0.25 ;  /* 0x3e80000006061820 */ /* 0x010fe40000400000 */
[----:B------:R-:W-:-:S02]  /*ce300*/  @P1 FMUL R11, R11, 0.25 ;  /* 0x3e8000000b0b1820 */ /* 0x000fc40000400000 */
[----:B---3--:R-:W-:Y:S01]  /*ce310*/  @P1 FMUL R13, R13, 0.25 ;  /* 0x3e8000000d0d1820 */ /* 0x008fe20000400000 */
[----:B------:R0:W-:Y:S04]  /*ce320*/  @P1 STL [R1+0x3ec], R6 ;  /* 0x0003ec0601001387 */ /* 0x0001e80000100800 */
[----:B0-----:R-:W3:Y:S01]  /*ce330*/  LDL R6, [R1+0x3fc] ;  /* 0x0003fc0001067983 */ /* 0x001ee20000100800 */
[----:B--2---:R-:W-:Y:S02]  /*ce340*/  @P1 FMUL R14, R14, 0.25 ;  /* 0x3e8000000e0e1820 */ /* 0x004fe40000400000 */
[----:B------:R-:W-:-:S05]  /*ce350*/  @P1 FMUL R12, R12, 0.25 ;  /* 0x3e8000000c0c1820 */ /* 0x000fca0000400000 */
[----:B------:R-:W-:Y:S01]  /*ce360*/  @P1 STL [R1+0x3e8], R12 ;  /* 0x0003e80c01001387 */ /* 0x000fe20000100800 */
[----:B------:R-:W-:Y:S02]  /*ce370*/  @P1 STL [R1+0x3f0], R14 ;  /* 0x0003f00e01001387 */ /* 0x000fe40000100800 */
[----:B------:R-:W-:Y:S02]  /*ce380*/  @P1 STL [R1+0x3f4], R11 ;  /* 0x0003f40b01001387 */ /* 0x000fe40000100800 */
[----:B------:R0:W-:Y:S02]  /*ce390*/  @P1 STL [R1+0x3f8], R13 ;  /* 0x0003f80d01001387 */ /* 0x0001e40000100800 */
[----:B0-----:R-:W2:Y:S01]  /*ce3a0*/  LDL R13, [R1+0x40c] ;  /* 0x00040c00010d7983 */ /* 0x001ea20000100800 */
[----:B---3--:R-:W-:-:S03]  /*ce3b0*/  @P1 FMUL R6, R6, 0.25 ;  /* 0x3e80000006061820 */ /* 0x008fc60000400000 */
[----:B--2---:R0:W-:Y:S01]  /*ce3c0*/  STL [R1+0x2480], R13 ;  /* 0x0024800d01007387 */ /* 0x0041e20000100800 */
[----:B------:R-:W2:Y:S03]  /*ce3d0*/  LDL R12, [R1+0x414] ;  /* 0x00041400010c7983 */ /* 0x000ea60000100800 */
[----:B0-----:R-:W3:Y:S01]  /*ce3e0*/  LDL R13, [R1+0x404] ;  /* 0x00040400010d7983 */ /* 0x001ee20000100800 */
[----:B------:R0:W-:Y:S02]  /*ce3f0*/  @P1 STL [R1+0x3fc], R6 ;  /* 0x0003fc0601001387 */ /* 0x0001e40000100800 */
[----:B------:R-:W-:Y:S02]  /*ce400*/  IMAD.MOV.U32 R11, RZ, RZ, R7 ;  /* 0x000000ffff0b7224 */ /* 0x000fe400078e0007 */
[----:B------:R-:W4:Y:S01]  /*ce410*/  LDL R14, [R1+0x41c] ;  /* 0x00041c00010e7983 */ /* 0x000f220000100800 */
[----:B------:R-:W2:Y:S04]  /*ce420*/  LDL R7, [R1+0x430] ;  /* 0x0004300001077983 */ /* 0x000ea80000100800 */
[----:B0-----:R-:W2:Y:S01]  /*ce430*/  LDL R6, [R1+0x428] ;  /* 0x0004280001067983 */ /* 0x001ea20000100800 */
[----:B---3--:R-:W-:-:S05]  /*ce440*/  @P1 FMUL R13, R13, 0.25 ;  /* 0x3e8000000d0d1820 */ /* 0x008fca0000400000 */
[----:B------:R0:W-:Y:S04]  /*ce450*/  @P1 STL [R1+0x404], R13 ;  /* 0x0004040d01001387 */ /* 0x0001e80000100800 */
[----:B0-----:R-:W3:Y:S01]  /*ce460*/  LDL.LU R13, [R1+0x2480] ;  /* 0x00248000010d7983 */ /* 0x001ee20000300800 */
[----:B--2---:R-:W-:Y:S02]  /*ce470*/  @P1 FMUL R12, R12, 0.25 ;  /* 0x3e8000000c0c1820 */ /* 0x004fe40000400000 */
[----:B---3--:R-:W-:-:S05]  /*ce480*/  @P1 FMUL R13, R13, 0.25 ;  /* 0x3e8000000d0d1820 */ /* 0x008fca0000400000 */
[----:B------:R0:W-:Y:S04]  /*ce490*/  @P1 STL [R1+0x40c], R13 ;  /* 0x00040c0d01001387 */ /* 0x0001e80000100800 */
[----:B0-----:R-:W2:Y:S01]  /*ce4a0*/  LDL R13, [R1+0x44c] ;  /* 0x00044c00010d7983 */ /* 0x001ea20000100800 */
[----:B----4-:R-:W-:Y:S02]  /*ce4b0*/  @P1 FMUL R14, R14, 0.25 ;  /* 0x3e8000000e0e1820 */ /* 0x010fe40000400000 */
[----:B------:R-:W-:Y:S02]  /*ce4c0*/  @P1 FMUL R6, R6, 0.25 ;  /* 0x3e80000006061820 */ /* 0x000fe40000400000 */
[----:B------:R0:W-:Y:S02]  /*ce4d0*/  @P1 STL [R1+0x414], R12 ;  /* 0x0004140c01001387 */ /* 0x0001e40000100800 */
[----:B------:R-:W-:Y:S01]  /*ce4e0*/  @P1 FMUL R7, R7, 0.25 ;  /* 0x3e80000007071820 */ /* 0x000fe20000400000 */
[----:B0-----:R-:W3:Y:S01]  /*ce4f0*/  LDL.LU R12, [R1+0x247c] ;  /* 0x00247c00010c7983 */ /* 0x001ee20000300800 */
[----:B------:R0:W-:Y:S03]  /*ce500*/  @P1 STL [R1+0x41c], R14 ;  /* 0x00041c0e01001387 */ /* 0x0001e60000100800 */
[----:B0-----:R-:W4:Y:S01]  /*ce510*/  LDL.LU R14, [R1+0x2478] ;  /* 0x00247800010e7983 */ /* 0x001f220000300800 */
[----:B------:R0:W-:Y:S03]  /*ce520*/  @P1 STL [R1+0x428], R6 ;  /* 0x0004280601001387 */ /* 0x0001e60000100800 */
[----:B0-----:R-:W3:Y:S01]  /*ce530*/  LDL.LU R6, [R1+0x2474] ;  /* 0x0024740001067983 */ /* 0x001ee20000300800 */
[----:B------:R0:W-:Y:S03]  /*ce540*/  @P1 STL [R1+0x430], R7 ;  /* 0x0004300701001387 */ /* 0x0001e60000100800 */
[----:B0-----:R-:W3:Y:S01]  /*ce550*/  LDL.LU R7, [R1+0x2470] ;  /* 0x0024700001077983 */ /* 0x001ee20000300800 */
[----:B--2---:R-:W-:-:S05]  /*ce560*/  @P1 FMUL R13, R13, 0.25 ;  /* 0x3e8000000d0d1820 */ /* 0x004fca0000400000 */
[----:B------:R0:W-:Y:S04]  /*ce570*/  @P1 STL [R1+0x44c], R13 ;  /* 0x00044c0d01001387 */ /* 0x0001e80000100800 */
[----:B0-----:R-:W2:Y:S01]  /*ce580*/  LDL.LU R13, [R1+0x246c] ;  /* 0x00246c00010d7983 */ /* 0x001ea20000300800 */
[----:B------:R0:W-:Y:S03]  /*ce590*/  STL [R1+0x2468], R21 ;  /* 0x0024681501007387 */ /* 0x0001e60000100800 */
[----:B0-----:R-:W2:Y:S01]  /*ce5a0*/  LDL R21, [R1+0x3e8] ;  /* 0x0003e80001157983 */ /* 0x001ea20000100800 */
[----:B------:R0:W-:Y:S03]  /*ce5b0*/  STL [R1+0x245c], R9 ;  /* 0x00245c0901007387 */ /* 0x0001e60000100800 */
[----:B0-----:R-:W2:Y:S04]  /*ce5c0*/  LDL R9, [R1+0x3f4] ;  /* 0x0003f40001097983 */ /* 0x001ea80000100800 */
[----:B--2---:R0:W-:Y:S04]  /*ce5d0*/  STL [R1+0x2460], R9 ;  /* 0x0024600901007387 */ /* 0x0041e80000100800 */
[----:B0-----:R-:W2:Y:S01]  /*ce5e0*/  LDL R9, [R1+0x3f0] ;  /* 0x0003f00001097983 */ /* 0x001ea20000100800 */
[----:B---3--:R-:W-:-:S02]  /*ce5f0*/  @P1 FMUL R7, R7, 0.25 ;  /* 0x3e80000007071820 */ /* 0x008fc40000400000 */
[----:B------:R-:W-:Y:S02]  /*ce600*/  @P1 FMUL R12, R12, 0.25 ;  /* 0x3e8000000c0c1820 */ /* 0x000fe40000400000 */
[----:B------:R-:W-:Y:S02]  /*ce610*/  @P1 FMUL R6, R6, 0.25 ;  /* 0x3e80000006061820 */ /* 0x000fe40000400000 */
[----:B----4-:R-:W-:Y:S01]  /*ce620*/  @P1 FMUL R14, R14, 0.25 ;  /* 0x3e8000000e0e1820 */ /* 0x010fe20000400000 */
[----:B--2---:R0:W-:Y:S04]  /*ce630*/  STL [R1+0x2464], R9 ;  /* 0x0024640901007387 */ /* 0x0041e80000100800 */
[----:B0-----:R-:W2:Y:S01]  /*ce640*/  LDL R9, [R1+0x3ec] ;  /* 0x0003ec0001097983 */ /* 0x001ea20000100800 */
[----:B------:R-:W-:Y:S02]  /*ce650*/  @P1 STL [R1+0x43c], R7 ;  /* 0x00043c0701001387 */ /* 0x000fe40000100800 */
[----:B------:R0:W-:Y:S02]  /*ce660*/  STL [R1+0x2444], R12 ;  /* 0x0024440c01007387 */ /* 0x0001e40000100800 */
[----:B------:R-:W-:Y:S01]  /*ce670*/  @!P0 FMUL R21, R21, 16777216 ;  /* 0x4b80000015158820 */ /* 0x000fe20000400000 */
[----:B0-----:R-:W3:Y:S01]  /*ce680*/  LDL R12, [R1+0x428] ;  /* 0x00042800010c7983 */ /* 0x001ee20000100800 */
[----:B------:R-:W-:Y:S02]  /*ce690*/  @P1 STL [R1+0x444], R6 ;  /* 0x0004440601001387 */ /* 0x000fe40000100800 */
[----:B------:R0:W-:Y:S01]  /*ce6a0*/  STL [R1+0x2448], R14 ;  /* 0x0024480e01007387 */ /* 0x0001e20000100800 */
[----:B------:R-:W-:Y:S01]  /*ce6b0*/  FSETP.GT.AND P1, PT, |R13|, 8.50705917302346158658e+37, PT ;  /* 0x7e8000000d00780b */ /* 0x000fe20003f24200 */
[----:B0-----:R-:W4:Y:S01]  /*ce6c0*/  LDL R14, [R1+0x41c] ;  /* 0x00041c00010e7983 */ /* 0x001f220000100800 */
[----:B------:R0:W-:Y:S03]  /*ce6d0*/  STL [R1+0x244c], R13 ;  /* 0x00244c0d01007387 */ /* 0x0001e60000100800 */
[----:B0-----:R-:W3:Y:S01]  /*ce6e0*/  LDL R13, [R1+0x40c] ;  /* 0x00040c00010d7983 */ /* 0x001ee20000100800 */
[----:B------:R0:W-:Y:S03]  /*ce6f0*/  @!P0 STL [R1+0x3e8], R21 ;  /* 0x0003e81501008387 */ /* 0x0001e60000100800 */
[----:B0-----:R-:W3:Y:S01]  /*ce700*/  LDL.LU R21, [R1+0x2468] ;  /* 0x0024680001157983 */ /* 0x001ee20000300800 */
        /* <DEDUP_REMOVED lines=8> */
[----:B0-----:R-:W2:Y:S04]  /*ce790*/  LDL.LU R9, [R1+0x245c] ;  /* 0x00245c0001097983 */ /* 0x001ea80000300800 */
[----:B--2---:R0:W-:Y:S01]  /*ce7a0*/  STL [R1+0x2430], R9 ;  /* 0x0024300901007387 */ /* 0x0041e20000100800 */
[----:B------:R1:W-:Y:S01]  /*ce7b0*/  STL [R1+0x2434], R8 ;  /* 0x0024340801007387 */ /* 0x0003e20000100800 */
[----:B0-----:R-:W-:-:S02]  /*ce7c0*/  MOV R9, R7 ;  /* 0x0000000700097202 */ /* 0x001fc40000000f00 */
[----:B-1----:R-:W-:Y:S01]  /*ce7d0*/  MOV R8, R6 ;  /* 0x0000000600087202 */ /* 0x002fe20000000f00 */
[----:B------:R-:W2:Y:S04]  /*ce7e0*/  LDL R7, [R1+0x4d0] ;  /* 0x0004d00001077983 */ /* 0x000ea80000100800 */
[----:B------:R-:W3:Y:S04]  /*ce7f0*/  LDL R6, [R1+0x4c8] ;  /* 0x0004c80001067983 */ /* 0x000ee80000100800 */
[----:B--2---:R0:W-:Y:S04]  /*ce800*/  STL [R1+0x2458], R7 ;  /* 0x0024580701007387 */ /* 0x0041e80000100800 */
[----:B0-----:R-:W2:Y:S01]  /*ce810*/  LDL R7, [R1+0x3f8] ;  /* 0x0003f80001077983 */ /* 0x001ea20000100800 */
[----:B---3--:R0:W-:Y:S03]  /*ce820*/  STL [R1+0x2438], R6 ;  /* 0x0024380601007387 */ /* 0x0081e60000100800 */
[----:B0-----:R-:W3:Y:S01]  /*ce830*/  LDL R6, [R1+0x3fc] ;  /* 0x0003fc0001067983 */ /* 0x001ee20000100800 */
[----:B--2---:R-:W-:-:S05]  /*ce840*/  @!P0 FMUL R7, R7, 16777216 ;  /* 0x4b80000007078820 */ /* 0x004fca0000400000 */
[----:B------:R0:W-:Y:S01]  /*ce850*/  @!P0 STL [R1+0x3f8], R7 ;  /* 0x0003f80701008387 */ /* 0x0001e20000100800 */
[----:B---3--:R-:W-:-:S03]  /*ce860*/  @!P0 FMUL R6, R6, 16777216 ;  /* 0x4b80000006068820 */ /* 0x008fc60000400000 */
[----:B0-----:R-:W2:Y:S02]  /*ce870*/  LDL.LU R7, [R1+0x2458] ;  /* 0x0024580001077983 */ /* 0x001ea40000300800 */
[----:B------:R-:W-:Y:S02]  /*ce880*/  @!P0 STL [R1+0x3fc], R6 ;  /* 0x0003fc0601008387 */ /* 0x000fe40000100800 */
[----:B------:R0:W-:Y:S02]  /*ce890*/  STL [R1+0x2450], R8 ;  /* 0x0024500801007387 */ /* 0x0001e40000100800 */
[----:B0-----:R-:W-:-:S05]  /*ce8a0*/  MOV R8, R13 ;  /* 0x0000000d00087202 */ /* 0x001fca0000000f00 */
[----:B------:R0:W-:Y:S01]  /*ce8b0*/  STL [R1+0x2454], R8 ;  /* 0x0024540801007387 */ /* 0x0001e20000100800 */
[----:B------:R-:W-:Y:S02]  /*ce8c0*/  IMAD.MOV.U32 R6, RZ, RZ, R9 ;  /* 0x000000ffff067224 */ /* 0x000fe400078e0009 */
[----:B------:R-:W3:Y:S02]  /*ce8d0*/  LDL R13, [R1+0x414] ;  /* 0x00041400010d7983 */ /* 0x000ee40000100800 */
[----:B------:R-:W3:Y:S01]  /*ce8e0*/  LDL R9, [R1+0x44c] ;  /* 0x00044c0001097983 */ /* 0x000ee20000100800 */
[----:B0-----:R-:W3:Y:S04]  /*ce8f0*/  LDL R8, [R1+0x404] ;  /* 0x0004040001087983 */ /* 0x001ee80000100800 */
[----:B--2---:R0:W-:Y:S04]  /*ce900*/  STL [R1+0x242c], R7 ;  /* 0x00242c0701007387 */ /* 0x0041e80000100800 */
[----:B0-----:R-:W2:Y:S01]  /*ce910*/  LDL R7, [R1+0x430] ;  /* 0x0004300001077983 */ /* 0x001ea20000100800 */
[----:B---3--:R-:W-:-:S05]  /*ce920*/  @!P0 FMUL R8, R8, 16777216 ;  /* 0x4b80000008088820 */ /* 0x008fca0000400000 */
[----:B------:R0:W-:Y:S04]  /*ce930*/  @!P0 STL [R1+0x404], R8 ;  /* 0x0004040801008387 */ /* 0x0001e80000100800 */
[----:B0-----:R-:W3:Y:S01]  /*ce940*/  LDL.LU R8, [R1+0x2454] ;  /* 0x0024540001087983 */ /* 0x001ee20000300800 */
[----:B------:R-:W-:Y:S02]  /*ce950*/  @!P0 FMUL R13, R13, 16777216 ;  /* 0x4b8000000d0d8820 */ /* 0x000fe40000400000 */
        /* <DEDUP_REMOVED lines=8> */
[----:B0-----:R-:W4:Y:S01]  /*ce9e0*/  LDL.LU R14, [R1+0x2448] ;  /* 0x00244800010e7983 */ /* 0x001f220000300800 */
[----:B------:R0:W-:Y:S03]  /*ce9f0*/  @!P0 STL [R1+0x428], R12 ;  /* 0x0004280c01008387 */ /* 0x0001e60000100800 */
[----:B0-----:R-:W4:Y:S01]  /*cea00*/  LDL.LU R12, [R1+0x2444] ;  /* 0x00244400010c7983 */ /* 0x001f220000300800 */
[----:B--2---:R-:W-:-:S02]  /*cea10*/  @!P0 FMUL R7, R7, 16777216 ;  /* 0x4b80000007078820 */ /* 0x004fc40000400000 */
[----:B------:R-:W-:Y:S02]  /*cea20*/  @!P0 FMUL R6, R6, 16777216 ;  /* 0x4b80000006068820 */ /* 0x000fe40000400000 */
[----:B------:R-:W-:Y:S01]  /*cea30*/  @!P0 FMUL R9, R9, 16777216 ;  /* 0x4b80000009098820 */ /* 0x000fe20000400000 */
[----:B------:R-:W-:Y:S02]  /*cea40*/  @!P0 STL [R1+0x430], R7 ;  /* 0x0004300701008387 */ /* 0x000fe40000100800 */
[----:B------:R0:W-:Y:S02]  /*cea50*/  @!P0 STL [R1+0x43c], R6 ;  /* 0x00043c0601008387 */ /* 0x0001e40000100800 */
[----:B---3--:R-:W-:Y:S02]  /*cea60*/  @!P0 FMUL R8, R8, 16777216 ;  /* 0x4b80000008088820 */ /* 0x008fe40000400000 */
[----:B----4-:R-:W-:Y:S02]  /*cea70*/  @!P0 FMUL R14, R14, 16777216 ;  /* 0x4b8000000e0e8820 */ /* 0x010fe40000400000 */
[----:B------:R-:W-:-:S05]  /*cea80*/  @!P0 FMUL R12, R12, 16777216 ;  /* 0x4b8000000c0c8820 */ /* 0x000fca0000400000 */
[----:B------:R1:W-:Y:S01]  /*cea90*/  STL [R1+0x22d4], R12 ;  /* 0x0022d40c01007387 */ /* 0x0003e20000100800 */
[----:B------:R2:W-:Y:S02]  /*ceaa0*/  @!P0 STL [R1+0x444], R8 ;  /* 0x0004440801008387 */ /* 0x0005e40000100800 */
[----:B------:R-:W-:Y:S02]  /*ceab0*/  @!P0 STL [R1+0x44c], R9 ;  /* 0x00044c0901008387 */ /* 0x000fe40000100800 */
[----:B------:R3:W-:Y:S01]  /*ceac0*/  STL [R1+0x2440], R15 ;  /* 0x0024400f01007387 */ /* 0x0007e20000100800 */
[----:B------:R3:W-:Y:S01]  /*cead0*/  STL [R1+0x4c4], R14 ;  /* 0x0004c40e01007387 */ /* 0x0007e20000100800 */
[----:B0-----:R-:W4:Y:S02]  /*ceae0*/  LDL R6, [R1+0x424] ;  /* 0x0004240001067983 */ /* 0x001f240000100800 */
[----:B------:R-:W4:Y:S01]  /*ceaf0*/  LDL R7, [R1+0x42c] ;  /* 0x00042c0001077983 */ /* 0x000f220000100800 */
[----:B-1----:R-:W-:Y:S01]  /*ceb00*/  MOV R12, R10 ;  /* 0x0000000a000c7202 */ /* 0x002fe20000000f00 */
[----:B--2---:R-:W2:Y:S04]  /*ceb10*/  LDL R8, [R1+0x408] ;  /* 0x0004080001087983 */ /* 0x004ea80000100800 */
[----:B---3--:R-:W3:Y:S04]  /*ceb20*/  LDL R15, [R1+0x400] ;  /* 0x00040000010f7983 */ /* 0x008ee80000100800 */
[----:B------:R-:W2:Y:S04]  /*ceb30*/  LDL R9, [R1+0x410] ;  /* 0x0004100001097983 */ /* 0x000ea80000100800 */
[----:B------:R-:W2:Y:S01]  /*ceb40*/  LDL R14, [R1+0x418] ;  /* 0x00041800010e7983 */ /* 0x000ea20000100800 */
[----:B------:R-:W2:Y:S03]  /*ceb50*/  LDL.LU R10, [R1+0x4ec] ;  /* 0x0004ec00010a7983 */ /* 0x000ea60000300800 */
[----:B--2---:R0:W-:Y:S04]  /*ceb60*/  STL [R1+0x23f4], R10 ;  /* 0x0023f40a01007387 */ /* 0x0041e80000100800 */
[----:B0-----:R-:W2:Y:S01]  /*ceb70*/  LDL.LU R10, [R1+0x4d4] ;  /* 0x0004d400010a7983 */ /* 0x001ea20000300800 */
[----:B---3--:R-:W-:-:S02]  /*ceb80*/  @P1 FMUL R15, R15, 0.25 ;  /* 0x3e8000000f0f1820 */ /* 0x008fc40000400000 */
[----:B------:R-:W-:Y:S02]  /*ceb90*/  @P1 FMUL R8, R8, 0.25 ;  /* 0x3e80000008081820 */ /* 0x000fe40000400000 */
[----:B------:R-:W-:Y:S02]  /*ceba0*/  @P1 FMUL R9, R9, 0.25 ;  /* 0x3e80000009091820 */ /* 0x000fe40000400000 */
[----:B------:R-:W-:Y:S02]  /*cebb0*/  @P1 FMUL R14, R14, 0.25 ;  /* 0x3e8000000e0e1820 */ /* 0x000fe40000400000 */
[----:B----4-:R-:W-:Y:S02]  /*cebc0*/  @P1 FMUL R6, R6, 0.25 ;  /* 0x3e80000006061820 */ /* 0x010fe40000400000 */
[----:B------:R-:W-:Y:S01]  /*cebd0*/  @P1 FMUL R7, R7, 0.25 ;  /* 0x3e80000007071820 */ /* 0x000fe20000400000 */
[----:B--2---:R0:W-:Y:S04]  /*cebe0*/  STL [R1+0x2428], R10 ;  /* 0x0024280a01007387 */ /* 0x0041e80000100800 */
[----:B0-----:R-:W2:Y:S01]  /*cebf0*/  LDL R10, [R1+0x434] ;  /* 0x00043400010a7983 */ /* 0x001ea20000100800 */
[----:B------:R0:W-:Y:S03]  /*cec00*/  @P1 STL [R1+0x400], R15 ;  /* 0x0004000f01001387 */ /* 0x0001e60000100800 */
[----:B0-----:R-:W3:Y:S01]  /*cec10*/  LDL.LU R15, [R1+0x2440] ;  /* 0x00244000010f7983 */ /* 0x001ee20000300800 */
[----:B------:R0:W-:Y:S03]  /*cec20*/  @P1 STL [R1+0x408], R8 ;  /* 0x0004080801001387 */ /* 0x0001e60000100800 */
[----:B0-----:R-:W4:Y:S01]  /*cec30*/  LDL R8, [R1+0x438] ;  /* 0x0004380001087983 */ /* 0x001f220000100800 */
[----:B------:R0:W-:Y:S03]  /*cec40*/  @P1 STL [R1+0x410], R9 ;  /* 0x0004100901001387 */ /* 0x0001e60000100800 */
[----:B0-----:R-:W3:Y:S01]  /*cec50*/  LDL R9, [R1+0x440] ;  /* 0x0004400001097983 */ /* 0x001ee20000100800 */
[----:B------:R0:W-:Y:S03]  /*cec60*/  @P1 STL [R1+0x418], R14 ;  /* 0x0004180e01001387 */ /* 0x0001e60000100800 */
[----:B0-----:R-:W3:Y:S01]  /*cec70*/  LDL.LU R14, [R1+0x243c] ;  /* 0x00243c00010e7983 */ /* 0x001ee20000300800 */
[----:B------:R0:W-:Y:S03]  /*cec80*/  @P1 STL [R1+0x424], R6 ;  /* 0x0004240601001387 */ /* 0x0001e60000100800 */
[----:B0-----:R-:W3:Y:S01]  /*cec90*/  LDL.LU R6, [R1+0x2438] ;  /* 0x0024380001067983 */ /* 0x001ee20000300800 */
[----:B------:R0:W-:Y:S03]  /*ceca0*/  @P1 STL [R1+0x42c], R7 ;  /* 0x00042c0701001387 */ /* 0x0001e60000100800 */
[----:B0-----:R-:W3:Y:S01]  /*cecb0*/  LDL R7, [R1+0x4cc] ;  /* 0x0004cc0001077983 */ /* 0x001ee20000100800 */
[----:B--2---:R-:W-:-:S02]  /*cecc0*/  @P1 FMUL R10, R10, 0.25 ;  /* 0x3e8000000a0a1820 */ /* 0x004fc40000400000 */
[----:B----4-:R-:W-:Y:S02]  /*cecd0*/  @P1 FMUL R8, R8, 0.25 ;  /* 0x3e80000008081820 */ /* 0x010fe40000400000 */
[----:B---3--:R-:W-:Y:S02]  /*cece0*/  @P1 FMUL R9, R9, 0.25 ;  /* 0x3e80000009091820 */ /* 0x008fe40000400000 */
[----:B------:R-:W-:-:S05]  /*cecf0*/  @P1 FMUL R14, R14, 0.25 ;  /* 0x3e8000000e0e1820 */ /* 0x000fca0000400000 */
[----:B------:R-:W-:Y:S01]  /*ced00*/  @P1 STL [R1+0x420], R14 ;  /* 0x0004200e01001387 */ /* 0x000fe20000100800 */
[----:B------:R0:W-:Y:S03]  /*ced10*/  @P1 STL [R1+0x438], R8 ;  /* 0x0004380801001387 */ /* 0x0001e60000100800 */
[----:B0-----:R-:W2:Y:S01]  /*ced20*/  LDL.LU R8, [R1+0x2434] ;  /* 0x0024340001087983 */ /* 0x001ea20000300800 */
[----:B------:R0:W-:Y:S02]  /*ced30*/  @P1 STL [R1+0x440], R9 ;  /* 0x0004400901001387 */ /* 0x0001e40000100800 */
[----:B------:R-:W-:Y:S01]  /*ced40*/  @P1 FMUL R7, R7, 0.25 ;  /* 0x3e80000007071820 */ /* 0x000fe20000400000 */
[----:B0-----:R-:W3:Y:S01]  /*ced50*/  LDL.LU R9, [R1+0x2430] ;  /* 0x0024300001097983 */ /* 0x001ee20000300800 */
[----:B------:R-:W-:Y:S03]  /*ced60*/  @P1 STL [R1+0x434], R10 ;  /* 0x0004340a01001387 */ /* 0x000fe60000100800 */
[----:B------:R0:W-:Y:S02]  /*ced70*/  @P1 STL [R1+0x4cc], R7 ;  /* 0x0004cc0701001387 */ /* 0x0001e40000100800 */
[----:B0-----:R-:W4:Y:S01]  /*ced80*/  LDL.LU R7, [R1+0x242c] ;  /* 0x00242c0001077983 */ /* 0x001f220000300800 */
[----:B------:R-:W-:Y:S01]  /*ced90*/  @P1 FMUL R6, R6, 0.25 ;  /* 0x3e80000006061820 */ /* 0x000fe20000400000 */
[C---:B------:R-:W-:Y:S01]  /*ceda0*/  FSETP.GEU.AND P0, PT, |R13|.reuse, 1.175494350822287508e-38, PT ;  /* 0x008000000d00780b */ /* 0x040fe20003f0e200 */
[----:B------:R-:W-:-:S02]  /*cedb0*/  @P1 FMUL R13, R13, 0.25 ;  /* 0x3e8000000d0d1820 */ /* 0x000fc40000400000 */
[----:B--2---:R-:W-:-:S05]  /*cedc0*/  @P1 FMUL R8, R8, 0.25 ;  /* 0x3e80000008081820 */ /* 0x004fca0000400000 */
[----:B------:R-:W-:Y:S01]  /*cedd0*/  @P1 STL [R1+0x448], R8 ;  /* 0x0004480801001387 */ /* 0x000fe20000100800 */
[----:B---3--:R-:W-:-:S05]  /*cede0*/  @P1 FMUL R9, R9, 0.25 ;  /* 0x3e80000009091820 */ /* 0x008fca0000400000 */
[----:B------:R-:W-:Y:S01]  /*cedf0*/  @P1 STL [R1+0x4c0], R9 ;  /* 0x0004c00901001387 */ /* 0x000fe20000100800 */
[----:B------:R0:W-:Y:S02]  /*cee00*/  STL [R1+0x2414], R9 ;  /* 0x0024140901007387 */ /* 0x0001e40000100800 */
[----:B----4-:R-:W-:Y:S01]  /*cee10*/  @P1 FMUL R7, R7, 0.25 ;  /* 0x3e80000007071820 */ /* 0x010fe20000400000 */
[----:B0-----:R-:W2:Y:S04]  /*cee20*/  LDL R9, [R1+0x400] ;  /* 0x0004000001097983 */ /* 0x001ea80000100800 */
[----:B------:R-:W-:Y:S02]  /*cee30*/  @P1 STL [R1+0x4d0], R7 ;  /* 0x0004d00701001387 */ /* 0x000fe40000100800 */
[----:B------:R-:W-:Y:S02]  /*cee40*/  @P1 STL [R1+0x4c8], R6 ;  /* 0x0004c80601001387 */ /* 0x000fe40000100800 */
[----:B------:R-:W-:Y:S01]  /*cee50*/  STL [R1+0x2418], R6 ;  /* 0x0024180601007387 */ /* 0x000fe20000100800 */
[----:B------:R0:W-:Y:S02]  /*cee60*/  STL [R1+0x2400], R13 ;  /* 0x0024000d01007387 */ /* 0x0001e40000100800 */
[----:B0-----:R-:W-:-:S02]  /*cee70*/  MOV R13, R10 ;  /* 0x0000000a000d7202 */ /* 0x001fc40000000f00 */
[----:B------:R-:W3:Y:S01]  /*cee80*/  LDL.LU R10, [R1+0x2428] ;  /* 0x00242800010a7983 */ /* 0x000ee20000300800 */
[----:B------:R-:W-:Y:S02]  /*cee90*/  MOV R6, R14 ;  /* 0x0000000e00067202 */ /* 0x000fe40000000f00 */
[----:B------:R-:W4:Y:S02]  /*ceea0*/  LDL.LU R14, [R1+0x2424] ;  /* 0x00242400010e7983 */ /* 0x000f240000300800 */
[----:B--2---:R-:W-:Y:S02]  /*ceeb0*/  @!P0 FMUL R9, R9, 16777216 ;  /* 0x4b80000009098820 */ /* 0x004fe40000400000 */
[----:B---3--:R-:W-:Y:S01]  /*ceec0*/  @P1 FMUL R10, R10, 0.25 ;  /* 0x3e8000000a0a1820 */ /* 0x008fe20000400000 */
[----:B----4-:R-:W-:-:S04]  /*ceed0*/  FSETP.GT.AND P1, PT, |R14|, 8.50705917302346158658e+37, PT ;  /* 0x7e8000000e00780b */ /* 0x010fc80003f24200 */
[----:B------:R0:W-:Y:S04]  /*ceee0*/  STL [R1+0x2404], R10 ;  /* 0x0024040a01007387 */ /* 0x0001e80000100800 */
[----:B0-----:R-:W2:Y:S01]  /*ceef0*/  LDL R10, [R1+0x440] ;  /* 0x00044000010a7983 */ /* 0x001ea20000100800 */
[----:B------:R0:W-:Y:S03]  /*cef00*/  STL [R1+0x2408], R14 ;  /* 0x0024080e01007387 */ /* 0x0001e60000100800 */
[----:B0-----:R-:W3:Y:S01]  /*cef10*/  LDL R14, [R1+0x408] ;  /* 0x00040800010e7983 */ /* 0x001ee20000100800 */
[----:B------:R0:W-:Y:S03]  /*cef20*/  @!P0 STL [R1+0x400], R9 ;  /* 0x0004000901008387 */ /* 0x0001e60000100800 */
[----:B0-----:R-:W4:Y:S04]  /*cef30*/  LDL R9, [R1+0x418] ;  /* 0x0004180001097983 */ /* 0x001f280000100800 */
[----:B----4-:R0:W-:Y:S04]  /*cef40*/  STL [R1+0x241c], R9 ;  /* 0x00241c0901007387 */ /* 0x0101e80000100800 */
[----:B0-----:R-:W4:Y:S04]  /*cef50*/  LDL R9, [R1+0x410] ;  /* 0x0004100001097983 */ /* 0x001f280000100800 */
[----:B----4-:R3:W-:Y:S02]  /*cef60*/  STL [R1+0x2420], R9 ;  /* 0x0024200901007387 */ /* 0x0107e40000100800 */
[----:B---3--:R-:W-:Y:S01]  /*cef70*/  IMAD.MOV.U32 R9, RZ, RZ, R14 ;  /* 0x000000ffff097224 */ /* 0x008fe200078e000e */
[----:B--2---:R-:W-:Y:S01]  /*cef80*/  MOV R14, R10 ;  /* 0x0000000a000e7202 */ /* 0x004fe20000000f00 */
[----:B------:R-:W-:Y:S01]  /*cef90*/  MOV R10, R13 ;  /* 0x0000000d000a7202 */ /* 0x000fe20000000f00 */
[----:B------:R-:W-:-:S02]  /*cefa0*/  MOV R13, R8 ;  /* 0x00000008000d7202 */ /* 0x000fc40000000f00 */
[----:B------:R-:W2:Y:S01]  /*cefb0*/  LDL.LU R8, [R1+0x548] ;  /* 0x0005480001087983 */ /* 0x000ea20000300800 */
[----:B------:R-:W-:-:S03]  /*cefc0*/  @!P0 FMUL R9, R9, 16777216 ;  /* 0x4b80000009098820 */ /* 0x000fc60000400000 */
[----:B--2---:R0:W-:Y:S02]  /*cefd0*/  STL [R1+0x23f0], R8 ;  /* 0x0023f00801007387 */ /* 0x0041e40000100800 */
[----:B0-----:R-:W-:Y:S02]  /*cefe0*/  IMAD.MOV.U32 R8, RZ, RZ, R7 ;  /* 0x000000ffff087224 */ /* 0x001fe400078e0007 */
[----:B------:R-:W2:Y:S04]  /*ceff0*/  LDL.LU R7, [R1+0x580] ;  /* 0x0005800001077983 */ /* 0x000ea80000300800 */
[----:B--2---:R0:W-:Y:S04]  /*cf000*/  STL [R1+0x23f8], R7 ;  /* 0x0023f80701007387 */ /* 0x0041e80000100800 */
[----:B0-----:R-:W2:Y:S01]  /*cf010*/  LDL R7, [R1+0x438] ;  /* 0x0004380001077983 */ /* 0x001ea20000100800 */
[----:B------:R0:W-:Y:S03]  /*cf020*/  @!P0 STL [R1+0x408], R9 ;  /* 0x0004080901008387 */ /* 0x0001e60000100800 */
[----:B0-----:R-:W3:Y:S02]  /*cf030*/  LDL.LU R9, [R1+0x2420] ;  /* 0x0024200001097983 */ /* 0x001ee40000300800 */
[----:B---3--:R-:W-:-:S05]  /*cf040*/  @!P0 FMUL R9, R9, 16777216 ;  /* 0x4b80000009098820 */ /* 0x008fca0000400000 */
[----:B------:R0:W-:Y:S04]  /*cf050*/  @!P0 STL [R1+0x410], R9 ;  /* 0x0004100901008387 */ /* 0x0001e80000100800 */
[----:B0-----:R-:W3:Y:S01]  /*cf060*/  LDL.LU R9, [R1+0x241c] ;  /* 0x00241c0001097983 */ /* 0x001ee20000300800 */
[----:B------:R-:W-:Y:S02]  /*cf070*/  @!P0 FMUL R6, R6, 16777216 ;  /* 0x4b80000006068820 */ /* 0x000fe40000400000 */
[----:B---3--:R-:W-:-:S05]  /*cf080*/  @!P0 FMUL R9, R9, 16777216 ;  /* 0x4b80000009098820 */ /* 0x008fca0000400000 */
[----:B------:R0:W-:Y:S04]  /*cf090*/  @!P0 STL [R1+0x418], R9 ;  /* 0x0004180901008387 */ /* 0x0001e80000100800 */
[----:B0-----:R-:W3:Y:S01]  /*cf0a0*/  LDL R9, [R1+0x424] ;  /* 0x0004240001097983 */ /* 0x001ee20000100800 */
[----:B------:R0:W-:Y:S03]  /*cf0b0*/  @!P0 STL [R1+0x420], R6 ;  /* 0x0004200601008387 */ /* 0x0001e60000100800 */
[----:B0-----:R-:W4:Y:S01]  /*cf0c0*/  LDL.LU R6, [R1+0x2418] ;  /* 0x0024180001067983 */ /* 0x001f220000300800 */
[----:B------:R0:W-:Y:S03]  /*cf0d0*/  STL [R1+0x23fc], R12 ;  /* 0x0023fc0c01007387 */ /* 0x0001e60000100800 */
[----:B0-----:R-:W2:Y:S01]  /*cf0e0*/  LDL R12, [R1+0x42c] ;  /* 0x00042c00010c7983 */ /* 0x001ea20000100800 */
[----:B---3--:R-:W-:-:S05]  /*cf0f0*/  @!P0 FMUL R9, R9, 16777216 ;  /* 0x4b80000009098820 */ /* 0x008fca0000400000 */
[----:B------:R0:W-:Y:S04]  /*cf100*/  @!P0 STL [R1+0x424], R9 ;  /* 0x0004240901008387 */ /* 0x0001e80000100800 */
[----:B0-----:R-:W3:Y:S01]  /*cf110*/  LDL.LU R9, [R1+0x2414] ;  /* 0x0024140001097983 */ /* 0x001ee20000300800 */
[----:B--2---:R-:W-:-:S05]  /*cf120*/  @!P0 FMUL R12, R12, 16777216 ;  /* 0x4b8000000c0c8820 */ /* 0x004fca0000400000 */
[----:B------:R-:W-:Y:S01]  /*cf130*/  @!P0 STL [R1+0x42c], R12 ;  /* 0x00042c0c01008387 */ /* 0x000fe20000100800 */
[----:B------:R0:W-:Y:S02]  /*cf140*/  STL [R1+0x240c], R14 ;  /* 0x00240c0e01007387 */ /* 0x0001e40000100800 */
[----:B0-----:R-:W-:-:S05]  /*cf150*/  MOV R14, R7 ;  /* 0x00000007000e7202 */ /* 0x001fca0000000f00 */
[----:B------:R0:W-:Y:S01]  /*cf160*/  STL [R1+0x2410], R14 ;  /* 0x0024100e01007387 */ /* 0x0001e20000100800 */
[----:B----4-:R-:W-:Y:S01]  /*cf170*/  MOV R12, R6 ;  /* 0x00000006000c7202 */ /* 0x010fe20000000f00 */
[----:B------:R-:W-:Y:S01]  /*cf180*/  IMAD.MOV.U32 R6, RZ, RZ, R28 ;  /* 0x000000ffff067224 */ /* 0x000fe200078e001c */
[----:B0-----:R-:W-:Y:S01]  /*cf190*/  MOV R14, R10 ;  /* 0x0000000a000e7202 */ /* 0x001fe20000000f00 */
[----:B------:R-:W-:Y:S01]  /*cf1a0*/  MOV R10, R13 ;  /* 0x0000000d000a7202 */ /* 0x000fe20000000f00 */
[----:B------:R-:W-:Y:S01]  /*cf1b0*/  MOV R28, R27 ;  /* 0x0000001b001c7202 */ /* 0x000fe20000000f00 */
[----:B------:R-:W2:Y:S04]  /*cf1c0*/  LDL R7, [R1+0x4cc] ;  /* 0x0004cc0001077983 */ /* 0x000ea80000100800 */
[----:B------:R-:W4:Y:S01]  /*cf1d0*/  LDL R27, [R1+0x7a4] ;  /* 0x0007a400011b7983 */ /* 0x000f220000100800 */
[----:B------:R-:W-:-:S02]  /*cf1e0*/  @!P0 FMUL R14, R14, 16777216 ;  /* 0x4b8000000e0e8820 */ /* 0x000fc40000400000 */
[----:B---3--:R-:W-:Y:S01]  /*cf1f0*/  IMAD.MOV.U32 R13, RZ, RZ, R9 ;  /* 0x000000ffff0d7224 */ /* 0x008fe200078e0009 */
[----:B------:R-:W-:Y:S01]  /*cf200*/  MOV R9, R5 ;  /* 0x0000000500097202 */ /* 0x000fe20000000f00 */
[----:B------:R-:W-:Y:S01]  /*cf210*/  MOV R5, R26 ;  /* 0x0000001a00057202 */ /* 0x000fe20000000f00 */
[----:B------:R-:W-:Y:S01]  /*cf220*/  MOV R26, R29 ;  /* 0x0000001d001a7202 */ /* 0x000fe20000000f00 */
[----:B------:R-:W-:Y:S02]  /*cf230*/  MOV R29, R25 ;  /* 0x00000019001d7202 */ /* 0x000fe40000000f00 */
[----:B------:R-:W3:Y:S01]  /*cf240*/  LDL R25, [R1+0x7b8] ;  /* 0x0007b80001197983 */ /* 0x000ee20000100800 */
[----:B------:R0:W-:Y:S03]  /*cf250*/  @!P0 STL [R1+0x434], R14 ;  /* 0x0004340e01008387 */ /* 0x0001e60000100800 */
[----:B0-----:R-:W2:Y:S02]  /*cf260*/  LDL.LU R14, [R1+0x2410] ;  /* 0x00241000010e7983 */ /* 0x001ea40000300800 */
[----:B--2---:R-:W-:-:S05]  /*cf270*/  @!P0 FMUL R14, R14, 16777216 ;  /* 0x4b8000000e0e8820 */ /* 0x004fca0000400000 */
[----:B------:R0:W-:Y:S04]  /*cf280*/  @!P0 STL [R1+0x438], R14 ;  /* 0x0004380e01008387 */ /* 0x0001e80000100800 */
[----:B0-----:R-:W2:Y:S01]  /*cf290*/  LDL.LU R14, [R1+0x240c] ;  /* 0x00240c00010e7983 */ /* 0x001ea20000300800 */
[----:B------:R-:W-:Y:S02]  /*cf2a0*/  @!P0 FMUL R10, R10, 16777216 ;  /* 0x4b8000000a0a8820 */ /* 0x000fe40000400000 */
[----:B------:R-:W-:Y:S02]  /*cf2b0*/  @!P0 FMUL R13, R13, 16777216 ;  /* 0x4b8000000d0d8820 */ /* 0x000fe40000400000 */
[----:B--2---:R-:W-:-:S05]  /*cf2c0*/  @!P0 FMUL R14, R14, 16777216 ;  /* 0x4b8000000e0e8820 */ /* 0x004fca0000400000 */
[----:B------:R0:W-:Y:S04]  /*cf2d0*/  @!P0 STL [R1+0x440], R14 ;  /* 0x0004400e01008387 */ /* 0x0001e80000100800 */
[----:B0-----:R-:W2:Y:S01]  /*cf2e0*/  LDL.LU R14, [R1+0x2408] ;  /* 0x00240800010e7983 */ /* 0x001ea20000300800 */
[----:B------:R0:W-:Y:S03]  /*cf2f0*/  @!P0 STL [R1+0x448], R10 ;  /* 0x0004480a01008387 */ /* 0x0001e60000100800 */
[----:B0-----:R-:W2:Y:S01]  /*cf300*/  LDL.LU R10, [R1+0x2404] ;  /* 0x00240400010a7983 */ /* 0x001ea20000300800 */
[----:B------:R0:W-:Y:S03]  /*cf310*/  @!P0 STL [R1+0x4c0], R13 ;  /* 0x0004c00d01008387 */ /* 0x0001e60000100800 */
[----:B0-----:R-:W3:Y:S01]  /*cf320*/  LDL.LU R13, [R1+0x2400] ;  /* 0x00240000010d7983 */ /* 0x001ee20000300800 */
[----:B------:R-:W-:-:S02]  /*cf330*/  @!P0 FMUL R12, R12, 16777216 ;  /* 0x4b8000000c0c8820 */ /* 0x000fc40000400000 */
[----:B------:R-:W-:Y:S02]  /*cf340*/  @!P0 FMUL R7, R7, 16777216 ;  /* 0x4b80000007078820 */ /* 0x000fe40000400000 */
[----:B------:R-:W-:Y:S01]  /*cf350*/  @!P0 FMUL R8, R8, 16777216 ;  /* 0x4b80000008088820 */ /* 0x000fe20000400000 */
[----:B------:R-:W-:Y:S02]  /*cf360*/  @!P0 STL [R1+0x4c8], R12 ;  /* 0x0004c80c01008387 */ /* 0x000fe40000100800 */
[----:B------:R-:W-:Y:S02]  /*cf370*/  @!P0 STL [R1+0x4cc], R7 ;  /* 0x0004cc0701008387 */ /* 0x000fe40000100800 */
[----:B--2---:R-:W-:Y:S02]  /*cf380*/  @!P0 FMUL R10, R10, 16777216 ;  /* 0x4b8000000a0a8820 */ /* 0x004fe40000400000 */
[----:B---3--:R-:W-:-:S05]  /*cf390*/  @!P0 FMUL R13, R13, 16777216 ;  /* 0x4b8000000d0d8820 */ /* 0x008fca0000400000 */
[----:B------:R0:W-:Y:S01]  /*cf3a0*/  STL [R1+0x22f0], R13 ;  /* 0x0022f00d01007387 */ /* 0x0001e20000100800 */
[----:B------:R1:W-:Y:S02]  /*cf3b0*/  @!P0 STL [R1+0x4d0], R8 ;  /* 0x0004d00801008387 */ /* 0x0003e40000100800 */
[----:B0-----:R-:W-:Y:S01]  /*cf3c0*/  IMAD.MOV.U32 R13, RZ, RZ, R11 ;  /* 0x000000ffff0d7224 */ /* 0x001fe200078e000b */
[----:B-1----:R-:W2:Y:S01]  /*cf3d0*/  LDL R8, [R1+0x4d8] ;  /* 0x0004d80001087983 */ /* 0x002ea20000100800 */
[----:B------:R0:W-:Y:S02]  /*cf3e0*/  STL [R1+0x4d4], R10 ;  /* 0x0004d40a01007387 */ /* 0x0001e40000100800 */
[----:B------:R-:W3:Y:S02]  /*cf3f0*/  LDL R12, [R1+0x4dc] ;  /* 0x0004dc00010c7983 */ /* 0x000ee40000100800 */
[----:B------:R-:W4:Y:S01]  /*cf400*/  LDL R7, [R1+0x4e0] ;  /* 0x0004e00001077983 */ /* 0x000f220000100800 */
[----:B------:R-:W-:Y:S01]  /*cf410*/  MOV R11, R9 ;  /* 0x00000009000b7202 */ /* 0x000fe20000000f00 */
[----:B0-----:R-:W4:Y:S01]  /*cf420*/  LDL R10, [R1+0x4e4] ;  /* 0x0004e400010a7983 */ /* 0x001f220000100800 */
[----:B------:R-:W4:Y:S01]  /*cf430*/  LDL.LU R9, [R1+0x55c] ;  /* 0x00055c0001097983 */ /* 0x000f220000300800 */
[----:B------:R-:W-:Y:S01]  /*cf440*/  FSETP.GEU.AND P0, PT, |R14|, 1.175494350822287508e-38, PT ;  /* 0x008000000e00780b */ /* 0x000fe20003f0e200 */
[----:B--2---:R-:W-:-:S02]  /*cf450*/  @P1 FMUL R8, R8, 0.25 ;  /* 0x3e80000008081820 */ /* 0x004fc40000400000 */
[----:B---3--:R-:W-:Y:S02]  /*cf460*/  @P1 FMUL R12, R12, 0.25 ;  /* 0x3e8000000c0c1820 */ /* 0x008fe40000400000 */
[----:B----4-:R-:W-:Y:S01]  /*cf470*/  @P1 FMUL R7, R7, 0.25 ;  /* 0x3e80000007071820 */ /* 0x010fe20000400000 */
[----:B------:R0:W-:Y:S01]  /*cf480*/  STL [R1+0x23b4], R9 ;  /* 0x0023b40901007387 */ /* 0x0001e20000100800 */
[----:B------:R-:W-:-:S03]  /*cf490*/  @P1 FMUL R10, R10, 0.25 ;  /* 0x3e8000000a0a1820 */ /* 0x000fc60000400000 */
[----:B0-----:R-:W2:Y:S01]  /*cf4a0*/  LDL.LU R9, [R1+0x530] ;  /* 0x0005300001097983 */ /* 0x001ea20000300800 */
[----:B------:R0:W-:Y:S02]  /*cf4b0*/  STL [R1+0x23ec], R14 ;  /* 0x0023ec0e01007387 */ /* 0x0001e40000100800 */
[----:B------:R1:W-:Y:S01]  /*cf4c0*/  @P1 STL [R1+0x4d8], R8 ;  /* 0x0004d80801001387 */ /* 0x0003e20000100800 */
[----:B0-----:R-:W3:Y:S04]  /*cf4d0*/  LDL R14, [R1+0x510] ;  /* 0x00051000010e7983 */ /* 0x001ee80000100800 */
[----:B-1----:R-:W4:Y:S01]  /*cf4e0*/  LDL R8, [R1+0x508] ;  /* 0x0005080001087983 */ /* 0x002f220000100800 */
[----:B------:R0:W-:Y:S03]  /*cf4f0*/  @P1 STL [R1+0x4dc], R12 ;  /* 0x0004dc0c01001387 */ /* 0x0001e60000100800 */
[----:B0-----:R-:W2:Y:S01]  /*cf500*/  LDL.LU R12, [R1+0x23fc] ;  /* 0x0023fc00010c7983 */ /* 0x001ea20000300800 */
[----:B------:R0:W-:Y:S03]  /*cf510*/  @P1 STL [R1+0x4e0], R7 ;  /* 0x0004e00701001387 */ /* 0x0001e60000100800 */
[----:B0-----:R-:W2:Y:S01]  /*cf520*/  LDL.LU R7, [R1+0x23f8] ;  /* 0x0023f80001077983 */ /* 0x001ea20000300800 */
[----:B------:R0:W-:Y:S03]  /*cf530*/  @P1 STL [R1+0x4e4], R10 ;  /* 0x0004e40a01001387 */ /* 0x0001e60000100800 */
[----:B0-----:R-:W2:Y:S01]  /*cf540*/  LDL.LU R10, [R1+0x23f4] ;  /* 0x0023f400010a7983 */ /* 0x001ea20000300800 */
[----:B------:R-:W-:-:S02]  /*cf550*/  @P1 FMUL R13, R13, 0.25 ;  /* 0x3e8000000d0d1820 */ /* 0x000fc40000400000 */
[----:B----4-:R-:W-:Y:S02]  /*cf560*/  @P1 FMUL R8, R8, 0.25 ;  /* 0x3e80000008081820 */ /* 0x010fe40000400000 */
[----:B---3--:R-:W-:Y:S02]  /*cf570*/  @P1 FMUL R14, R14, 0.25 ;  /* 0x3e8000000e0e1820 */ /* 0x008fe40000400000 */
[----:B--2---:R-:W-:-:S05]  /*cf580*/  @P1 FMUL R10, R10, 0.25 ;  /* 0x3e8000000a0a1820 */ /* 0x004fca0000400000 */
[----:B------:R0:W-:Y:S04]  /*cf590*/  STL [R1+0x23d4], R10 ;  /* 0x0023d40a01007387 */ /* 0x0001e80000100800 */
[----:B0-----:R-:W2:Y:S01]  /*cf5a0*/  LDL R10, [R1+0x608] ;  /* 0x00060800010a7983 */ /* 0x001ea20000100800 */
[----:B------:R0:W-:Y:S03]  /*cf5b0*/  @P1 STL [R1+0x508], R8 ;  /* 0x0005080801001387 */ /* 0x0001e60000100800 */
[----:B0-----:R-:W3:Y:S01]  /*cf5c0*/  LDL.LU R8, [R1+0x23f0] ;  /* 0x0023f00001087983 */ /* 0x001ee20000300800 */
[----:B------:R-:W-:Y:S02]  /*cf5d0*/  @P1 STL [R1+0x4f4], R13 ;  /* 0x0004f40d01001387 */ /* 0x000fe40000100800 */
[----:B------:R0:W-:Y:S02]  /*cf5e0*/  @P1 STL [R1+0x510], R14 ;  /* 0x0005100e01001387 */ /* 0x0001e40000100800 */
[----:B------:R1:W-:Y:S01]  /*cf5f0*/  STL [R1+0x23e0], R18 ;  /* 0x0023e01201007387 */ /* 0x0003e20000100800 */
[----:B------:R4:W-:Y:S04]  /*cf600*/  STL [R1+0x23e8], R19 ;  /* 0x0023e81301007387 */ /* 0x0009e80000100800 */
[----:B0-----:R-:W2:Y:S01]  /*cf610*/  LDL R14, [R1+0x620] ;  /* 0x00062000010e7983 */ /* 0x001ea20000100800 */
[----:B-1----:R-:W-:Y:S01]  /*cf620*/  MOV R18, R13 ;  /* 0x0000000d00127202 */ /* 0x002fe20000000f00 */
[----:B------:R-:W-:-:S02]  /*cf630*/  MOV R13, R3 ;  /* 0x00000003000d7202 */ /* 0x000fc40000000f00 */
[----:B------:R-:W-:Y:S01]  /*cf640*/  IMAD.MOV.U32 R3, RZ, RZ, R15 ;  /* 0x000000ffff037224 */ /* 0x000fe200078e000f */
[----:B----4-:R-:W4:Y:S04]  /*cf650*/  LDL R19, [R1+0x628] ;  /* 0x0006280001137983 */ /* 0x010f280000100800 */
[----:B------:R-:W3:Y:S01]  /*cf660*/  LDL R15, [R1+0x640] ;  /* 0x00064000010f7983 */ /* 0x000ee20000100800 */
[----:B------:R0:W-:Y:S03]  /*cf670*/  STL [R1+0x23d8], R2 ;  /* 0x0023d80201007387 */ /* 0x0001e60000100800 */
[----:B0-----:R-:W3:Y:S01]  /*cf680*/  LDL R2, [R1+0x4e0] ;  /* 0x0004e00001027983 */ /* 0x001ee20000100800 */
[----:B------:R-:W-:-:S02]  /*cf690*/  @P1 FMUL R9, R9, 0.25 ;  /* 0x3e80000009091820 */ /* 0x000fc40000400000 */
[----:B--2---:R-:W-:Y:S01]  /*cf6a0*/  @P1 FMUL R14, R14, 0.25 ;  /* 0x3e8000000e0e1820 */ /* 0x004fe20000400000 */
[----:B---3--:R0:W-:Y:S04]  /*cf6b0*/  STL [R1+0x23dc], R2 ;  /* 0x0023dc0201007387 */ /* 0x0081e80000100800 */
[----:B0-----:R-:W2:Y:S01]  /*cf6c0*/  LDL R2, [R1+0x4dc] ;  /* 0x0004dc0001027983 */ /* 0x001ea20000100800 */
[----:B------:R0:W-:Y:S02]  /*cf6d0*/  STL [R1+0x23d0], R9 ;  /* 0x0023d00901007387 */ /* 0x0001e40000100800 */
[----:B0-----:R-:W-:Y:S02]  /*cf6e0*/  MOV R9, R18 ;  /* 0x0000001200097202 */ /* 0x001fe40000000f00 */
[----:B------:R-:W3:Y:S01]  /*cf6f0*/  LDL R18, [R1+0x4d8] ;  /* 0x0004d80001127983 */ /* 0x000ee20000100800 */
[----:B------:R0:W-:Y:S03]  /*cf700*/  @P1 STL [R1+0x620], R14 ;  /* 0x0006200e01001387 */ /* 0x0001e60000100800 */
[----:B0-----:R-:W2:Y:S01]  /*cf710*/  LDL.LU R14, [R1+0x23ec] ;  /* 0x0023ec00010e7983 */ /* 0x001ea20000300800 */
[----:B------:R-:W-:-:S02]  /*cf720*/  @P1 FMUL R12, R12, 0.25 ;  /* 0x3e8000000c0c1820 */ /* 0x000fc40000400000 */
[----:B------:R-:W-:Y:S02]  /*cf730*/  @P1 FMUL R10, R10, 0.25 ;  /* 0x3e8000000a0a1820 */ /* 0x000fe40000400000 */
[----:B----4-:R-:W-:Y:S02]  /*cf740*/  @P1 FMUL R19, R19, 0.25 ;  /* 0x3e80000013131820 */ /* 0x010fe40000400000 */
[----:B------:R-:W-:Y:S01]  /*cf750*/  @P1 FMUL R15, R15, 0.25 ;  /* 0x3e8000000f0f1820 */ /* 0x000fe20000400000 */
[----:B------:R-:W-:Y:S01]  /*cf760*/  @P1 STL [R1+0x600], R12 ;  /* 0x0006000c01001387 */ /* 0x000fe20000100800 */
[----:B------:R-:W-:Y:S02]  /*cf770*/  @P1 STL [R1+0x608], R10 ;  /* 0x0006080a01001387 */ /* 0x000fe40000100800 */
[----:B------:R-:W-:Y:S02]  /*cf780*/  @P1 STL [R1+0x628], R19 ;  /* 0x0006281301001387 */ /* 0x000fe40000100800 */
[----:B--2---:R-:W-:-:S05]  /*cf790*/  @P1 FMUL R14, R14, 0.25 ;  /* 0x3e8000000e0e1820 */ /* 0x004fca0000400000 */
[----:B------:R0:W-:Y:S02]  /*cf7a0*/  STL [R1+0x23c0], R14 ;  /* 0x0023c00e01007387 */ /* 0x0001e40000100800 */
[----:B0-----:R-:W-:Y:S02]  /*cf7b0*/  MOV R14, R19 ;  /* 0x00000013000e7202 */ /* 0x001fe40000000f00 */
[----:B------:R-:W2:Y:S01]  /*cf7c0*/  LDL.LU R19, [R1+0x23e8] ;  /* 0x0023e80001137983 */ /* 0x000ea20000300800 */
[----:B------:R0:W-:Y:S03]  /*cf7d0*/  @P1 STL [R1+0x640], R15 ;  /* 0x0006400f01001387 */ /* 0x0001e60000100800 */
[----:B0-----:R-:W4:Y:S01]  /*cf7e0*/  LDL.LU R15, [R1+0x23e4] ;  /* 0x0023e400010f7983 */ /* 0x001f220000300800 */
[----:B---3--:R-:W-:Y:S02]  /*cf7f0*/  @!P0 FMUL R18, R18, 16777216 ;  /* 0x4b80000012128820 */ /* 0x008fe40000400000 */
[----:B------:R-:W-:-:S02]  /*cf800*/  @P1 FMUL R8, R8, 0.25 ;  /* 0x3e80000008081820 */ /* 0x000fc40000400000 */
[----:B------:R-:W-:Y:S02]  /*cf810*/  @P1 FMUL R7, R7, 0.25 ;  /* 0x3e80000007071820 */ /* 0x000fe40000400000 */
[----:B------:R-:W-:Y:S01]  /*cf820*/  @!P0 FMUL R2, R2, 16777216 ;  /* 0x4b80000002028820 */ /* 0x000fe20000400000 */
[----:B----4-:R-:W-:Y:S01]  /*cf830*/  FSETP.GT.AND P1, PT, |R15|, 8.50705917302346158658e+37, PT ;  /* 0x7e8000000f00780b */ /* 0x010fe20003f24200 */
[----:B------:R0:W-:Y:S04]  /*cf840*/  STL [R1+0x23bc], R15 ;  /* 0x0023bc0f01007387 */ /* 0x0001e80000100800 */
[----:B0-----:R-:W3:Y:S01]  /*cf850*/  LDL R15, [R1+0x620] ;  /* 0x00062000010f7983 */ /* 0x001ee20000100800 */
[----:B------:R0:W-:Y:S03]  /*cf860*/  @!P0 STL [R1+0x4d8], R18 ;  /* 0x0004d81201008387 */ /* 0x0001e60000100800 */
[----:B0-----:R-:W4:Y:S01]  /*cf870*/  LDL.LU R18, [R1+0x23e0] ;  /* 0x0023e00001127983 */ /* 0x001f220000300800 */
[----:B------:R0:W-:Y:S03]  /*cf880*/  @!P0 STL [R1+0x4dc], R2 ;  /* 0x0004dc0201008387 */ /* 0x0001e60000100800 */
[----:B0-----:R-:W2:Y:S02]  /*cf890*/  LDL.LU R2, [R1+0x23dc] ;  /* 0x0023dc0001027983 */ /* 0x001ea40000300800 */
[----:B--2---:R-:W-:-:S05]  /*cf8a0*/  @!P0 FMUL R2, R2, 16777216 ;  /* 0x4b80000002028820 */ /* 0x004fca0000400000 */
[----:B------:R0:W-:Y:S04]  /*cf8b0*/  @!P0 STL [R1+0x4e0], R2 ;  /* 0x0004e00201008387 */ /* 0x0001e80000100800 */
[----:B0-----:R-:W2:Y:S04]  /*cf8c0*/  LDL.LU R2, [R1+0x23d8] ;  /* 0x0023d80001027983 */ /* 0x001ea80000300800 */
[----:B--2---:R0:W-:Y:S02]  /*cf8d0*/  STL [R1+0x23b8], R2 ;  /* 0x0023b80201007387 */ /* 0x0041e40000100800 */
[----:B0-----:R-:W-:-:S02]  /*cf8e0*/  MOV R2, R10 ;  /* 0x0000000a00027202 */ /* 0x001fc40000000f00 */
[----:B------:R-:W2:Y:S01]  /*cf8f0*/  LDL R10, [R1+0x4e4] ;  /* 0x0004e400010a7983 */ /* 0x000ea20000100800 */
[----:B------:R0:W-:Y:S02]  /*cf900*/  STL [R1+0x23c4], R13 ;  /* 0x0023c40d01007387 */ /* 0x0001e40000100800 */
[----:B0-----:R-:W-:Y:S01]  /*cf910*/  IMAD.MOV.U32 R13, RZ, RZ, R2 ;  /* 0x000000ffff0d7224 */ /* 0x001fe200078e0002 */
[----:B---3--:R-:W-:Y:S02]  /*cf920*/  MOV R2, R15 ;  /* 0x0000000f00027202 */ /* 0x008fe40000000f00 */
[----:B------:R-:W3:Y:S01]  /*cf930*/  LDL R15, [R1+0x510] ;  /* 0x00051000010f7983 */ /* 0x000ee20000100800 */
[----:B------:R0:W-:Y:S02]  /*cf940*/  STL [R1+0x23c8], R11 ;  /* 0x0023c80b01007387 */ /* 0x0001e40000100800 */
[----:B0-----:R-:W-:Y:S02]  /*cf950*/  MOV R11, R12 ;  /* 0x0000000c000b7202 */ /* 0x001fe40000000f00 */
[----:B------:R-:W3:Y:S01]  /*cf960*/  LDL.LU R12, [R1+0x648] ;  /* 0x00064800010c7983 */ /* 0x000ee20000300800 */
[----:B--2---:R-:W-:-:S03]  /*cf970*/  @!P0 FMUL R10, R10, 16777216 ;  /* 0x4b8000000a0a8820 */ /* 0x004fc60000400000 */
[----:B---3--:R0:W-:Y:S04]  /*cf980*/  STL [R1+0x23cc], R12 ;  /* 0x0023cc0c01007387 */ /* 0x0081e80000100800 */
[----:B0-----:R-:W2:Y:S01]  /*cf990*/  LDL R12, [R1+0x508] ;  /* 0x00050800010c7983 */ /* 0x001ea20000100800 */
[----:B------:R0:W-:Y:S03]  /*cf9a0*/  @!P0 STL [R1+0x4e4], R10 ;  /* 0x0004e40a01008387 */ /* 0x0001e60000100800 */
[----:B0-----:R-:W3:Y:S01]  /*cf9b0*/  LDL.LU R10, [R1+0x23d4] ;  /* 0x0023d400010a7983 */ /* 0x001ee20000300800 */
[----:B------:R-:W-:Y:S02]  /*cf9c0*/  @!P0 FMUL R9, R9, 16777216 ;  /* 0x4b80000009098820 */ /* 0x000fe40000400000 */
[----:B---3--:R-:W-:-:S05]  /*cf9d0*/  @!P0 FMUL R10, R10, 16777216 ;  /* 0x4b8000000a0a8820 */ /* 0x008fca0000400000 */
[----:B------:R0:W-:Y:S04]  /*cf9e0*/  STL [R1+0x4ec], R10 ;  /* 0x0004ec0a01007387 */ /* 0x0001e80000100800 */
[----:B0-----:R-:W3:Y:S01]  /*cf9f0*/  LDL.LU R10, [R1+0x660] ;  /* 0x00066000010a7983 */ /* 0x001ee20000300800 */
[----:B------:R0:W-:Y:S03]  /*cfa00*/  @!P0 STL [R1+0x4f4], R9 ;  /* 0x0004f40901008387 */ /* 0x0001e60000100800 */
[----:B0-----:R-:W3:Y:S01]  /*cfa10*/  LDL.LU R9, [R1+0x23d0] ;  /* 0x0023d00001097983 */ /* 0x001ee20000300800 */
[----:B--2---:R-:W-:Y:S02]  /*cfa20*/  @!P0 FMUL R12, R12, 16777216 ;  /* 0x4b8000000c0c8820 */ /* 0x004fe40000400000 */
[----:B------:R-:W-:-:S02]  /*cfa30*/  @!P0 FMUL R15, R15, 16777216 ;  /* 0x4b8000000f0f8820 */ /* 0x000fc40000400000 */
[----:B------:R-:W-:Y:S02]  /*cfa40*/  @!P0 FMUL R8, R8, 16777216 ;  /* 0x4b80000008088820 */ /* 0x000fe40000400000 */
[----:B------:R-:W-:Y:S01]  /*cfa50*/  @!P0 FMUL R7, R7, 16777216 ;  /* 0x4b80000007078820 */ /* 0x000fe20000400000 */
[----:B------:R0:W-:Y:S01]  /*cfa60*/  @!P0 STL [R1+0x508], R12 ;  /* 0x0005080c01008387 */ /* 0x0001e20000100800 */
[----:B------:R1:W-:Y:S01]  /*cfa70*/  @!P0 STL [R1+0x510], R15 ;  /* 0x0005100f01008387 */ /* 0x0003e20000100800 */
[----:B0-----:R-:W-:Y:S02]  /*cfa80*/  MOV R12, R11 ;  /* 0x0000000b000c7202 */ /* 0x001fe40000000f00 */
[----:B-1----:R-:W2:Y:S01]  /*cfa90*/  LDL R15, [R1+0x640] ;  /* 0x00064000010f7983 */ /* 0x002ea20000100800 */
[----:B------:R-:W-:Y:S01]  /*cfaa0*/  IMAD.MOV.U32 R11, RZ, RZ, R13 ;  /* 0x000000ffff0b7224 */ /* 0x000fe200078e000d */
[----:B------:R-:W-:Y:S01]  /*cfab0*/  MOV R13, R2 ;  /* 0x00000002000d7202 */ /* 0x000fe20000000f00 */
[----:B------:R-:W-:-:S02]  /*cfac0*/  @!P0 FMUL R12, R12, 16777216 ;  /* 0x4b8000000c0c8820 */ /* 0x000fc40000400000 */
[----:B------:R-:W-:Y:S02]  /*cfad0*/  @!P0 FMUL R11, R11, 16777216 ;  /* 0x4b8000000b0b8820 */ /* 0x000fe40000400000 */
[----:B------:R-:W-:Y:S02]  /*cfae0*/  @!P0 FMUL R13, R13, 16777216 ;  /* 0x4b8000000d0d8820 */ /* 0x000fe40000400000 */
[----:B------:R-:W-:Y:S02]  /*cfaf0*/  @!P0 FMUL R14, R14, 16777216 ;  /* 0x4b8000000e0e8820 */ /* 0x000fe40000400000 */
[----:B---3--:R-:W-:-:S05]  /*cfb00*/  @!P0 FMUL R9, R9, 16777216 ;  /* 0x4b80000009098820 */ /* 0x008fca0000400000 */
[----:B------:R0:W-:Y:S01]  /*cfb10*/  STL [R1+0x530], R9 ;  /* 0x0005300901007387 */ /* 0x0001e20000100800 */
[----:B------:R1:W-:Y:S02]  /*cfb20*/  STL [R1+0x548], R8 ;  /* 0x0005480801007387 */ /* 0x0003e40000100800 */
[----:B------:R-:W3:Y:S01]  /*cfb30*/  LDL R2, [R1+0x504] ;  /* 0x0005040001027983 */ /* 0x000ee20000100800 */
[----:B0-----:R-:W4:Y:S01]  /*cfb40*/  LDL R9, [R1+0x50c] ;  /* 0x00050c0001097983 */ /* 0x001f220000100800 */
[----:B------:R0:W-:Y:S01]  /*cfb50*/  STL [R1+0x580], R7 ;  /* 0x0005800701007387 */ /* 0x0001e20000100800 */
[----:B-1----:R-:W-:Y:S01]  /*cfb60*/  MOV R8, R6 ;  /* 0x0000000600087202 */ /* 0x002fe20000000f00 */
[----:B------:R-:W-:Y:S01]  /*cfb70*/  IMAD.MOV.U32 R6, RZ, RZ, R28 ;  /* 0x000000ffff067224 */ /* 0x000fe200078e001c */
[----:B------:R-:W-:Y:S02]  /*cfb80*/  MOV R28, R27 ;  /* 0x0000001b001c7202 */ /* 0x000fe40000000f00 */
[----:B------:R-:W4:Y:S01]  /*cfb90*/  LDL R27, [R1+0x534] ;  /* 0x00053400011b7983 */ /* 0x000f220000100800 */
[----:B0-----:R-:W-:Y:S01]  /*cfba0*/  MOV R7, R26 ;  /* 0x0000001a00077202 */ /* 0x001fe20000000f00 */
[----:B------:R-:W-:Y:S01]  /*cfbb0*/  MOV R26, R29 ;  /* 0x0000001d001a7202 */ /* 0x000fe20000000f00 */
[----:B------:R-:W-:Y:S01]  /*cfbc0*/  MOV R29, R24 ;  /* 0x00000018001d7202 */ /* 0x000fe20000000f00 */
[----:B------:R-:W-:-:S02]  /*cfbd0*/  IMAD.MOV.U32 R24, RZ, RZ, R16 ;  /* 0x000000ffff187224 */ /* 0x000fc400078e0010 */
[----:B------:R-:W4:Y:S01]  /*cfbe0*/  LDL R16, [R1+0x51c] ;  /* 0x00051c0001107983 */ /* 0x000f220000100800 */
[----:B------:R0:W-:Y:S03]  /*cfbf0*/  @!P0 STL [R1+0x600], R12 ;  /* 0x0006000c01008387 */ /* 0x0001e60000100800 */
[----:B0-----:R-:W4:Y:S01]  /*cfc00*/  LDL.LU R12, [R1+0x23cc] ;  /* 0x0023cc00010c7983 */ /* 0x001f220000300800 */
[----:B------:R0:W-:Y:S03]  /*cfc10*/  @!P0 STL [R1+0x608], R11 ;  /* 0x0006080b01008387 */ /* 0x0001e60000100800 */
[----:B0-----:R-:W4:Y:S01]  /*cfc20*/  LDL.LU R11, [R1+0x23c8] ;  /* 0x0023c800010b7983 */ /* 0x001f220000300800 */
[----:B------:R0:W-:Y:S03]  /*cfc30*/  @!P0 STL [R1+0x620], R13 ;  /* 0x0006200d01008387 */ /* 0x0001e60000100800 */
[----:B0-----:R-:W4:Y:S01]  /*cfc40*/  LDL.LU R13, [R1+0x23c4] ;  /* 0x0023c400010d7983 */ /* 0x001f220000300800 */
[----:B------:R0:W-:Y:S03]  /*cfc50*/  @!P0 STL [R1+0x628], R14 ;  /* 0x0006280e01008387 */ /* 0x0001e60000100800 */
[----:B0-----:R-:W4:Y:S01]  /*cfc60*/  LDL.LU R14, [R1+0x23c0] ;  /* 0x0023c000010e7983 */ /* 0x001f220000300800 */
[----:B--2---:R-:W-:-:S02]  /*cfc70*/  @!P0 FMUL R15, R15, 16777216 ;  /* 0x4b8000000f0f8820 */ /* 0x004fc40000400000 */
[----:B---3--:R-:W-:Y:S02]  /*cfc80*/  @P1 FMUL R2, R2, 0.25 ;  /* 0x3e80000002021820 */ /* 0x008fe40000400000 */
[----:B----4-:R-:W-:Y:S02]  /*cfc90*/  @P1 FMUL R9, R9, 0.25 ;  /* 0x3e80000009091820 */ /* 0x010fe40000400000 */
[----:B------:R-:W-:Y:S02]  /*cfca0*/  @P1 FMUL R16, R16, 0.25 ;  /* 0x3e80000010101820 */ /* 0x000fe40000400000 */
[----:B------:R-:W-:-:S05]  /*cfcb0*/  @!P0 FMUL R14, R14, 16777216 ;  /* 0x4b8000000e0e8820 */ /* 0x000fca0000400000 */
[----:B------:R0:W-:Y:S04]  /*cfcc0*/  STL [R1+0x22f4], R14 ;  /* 0x0022f40e01007387 */ /* 0x0001e80000100800 */
[----:B0-----:R-:W2:Y:S01]  /*cfcd0*/  LDL R14, [R1+0x60c] ;  /* 0x00060c00010e7983 */ /* 0x001ea20000100800 */
[----:B------:R0:W-:Y:S03]  /*cfce0*/  @!P0 STL [R1+0x640], R15 ;  /* 0x0006400f01008387 */ /* 0x0001e60000100800 */
[----:B0-----:R-:W3:Y:S01]  /*cfcf0*/  LDL.LU R15, [R1+0x23bc] ;  /* 0x0023bc00010f7983 */ /* 0x001ee20000300800 */
[----:B------:R0:W-:Y:S03]  /*cfd00*/  @P1 STL [R1+0x504], R2 ;  /* 0x0005040201001387 */ /* 0x0001e60000100800 */
[----:B0-----:R-:W4:Y:S01]  /*cfd10*/  LDL.LU R2, [R1+0x23b8] ;  /* 0x0023b80001027983 */ /* 0x001f220000300800 */
[----:B------:R0:W-:Y:S03]  /*cfd20*/  @P1 STL [R1+0x50c], R9 ;  /* 0x00050c0901001387 */ /* 0x0001e60000100800 */
[----:B0-----:R-:W2:Y:S01]  /*cfd30*/  LDL.LU R9, [R1+0x23b4] ;  /* 0x0023b40001097983 */ /* 0x001ea20000300800 */
[----:B------:R0:W-:Y:S03]  /*cfd40*/  @P1 STL [R1+0x51c], R16 ;  /* 0x00051c1001001387 */ /* 0x0001e60000100800 */
[----:B0-----:R-:W3:Y:S01]  /*cfd50*/  LDL.LU R16, [R1+0x23b0] ;  /* 0x0023b00001107983 */ /* 0x001ee20000300800 */
[----:B------:R-:W-:-:S05]  /*cfd60*/  @P1 FMUL R27, R27, 0.25 ;  /* 0x3e8000001b1b1820 */ /* 0x000fca0000400000 */
[----:B------:R0:W-:Y:S02]  /*cfd70*/  @P1 STL [R1+0x534], R27 ;  /* 0x0005341b01001387 */ /* 0x0001e40000100800 */
[----:B0-----:R-:W-:Y:S01]  /*cfd80*/  MOV R27, R21 ;  /* 0x00000015001b7202 */ /* 0x001fe20000000f00 */
[----:B--2---:R-:W-:Y:S01]  /*cfd90*/  @P1 FMUL R9, R9, 0.25 ;  /* 0x3e80000009091820 */ /* 0x004fe20000400000 */
[----:B---3--:R-:W-:Y:S02]  /*cfda0*/  MOV R21, R16 ;  /* 0x0000001000157202 */ /* 0x008fe40000000f00 */
[----:B------:R-:W2:Y:S02]  /*cfdb0*/  LDL R16, [R1+0x588] ;  /* 0x0005880001107983 */ /* 0x000ea40000100800 */
[----:B------:R0:W-:Y:S02]  /*cfdc0*/  STL [R1+0x2398], R9 ;  /* 0x0023980901007387 */ /* 0x0001e40000100800 */
[----:B0-----:R-:W3:Y:S01]  /*cfdd0*/  LDL R9, [R1+0x564] ;  /* 0x0005640001097983 */ /* 0x001ee20000100800 */
[----:B------:R-:W-:Y:S02]  /*cfde0*/  STL [R1+0x239c], R18 ;  /* 0x00239c1201007387 */ /* 0x000fe40000100800 */
[----:B---3--:R-:W-:-:S05]  /*cfdf0*/  @P1 FMUL R9, R9, 0.25 ;  /* 0x3e80000009091820 */ /* 0x008fca0000400000 */
[----:B------:R-:W-:Y:S01]  /*cfe00*/  @P1 STL [R1+0x564], R9 ;  /* 0x0005640901001387 */ /* 0x000fe20000100800 */
[----:B------:R-:W-:Y:S02]  /*cfe10*/  STL [R1+0x23a0], R19 ;  /* 0x0023a01301007387 */ /* 0x000fe40000100800 */
[----:B------:R0:W-:Y:S02]  /*cfe20*/  STL [R1+0x23a4], R17 ;  /* 0x0023a41101007387 */ /* 0x0001e40000100800 */
[----:B0-----:R-:W3:Y:S01]  /*cfe30*/  LDL R17, [R1+0x604] ;  /* 0x0006040001117983 */ /* 0x001ee20000100800 */
[----:B------:R0:W-:Y:S02]  /*cfe40*/  STL [R1+0x23a8], R3 ;  /* 0x0023a80301007387 */ /* 0x0001e40000100800 */
[----:B--2---:R-:W-:Y:S02]  /*cfe50*/  @P1 FMUL R16, R16, 0.25 ;  /* 0x3e80000010101820 */ /* 0x004fe40000400000 */
[----:B------:R-:W-:Y:S01]  /*cfe60*/  @P1 FMUL R14, R14, 0.25 ;  /* 0x3e8000000e0e1820 */ /* 0x000fe20000400000 */
[----:B------:R-:W2:Y:S04]  /*cfe70*/  LDL R19, [R1+0x504] ;  /* 0x0005040001137983 */ /* 0x000ea80000100800 */
[----:B------:R-:W2:Y:S04]  /*cfe80*/  LDL R18, [R1+0x50c] ;  /* 0x00050c0001127983 */ /* 0x000ea80000100800 */
[----:B------:R-:W2:Y:S04]  /*cfe90*/  LDL R9, [R1+0x51c] ;  /* 0x00051c0001097983 */ /* 0x000ea80000100800 */
[----:B0-----:R-:W2:Y:S01]  /*cfea0*/  LDL R3, [R1+0x5f0] ;  /* 0x0005f00001037983 */ /* 0x001ea20000100800 */
[----:B------:R-:W-:-:S02]  /*cfeb0*/  @P1 FMUL R13, R13, 0.25 ;  /* 0x3e8000000d0d1820 */ /* 0x000fc40000400000 */
[----:B------:R-:W-:Y:S02]  /*cfec0*/  @P1 STL [R1+0x588], R16 ;  /* 0x0005881001001387 */ /* 0x000fe40000100800 */
[----:B------:R-:W-:Y:S02]  /*cfed0*/  @P1 FMUL R12, R12, 0.25 ;  /* 0x3e8000000c0c1820 */ /* 0x000fe40000400000 */
[----:B---3--:R-:W-:Y:S02]  /*cfee0*/  @P1 FMUL R17, R17, 0.25 ;  /* 0x3e80000011111820 */ /* 0x008fe40000400000 */
[----:B--2---:R-:W-:-:S05]  /*cfef0*/  @P1 FMUL R3, R3, 0.25 ;  /* 0x3e80000003031820 */ /* 0x004fca0000400000 */
[----:B------:R-:W-:Y:S01]  /*cff00*/  @P1 STL [R1+0x5f0], R3 ;  /* 0x0005f00301001387 */ /* 0x000fe20000100800 */
[----:B------:R-:W-:Y:S02]  /*cff10*/  @P1 STL [R1+0x604], R17 ;  /* 0x0006041101001387 */ /* 0x000fe40000100800 */
[----:B------:R-:W-:Y:S02]  /*cff20*/  @P1 STL [R1+0x60c], R14 ;  /* 0x00060c0e01001387 */ /* 0x000fe40000100800 */
[----:B------:R-:W-:Y:S01]  /*cff30*/  @P1 STL [R1+0x624], R13 ;  /* 0x0006240d01001387 */ /* 0x000fe20000100800 */
[----:B------:R0:W-:Y:S02]  /*cff40*/  STL [R1+0x2380], R12 ;  /* 0x0023800c01007387 */ /* 0x0001e40000100800 */
[----:B0-----:R-:W-:Y:S02]  /*cff50*/  MOV R12, R16 ;  /* 0x00000010000c7202 */ /* 0x001fe40000000f00 */
[----:B------:R-:W2:Y:S01]  /*cff60*/  LDL.LU R16, [R1+0x23ac] ;  /* 0x0023ac0001107983 */ /* 0x000ea20000300800 */
[----:B------:R-:W-:Y:S01]  /*cff70*/  FSETP.GEU.AND P0, PT, |R15|, 1.175494350822287508e-38, PT ;  /* 0x008000000f00780b */ /* 0x000fe20003f0e200 */
[----:B------:R-:W-:-:S02]  /*cff80*/  @P1 FMUL R11, R11, 0.25 ;  /* 0x3e8000000b0b1820 */ /* 0x000fc40000400000 */
[----:B----4-:R-:W-:Y:S02]  /*cff90*/  @P1 FMUL R2, R2, 0.25 ;  /* 0x3e80000002021820 */ /* 0x010fe40000400000 */
[----:B------:R-:W-:Y:S02]  /*cffa0*/  @P1 FMUL R15, R15, 0.25 ;  /* 0x3e8000000f0f1820 */ /* 0x000fe40000400000 */
[----:B------:R-:W-:Y:S02]  /*cffb0*/  @P1 FMUL R22, R22, 0.25 ;  /* 0x3e80000016161820 */ /* 0x000fe40000400000 */
[----:B------:R-:W-:Y:S01]  /*cffc0*/  @P1 FMUL R10, R10, 0.25 ;  /* 0x3e8000000a0a1820 */ /* 0x000fe20000400000 */
[----:B------:R-:W-:Y:S01]  /*cffd0*/  @P1 STL [R1+0x62c], R11 ;  /* 0x00062c0b01001387 */ /* 0x000fe20000100800 */
[----:B------:R-:W-:Y:S02]  /*cffe0*/  @P1 STL [R1+0x644], R2 ;  /* 0x0006440201001387 */ /* 0x000fe40000100800 */
[----:B------:R0:W-:Y:S02]  /*cfff0*/  STL [R1+0x237c], R15 ;  /* 0x00237c0f01007387 */ /* 0x0001e40000100800 */
[----:B------:R-:W-:Y:S01]  /*d0000*/  @!P0 FMUL R19, R19, 16777216 ;  /* 0x4b80000013138820 */ /* 0x000fe20000400000 */
[----:B0-----:R-:W3:Y:S01]  /*d0010*/  LDL R15, [R1+0x534] ;  /* 0x00053400010f7983 */ /* 0x001ee20000100800 */
[----:B------:R-:W-:Y:S02]  /*d0020*/  @P1 STL [R1+0x64c], R22 ;  /* 0x00064c1601001387 */ /* 0x000fe40000100800 */
[----:B------:R0:W-:Y:S02]  /*d0030*/  STL [R1+0x2384], R10 ;  /* 0x0023840a01007387 */ /* 0x0001e40000100800 */
[----:B------:R-:W-:-:S02]  /*d0040*/  @!P0 FMUL R18, R18, 16777216 ;  /* 0x4b80000012128820 */ /* 0x000fc40000400000 */
[----:B------:R-:W-:Y:S02]  /*d0050*/  @!P0 FMUL R9, R9, 16777216 ;  /* 0x4b80000009098820 */ /* 0x000fe40000400000 */
[----:B0-----:R-:W-:Y:S02]  /*d0060*/  IMAD.MOV.U32 R10, RZ, RZ, R3 ;  /* 0x000000ffff0a7224 */ /* 0x001fe400078e0003 */
[----:B------:R-:W4:Y:S01]  /*d0070*/  LDL.LU R3, [R1+0x23a8] ;  /* 0x0023a80001037983 */ /* 0x000f220000300800 */
[----:B--2---:R-:W-:-:S03]  /*d0080*/  FSETP.GT.AND P1, PT, |R16|, 8.50705917302346158658e+37, PT ;  /* 0x7e8000001000780b */ /* 0x004fc60003f24200 */
[----:B------:R0:W-:Y:S02]  /*d0090*/  STL [R1+0x2388], R16 ;  /* 0x0023881001007387 */ /* 0x0001e40000100800 */
[----:B0-----:R-:W-:Y:S02]  /*d00a0*/  MOV R16, R17 ;  /* 0x0000001100107202 */ /* 0x001fe40000000f00 */
[----:B------:R-:W2:Y:S01]  /*d00b0*/  LDL.LU R17, [R1+0x23a4] ;  /* 0x0023a40001117983 */ /* 0x000ea20000300800 */
[----:B------:R0:W-:Y:S03]  /*d00c0*/  @!P0 STL [R1+0x504], R19 ;  /* 0x0005041301008387 */ /* 0x0001e60000100800 */
[----:B0-----:R-:W2:Y:S01]  /*d00d0*/  LDL.LU R19, [R1+0x23a0] ;  /* 0x0023a00001137983 */ /* 0x001ea20000300800 */
[----:B------:R0:W-:Y:S03]  /*d00e0*/  @!P0 STL [R1+0x50c], R18 ;  /* 0x00050c1201008387 */ /* 0x0001e60000100800 */
[----:B0-----:R-:W2:Y:S01]  /*d00f0*/  LDL.LU R18, [R1+0x239c] ;  /* 0x00239c0001127983 */ /* 0x001ea20000300800 */
[----:B------:R0:W-:Y:S03]  /*d0100*/  @!P0 STL [R1+0x51c], R9 ;  /* 0x00051c0901008387 */ /* 0x0001e60000100800 */
[----:B0-----:R-:W2:Y:S01]  /*d0110*/  LDL.LU R9, [R1+0x2398] ;  /* 0x0023980001097983 */ /* 0x001ea20000300800 */
[----:B---3--:R-:W-:-:S05]  /*d0120*/  @!P0 FMUL R15, R15, 16777216 ;  /* 0x4b8000000f0f8820 */ /* 0x008fca0000400000 */
[----:B------:R-:W-:Y:S01]  /*d0130*/  @!P0 STL [R1+0x534], R15 ;  /* 0x0005340f01008387 */ /* 0x000fe20000100800 */
[----:B--2---:R-:W-:-:S05]  /*d0140*/  @!P0 FMUL R9, R9, 16777216 ;  /* 0x4b80000009098820 */ /* 0x004fca0000400000 */
[----:B------:R0:W-:Y:S02]  /*d0150*/  STL [R1+0x55c], R9 ;  /* 0x00055c0901007387 */ /* 0x0001e40000100800 */
[----:B0-----:R-:W-:Y:S01]  /*d0160*/  IMAD.MOV.U32 R9, RZ, RZ, R5 ;  /* 0x000000ffff097224 */ /* 0x001fe200078e0005 */
[----:B------:R-:W-:Y:S01]  /*d0170*/  MOV R5, R4 ;  /* 0x0000000400057202 */ /* 0x000fe20000000f00 */
[----:B------:R-:W-:Y:S01]  /*d0180*/  MOV R4, R0 ;  /* 0x0000000000047202 */ /* 0x000fe20000000f00 */
[----:B----4-:R-:W-:Y:S01]  /*d0190*/  MOV R0, R3 ;  /* 0x0000000300007202 */ /* 0x010fe20000000f00 */
[----:B------:R-:W-:Y:S01]  /*d01a0*/  IMAD.MOV.U32 R3, RZ, RZ, R17 ;  /* 0x000000ffff037224 */ /* 0x000fe200078e0011 */
[----:B------:R-:W-:Y:S02]  /*d01b0*/  MOV R17, R18 ;  /* 0x0000001200117202 */ /* 0x000fe40000000f00 */
[----:B------:R-:W2:Y:S01]  /*d01c0*/  LDL.LU R18, [R1+0x700] ;  /* 0x0007000001127983 */ /* 0x000ea20000300800 */
[----:B------:R-:W-:Y:S01]  /*d01d0*/  MOV R15, R12 ;  /* 0x0000000c000f7202 */ /* 0x000fe20000000f00 */
[----:B------:R-:W-:-:S02]  /*d01e0*/  MOV R12, R14 ;  /* 0x0000000e000c7202 */ /* 0x000fc40000000f00 */
[----:B--2---:R0:W-:Y:S04]  /*d01f0*/  STL [R1+0x2378], R18 ;  /* 0x0023781201007387 */ /* 0x0041e80000100800 */
[----:B0-----:R-:W2:Y:S01]  /*d0200*/  LDL R18, [R1+0x564] ;  /* 0x0005640001127983 */ /* 0x001ea20000100800 */
[----:B------:R-:W3:Y:S03]  /*d0210*/  LDL.LU R14, [R1+0x70c] ;  /* 0x00070c00010e7983 */ /* 0x000ee60000300800 */
[----:B---3--:R0:W-:Y:S01]  /*d0220*/  STL [R1+0x238c], R14 ;  /* 0x00238c0e01007387 */ /* 0x0081e20000100800 */
[----:B--2---:R-:W-:Y:S01]  /*d0230*/  @!P0 FMUL R18, R18, 16777216 ;  /* 0x4b80000012128820 */ /* 0x004fe20000400000 */
[----:B0-----:R-:W-:-:S05]  /*d0240*/  MOV R14, R16 ;  /* 0x00000010000e7202 */ /* 0x001fca0000000f00 */
[----:B------:R0:W-:Y:S01]  /*d0250*/  STL [R1+0x2390], R14 ;  /* 0x0023900e01007387 */ /* 0x0001e20000100800 */
[----:B------:R1:W-:Y:S01]  /*d0260*/  @!P0 STL [R1+0x564], R18 ;  /* 0x0005641201008387 */ /* 0x0003e20000100800 */
[----:B0-----:R-:W-:Y:S02]  /*d0270*/  MOV R14, R10 ;  /* 0x0000000a000e7202 */ /* 0x001fe40000000f00 */
[----:B------:R-:W-:-:S03]  /*d0280*/  MOV R16, R12 ;  /* 0x0000000c00107202 */ /* 0x000fc60000000f00 */
[----:B------:R0:W-:Y:S01]  /*d0290*/  STL [R1+0x2394], R14 ;  /* 0x0023940e01007387 */ /* 0x0001e20000100800 */
[----:B-1----:R-:W-:Y:S02]  /*d02a0*/  MOV R18, R11 ;  /* 0x0000000b00127202 */ /* 0x002fe40000000f00 */
[----:B------:R-:W-:Y:S01]  /*d02b0*/  MOV R12, R2 ;  /* 0x00000002000c7202 */ /* 0x000fe20000000f00 */
[----:B------:R-:W-:Y:S01]  /*d02c0*/  MOV R11, R19 ;  /* 0x00000013000b7202 */ /* 0x000fe20000000f00 */
[----:B------:R-:W2:Y:S01]  /*d02d0*/  LDL.LU R2, [R1+0x678] ;  /* 0x0006780001027983 */ /* 0x000ea20000300800 */
[----:B------:R-:W3:Y:S02]  /*d02e0*/  LDL.LU R19, [R1+0x67c] ;  /* 0x00067c0001137983 */ /* 0x000ee40000300800 */
[----:B0-----:R-:W-:Y:S02]  /*d02f0*/  IMAD.MOV.U32 R14, RZ, RZ, R15 ;  /* 0x000000ffff0e7224 */ /* 0x001fe400078e000f */
[----:B------:R-:W-:Y:S01]  /*d0300*/  IMAD.MOV.U32 R15, RZ, RZ, R22 ;  /* 0x000000ffff0f7224 */ /* 0x000fe200078e0016 */
[----:B------:R-:W-:Y:S01]  /*d0310*/  MOV R10, R13 ;  /* 0x0000000d000a7202 */ /* 0x000fe20000000f00 */
[----:B------:R-:W4:Y:S01]  /*d0320*/  LDL.LU R22, [R1+0x690] ;  /* 0x0006900001167983 */ /* 0x000f220000300800 */
[----:B------:R-:W-:-:S02]  /*d0330*/  @!P0 FMUL R14, R14, 16777216 ;  /* 0x4b8000000e0e8820 */ /* 0x000fc40000400000 */
[----:B------:R-:W2:Y:S03]  /*d0340*/  LDL.LU R13, [R1+0x714] ;  /* 0x00071400010d7983 */ /* 0x000ea60000300800 */
[----:B------:R0:W-:Y:S04]  /*d0350*/  @!P0 STL [R1+0x588], R14 ;  /* 0x0005880e01008387 */ /* 0x0001e80000100800 */
[----:B0-----:R-:W2:Y:S02]  /*d0360*/  LDL.LU R14, [R1+0x2394] ;  /* 0x00239400010e7983 */ /* 0x001ea40000300800 */
[----:B--2---:R-:W-:-:S05]  /*d0370*/  @!P0 FMUL R14, R14, 16777216 ;  /* 0x4b8000000e0e8820 */ /* 0x004fca0000400000 */
[----:B------:R0:W-:Y:S04]  /*d0380*/  @!P0 STL [R1+0x5f0], R14 ;  /* 0x0005f00e01008387 */ /* 0x0001e80000100800 */
[----:B0-----:R-:W2:Y:S01]  /*d0390*/  LDL.LU R14, [R1+0x2390] ;  /* 0x00239000010e7983 */ /* 0x001ea20000300800 */
[----:B------:R-:W-:Y:S02]  /*d03a0*/  @!P0 FMUL R16, R16, 16777216 ;  /* 0x4b80000010108820 */ /* 0x000fe40000400000 */
[----:B------:R-:W-:Y:S02]  /*d03b0*/  @!P0 FMUL R10, R10, 16777216 ;  /* 0x4b8000000a0a8820 */ /* 0x000fe40000400000 */
[----:B------:R-:W-:Y:S02]  /*d03c0*/  @!P0 FMUL R18, R18, 16777216 ;  /* 0x4b80000012128820 */ /* 0x000fe40000400000 */
[----:B------:R-:W-:-:S02]  /*d03d0*/  @!P0 FMUL R12, R12, 16777216 ;  /* 0x4b8000000c0c8820 */ /* 0x000fc40000400000 */
[----:B--2---:R-:W-:-:S05]  /*d03e0*/  @!P0 FMUL R14, R14, 16777216 ;  /* 0x4b8000000e0e8820 */ /* 0x004fca0000400000 */
[----:B------:R0:W-:Y:S04]  /*d03f0*/  @!P0 STL [R1+0x604], R14 ;  /* 0x0006040e01008387 */ /* 0x0001e80000100800 */
[----:B0-----:R-:W2:Y:S01]  /*d0400*/  LDL.LU R14, [R1+0x238c] ;  /* 0x00238c00010e7983 */ /* 0x001ea20000300800 */
[----:B------:R0:W-:Y:S03]  /*d0410*/  @!P0 STL [R1+0x60c], R16 ;  /* 0x00060c1001008387 */ /* 0x0001e60000100800 */
[----:B0-----:R-:W2:Y:S01]  /*d0420*/  LDL.LU R16, [R1+0x2388] ;  /* 0x0023880001107983 */ /* 0x001ea20000300800 */
[----:B------:R0:W-:Y:S03]  /*d0430*/  @!P0 STL [R1+0x624], R10 ;  /* 0x0006240a01008387 */ /* 0x0001e60000100800 */
[----:B0-----:R-:W2:Y:S01]  /*d0440*/  LDL.LU R10, [R1+0x2384] ;  /* 0x00238400010a7983 */ /* 0x001ea20000300800 */
[----:B------:R0:W-:Y:S03]  /*d0450*/  @!P0 STL [R1+0x62c], R18 ;  /* 0x00062c1201008387 */ /* 0x0001e60000100800 */
[----:B0-----:R-:W2:Y:S01]  /*d0460*/  LDL R18, [R1+0x670] ;  /* 0x0006700001127983 */ /* 0x001ea20000100800 */
[----:B------:R0:W-:Y:S03]  /*d0470*/  @!P0 STL [R1+0x644], R12 ;  /* 0x0006440c01008387 */ /* 0x0001e60000100800 */
[----:B0-----:R-:W2:Y:S01]  /*d0480*/  LDL.LU R12, [R1+0x2380] ;  /* 0x00238000010c7983 */ /* 0x001ea20000300800 */
[----:B------:R-:W-:-:S02]  /*d0490*/  @!P0 FMUL R15, R15, 16777216 ;  /* 0x4b8000000f0f8820 */ /* 0x000fc40000400000 */
[----:B--2---:R-:W-:-:S05]  /*d04a0*/  @!P0 FMUL R12, R12, 16777216 ;  /* 0x4b8000000c0c8820 */ /* 0x004fca0000400000 */
[----:B------:R0:W-:Y:S02]  /*d04b0*/  STL [R1+0x648], R12 ;  /* 0x0006480c01007387 */ /* 0x0001e40000100800 */
[----:B0-----:R-:W-:Y:S01]  /*d04c0*/  MOV R12, R11 ;  /* 0x0000000b000c7202 */ /* 0x001fe20000000f00 */
[----:B------:R-:W-:Y:S02]  /*d04d0*/  IMAD.MOV.U32 R11, RZ, RZ, R17 ;  /* 0x000000ffff0b7224 */ /* 0x000fe400078e0011 */
[----:B------:R-:W2:Y:S01]  /*d04e0*/  LDL R17, [R1+0x694] ;  /* 0x0006940001117983 */ /* 0x000ea20000100800 */
[----:B------:R0:W-:Y:S03]  /*d04f0*/  @!P0 STL [R1+0x64c], R15 ;  /* 0x00064c0f01008387 */ /* 0x0001e60000100800 */
[----:B0-----:R-:W2:Y:S01]  /*d0500*/  LDL.LU R15, [R1+0x237c] ;  /* 0x00237c00010f7983 */ /* 0x001ea20000300800 */
[----:B------:R-:W-:-:S02]  /*d0510*/  @!P0 FMUL R10, R10, 16777216 ;  /* 0x4b8000000a0a8820 */ /* 0x000fc40000400000 */
[----:B--2---:R-:W-:-:S05]  /*d0520*/  @!P0 FMUL R15, R15, 16777216 ;  /* 0x4b8000000f0f8820 */ /* 0x004fca0000400000 */
[----:B------:R0:W-:Y:S04]  /*d0530*/  STL [R1+0x2294], R15 ;  /* 0x0022940f01007387 */ /* 0x0001e80000100800 */
[----:B0-----:R-:W2:Y:S01]  /*d0540*/  LDL.LU R15, [R1+0x704] ;  /* 0x00070400010f7983 */ /* 0x001ea20000300800 */
[----:B------:R0:W-:Y:S03]  /*d0550*/  STL [R1+0x2370], R27 ;  /* 0x0023701b01007387 */ /* 0x0001e60000100800 */
[----:B0-----:R-:W2:Y:S01]  /*d0560*/  LDL.LU R27, [R1+0x674] ;  /* 0x00067400011b7983 */ /* 0x001ea20000300800 */
[----:B------:R0:W-:Y:S02]  /*d0570*/  STL [R1+0x660], R10 ;  /* 0x0006600a01007387 */ /* 0x0001e40000100800 */
[----:B0-----:R-:W-:-:S02]  /*d0580*/  MOV R10, R5 ;  /* 0x00000005000a7202 */ /* 0x001fc40000000f00 */
[----:B------:R-:W2:Y:S01]  /*d0590*/  LDL.LU R5, [R1+0x6c0] ;  /* 0x0006c00001057983 */ /* 0x000ea20000300800 */
[----:B------:R-:W-:Y:S02]  /*d05a0*/  @P1 FMUL R18, R18, 0.25 ;  /* 0x3e80000012121820 */ /* 0x000fe40000400000 */
[----:B------:R-:W-:Y:S01]  /*d05b0*/  @P1 FMUL R17, R17, 0.25 ;  /* 0x3e80000011111820 */ /* 0x000fe20000400000 */
[----:B--2---:R0:W-:Y:S04]  /*d05c0*/  STL [R1+0x2354], R5 ;  /* 0x0023540501007387 */ /* 0x0041e80000100800 */
[----:B0-----:R-:W2:Y:S01]  /*d05d0*/  LDL.LU R5, [R1+0x6f4] ;  /* 0x0006f40001057983 */ /* 0x001ea20000300800 */
[----:B------:R0:W-:Y:S03]  /*d05e0*/  @P1 STL [R1+0x670], R18 ;  /* 0x0006701201001387 */ /* 0x0001e60000100800 */
[----:B0-----:R-:W3:Y:S01]  /*d05f0*/  LDL.LU R18, [R1+0x2378] ;  /* 0x0023780001127983 */ /* 0x001ee20000300800 */
[----:B------:R-:W-:-:S02]  /*d0600*/  @P1 FMUL R12, R12, 0.25 ;  /* 0x3e8000000c0c1820 */ /* 0x000fc40000400000 */
[----:B------:R-:W-:Y:S02]  /*d0610*/  @P1 FMUL R11, R11, 0.25 ;  /* 0x3e8000000b0b1820 */ /* 0x000fe40000400000 */
[----:B------:R-:W-:Y:S01]  /*d0620*/  @P1 FMUL R4, R4, 0.25 ;  /* 0x3e80000004041820 */ /* 0x000fe20000400000 */
[----:B------:R-:W-:Y:S01]  /*d0630*/  @P1 STL [R1+0x694], R17 ;  /* 0x0006941101001387 */ /* 0x000fe20000100800 */
[----:B------:R-:W-:Y:S02]  /*d0640*/  @P1 STL [R1+0x698], R12 ;  /* 0x0006980c01001387 */ /* 0x000fe40000100800 */
[----:B------:R-:W-:Y:S02]  /*d0650*/  @P1 FMUL R0, R0, 0.25 ;  /* 0x3e80000000001820 */ /* 0x000fe40000400000 */
[----:B------:R-:W-:Y:S02]  /*d0660*/  @P1 STL [R1+0x6b0], R11 ;  /* 0x0006b00b01001387 */ /* 0x000fe40000100800 */
[----:B------:R-:W-:Y:S01]  /*d0670*/  @P1 FMUL R3, R3, 0.25 ;  /* 0x3e80000003031820 */ /* 0x000fe20000400000 */
[----:B------:R-:W-:Y:S01]  /*d0680*/  @P1 STL [R1+0x6b4], R4 ;  /* 0x0006b40401001387 */ /* 0x000fe20000100800 */
[----:B--2---:R-:W-:-:S05]  /*d0690*/  @P1 FMUL R5, R5, 0.25 ;  /* 0x3e80000005051820 */ /* 0x004fca0000400000 */
[----:B------:R0:W-:Y:S01]  /*d06a0*/  STL [R1+0x2358], R5 ;  /* 0x0023580501007387 */ /* 0x0001e20000100800 */
[----:B---3--:R-:W-:Y:S01]  /*d06b0*/  @P1 FMUL R18, R18, 0.25 ;  /* 0x3e80000012121820 */ /* 0x008fe20000400000 */
[----:B0-----:R-:W-:Y:S02]  /*d06c0*/  MOV R5, R17 ;  /* 0x0000001100057202 */ /* 0x001fe40000000f00 */
[----:B------:R-:W2:Y:S01]  /*d06d0*/  LDL.LU R17, [R1+0x2374] ;  /* 0x0023740001117983 */ /* 0x000ea20000300800 */
[----:B------:R-:W-:Y:S02]  /*d06e0*/  @P1 STL [R1+0x6bc], R0 ;  /* 0x0006bc0001001387 */ /* 0x000fe40000100800 */
[----:B------:R-:W-:Y:S02]  /*d06f0*/  @P1 STL [R1+0x6f0], R3 ;  /* 0x0006f00301001387 */ /* 0x000fe40000100800 */
[----:B------:R0:W-:Y:S02]  /*d0700*/  STL [R1+0x235c], R18 ;  /* 0x00235c1201007387 */ /* 0x0001e40000100800 */
[----:B0-----:R-:W3:Y:S01]  /*d0710*/  LDL R18, [R1+0x670] ;  /* 0x0006700001127983 */ /* 0x001ee20000100800 */
[----:B------:R-:W-:Y:S01]  /*d0720*/  FSETP.GEU.AND P0, PT, |R16|, 1.175494350822287508e-38, PT ;  /* 0x008000001000780b */ /* 0x000fe20003f0e200 */
[----:B------:R-:W-:-:S02]  /*d0730*/  @P1 FMUL R27, R27, 0.25 ;  /* 0x3e8000001b1b1820 */ /* 0x000fc40000400000 */
[----:B------:R-:W-:Y:S02]  /*d0740*/  @P1 FMUL R15, R15, 0.25 ;  /* 0x3e8000000f0f1820 */ /* 0x000fe40000400000 */
[----:B------:R-:W-:Y:S02]  /*d0750*/  @P1 FMUL R14, R14, 0.25 ;  /* 0x3e8000000e0e1820 */ /* 0x000fe40000400000 */
[----:B------:R-:W-:Y:S02]  /*d0760*/  @P1 FMUL R16, R16, 0.25 ;  /* 0x3e80000010101820 */ /* 0x000fe40000400000 */
[----:B------:R-:W-:Y:S02]  /*d0770*/  @P1 FMUL R13, R13, 0.25 ;  /* 0x3e8000000d0d1820 */ /* 0x000fe40000400000 */
[----:B------:R-:W-:Y:S01]  /*d0780*/  @P1 FMUL R2, R2, 0.25 ;  /* 0x3e80000002021820 */ /* 0x000fe20000400000 */
[----:B------:R-:W-:Y:S01]  /*d0790*/  STL [R1+0x2360], R15 ;  /* 0x0023600f01007387 */ /* 0x000fe20000100800 */
[----:B------:R-:W-:-:S02]  /*d07a0*/  @P1 FMUL R19, R19, 0.25 ;  /* 0x3e80000013131820 */ /* 0x000fc40000400000 */
[----:B------:R-:W-:Y:S02]  /*d07b0*/  STL [R1+0x2364], R14 ;  /* 0x0023640e01007387 */ /* 0x000fe40000100800 */
[----:B------:R-:W-:Y:S02]  /*d07c0*/  STL [R1+0x2368], R16 ;  /* 0x0023681001007387 */ /* 0x000fe40000100800 */
[----:B------:R-:W-:Y:S01]  /*d07d0*/  @!P0 FMUL R27, R27, 16777216 ;  /* 0x4b8000001b1b8820 */ /* 0x000fe20000400000 */
[----:B------:R0:W-:Y:S01]  /*d07e0*/  STL [R1+0x236c], R13 ;  /* 0x00236c0d01007387 */ /* 0x0001e20000100800 */
[----:B------:R-:W-:Y:S02]  /*d07f0*/  @!P0 FMUL R2, R2, 16777216 ;  /* 0x4b80000002028820 */ /* 0x000fe40000400000 */
[----:B----4-:R-:W-:Y:S02]  /*d0800*/  @P1 FMUL R22, R22, 0.25 ;  /* 0x3e80000016161820 */ /* 0x010fe40000400000 */
[----:B------:R-:W-:Y:S01]  /*d0810*/  @!P0 FMUL R19, R19, 16777216 ;  /* 0x4b80000013138820 */ /* 0x000fe20000400000 */
[----:B------:R1:W-:Y:S01]  /*d0820*/  STL [R1+0x674], R27 ;  /* 0x0006741b01007387 */ /* 0x0003e20000100800 */
[----:B------:R-:W-:Y:S01]  /*d0830*/  @!P0 FMUL R22, R22, 16777216 ;  /* 0x4b80000016168820 */ /* 0x000fe20000400000 */
[----:B0-----:R-:W-:Y:S01]  /*d0840*/  MOV R13, R5 ;  /* 0x00000005000d7202 */ /* 0x001fe20000000f00 */
[----:B------:R-:W-:Y:S01]  /*d0850*/  IMAD.MOV.U32 R5, RZ, RZ, R3 ;  /* 0x000000ffff057224 */ /* 0x000fe200078e0003 */
[----:B-1----:R-:W4:Y:S01]  /*d0860*/  LDL.LU R27, [R1+0x2370] ;  /* 0x00237000011b7983 */ /* 0x002f220000300800 */
[----:B------:R-:W-:Y:S01]  /*d0870*/  IMAD.MOV.U32 R16, RZ, RZ, R12 ;  /* 0x000000ffff107224 */ /* 0x000fe200078e000c */
[----:B------:R-:W-:-:S02]  /*d0880*/  MOV R15, R4 ;  /* 0x00000004000f7202 */ /* 0x000fc40000000f00 */
[----:B------:R-:W-:Y:S01]  /*d0890*/  MOV R14, R11 ;  /* 0x0000000b000e7202 */ /* 0x000fe20000000f00 */
[----:B------:R-:W-:Y:S02]  /*d08a0*/  @!P0 FMUL R13, R13, 16777216 ;  /* 0x4b8000000d0d8820 */ /* 0x000fe40000400000 */
[----:B------:R-:W-:Y:S02]  /*d08b0*/  @!P0 FMUL R16, R16, 16777216 ;  /* 0x4b80000010108820 */ /* 0x000fe40000400000 */
[----:B------:R-:W-:Y:S02]  /*d08c0*/  @!P0 FMUL R14, R14, 16777216 ;  /* 0x4b8000000e0e8820 */ /* 0x000fe40000400000 */
[----:B------:R-:W-:Y:S02]  /*d08d0*/  @!P0 FMUL R15, R15, 16777216 ;  /* 0x4b8000000f0f8820 */ /* 0x000fe40000400000 */
[----:B------:R-:W-:Y:S02]  /*d08e0*/  @!P0 FMUL R5, R5, 16777216 ;  /* 0x4b80000005058820 */ /* 0x000fe40000400000 */
[----:B---3--:R-:W-:-:S05]  /*d08f0*/  @!P0 FMUL R18, R18, 16777216 ;  /* 0x4b80000012128820 */ /* 0x008fca0000400000 */
[----:B------:R-:W-:Y:S01]  /*d0900*/  @!P0 STL [R1+0x670], R18 ;  /* 0x0006701201008387 */ /* 0x000fe20000100800 */
[----:B------:R-:W3:Y:S02]  /*d0910*/  LDL.LU R3, [R1+0x6a0] ;  /* 0x0006a00001037983 */ /* 0x000ee40000300800 */
[----:B------:R0:W-:Y:S02]  /*d0920*/  STL [R1+0x678], R2 ;  /* 0x0006780201007387 */ /* 0x0001e40000100800 */
[----:B0-----:R-:W2:Y:S01]  /*d0930*/  LDL.LU R2, [R1+0x6b8] ;  /* 0x0006b80001027983 */ /* 0x001ea20000300800 */
[----:B------:R0:W-:Y:S01]  /*d0940*/  STL [R1+0x67c], R19 ;  /* 0x00067c1301007387 */ /* 0x0001e20000100800 */
[----:B------:R-:W-:Y:S02]  /*d0950*/  MOV R18, R0 ;  /* 0x0000000000127202 */ /* 0x000fe40000000f00 */
[----:B0-----:R-:W2:Y:S01]  /*d0960*/  LDL.LU R19, [R1+0x710] ;  /* 0x0007100001137983 */ /* 0x001ea20000300800 */
[----:B------:R-:W2:Y:S02]  /*d0970*/  LDL.LU R4, [R1+0x71c] ;  /* 0x00071c0001047983 */ /* 0x000ea40000300800 */
[----:B------:R-:W2:Y:S02]  /*d0980*/  LDL.LU R0, [R1+0x730] ;  /* 0x0007300001007983 */ /* 0x000ea40000300800 */
[----:B------:R0:W-:Y:S01]  /*d0990*/  STL [R1+0x690], R22 ;  /* 0x0006901601007387 */ /* 0x0001e20000100800 */
[----:B------:R-:W2:Y:S01]  /*d09a0*/  LDL.LU R12, [R1+0x680] ;  /* 0x00068000010c7983 */ /* 0x000ea20000300800 */
[----:B------:R-:W2:Y:S02]  /*d09b0*/  LDL.LU R11, [R1+0x69c] ;  /* 0x00069c00010b7983 */ /* 0x000ea40000300800 */
[----:B------:R-:W-:Y:S01]  /*d09c0*/  @!P0 FMUL R18, R18, 16777216 ;  /* 0x4b80000012128820 */ /* 0x000fe20000400000 */
[----:B0-----:R-:W2:Y:S01]  /*d09d0*/  LDL.LU R22, [R1+0x734] ;  /* 0x0007340001167983 */ /* 0x001ea20000300800 */
[----:B------:R0:W-:Y:S03]  /*d09e0*/  @!P0 STL [R1+0x694], R13 ;  /* 0x0006940d01008387 */ /* 0x0001e60000100800 */
[----:B0-----:R-:W2:Y:S01]  /*d09f0*/  LDL.LU R13, [R1+0x236c] ;  /* 0x00236c00010d7983 */ /* 0x001ea20000300800 */
[----:B------:R0:W-:Y:S03]  /*d0a00*/  @!P0 STL [R1+0x698], R16 ;  /* 0x0006981001008387 */ /* 0x0001e60000100800 */
[----:B0-----:R-:W2:Y:S01]  /*d0a10*/  LDL.LU R16, [R1+0x2368] ;  /* 0x0023680001107983 */ /* 0x001ea20000300800 */
[----:B------:R0:W-:Y:S03]  /*d0a20*/  @!P0 STL [R1+0x6b0], R14 ;  /* 0x0006b00e01008387 */ /* 0x0001e60000100800 */
[----:B0-----:R-:W3:Y:S01]  /*d0a30*/  LDL.LU R14, [R1+0x2364] ;  /* 0x00236400010e7983 */ /* 0x001ee20000300800 */
[----:B------:R0:W-:Y:S03]  /*d0a40*/  @!P0 STL [R1+0x6b4], R15 ;  /* 0x0006b40f01008387 */ /* 0x0001e60000100800 */
[----:B0-----:R-:W3:Y:S01]  /*d0a50*/  LDL.LU R15, [R1+0x2360] ;  /* 0x00236000010f7983 */ /* 0x001ee20000300800 */
[----:B------:R0:W-:Y:S03]  /*d0a60*/  @!P0 STL [R1+0x6bc], R18 ;  /* 0x0006bc1201008387 */ /* 0x0001e60000100800 */
[----:B0-----:R-:W4:Y:S01]  /*d0a70*/  LDL.LU R18, [R1+0x235c] ;  /* 0x00235c0001127983 */ /* 0x001f220000300800 */
[----:B------:R0:W-:Y:S03]  /*d0a80*/  @!P0 STL [R1+0x6f0], R5 ;  /* 0x0006f00501008387 */ /* 0x0001e60000100800 */
[----:B0-----:R-:W4:Y:S01]  /*d0a90*/  LDL.LU R5, [R1+0x2358] ;  /* 0x0023580001057983 */ /* 0x001f220000300800 */
[----:B--2---:R-:W-:-:S02]  /*d0aa0*/  @!P0 FMUL R16, R16, 16777216 ;  /* 0x4b80000010108820 */ /* 0x004fc40000400000 */
[----:B---3--:R-:W-:Y:S02]  /*d0ab0*/  @!P0 FMUL R15, R15, 16777216 ;  /* 0x4b8000000f0f8820 */ /* 0x008fe40000400000 */
[----:B----4-:R-:W-:Y:S02]  /*d0ac0*/  @!P0 FMUL R18, R18, 16777216 ;  /* 0x4b80000012128820 */ /* 0x010fe40000400000 */
[----:B------:R-:W-:-:S05]  /*d0ad0*/  @!P0 FMUL R5, R5, 16777216 ;  /* 0x4b80000005058820 */ /* 0x000fca0000400000 */
[----:B------:R0:W-:Y:S04]  /*d0ae0*/  STL [R1+0x6f4], R5 ;  /* 0x0006f40501007387 */ /* 0x0001e80000100800 */
[----:B0-----:R-:W2:Y:S01]  /*d0af0*/  LDL.LU R5, [R1+0x2354] ;  /* 0x0023540001057983 */ /* 0x001ea20000300800 */
[----:B------:R0:W-:Y:S03]  /*d0b00*/  STL [R1+0x700], R18 ;  /* 0x0007001201007387 */ /* 0x0001e60000100800 */
[----:B0-----:R-:W3:Y:S01]  /*d0b10*/  LDL.LU R18, [R1+0x2350] ;  /* 0x0023500001127983 */ /* 0x001ee20000300800 */
[----:B------:R0:W-:Y:S02]  /*d0b20*/  STL [R1+0x22f8], R16 ;  /* 0x0022f81001007387 */ /* 0x0001e40000100800 */
[----:B------:R-:W-:Y:S01]  /*d0b30*/  STL [R1+0x704], R15 ;  /* 0x0007040f01007387 */ /* 0x000fe20000100800 */
[----:B0-----:R-:W4:Y:S01]  /*d0b40*/  LDL.LU R16, [R1+0x718] ;  /* 0x0007180001107983 */ /* 0x001f220000300800 */
[----:B------:R-:W-:Y:S01]  /*d0b50*/  FSETP.GT.AND P1, PT, |R17|, 8.50705917302346158658e+37, PT ;  /* 0x7e8000001100780b */ /* 0x000fe20003f24200 */
[----:B------:R-:W-:-:S02]  /*d0b60*/  @!P0 FMUL R14, R14, 16777216 ;  /* 0x4b8000000e0e8820 */ /* 0x000fc40000400000 */
[----:B------:R-:W-:Y:S01]  /*d0b70*/  @!P0 FMUL R13, R13, 16777216 ;  /* 0x4b8000000d0d8820 */ /* 0x000fe20000400000 */
[----:B------:R-:W-:Y:S02]  /*d0b80*/  FSETP.GEU.AND P0, PT, |R17|, 1.175494350822287508e-38, PT ;  /* 0x008000001100780b */ /* 0x000fe40003f0e200 */
[----:B------:R-:W-:Y:S02]  /*d0b90*/  STL [R1+0x70c], R14 ;  /* 0x00070c0e01007387 */ /* 0x000fe40000100800 */
[----:B------:R-:W-:Y:S05]  /*d0ba0*/  STL [R1+0x714], R13 ;  /* 0x0007140d01007387 */ /* 0x000fea0000100800 */
[----:B------:R-:W-:-:S02]  /*d0bb0*/  @P1 FMUL R10, R10, 0.25 ;  /* 0x3e8000000a0a1820 */ /* 0x000fc40000400000 */
[----:B------:R-:W-:Y:S02]  /*d0bc0*/  @P1 FMUL R9, R9, 0.25 ;  /* 0x3e80000009091820 */ /* 0x000fe40000400000 */
[----:B------:R-:W-:Y:S02]  /*d0bd0*/  @P1 FMUL R8, R8, 0.25 ;  /* 0x3e80000008081820 */ /* 0x000fe40000400000 */
[----:B------:R-:W-:Y:S02]  /*d0be0*/  @P1 FMUL R7, R7, 0.25 ;  /* 0x3e80000007071820 */ /* 0x000fe40000400000 */
[----:B------:R-:W-:Y:S01]  /*d0bf0*/  @P1 FMUL R19, R19, 0.25 ;  /* 0x3e80000013131820 */ /* 0x000fe20000400000 */
[----:B------:R-:W-:Y:S01]  /*d0c00*/  @P1 STL [R1+0x6d0], R10 ;  /* 0x0006d00a01001387 */ /* 0x000fe20000100800 */
[----:B------:R-:W-:Y:S02]  /*d0c10*/  @P1 FMUL R6, R6, 0.25 ;  /* 0x3e80000006061820 */ /* 0x000fe40000400000 */
[----:B------:R-:W-:Y:S02]  /*d0c20*/  @P1 STL [R1+0x6d4], R9 ;  /* 0x0006d40901001387 */ /* 0x000fe40000100800 */
[----:B------:R-:W-:Y:S01]  /*d0c30*/  @P1 FMUL R26, R26, 0.25 ;  /* 0x3e8000001a1a1820 */ /* 0x000fe20000400000 */
[----:B------:R-:W-:Y:S01]  /*d0c40*/  @P1 STL [R1+0x6e0], R8 ;  /* 0x0006e00801001387 */ /* 0x000fe20000100800 */
[----:B------:R-:W-:-:S02]  /*d0c50*/  @P1 FMUL R12, R12, 0.25 ;  /* 0x3e8000000c0c1820 */ /* 0x000fc40000400000 */
[----:B------:R-:W-:Y:S02]  /*d0c60*/  @P1 STL [R1+0x6e4], R7 ;  /* 0x0006e40701001387 */ /* 0x000fe40000100800 */
[----:B------:R-:W-:Y:S02]  /*d0c70*/  @P1 FMUL R4, R4, 0.25 ;  /* 0x3e80000004041820 */ /* 0x000fe40000400000 */
[----:B------:R-:W-:Y:S01]  /*d0c80*/  @P1 FMUL R11, R11, 0.25 ;  /* 0x3e8000000b0b1820 */ /* 0x000fe20000400000 */
[----:B------:R0:W-:Y:S01]  /*d0c90*/  STL [R1+0x2338], R19 ;  /* 0x0023381301007387 */ /* 0x0001e20000100800 */
[----:B------:R-:W-:Y:S02]  /*d0ca0*/  @P1 FMUL R0, R0, 0.25 ;  /* 0x3e80000000001820 */ /* 0x000fe40000400000 */
[----:B------:R-:W-:Y:S02]  /*d0cb0*/  @P1 STL [R1+0x6f8], R6 ;  /* 0x0006f80601001387 */ /* 0x000fe40000100800 */
[----:B------:R-:W-:-:S02]  /*d0cc0*/  @P1 FMUL R17, R17, 0.25 ;  /* 0x3e80000011111820 */ /* 0x000fc40000400000 */
[----:B------:R-:W-:Y:S01]  /*d0cd0*/  @P1 FMUL R3, R3, 0.25 ;  /* 0x3e80000003031820 */ /* 0x000fe20000400000 */
[----:B------:R1:W-:Y:S01]  /*d0ce0*/  @P1 STL [R1+0x708], R26 ;  /* 0x0007081a01001387 */ /* 0x0003e20000100800 */
[----:B------:R-:W-:Y:S02]  /*d0cf0*/  @P1 FMUL R22, R22, 0.25 ;  /* 0x3e80000016161820 */ /* 0x000fe40000400000 */
[----:B------:R-:W-:Y:S02]  /*d0d00*/  @P1 FMUL R2, R2, 0.25 ;  /* 0x3e80000002021820 */ /* 0x000fe40000400000 */
[----:B------:R-:W-:Y:S02]  /*d0d10*/  @!P0 FMUL R12, R12, 16777216 ;  /* 0x4b8000000c0c8820 */ /* 0x000fe40000400000 */
[----:B------:R-:W-:Y:S02]  /*d0d20*/  @!P0 FMUL R11, R11, 16777216 ;  /* 0x4b8000000b0b8820 */ /* 0x000fe40000400000 */
[----:B------:R-:W-:-:S02]  /*d0d30*/  @!P0 FMUL R3, R3, 16777216 ;  /* 0x4b80000003038820 */ /* 0x000fc40000400000 */
[----:B------:R-:W-:Y:S01]  /*d0d40*/  @!P0 FMUL R2, R2, 16777216 ;  /* 0x4b80000002028820 */ /* 0x000fe20000400000 */
[----:B0-----:R-:W-:-:S05]  /*d0d50*/  MOV R19, R26 ;  /* 0x0000001a00137202 */ /* 0x001fca0000000f00 */
[----:B------:R-:W-:Y:S02]  /*d0d60*/  @!P0 FMUL R19, R19, 16777216 ;  /* 0x4b80000013138820 */ /* 0x000fe40000400000 */
[----:B--2---:R-:W-:Y:S02]  /*d0d70*/  @P1 FMUL R5, R5, 0.25 ;  /* 0x3e80000005051820 */ /* 0x004fe40000400000 */
[----:B----4-:R-:W-:-:S05]  /*d0d80*/  @P1 FMUL R16, R16, 0.25 ;  /* 0x3e80000010101820 */ /* 0x010fca0000400000 */
[----:B------:R-:W-:Y:S01]  /*d0d90*/  STL [R1+0x233c], R16 ;  /* 0x00233c1001007387 */ /* 0x000fe20000100800 */
[----:B------:R-:W-:Y:S02]  /*d0da0*/  STL [R1+0x2340], R4 ;  /* 0x0023400401007387 */ /* 0x000fe40000100800 */
[----:B------:R-:W-:Y:S02]  /*d0db0*/  STL [R1+0x2344], R0 ;  /* 0x0023440001007387 */ /* 0x000fe40000100800 */
[----:B------:R-:W-:Y:S01]  /*d0dc0*/  STL [R1+0x2348], R17 ;  /* 0x0023481101007387 */ /* 0x000fe20000100800 */
[----:B------:R0:W-:Y:S01]  /*d0dd0*/  STL [R1+0x234c], R22 ;  /* 0x00234c1601007387 */ /* 0x0001e20000100800 */
[----:B------:R-:W-:Y:S02]  /*d0de0*/  STL [R1+0x680], R12 ;  /* 0x0006800c01007387 */ /* 0x000fe40000100800 */
[----:B------:R-:W-:Y:S02]  /*d0df0*/  STL [R1+0x69c], R11 ;  /* 0x00069c0b01007387 */ /* 0x000fe40000100800 */
[----:B-1----:R-:W2:Y:S01]  /*d0e00*/  LDL.LU R26, [R1+0x768] ;  /* 0x00076800011a7983 */ /* 0x002ea20000300800 */
[----:B------:R-:W-:Y:S01]  /*d0e10*/  STL [R1+0x6a0], R3 ;  /* 0x0006a00301007387 */ /* 0x000fe20000100800 */
[----:B------:R1:W-:Y:S02]  /*d0e20*/  STL [R1+0x6b8], R2 ;  /* 0x0006b80201007387 */ /* 0x0003e40000100800 */
[----:B------:R-:W-:Y:S01]  /*d0e30*/  @!P0 FMUL R5, R5, 16777216 ;  /* 0x4b80000005058820 */ /* 0x000fe20000400000 */
[----:B0-----:R-:W-:-:S02]  /*d0e40*/  MOV R22, R10 ;  /* 0x0000000a00167202 */ /* 0x001fc40000000f00 */
[----:B-1----:R-:W-:Y:S02]  /*d0e50*/  MOV R2, R25 ;  /* 0x0000001900027202 */ /* 0x002fe40000000f00 */
[----:B------:R-:W4:Y:S01]  /*d0e60*/  LDL.LU R25, [R1+0x738] ;  /* 0x0007380001197983 */ /* 0x000f220000300800 */
[----:B------:R-:W2:Y:S02]  /*d0e70*/  LDL.LU R15, [R1+0x73c] ;  /* 0x00073c00010f7983 */ /* 0x000ea40000300800 */
[----:B------:R-:W2:Y:S02]  /*d0e80*/  LDL.LU R13, [R1+0x760] ;  /* 0x00076000010d7983 */ /* 0x000ea40000300800 */
[----:B------:R-:W-:Y:S01]  /*d0e90*/  IMAD.MOV.U32 R3, RZ, RZ, R20 ;  /* 0x000000ffff037224 */ /* 0x000fe200078e0014 */
[----:B------:R-:W2:Y:S01]  /*d0ea0*/  LDL.LU R12, [R1+0x764] ;  /* 0x00076400010c7983 */ /* 0x000ea20000300800 */
[----:B------:R-:W2:Y:S02]  /*d0eb0*/  LDL.LU R20, [R1+0x794] ;  /* 0x0007940001147983 */ /* 0x000ea40000300800 */
[----:B------:R-:W2:Y:S01]  /*d0ec0*/  LDL.LU R14, [R1+0x798] ;  /* 0x00079800010e7983 */ /* 0x000ea20000300800 */
[----:B------:R-:W-:Y:S01]  /*d0ed0*/  MOV R17, R9 ;  /* 0x0000000900117202 */ /* 0x000fe20000000f00 */
[----:B------:R-:W2:Y:S01]  /*d0ee0*/  LDL.LU R11, [R1+0x79c] ;  /* 0x00079c00010b7983 */ /* 0x000ea20000300800 */
[----:B------:R-:W2:Y:S01]  /*d0ef0*/  LDL.LU R10, [R1+0x7b0] ;  /* 0x0007b000010a7983 */ /* 0x000ea20000300800 */
[----:B------:R-:W-:Y:S01]  /*d0f00*/  MOV R0, R8 ;  /* 0x0000000800007202 */ /* 0x000fe20000000f00 */
[----:B------:R-:W2:Y:S02]  /*d0f10*/  LDL.LU R9, [R1+0x7b4] ;  /* 0x0007b40001097983 */ /* 0x000ea40000300800 */
[----:B------:R-:W-:Y:S01]  /*d0f20*/  IMAD.MOV.U32 R4, RZ, RZ, R7 ;  /* 0x000000ffff047224 */ /* 0x000fe200078e0007 */
[----:B------:R-:W2:Y:S01]  /*d0f30*/  LDL.LU R8, [R1+0x7e0] ;  /* 0x0007e00001087983 */ /* 0x000ea20000300800 */
[----:B------:R-:W-:Y:S01]  /*d0f40*/  @!P0 FMUL R22, R22, 16777216 ;  /* 0x4b80000016168820 */ /* 0x000fe20000400000 */
[----:B------:R-:W-:Y:S01]  /*d0f50*/  MOV R16, R6 ;  /* 0x0000000600107202 */ /* 0x000fe20000000f00 */
[----:B------:R-:W2:Y:S01]  /*d0f60*/  LDL.LU R7, [R1+0x7e4] ;  /* 0x0007e40001077983 */ /* 0x000ea20000300800 */
[----:B------:R-:W2:Y:S01]  /*d0f70*/  LDL.LU R6, [R1+0x7f0] ;  /* 0x0007f00001067983 */ /* 0x000ea20000300800 */
[----:B------:R-:W-:-:S02]  /*d0f80*/  @!P0 FMUL R17, R17, 16777216 ;  /* 0x4b80000011118820 */ /* 0x000fc40000400000 */
[----:B------:R0:W-:Y:S02]  /*d0f90*/  STL [R1+0x6c0], R5 ;  /* 0x0006c00501007387 */ /* 0x0001e40000100800 */
[----:B------:R-:W-:Y:S02]  /*d0fa0*/  @!P0 FMUL R0, R0, 16777216 ;  /* 0x4b80000000008820 */ /* 0x000fe40000400000 */
[----:B------:R-:W-:Y:S02]  /*d0fb0*/  @!P0 FMUL R4, R4, 16777216 ;  /* 0x4b80000004048820 */ /* 0x000fe40000400000 */
[----:B------:R-:W-:Y:S01]  /*d0fc0*/  @!P0 FMUL R16, R16, 16777216 ;  /* 0x4b80000010108820 */ /* 0x000fe20000400000 */
        /* <DEDUP_REMOVED lines=13> */
[----:B---3--:R-:W-:-:S13]  /*d10a0*/  FSETP.GT.AND P1, PT, |R18|, 8.50705917302346158658e+37, PT ;  /* 0x7e8000001200780b */ /* 0x008fda0003f24200 */
[----:B------:R-:W-:Y:S02]  /*d10b0*/  @P1 FMUL R29, R29, 0.25 ;  /* 0x3e8000001d1d1820 */ /* 0x000fe40000400000 */
[----:B------:R-:W-:Y:S02]  /*d10c0*/  @P1 FMUL R27, R27, 0.25 ;  /* 0x3e8000001b1b1820 */ /* 0x000fe40000400000 */
[----:B----4-:R-:W-:Y:S02]  /*d10d0*/  @P1 FMUL R25, R25, 0.25 ;  /* 0x3e80000019191820 */ /* 0x010fe40000400000 */
[----:B--2---:R-:W-:Y:S02]  /*d10e0*/  @P1 FMUL R20, R20, 0.25 ;  /* 0x3e80000014141820 */ /* 0x004fe40000400000 */
[----:B------:R-:W-:Y:S02]  /*d10f0*/  @P1 FMUL R15, R15, 0.25 ;  /* 0x3e8000000f0f1820 */ /* 0x000fe40000400000 */
[----:B------:R-:W-:-:S02]  /*d1100*/  @P1 FMUL R13, R13, 0.25 ;  /* 0x3e8000000d0d1820 */ /* 0x000fc40000400000 */
[----:B------:R-:W-:Y:S02]  /*d1110*/  @P1 FMUL R12, R12, 0.25 ;  /* 0x3e8000000c0c1820 */ /* 0x000fe40000400000 */
[----:B------:R-:W-:Y:S02]  /*d1120*/  @P1 FMUL R26, R26, 0.25 ;  /* 0x3e8000001a1a1820 */ /* 0x000fe40000400000 */
[----:B------:R-:W-:Y:S02]  /*d1130*/  @!P0 FMUL R22, R22, 16777216 ;  /* 0x4b80000016168820 */ /* 0x000fe40000400000 */
[----:B------:R-:W-:Y:S02]  /*d1140*/  @!P0 FMUL R17, R17, 16777216 ;  /* 0x4b80000011118820 */ /* 0x000fe40000400000 */
[----:B------:R-:W-:Y:S02]  /*d1150*/  @!P0 FMUL R0, R0, 16777216 ;  /* 0x4b80000000008820 */ /* 0x000fe40000400000 */
[----:B------:R-:W-:-:S02]  /*d1160*/  @!P0 FMUL R4, R4, 16777216 ;  /* 0x4b80000004048820 */ /* 0x000fc40000400000 */
[----:B------:R-:W-:Y:S02]  /*d1170*/  @!P0 FMUL R16, R16, 16777216 ;  /* 0x4b80000010108820 */ /* 0x000fe40000400000 */
[----:B------:R-:W-:Y:S01]  /*d1180*/  @!P0 FMUL R19, R19, 16777216 ;  /* 0x4b80000013138820 */ /* 0x000fe20000400000 */
[----:B------:R-:W-:-:S04]  /*d1190*/  FSETP.GEU.AND P0, PT, |R18|, 1.175494350822287508e-38, PT ;  /* 0x008000001200780b */ /* 0x000fc80003f0e200 */
[----:B------:R0:W-:Y:S04]  /*d11a0*/  STL [R1+0x710], R19 ;  /* 0x0007101301007387 */ /* 0x0001e80000100800 */
[----:B0-----:R-:W2:Y:S01]  /*d11b0*/  LDL.LU R19, [R1+0x2334] ;  /* 0x0023340001137983 */ /* 0x001ea20000300800 */
[----:B------:R-:W-:Y:S02]  /*d11c0*/  STL [R1+0x718], R16 ;  /* 0x0007181001007387 */ /* 0x000fe40000100800 */
[----:B------:R-:W-:Y:S02]  /*d11d0*/  STL [R1+0x71c], R4 ;  /* 0x00071c0401007387 */ /* 0x000fe40000100800 */
[----:B------:R-:W-:Y:S01]  /*d11e0*/  STL [R1+0x730], R0 ;  /* 0x0007300001007387 */ /* 0x000fe20000100800 */
[----:B------:R-:W-:Y:S01]  /*d11f0*/  STL [R1+0x22fc], R17 ;  /* 0x0022fc1101007387 */ /* 0x000fe20000100800 */
[----:B------:R-:W-:Y:S02]  /*d1200*/  STL [R1+0x734], R22 ;  /* 0x0007341601007387 */ /* 0x000fe40000100800 */
[----:B------:R0:W-:Y:S02]  /*d1210*/  STL [R1+0x232c], R20 ;  /* 0x00232c1401007387 */ /* 0x0001e40000100800 */
[----:B------:R-:W-:Y:S01]  /*d1220*/  @!P0 FMUL R25, R25, 16777216 ;  /* 0x4b80000019198820 */ /* 0x000fe20000400000 */
[----:B------:R-:W-:Y:S01]  /*d1230*/  @P1 STL [R1+0x76c], R27 ;  /* 0x00076c1b01001387 */ /* 0x000fe20000100800 */
[----:B------:R1:W-:Y:S02]  /*d1240*/  @P1 STL [R1+0x790], R29 ;  /* 0x0007901d01001387 */ /* 0x0003e40000100800 */
[----:B0-----:R-:W-:Y:S01]  /*d1250*/  IMAD.MOV.U32 R20, RZ, RZ, R29 ;  /* 0x000000ffff147224 */ /* 0x001fe200078e001d */
[----:B------:R-:W-:-:S02]  /*d1260*/  MOV R0, R2 ;  /* 0x0000000200007202 */ /* 0x000fc40000000f00 */
[----:B------:R-:W-:Y:S02]  /*d1270*/  MOV R22, R28 ;  /* 0x0000001c00167202 */ /* 0x000fe40000000f00 */
[----:B------:R0:W-:Y:S01]  /*d1280*/  STL [R1+0x2330], R20 ;  /* 0x0023301401007387 */ /* 0x0001e20000100800 */
[----:B------:R3:W-:Y:S02]  /*d1290*/  STL [R1+0x738], R25 ;  /* 0x0007381901007387 */ /* 0x0007e40000100800 */
[----:B------:R-:W4:Y:S02]  /*d12a0*/  LDL.LU R2, [R1+0x750] ;  /* 0x0007500001027983 */ /* 0x000f240000300800 */
[----:B------:R-:W2:Y:S02]  /*d12b0*/  LDL.LU R28, [R1+0x770] ;  /* 0x00077000011c7983 */ /* 0x000ea40000300800 */
[----:B------:R-:W-:Y:S01]  /*d12c0*/  @!P0 FMUL R15, R15, 16777216 ;  /* 0x4b8000000f0f8820 */ /* 0x000fe20000400000 */
[----:B-1----:R-:W2:Y:S01]  /*d12d0*/  LDL.LU R29, [R1+0x774] ;  /* 0x00077400011d7983 */ /* 0x002ea20000300800 */
[----:B------:R-:W-:-:S02]  /*d12e0*/  @!P0 FMUL R13, R13, 16777216 ;  /* 0x4b8000000d0d8820 */ /* 0x000fc40000400000 */
[----:B------:R-:W-:Y:S01]  /*d12f0*/  @!P0 FMUL R12, R12, 16777216 ;  /* 0x4b8000000c0c8820 */ /* 0x000fe20000400000 */
[----:B------:R-:W-:Y:S02]  /*d1300*/  MOV R4, R3 ;  /* 0x0000000300047202 */ /* 0x000fe40000000f00 */
[----:B0-----:R-:W-:Y:S02]  /*d1310*/  MOV R20, R27 ;  /* 0x0000001b00147202 */ /* 0x001fe40000000f00 */
[----:B------:R-:W2:Y:S01]  /*d1320*/  LDL.LU R27, [R1+0x780] ;  /* 0x00078000011b7983 */ /* 0x000ea20000300800 */
[----:B---3--:R-:W3:Y:S02]  /*d1330*/  LDL.LU R25, [R1+0x784] ;  /* 0x0007840001197983 */ /* 0x008ee40000300800 */
[----:B------:R-:W2:Y:S02]  /*d1340*/  LDL.LU R3, [R1+0x7a0] ;  /* 0x0007a00001037983 */ /* 0x000ea40000300800 */
[----:B------:R0:W-:Y:S01]  /*d1350*/  STL [R1+0x73c], R15 ;  /* 0x00073c0f01007387 */ /* 0x0001e20000100800 */
[----:B------:R1:W-:Y:S01]  /*d1360*/  STL [R1+0x760], R13 ;  /* 0x0007600d01007387 */ /* 0x0003e20000100800 */
[----:B------:R1:W-:Y:S02]  /*d1370*/  STL [R1+0x764], R12 ;  /* 0x0007640c01007387 */ /* 0x0003e40000100800 */
[----:B------:R-:W2:Y:S02]  /*d1380*/  LDL.LU R17, [R1+0x7d0] ;  /* 0x0007d00001117983 */ /* 0x000ea40000300800 */
[----:B------:R-:W-:Y:S01]  /*d1390*/  @!P0 FMUL R26, R26, 16777216 ;  /* 0x4b8000001a1a8820 */ /* 0x000fe20000400000 */
[----:B------:R-:W2:Y:S01]  /*d13a0*/  LDL.LU R16, [R1+0x7e8] ;  /* 0x0007e80001107983 */ /* 0x000ea20000300800 */
[----:B------:R-:W-:-:S03]  /*d13b0*/  @!P0 FMUL R20, R20, 16777216 ;  /* 0x4b80000014148820 */ /* 0x000fc60000400000 */
[----:B0-----:R-:W2:Y:S01]  /*d13c0*/  LDL.LU R15, [R1+0x7f8] ;  /* 0x0007f800010f7983 */ /* 0x001ea20000300800 */
[----:B-1----:R-:W2:Y:S02]  /*d13d0*/  LDL.LU R13, [R1+0x7fc] ;  /* 0x0007fc00010d7983 */ /* 0x002ea40000300800 */
[----:B------:R-:W2:Y:S02]  /*d13e0*/  LDL.LU R12, [R1+0x800] ;  /* 0x00080000010c7983 */ /* 0x000ea40000300800 */
[----:B------:R0:W-:Y:S02]  /*d13f0*/  STL [R1+0x768], R26 ;  /* 0x0007681a01007387 */ /* 0x0001e40000100800 */
[----:B0-----:R-:W2:Y:S01]  /*d1400*/  LDL.LU R26, [R1+0x810] ;  /* 0x00081000011a7983 */ /* 0x001ea20000300800 */
[----:B------:R0:W-:Y:S03]  /*d1410*/  @!P0 STL [R1+0x76c], R20 ;  /* 0x00076c1401008387 */ /* 0x0001e60000100800 */
[----:B0-----:R-:W2:Y:S02]  /*d1420*/  LDL.LU R20, [R1+0x2330] ;  /* 0x0023300001147983 */ /* 0x001ea40000300800 */
[----:B--2---:R-:W-:-:S05]  /*d1430*/  @!P0 FMUL R20, R20, 16777216 ;  /* 0x4b80000014148820 */ /* 0x004fca0000400000 */
[----:B------:R0:W-:Y:S04]  /*d1440*/  @!P0 STL [R1+0x790], R20 ;  /* 0x0007901401008387 */ /* 0x0001e80000100800 */
[----:B0-----:R-:W2:Y:S01]  /*d1450*/  LDL.LU R20, [R1+0x232c] ;  /* 0x00232c0001147983 */ /* 0x001ea20000300800 */
[----:B------:R-:W-:Y:S02]  /*d1460*/  @P1 FMUL R14, R14, 0.25 ;  /* 0x3e8000000e0e1820 */ /* 0x000fe40000400000 */
[----:B------:R-:W-:Y:S02]  /*d1470*/  @P1 FMUL R11, R11, 0.25 ;  /* 0x3e8000000b0b1820 */ /* 0x000fe40000400000 */
[----:B------:R-:W-:Y:S02]  /*d1480*/  @P1 FMUL R10, R10, 0.25 ;  /* 0x3e8000000a0a1820 */ /* 0x000fe40000400000 */
[----:B------:R-:W-:-:S02]  /*d1490*/  @P1 FMUL R9, R9, 0.25 ;  /* 0x3e80000009091820 */ /* 0x000fc40000400000 */
[----:B------:R-:W-:Y:S02]  /*d14a0*/  @P1 FMUL R8, R8, 0.25 ;  /* 0x3e80000008081820 */ /* 0x000fe40000400000 */
[----:B------:R-:W-:Y:S02]  /*d14b0*/  @!P0 FMUL R14, R14, 16777216 ;  /* 0x4b8000000e0e8820 */ /* 0x000fe40000400000 */
[----:B------:R-:W-:Y:S02]  /*d14c0*/  @P1 FMUL R7, R7, 0.25 ;  /* 0x3e80000007071820 */ /* 0x000fe40000400000 */
[----:B------:R-:W-:Y:S02]  /*d14d0*/  @!P0 FMUL R11, R11, 16777216 ;  /* 0x4b8000000b0b8820 */ /* 0x000fe40000400000 */
[----:B------:R-:W-:Y:S02]  /*d14e0*/  @P1 FMUL R18, R18, 0.25 ;  /* 0x3e80000012121820 */ /* 0x000fe40000400000 */
[----:B------:R-:W-:-:S02]  /*d14f0*/  @!P0 FMUL R10, R10, 16777216 ;  /* 0x4b8000000a0a8820 */ /* 0x000fc40000400000 */
[----:B------:R-:W-:Y:S02]  /*d1500*/  @P1 FMUL R6, R6, 0.25 ;  /* 0x3e80000006061820 */ /* 0x000fe40000400000 */
[----:B------:R-:W-:Y:S02]  /*d1510*/  @!P0 FMUL R9, R9, 16777216 ;  /* 0x4b80000009098820 */ /* 0x000fe40000400000 */
[----:B------:R-:W-:Y:S02]  /*d1520*/  @!P0 FMUL R8, R8, 16777216 ;  /* 0x4b80000008088820 */ /* 0x000fe40000400000 */
[----:B------:R-:W-:Y:S02]  /*d1530*/  @!P0 FMUL R7, R7, 16777216 ;  /* 0x4b80000007078820 */ /* 0x000fe40000400000 */
[----:B------:R-:W-:Y:S02]  /*d1540*/  @!P0 FMUL R18, R18, 16777216 ;  /* 0x4b80000012128820 */ /* 0x000fe40000400000 */
[----:B------:R-:W-:-:S02]  /*d1550*/  @!P0 FMUL R6, R6, 16777216 ;  /* 0x4b80000006068820 */ /* 0x000fc40000400000 */
[----:B--2---:R-:W-:-:S05]  /*d1560*/  @!P0 FMUL R20, R20, 16777216 ;  /* 0x4b80000014148820 */ /* 0x004fca0000400000 */
[----:B------:R0:W-:Y:S04]  /*d1570*/  STL [R1+0x794], R20 ;  /* 0x0007941401007387 */ /* 0x0001e80000100800 */
[----:B0-----:R-:W2:Y:S01]  /*d1580*/  LDL.LU R20, [R1+0x2328] ;  /* 0x0023280001147983 */ /* 0x001ea20000300800 */
[----:B------:R-:W-:Y:S02]  /*d1590*/  STL [R1+0x798], R14 ;  /* 0x0007980e01007387 */ /* 0x000fe40000100800 */
[----:B------:R-:W-:Y:S02]  /*d15a0*/  STL [R1+0x79c], R11 ;  /* 0x00079c0b01007387 */ /* 0x000fe40000100800 */
[----:B------:R-:W-:Y:S01]  /*d15b0*/  STL [R1+0x7b0], R10 ;  /* 0x0007b00a01007387 */ /* 0x000fe20000100800 */
[----:B------:R-:W-:Y:S01]  /*d15c0*/  STL [R1+0x7b4], R9 ;  /* 0x0007b40901007387 */ /* 0x000fe20000100800 */
[----:B------:R-:W-:Y:S02]  /*d15d0*/  STL [R1+0x7e0], R8 ;  /* 0x0007e00801007387 */ /* 0x000fe40000100800 */
[----:B------:R-:W-:Y:S02]  /*d15e0*/  STL [R1+0x7e4], R7 ;  /* 0x0007e40701007387 */ /* 0x000fe40000100800 */
[----:B------:R0:W-:Y:S01]  /*d15f0*/  STL [R1+0x2300], R18 ;  /* 0x0023001201007387 */ /* 0x0001e20000100800 */
[----:B------:R-:W-:Y:S04]  /*d1600*/  STL [R1+0x7f0], R6 ;  /* 0x0007f00601007387 */ /* 0x000fe80000100800 */
[----:B0-----:R-:W2:Y:S01]  /*d1610*/  LDL.LU R18, [R1+0x7c0] ;  /* 0x0007c00001127983 */ /* 0x001ea20000300800 */
[----:B------:R-:W-:Y:S01]  /*d1620*/  @P1 FMUL R5, R5, 0.25 ;  /* 0x3e80000005051820 */ /* 0x000fe20000400000 */
[----:B------:R-:W-:-:S03]  /*d1630*/  FSETP.GT.AND P1, PT, |R19|, 8.50705917302346158658e+37, PT ;  /* 0x7e8000001300780b */ /* 0x000fc60003f24200 */
[----:B------:R-:W-:Y:S01]  /*d1640*/  @!P0 FMUL R5, R5, 16777216 ;  /* 0x4b80000005058820 */ /* 0x000fe20000400000 */
[----:B------:R-:W-:-:S04]  /*d1650*/  FSETP.GEU.AND P0, PT, |R19|, 1.175494350822287508e-38, PT ;  /* 0x008000001300780b */ /* 0x000fc80003f0e200 */
[----:B------:R-:W-:Y:S05]  /*d1660*/  STL [R1+0x7f4], R5 ;  /* 0x0007f40501007387 */ /* 0x000fea0000100800 */
[----:B------:R-:W-:Y:S02]  /*d1670*/  @P1 FMUL R22, R22, 0.25 ;  /* 0x3e80000016161820 */ /* 0x000fe40000400000 */
[----:B------:R-:W-:Y:S02]  /*d1680*/  @P1 FMUL R0, R0, 0.25 ;  /* 0x3e80000000001820 */ /* 0x000fe40000400000 */
[----:B------:R-:W-:Y:S01]  /*d1690*/  @P1 FMUL R4, R4, 0.25 ;  /* 0x3e80000004041820 */ /* 0x000fe20000400000 */
[----:B------:R-:W-:Y:S02]  /*d16a0*/  @P1 STL [R1+0x7a4], R22 ;  /* 0x0007a41601001387 */ /* 0x000fe40000100800 */
[----:B------:R-:W-:Y:S02]  /*d16b0*/  @P1 STL [R1+0x7b8], R0 ;  /* 0x0007b80001001387 */ /* 0x000fe40000100800 */
[----:B------:R-:W-:Y:S02]  /*d16c0*/  @P1 STL [R1+0x7bc], R4 ;  /* 0x0007bc0401001387 */ /* 0x000fe40000100800 */
[----:B----4-:R-:W-:-:S02]  /*d16d0*/  @P1 FMUL R2, R2, 0.25 ;  /* 0x3e80000002021820 */ /* 0x010fc40000400000 */
[----:B------:R-:W-:Y:S02]  /*d16e0*/  @P1 FMUL R28, R28, 0.25 ;  /* 0x3e8000001c1c1820 */ /* 0x000fe40000400000 */
[----:B------:R-:W-:Y:S02]  /*d16f0*/  @P1 FMUL R29, R29, 0.25 ;  /* 0x3e8000001d1d1820 */ /* 0x000fe40000400000 */
[----:B------:R-:W-:Y:S02]  /*d1700*/  @P1 FMUL R27, R27, 0.25 ;  /* 0x3e8000001b1b1820 */ /* 0x000fe40000400000 */
[----:B------:R-:W-:Y:S02]  /*d1710*/  @!P0 FMUL R2, R2, 16777216 ;  /* 0x4b80000002028820 */ /* 0x000fe40000400000 */
[----:B------:R-:W-:Y:S02]  /*d1720*/  @!P0 FMUL R28, R28, 16777216 ;  /* 0x4b8000001c1c8820 */ /* 0x000fe40000400000 */
[----:B------:R-:W-:-:S02]  /*d1730*/  @!P0 FMUL R29, R29, 16777216 ;  /* 0x4b8000001d1d8820 */ /* 0x000fc40000400000 */
[----:B---3--:R-:W-:Y:S02]  /*d1740*/  @P1 FMUL R25, R25, 0.25 ;  /* 0x3e80000019191820 */ /* 0x008fe40000400000 */
[----:B------:R-:W-:Y:S02]  /*d1750*/  @!P0 FMUL R27, R27, 16777216 ;  /* 0x4b8000001b1b8820 */ /* 0x000fe40000400000 */
[----:B------:R-:W-:Y:S02]  /*d1760*/  @!P0 FMUL R25, R25, 16777216 ;  /* 0x4b80000019198820 */ /* 0x000fe40000400000 */
[----:B------:R-:W-:-:S04]  /*d1770*/  @P1 FMUL R3, R3, 0.25 ;  /* 0x3e80000003031820 */ /* 0x000fc80000400000 */
[----:B------:R-:W-:Y:S02]  /*d1780*/  @!P0 FMUL R3, R3, 16777216 ;  /* 0x4b80000003038820 */ /* 0x000fe40000400000 */
[----:B--2---:R-:W-:-:S05]  /*d1790*/  @P1 FMUL R18, R18, 0.25 ;  /* 0x3e80000012121820 */ /* 0x004fca0000400000 */
[----:B------:R0:W-:Y:S02]  /*d17a0*/  STL [R1+0x231c], R18 ;  /* 0x00231c1201007387 */ /* 0x0001e40000100800 */
[----:B0-----:R-:W-:-:S05]  /*d17b0*/  MOV R18, R4 ;  /* 0x0000000400127202 */ /* 0x001fca0000000f00 */
[----:B------:R0:W-:Y:S02]  /*d17c0*/  STL [R1+0x2320], R18 ;  /* 0x0023201201007387 */ /* 0x0001e40000100800 */
[----:B0-----:R-:W-:-:S05]  /*d17d0*/  MOV R18, R0 ;  /* 0x0000000000127202 */ /* 0x001fca0000000f00 */
[----:B------:R-:W-:Y:S01]  /*d17e0*/  STL [R1+0x2324], R18 ;  /* 0x0023241201007387 */ /* 0x000fe20000100800 */
[----:B------:R0:W-:Y:S02]  /*d17f0*/  STL [R1+0x750], R2 ;  /* 0x0007500201007387 */ /* 0x0001e40000100800 */
[----:B------:R1:W-:Y:S02]  /*d1800*/  STL [R1+0x770], R28 ;  /* 0x0007701c01007387 */ /* 0x0003e40000100800 */
[----:B------:R2:W-:Y:S01]  /*d1810*/  STL [R1+0x774], R29 ;  /* 0x0007741d01007387 */ /* 0x0005e20000100800 */
[----:B0-----:R-:W3:Y:S01]  /*d1820*/  LDL.LU R2, [R1+0x814] ;  /* 0x0008140001027983 */ /* 0x001ee20000300800 */
[----:B-1----:R-:W4:Y:S02]  /*d1830*/  LDL.LU R28, [R1+0x818] ;  /* 0x00081800011c7983 */ /* 0x002f240000300800 */
[----:B------:R0:W-:Y:S02]  /*d1840*/  STL [R1+0x780], R27 ;  /* 0x0007801b01007387 */ /* 0x0001e40000100800 */
[----:B--2---:R-:W2:Y:S01]  /*d1850*/  LDL.LU R29, [R1+0x81c] ;  /* 0x00081c00011d7983 */ /* 0x004ea20000300800 */
[----:B------:R1:W-:Y:S01]  /*d1860*/  STL [R1+0x784], R25 ;  /* 0x0007841901007387 */ /* 0x0003e20000100800 */
[----:B------:R-:W-:-:S03]  /*d1870*/  IMAD.MOV.U32 R18, RZ, RZ, R22 ;  /* 0x000000ffff127224 */ /* 0x000fc600078e0016 */
[----:B0-----:R-:W2:Y:S01]  /*d1880*/  LDL.LU R27, [R1+0x840] ;  /* 0x00084000011b7983 */ /* 0x001ea20000300800 */
[----:B-1----:R-:W2:Y:S02]  /*d1890*/  LDL.LU R25, [R1+0x844] ;  /* 0x0008440001197983 */ /* 0x002ea40000300800 */
[----:B------:R-:W2:Y:S01]  /*d18a0*/  LDL.LU R6, [R1+0x848] ;  /* 0x0008480001067983 */ /* 0x000ea20000300800 */
[----:B------:R-:W2:Y:S04]  /*d18b0*/  LDL.LU R11, [R1+0x850] ;  /* 0x00085000010b7983 */ /* 0x000ea80000300800 */
[----:B------:R-:W2:Y:S01]  /*d18c0*/  LDL.LU R10, [R1+0x858] ;  /* 0x00085800010a7983 */ /* 0x000ea20000300800 */
[----:B------:R-:W2:Y:S02]  /*d18d0*/  LDL.LU R9, [R1+0x860] ;  /* 0x0008600001097983 */ /* 0x000ea40000300800 */
[----:B------:R-:W2:Y:S02]  /*d18e0*/  LDL.LU R8, [R1+0x868] ;  /* 0x0008680001087983 */ /* 0x000ea40000300800 */
[----:B------:R-:W2:Y:S01]  /*d18f0*/  LDL.LU R7, [R1+0x874] ;  /* 0x0008740001077983 */ /* 0x000ea20000300800 */
[----:B------:R-:W2:Y:S01]  /*d1900*/  LDL.LU R5, [R1+0x87c] ;  /* 0x00087c0001057983 */ /* 0x000ea20000300800 */
[----:B------:R-:W2:Y:S02]  /*d1910*/  LDL.LU R4, [R1+0x888] ;  /* 0x0008880001047983 */ /* 0x000ea40000300800 */
[----:B------:R-:W2:Y:S02]  /*d1920*/  LDL.LU R0, [R1+0x890] ;  /* 0x0008900001007983 */ /* 0x000ea40000300800 */
[----:B------:R-:W-:Y:S01]  /*d1930*/  @!P0 FMUL R18, R18, 16777216 ;  /* 0x4b80000012128820 */ /* 0x000fe20000400000 */
[----:B------:R-:W2:Y:S01]  /*d1940*/  LDL.LU R22, [R1+0x898] ;  /* 0x0008980001167983 */ /* 0x000ea20000300800 */
[----:B------:R0:W-:Y:S03]  /*d1950*/  STL [R1+0x7a0], R3 ;  /* 0x0007a00301007387 */ /* 0x0001e60000100800 */
[----:B0-----:R-:W2:Y:S01]  /*d1960*/  LDL.LU R3, [R1+0x8a0] ;  /* 0x0008a00001037983 */ /* 0x001ea20000300800 */
[----:B------:R-:W2:Y:S02]  /*d1970*/  LDL.LU R14, [R1+0x78] ;  /* 0x00007800010e7983 */ /* 0x000ea40000300800 */
[----:B------:R0:W-:Y:S02]  /*d1980*/  @!P0 STL [R1+0x7a4], R18 ;  /* 0x0007a41201008387 */ /* 0x0001e40000100800 */
[----:B0-----:R-:W2:Y:S02]  /*d1990*/  LDL.LU R18, [R1+0x2324] ;  /* 0x0023240001127983 */ /* 0x001ea40000300800 */
[----:B--2---:R-:W-:-:S05]  /*d19a0*/  @!P0 FMUL R18, R18, 16777216 ;  /* 0x4b80000012128820 */ /* 0x004fca0000400000 */
[----:B------:R0:W-:Y:S04]  /*d19b0*/  @!P0 STL [R1+0x7b8], R18 ;  /* 0x0007b81201008387 */ /* 0x0001e80000100800 */
        /* <DEDUP_REMOVED lines=9> */
[----:B------:R-:W-:Y:S02]  /*d1a50*/  @P1 FMUL R19, R19, 0.25 ;  /* 0x3e80000013131820 */ /* 0x000fe40000400000 */
[----:B------:R-:W-:Y:S01]  /*d1a60*/  @P1 FMUL R26, R26, 0.25 ;  /* 0x3e8000001a1a1820 */ /* 0x000fe20000400000 */
[----:B------:R-:W-:Y:S01]  /*d1a70*/  FSETP.GT.AND P1, PT, |R20|, 8.50705917302346158658e+37, PT ;  /* 0x7e8000001400780b */ /* 0x000fe20003f24200 */
[----:B------:R-:W-:Y:S02]  /*d1a80*/  @!P0 FMUL R17, R17, 16777216 ;  /* 0x4b80000011118820 */ /* 0x000fe40000400000 */
[----:B------:R-:W-:Y:S02]  /*d1a90*/  @!P0 FMUL R16, R16, 16777216 ;  /* 0x4b80000010108820 */ /* 0x000fe40000400000 */
[----:B------:R-:W-:-:S02]  /*d1aa0*/  @!P0 FMUL R15, R15, 16777216 ;  /* 0x4b8000000f0f8820 */ /* 0x000fc40000400000 */
[----:B------:R-:W-:Y:S02]  /*d1ab0*/  @!P0 FMUL R13, R13, 16777216 ;  /* 0x4b8000000d0d8820 */ /* 0x000fe40000400000 */
[----:B------:R-:W-:Y:S02]  /*d1ac0*/  @!P0 FMUL R12, R12, 16777216 ;  /* 0x4b8000000c0c8820 */ /* 0x000fe40000400000 */
[----:B------:R-:W-:Y:S02]  /*d1ad0*/  @!P0 FMUL R19, R19, 16777216 ;  /* 0x4b80000013138820 */ /* 0x000fe40000400000 */
[----:B------:R-:W-:Y:S02]  /*d1ae0*/  @!P0 FMUL R26, R26, 16777216 ;  /* 0x4b8000001a1a8820 */ /* 0x000fe40000400000 */
[----:B---3--:R-:W-:Y:S02]  /*d1af0*/  @P1 FMUL R2, R2, 0.25 ;  /* 0x3e80000002021820 */ /* 0x008fe40000400000 */
[----:B----4-:R-:W-:-:S02]  /*d1b00*/  @P1 FMUL R28, R28, 0.25 ;  /* 0x3e8000001c1c1820 */ /* 0x010fc40000400000 */
[----:B------:R-:W-:Y:S02]  /*d1b10*/  @P1 FMUL R29, R29, 0.25 ;  /* 0x3e8000001d1d1820 */ /* 0x000fe40000400000 */
[----:B------:R-:W-:Y:S02]  /*d1b20*/  @P1 FMUL R27, R27, 0.25 ;  /* 0x3e8000001b1b1820 */ /* 0x000fe40000400000 */
[----:B------:R-:W-:Y:S02]  /*d1b30*/  @P1 FMUL R25, R25, 0.25 ;  /* 0x3e80000019191820 */ /* 0x000fe40000400000 */
[----:B------:R-:W-:Y:S02]  /*d1b40*/  @P1 FMUL R6, R6, 0.25 ;  /* 0x3e80000006061820 */ /* 0x000fe40000400000 */
[----:B------:R-:W-:Y:S02]  /*d1b50*/  @P1 FMUL R11, R11, 0.25 ;  /* 0x3e8000000b0b1820 */ /* 0x000fe40000400000 */
[----:B------:R-:W-:-:S02]  /*d1b60*/  @P1 FMUL R10, R10, 0.25 ;  /* 0x3e8000000a0a1820 */ /* 0x000fc40000400000 */
        /* <DEDUP_REMOVED lines=8> */
[----:B--2---:R-:W-:Y:S01]  /*d1bf0*/  @!P0 FMUL R18, R18, 16777216 ;  /* 0x4b80000012128820 */ /* 0x004fe20000400000 */
[----:B------:R-:W-:-:S04]  /*d1c00*/  FSETP.GEU.AND P0, PT, |R20|, 1.175494350822287508e-38, PT ;  /* 0x008000001400780b */ /* 0x000fc80003f0e200 */
[----:B------:R-:W-:Y:S01]  /*d1c10*/  STL [R1+0x7c0], R18 ;  /* 0x0007c01201007387 */ /* 0x000fe20000100800 */
[----:B------:R-:W-:Y:S02]  /*d1c20*/  STL [R1+0x7d0], R17 ;  /* 0x0007d01101007387 */ /* 0x000fe40000100800 */
[----:B------:R-:W-:Y:S02]  /*d1c30*/  STL [R1+0x7e8], R16 ;  /* 0x0007e81001007387 */ /* 0x000fe40000100800 */
[----:B------:R-:W-:Y:S01]  /*d1c40*/  STL [R1+0x7f8], R15 ;  /* 0x0007f80f01007387 */ /* 0x000fe20000100800 */
[----:B------:R-:W-:Y:S01]  /*d1c50*/  STL [R1+0x7fc], R13 ;  /* 0x0007fc0d01007387 */ /* 0x000fe20000100800 */
[----:B------:R-:W-:Y:S02]  /*d1c60*/  STL [R1+0x2304], R19 ;  /* 0x0023041301007387 */ /* 0x000fe40000100800 */
[----:B------:R-:W-:Y:S02]  /*d1c70*/  STL [R1+0x800], R12 ;  /* 0x0008000c01007387 */ /* 0x000fe40000100800 */
[----:B------:R-:W-:-:S02]  /*d1c80*/  @!P0 FMUL R2, R2, 16777216 ;  /* 0x4b80000002028820 */ /* 0x000fc40000400000 */
[----:B------:R-:W-:Y:S02]  /*d1c90*/  @!P0 FMUL R28, R28, 16777216 ;  /* 0x4b8000001c1c8820 */ /* 0x000fe40000400000 */
[----:B------:R-:W-:Y:S02]  /*d1ca0*/  @!P0 FMUL R29, R29, 16777216 ;  /* 0x4b8000001d1d8820 */ /* 0x000fe40000400000 */
[----:B------:R-:W-:Y:S01]  /*d1cb0*/  @!P0 FMUL R27, R27, 16777216 ;  /* 0x4b8000001b1b8820 */ /* 0x000fe20000400000 */
[----:B------:R-:W-:Y:S01]  /*d1cc0*/  STL [R1+0x810], R26 ;  /* 0x0008101a01007387 */ /* 0x000fe20000100800 */
[----:B------:R0:W-:Y:S02]  /*d1cd0*/  STL [R1+0x814], R2 ;  /* 0x0008140201007387 */ /* 0x0001e40000100800 */
[----:B------:R-:W-:Y:S02]  /*d1ce0*/  @!P0 FMUL R25, R25, 16777216 ;  /* 0x4b80000019198820 */ /* 0x000fe40000400000 */
[----:B------:R-:W-:Y:S01]  /*d1cf0*/  STL [R1+0x818], R28 ;  /* 0x0008181c01007387 */ /* 0x000fe20000100800 */
[----:B------:R1:W-:Y:S01]  /*d1d00*/  STL [R1+0x81c], R29 ;  /* 0x00081c1d01007387 */ /* 0x0003e20000100800 */
[----:B------:R2:W-:Y:S02]  /*d1d10*/  STL [R1+0x840], R27 ;  /* 0x0008401b01007387 */ /* 0x0005e40000100800 */
[----:B------:R-:W-:Y:S01]  /*d1d20*/  @!P0 FMUL R6, R6, 16777216 ;  /* 0x4b80000006068820 */ /* 0x000fe20000400000 */
[----:B0-----:R-:W-:Y:S01]  /*d1d30*/  MOV R2, R24 ;  /* 0x0000001800027202 */ /* 0x001fe20000000f00 */
[----:B-1----:R-:W3:Y:S01]  /*d1d40*/  LDL.LU R29, [R1+0x84c] ;  /* 0x00084c00011d7983 */ /* 0x002ee20000300800 */
[----:B------:R0:W-:Y:S02]  /*d1d50*/  STL [R1+0x844], R25 ;  /* 0x0008441901007387 */ /* 0x0001e40000100800 */
[----:B--2---:R-:W2:Y:S01]  /*d1d60*/  LDL.LU R27, [R1+0x854] ;  /* 0x00085400011b7983 */ /* 0x004ea20000300800 */
[----:B------:R-:W-:Y:S01]  /*d1d70*/  MOV R28, R23 ;  /* 0x00000017001c7202 */ /* 0x000fe20000000f00 */
[----:B------:R-:W-:Y:S01]  /*d1d80*/  @!P0 FMUL R11, R11, 16777216 ;  /* 0x4b8000000b0b8820 */ /* 0x000fe20000400000 */
[----:B0-----:R-:W4:Y:S01]  /*d1d90*/  LDL.LU R25, [R1+0x85c] ;  /* 0x00085c0001197983 */ /* 0x001f220000300800 */
[----:B------:R-:W4:Y:S02]  /*d1da0*/  LDL.LU R24, [R1+0x864] ;  /* 0x0008640001187983 */ /* 0x000f240000300800 */
[----:B------:R-:W4:Y:S02]  /*d1db0*/  LDL.LU R23, [R1+0x86c] ;  /* 0x00086c0001177983 */ /* 0x000f240000300800 */
[----:B------:R-:W4:Y:S01]  /*d1dc0*/  LDL.LU R26, [R1+0x884] ;  /* 0x00088400011a7983 */ /* 0x000f220000300800 */
[----:B------:R-:W4:Y:S01]  /*d1dd0*/  LDL.LU R19, [R1+0x894] ;  /* 0x0008940001137983 */ /* 0x000f220000300800 */
[----:B------:R-:W4:Y:S02]  /*d1de0*/  LDL.LU R18, [R1+0x89c] ;  /* 0x00089c0001127983 */ /* 0x000f240000300800 */
[----:B------:R-:W4:Y:S02]  /*d1df0*/  LDL.LU R17, [R1+0x8a4] ;  /* 0x0008a40001117983 */ /* 0x000f240000300800 */
[----:B------:R-:W4:Y:S01]  /*d1e00*/  LDL.LU R16, [R1+0x8a8] ;  /* 0x0008a80001107983 */ /* 0x000f220000300800 */
[----:B------:R-:W4:Y:S01]  /*d1e10*/  LDL.LU R15, [R1+0x8ac] ;  /* 0x0008ac00010f7983 */ /* 0x000f220000300800 */
[----:B------:R-:W-:-:S02]  /*d1e20*/  @!P0 FMUL R10, R10, 16777216 ;  /* 0x4b8000000a0a8820 */ /* 0x000fc40000400000 */
[----:B------:R-:W4:Y:S02]  /*d1e30*/  LDL.LU R13, [R1+0x8b0] ;  /* 0x0008b000010d7983 */ /* 0x000f240000300800 */
[----:B------:R-:W-:Y:S02]  /*d1e40*/  @!P0 FMUL R9, R9, 16777216 ;  /* 0x4b80000009098820 */ /* 0x000fe40000400000 */
[----:B------:R-:W-:Y:S01]  /*d1e50*/  @P1 FMUL R20, R20, 0.25 ;  /* 0x3e80000014141820 */ /* 0x000fe20000400000 */
[----:B------:R0:W-:Y:S01]  /*d1e60*/  STL [R1+0x848], R6 ;  /* 0x0008480601007387 */ /* 0x0001e20000100800 */
[----:B------:R-:W-:Y:S02]  /*d1e70*/  @!P0 FMUL R8, R8, 16777216 ;  /* 0x4b80000008088820 */ /* 0x000fe40000400000 */
[----:B------:R-:W-:Y:S02]  /*d1e80*/  @!P0 FMUL R7, R7, 16777216 ;  /* 0x4b80000007078820 */ /* 0x000fe40000400000 */
[----:B------:R-:W-:-:S02]  /*d1e90*/  @!P0 FMUL R5, R5, 16777216 ;  /* 0x4b80000005058820 */ /* 0x000fc40000400000 */
[----:B------:R-:W-:Y:S02]  /*d1ea0*/  @!P0 FMUL R4, R4, 16777216 ;  /* 0x4b80000004048820 */ /* 0x000fe40000400000 */
[----:B------:R-:W-:Y:S02]  /*d1eb0*/  @!P0 FMUL R20, R20, 16777216 ;  /* 0x4b80000014148820 */ /* 0x000fe40000400000 */
[----:B------:R-:W-:Y:S01]  /*d1ec0*/  @!P0 FMUL R0, R0, 16777216 ;  /* 0x4b80000000008820 */ /* 0x000fe20000400000 */
[----:B0-----:R-:W4:Y:S01]  /*d1ed0*/  LDL.LU R6, [R1+0x80] ;  /* 0x0000800001067983 */ /* 0x001f220000300800 */
[----:B------:R-:W-:Y:S02]  /*d1ee0*/  STL [R1+0x850], R11 ;  /* 0x0008500b01007387 */ /* 0x000fe40000100800 */
[----:B------:R-:W-:Y:S02]  /*d1ef0*/  STL [R1+0x858], R10 ;  /* 0x0008580a01007387 */ /* 0x000fe40000100800 */
[----:B------:R-:W-:Y:S01]  /*d1f00*/  STL [R1+0x860], R9 ;  /* 0x0008600901007387 */ /* 0x000fe20000100800 */
[----:B------:R-:W-:Y:S01]  /*d1f10*/  STL [R1+0x868], R8 ;  /* 0x0008680801007387 */ /* 0x000fe20000100800 */
[----:B------:R-:W-:Y:S02]  /*d1f20*/  STL [R1+0x874], R7 ;  /* 0x0008740701007387 */ /* 0x000fe40000100800 */
[----:B------:R-:W-:-:S02]  /*d1f30*/  @!P0 FMUL R22, R22, 16777216 ;  /* 0x4b80000016168820 */ /* 0x000fc40000400000 */
[----:B------:R-:W-:Y:S01]  /*d1f40*/  STL [R1+0x87c], R5 ;  /* 0x00087c0501007387 */ /* 0x000fe20000100800 */
[----:B------:R-:W-:Y:S01]  /*d1f50*/  STL [R1+0x888], R4 ;  /* 0x0008880401007387 */ /* 0x000fe20000100800 */
[----:B------:R0:W-:Y:S02]  /*d1f60*/  STL [R1+0x2308], R20 ;  /* 0x0023081401007387 */ /* 0x0001e40000100800 */
[----:B------:R-:W-:Y:S02]  /*d1f70*/  STL [R1+0x890], R0 ;  /* 0x0008900001007387 */ /* 0x000fe40000100800 */
[----:B------:R-:W-:Y:S01]  /*d1f80*/  @!P0 FMUL R3, R3, 16777216 ;  /* 0x4b80000003038820 */ /* 0x000fe20000400000 */
[----:B0-----:R-:W4:Y:S01]  /*d1f90*/  LDL.LU R20, [R1+0x88c] ;  /* 0x00088c0001147983 */ /* 0x001f220000300800 */
[----:B------:R-:W-:Y:S02]  /*d1fa0*/  STL [R1+0x898], R22 ;  /* 0x0008981601007387 */ /* 0x000fe40000100800 */
[----:B------:R0:W-:Y:S02]  /*d1fb0*/  STL [R1+0x2310], R21 ;  /* 0x0023101501007387 */ /* 0x0001e40000100800 */
[----:B0-----:R-:W4:Y:S01]  /*d1fc0*/  LDL.LU R21, [R1+0x880] ;  /* 0x0008800001157983 */ /* 0x001f220000300800 */
[----:B------:R-:W-:Y:S02]  /*d1fd0*/  STL [R1+0x8a0], R3 ;  /* 0x0008a00301007387 */ /* 0x000fe40000100800 */
[----:B------:R0:W-:Y:S02]  /*d1fe0*/  STL [R1+0x2314], R2 ;  /* 0x0023140201007387 */ /* 0x0001e40000100800 */
[----:B0-----:R-:W4:Y:S01]  /*d1ff0*/  LDL.LU R2, [R1+0x878] ;  /* 0x0008780001027983 */ /* 0x001f220000300800 */
[----:B------:R-:W-:-:S02]  /*d2000*/  FSETP.GT.AND P1, PT, |R14|, 8.50705917302346158658e+37, PT ;  /* 0x7e8000000e00780b */ /* 0x000fc40003f24200 */
[----:B------:R-:W-:-:S11]  /*d2010*/  FSETP.GEU.AND P0, PT, |R14|, 1.175494350822287508e-38, PT ;  /* 0x008000000e00780b */ /* 0x000fd60003f0e200 */
[----:B------:R-:W-:Y:S02]  /*d2020*/  @P1 FMUL R28, R28, 0.25 ;  /* 0x3e8000001c1c1820 */ /* 0x000fe40000400000 */
[----:B---3--:R-:W-:Y:S02]  /*d2030*/  @P1 FMUL R29, R29, 0.25 ;  /* 0x3e8000001d1d1820 */ /* 0x008fe40000400000 */
[----:B--2---:R-:W-:Y:S02]  /*d2040*/  @P1 FMUL R27, R27, 0.25 ;  /* 0x3e8000001b1b1820 */ /* 0x004fe40000400000 */
[----:B------:R-:W-:Y:S02]  /*d2050*/  @!P0 FMUL R29, R29, 16777216 ;  /* 0x4b8000001d1d8820 */ /* 0x000fe40000400000 */
[----:B------:R-:W-:Y:S02]  /*d2060*/  @!P0 FMUL R27, R27, 16777216 ;  /* 0x4b8000001b1b8820 */ /* 0x000fe40000400000 */
[----:B----4-:R-:W-:-:S02]  /*d2070*/  @P1 FMUL R25, R25, 0.25 ;  /* 0x3e80000019191820 */ /* 0x010fc40000400000 */
[----:B------:R-:W-:Y:S02]  /*d2080*/  @P1 FMUL R24, R24, 0.25 ;  /* 0x3e80000018181820 */ /* 0x000fe40000400000 */
[----:B------:R-:W-:Y:S02]  /*d2090*/  @!P0 FMUL R25, R25, 16777216 ;  /* 0x4b80000019198820 */ /* 0x000fe40000400000 */
[----:B------:R-:W-:Y:S02]  /*d20a0*/  @!P0 FMUL R24, R24, 16777216 ;  /* 0x4b80000018188820 */ /* 0x000fe40000400000 */
[----:B------:R-:W-:-:S04]  /*d20b0*/  @P1 FMUL R23, R23, 0.25 ;  /* 0x3e80000017171820 */ /* 0x000fc80000400000 */
[----:B------:R-:W-:Y:S02]  /*d20c0*/  @!P0 FMUL R23, R23, 16777216 ;  /* 0x4b80000017178820 */ /* 0x000fe40000400000 */
[----:B------:R-:W-:-:S05]  /*d20d0*/  @P1 FMUL R2, R2, 0.25 ;  /* 0x3e80000002021820 */ /* 0x000fca0000400000 */
[----:B------:R0:W-:Y:S01]  /*d20e0*/  STL [R1+0x2318], R2 ;  /* 0x0023180201007387 */ /* 0x0001e20000100800 */
[----:B------:R1:W-:Y:S02]  /*d20f0*/  @P1 STL [R1+0x870], R28 ;  /* 0x0008701c01001387 */ /* 0x0003e40000100800 */
[----:B------:R2:W-:Y:S02]  /*d2100*/  STL [R1+0x84c], R29 ;  /* 0x00084c1d01007387 */ /* 0x0005e40000100800 */
[----:B------:R-:W3:Y:S01]  /*d2110*/  LDL.LU R12, [R1+0x8b4] ;  /* 0x0008b400010c7983 */ /* 0x000ee20000300800 */
[----:B------:R4:W-:Y:S01]  /*d2120*/  STL [R1+0x854], R27 ;  /* 0x0008541b01007387 */ /* 0x0009e20000100800 */
[----:B------:R-:W3:Y:S02]  /*d2130*/  LDL.LU R11, [R1+0x8b8] ;  /* 0x0008b800010b7983 */ /* 0x000ee40000300800 */
[----:B------:R2:W-:Y:S02]  /*d2140*/  STL [R1+0x85c], R25 ;  /* 0x00085c1901007387 */ /* 0x0005e40000100800 */
[----:B------:R-:W3:Y:S01]  /*d2150*/  LDL.LU R10, [R1+0x8bc] ;  /* 0x0008bc00010a7983 */ /* 0x000ee20000300800 */
[----:B------:R4:W-:Y:S01]  /*d2160*/  STL [R1+0x864], R24 ;  /* 0x0008641801007387 */ /* 0x0009e20000100800 */
[----:B------:R-:W3:Y:S02]  /*d2170*/  LDL.LU R9, [R1+0x8c0] ;  /* 0x0008c00001097983 */ /* 0x000ee40000300800 */
[----:B------:R-:W3:Y:S02]  /*d2180*/  LDL.LU R0, [R1+0x8c4] ;  /* 0x0008c40001007983 */ /* 0x000ee40000300800 */
[----:B------:R-:W3:Y:S01]  /*d2190*/  LDL.LU R5, [R1+0x8c8] ;  /* 0x0008c80001057983 */ /* 0x000ee20000300800 */
[----:B------:R-:W3:Y:S01]  /*d21a0*/  LDL.LU R22, [R1+0x8d0] ;  /* 0x0008d00001167983 */ /* 0x000ee20000300800 */
[----:B0-----:R-:W-:Y:S01]  /*d21b0*/  MOV R2, R28 ;  /* 0x0000001c00027202 */ /* 0x001fe20000000f00 */
[----:B------:R-:W3:Y:S02]  /*d21c0*/  LDL.LU R3, [R1+0x8d8] ;  /* 0x0008d80001037983 */ /* 0x000ee40000300800 */
[----:B-1----:R-:W3:Y:S01]  /*d21d0*/  LDL.LU R28, [R1+0x8e0] ;  /* 0x0008e000011c7983 */ /* 0x002ee20000300800 */
[----:B--2---:R-:W2:Y:S01]  /*d21e0*/  LDL.LU R29, [R1+0x8e8] ;  /* 0x0008e800011d7983 */ /* 0x004ea20000300800 */
[----:B----4-:R-:W4:Y:S02]  /*d21f0*/  LDL.LU R27, [R1+0x8f4] ;  /* 0x0008f400011b7983 */ /* 0x010f240000300800 */
[----:B------:R-:W2:Y:S01]  /*d2200*/  LDL.LU R25, [R1+0x8fc] ;  /* 0x0008fc0001197983 */ /* 0x000ea20000300800 */
[----:B------:R-:W2:Y:S04]  /*d2210*/  LDL.LU R24, [R1+0x908] ;  /* 0x0009080001187983 */ /* 0x000ea80000300800 */
[----:B------:R-:W2:Y:S01]  /*d2220*/  LDL.LU R8, [R1+0x910] ;  /* 0x0009100001087983 */ /* 0x000ea20000300800 */
[----:B------:R-:W-:-:S02]  /*d2230*/  @!P0 FMUL R2, R2, 16777216 ;  /* 0x4b80000002028820 */ /* 0x000fc40000400000 */
[----:B------:R-:W2:Y:S02]  /*d2240*/  LDL.LU R7, [R1+0x918] ;  /* 0x0009180001077983 */ /* 0x000ea40000300800 */
[----:B------:R-:W2:Y:S01]  /*d2250*/  LDL.LU R4, [R1+0x920] ;  /* 0x0009200001047983 */ /* 0x000ea20000300800 */
[----:B------:R0:W-:Y:S04]  /*d2260*/  STL [R1+0x86c], R23 ;  /* 0x00086c1701007387 */ /* 0x0001e80000100800 */
[----:B0-----:R-:W2:Y:S01]  /*d2270*/  LDL.LU R23, [R1+0x84] ;  /* 0x0000840001177983 */ /* 0x001ea20000300800 */
[----:B------:R0:W-:Y:S03]  /*d2280*/  @!P0 STL [R1+0x870], R2 ;  /* 0x0008700201008387 */ /* 0x0001e60000100800 */
[----:B0-----:R-:W2:Y:S01]  /*d2290*/  LDL.LU R2, [R1+0x2318] ;  /* 0x0023180001027983 */ /* 0x001ea20000300800 */
        /* <DEDUP_REMOVED lines=17> */
[----:B--2---:R-:W-:-:S05]  /*d23b0*/  @!P0 FMUL R2, R2, 16777216 ;  /* 0x4b80000002028820 */ /* 0x004fca0000400000 */
[----:B------:R0:W-:Y:S04]  /*d23c0*/  STL [R1+0x878], R2 ;  /* 0x0008780201007387 */ /* 0x0001e80000100800 */
[----:B0-----:R-:W2:Y:S01]  /*d23d0*/  LDL.LU R2, [R1+0x2314] ;  /* 0x0023140001027983 */ /* 0x001ea20000300800 */
[----:B------:R-:W-:Y:S02]  /*d23e0*/  @!P0 FMUL R16, R16, 16777216 ;  /* 0x4b80000010108820 */ /* 0x000fe40000400000 */
[----:B------:R-:W-:Y:S02]  /*d23f0*/  @!P0 FMUL R15, R15, 16777216 ;  /* 0x4b8000000f0f8820 */ /* 0x000fe40000400000 */
[----:B------:R-:W-:Y:S02]  /*d2400*/  @!P0 FMUL R14, R14, 16777216 ;  /* 0x4b8000000e0e8820 */ /* 0x000fe40000400000 */
[----:B------:R-:W-:Y:S01]  /*d2410*/  @!P0 FMUL R13, R13, 16777216 ;  /* 0x4b8000000d0d8820 */ /* 0x000fe20000400000 */
[----:B------:R-:W-:Y:S01]  /*d2420*/  FSETP.GEU.AND P0, PT, |R6|, 1.175494350822287508e-38, PT ;  /* 0x008000000600780b */ /* 0x000fe20003f0e200 */
[----:B------:R0:W-:Y:S01]  /*d2430*/  STL [R1+0x880], R21 ;  /* 0x0008801501007387 */ /* 0x0001e20000100800 */
[----:B---3--:R-:W-:-:S02]  /*d2440*/  @P1 FMUL R12, R12, 0.25 ;  /* 0x3e8000000c0c1820 */ /* 0x008fc40000400000 */
[----:B------:R-:W-:Y:S02]  /*d2450*/  @P1 FMUL R11, R11, 0.25 ;  /* 0x3e8000000b0b1820 */ /* 0x000fe40000400000 */
[----:B------:R-:W-:Y:S02]  /*d2460*/  @P1 FMUL R0, R0, 0.25 ;  /* 0x3e80000000001820 */ /* 0x000fe40000400000 */
[----:B------:R-:W-:Y:S01]  /*d2470*/  @P1 FMUL R10, R10, 0.25 ;  /* 0x3e8000000a0a1820 */ /* 0x000fe20000400000 */
[----:B0-----:R-:W3:Y:S01]  /*d2480*/  LDL.LU R21, [R1+0x2310] ;  /* 0x0023100001157983 */ /* 0x001ee20000300800 */
[----:B------:R0:W-:Y:S02]  /*d2490*/  STL [R1+0x884], R26 ;  /* 0x0008841a01007387 */ /* 0x0001e40000100800 */
[----:B------:R-:W-:Y:S02]  /*d24a0*/  @P1 FMUL R9, R9, 0.25 ;  /* 0x3e80000009091820 */ /* 0x000fe40000400000 */
[----:B------:R-:W-:-:S02]  /*d24b0*/  @!P0 FMUL R12, R12, 16777216 ;  /* 0x4b8000000c0c8820 */ /* 0x000fc40000400000 */
[----:B------:R-:W-:Y:S02]  /*d24c0*/  @!P0 FMUL R11, R11, 16777216 ;  /* 0x4b8000000b0b8820 */ /* 0x000fe40000400000 */
[----:B------:R-:W-:Y:S01]  /*d24d0*/  @P1 FMUL R5, R5, 0.25 ;  /* 0x3e80000005051820 */ /* 0x000fe20000400000 */
[----:B0-----:R-:W3:Y:S01]  /*d24e0*/  LDL.LU R26, [R1+0x230c] ;  /* 0x00230c00011a7983 */ /* 0x001ee20000300800 */
[----:B------:R-:W-:Y:S02]  /*d24f0*/  STL [R1+0x88c], R20 ;  /* 0x00088c1401007387 */ /* 0x000fe40000100800 */
[----:B------:R-:W-:Y:S02]  /*d2500*/  STL [R1+0x894], R19 ;  /* 0x0008941301007387 */ /* 0x000fe40000100800 */
[----:B------:R-:W-:Y:S01]  /*d2510*/  STL [R1+0x89c], R18 ;  /* 0x00089c1201007387 */ /* 0x000fe20000100800 */
[----:B------:R-:W-:Y:S01]  /*d2520*/  STL [R1+0x8a4], R17 ;  /* 0x0008a41101007387 */ /* 0x000fe20000100800 */
[----:B------:R-:W-:Y:S02]  /*d2530*/  STL [R1+0x8a8], R16 ;  /* 0x0008a81001007387 */ /* 0x000fe40000100800 */
[----:B------:R-:W-:Y:S02]  /*d2540*/  STL [R1+0x8ac], R15 ;  /* 0x0008ac0f01007387 */ /* 0x000fe40000100800 */
[----:B------:R-:W-:Y:S01]  /*d2550*/  @!P0 FMUL R0, R0, 16777216 ;  /* 0x4b80000000008820 */ /* 0x000fe20000400000 */
[----:B------:R-:W-:Y:S01]  /*d2560*/  STL [R1+0x78], R14 ;  /* 0x0000780e01007387 */ /* 0x000fe20000100800 */
[----:B------:R-:W-:-:S02]  /*d2570*/  @P1 FMUL R22, R22, 0.25 ;  /* 0x3e80000016161820 */ /* 0x000fc40000400000 */
[----:B------:R-:W-:Y:S02]  /*d2580*/  @!P0 FMUL R10, R10, 16777216 ;  /* 0x4b8000000a0a8820 */ /* 0x000fe40000400000 */
[----:B------:R-:W-:Y:S02]  /*d2590*/  STL [R1+0x8b0], R13 ;  /* 0x0008b00d01007387 */ /* 0x000fe40000100800 */
[----:B------:R-:W-:Y:S02]  /*d25a0*/  @P1 FMUL R3, R3, 0.25 ;  /* 0x3e80000003031820 */ /* 0x000fe40000400000 */
[----:B------:R-:W-:Y:S02]  /*d25b0*/  @!P0 FMUL R9, R9, 16777216 ;  /* 0x4b80000009098820 */ /* 0x000fe40000400000 */
[----:B------:R-:W-:Y:S01]  /*d25c0*/  @P1 FMUL R28, R28, 0.25 ;  /* 0x3e8000001c1c1820 */ /* 0x000fe20000400000 */
[----:B------:R-:W-:Y:S01]  /*d25d0*/  STL [R1+0x8b4], R12 ;  /* 0x0008b40c01007387 */ /* 0x000fe20000100800 */
[----:B------:R-:W-:Y:S02]  /*d25e0*/  STL [R1+0x8b8], R11 ;  /* 0x0008b80b01007387 */ /* 0x000fe40000100800 */
[----:B------:R-:W-:-:S02]  /*d25f0*/  @!P0 FMUL R5, R5, 16777216 ;  /* 0x4b80000005058820 */ /* 0x000fc40000400000 */
[----:B------:R-:W-:Y:S01]  /*d2600*/  @P1 FMUL R29, R29, 0.25 ;  /* 0x3e8000001d1d1820 */ /* 0x000fe20000400000 */
[----:B------:R2:W-:Y:S01]  /*d2610*/  STL [R1+0x8c4], R0 ;  /* 0x0008c40001007387 */ /* 0x0005e20000100800 */
[----:B------:R-:W-:Y:S02]  /*d2620*/  @!P0 FMUL R22, R22, 16777216 ;  /* 0x4b80000016168820 */ /* 0x000fe40000400000 */
[----:B------:R-:W-:Y:S02]  /*d2630*/  STL [R1+0x8bc], R10 ;  /* 0x0008bc0a01007387 */ /* 0x000fe40000100800 */
[----:B------:R-:W-:Y:S02]  /*d2640*/  @!P0 FMUL R3, R3, 16777216 ;  /* 0x4b80000003038820 */ /* 0x000fe40000400000 */
[----:B----4-:R-:W-:Y:S01]  /*d2650*/  @P1 FMUL R27, R27, 0.25 ;  /* 0x3e8000001b1b1820 */ /* 0x010fe20000400000 */
[----:B------:R-:W-:Y:S01]  /*d2660*/  STL [R1+0x8c0], R9 ;  /* 0x0008c00901007387 */ /* 0x000fe20000100800 */
[----:B------:R-:W-:-:S02]  /*d2670*/  @!P0 FMUL R28, R28, 16777216 ;  /* 0x4b8000001c1c8820 */ /* 0x000fc40000400000 */
[----:B------:R-:W-:Y:S02]  /*d2680*/  @P1 FMUL R25, R25, 0.25 ;  /* 0x3e80000019191820 */ /* 0x000fe40000400000 */
[----:B------:R-:W-:Y:S02]  /*d2690*/  @!P0 FMUL R29, R29, 16777216 ;  /* 0x4b8000001d1d8820 */ /* 0x000fe40000400000 */
[----:B------:R-:W-:Y:S02]  /*d26a0*/  @!P0 FMUL R27, R27, 16777216 ;  /* 0x4b8000001b1b8820 */ /* 0x000fe40000400000 */
[----:B------:R-:W-:Y:S02]  /*d26b0*/  @!P0 FMUL R25, R25, 16777216 ;  /* 0x4b80000019198820 */ /* 0x000fe40000400000 */
[----:B--2---:R-:W-:Y:S02]  /*d26c0*/  IMAD.MOV.U32 R0, RZ, RZ, R2 ;  /* 0x000000ffff007224 */ /* 0x004fe400078e0002 */
[----:B------:R-:W2:Y:S01]  /*d26d0*/  LDL.LU R2, [R1+0x88] ;  /* 0x0000880001027983 */ /* 0x000ea20000300800 */
[----:B------:R0:W-:Y:S02]  /*d26e0*/  STL [R1+0x8c8], R5 ;  /* 0x0008c80501007387 */ /* 0x0001e40000100800 */
[----:B------:R-:W-:Y:S02]  /*d26f0*/  STL [R1+0x8d0], R22 ;  /* 0x0008d01601007387 */ /* 0x000fe40000100800 */
[----:B------:R1:W-:Y:S01]  /*d2700*/  STL [R1+0x8d8], R3 ;  /* 0x0008d80301007387 */ /* 0x0003e20000100800 */
[----:B------:R4:W-:Y:S01]  /*d2710*/  STL [R1+0x8e0], R28 ;  /* 0x0008e01c01007387 */ /* 0x0009e20000100800 */
[----:B------:R-:W2:Y:S02]  /*d2720*/  LDL.LU R12, [R1+0x8cc] ;  /* 0x0008cc00010c7983 */ /* 0x000ea40000300800 */
[----:B------:R3:W-:Y:S01]  /*d2730*/  STL [R1+0x8e8], R29 ;  /* 0x0008e81d01007387 */ /* 0x0007e20000100800 */
[----:B0-----:R-:W2:Y:S01]  /*d2740*/  LDL.LU R5, [R1+0x8d4] ;  /* 0x0008d40001057983 */ /* 0x001ea20000300800 */
[----:B------:R0:W-:Y:S02]  /*d2750*/  STL [R1+0x8f4], R27 ;  /* 0x0008f41b01007387 */ /* 0x0001e40000100800 */
[----:B-1----:R-:W2:Y:S02]  /*d2760*/  LDL.LU R3, [R1+0x8dc] ;  /* 0x0008dc0001037983 */ /* 0x002ea40000300800 */
[----:B------:R1:W-:Y:S01]  /*d2770*/  STL [R1+0x8fc], R25 ;  /* 0x0008fc1901007387 */ /* 0x0003e20000100800 */
[----:B----4-:R-:W4:Y:S01]  /*d2780*/  LDL.LU R28, [R1+0x8e4] ;  /* 0x0008e400011c7983 */ /* 0x010f220000300800 */
        /* <DEDUP_REMOVED lines=8> */
[----:B------:R-:W-:-:S02]  /*d2810*/  @P1 FMUL R24, R24, 0.25 ;  /* 0x3e80000018181820 */ /* 0x000fc40000400000 */
[----:B------:R-:W-:Y:S02]  /*d2820*/  @P1 FMUL R8, R8, 0.25 ;  /* 0x3e80000008081820 */ /* 0x000fe40000400000 */
[----:B------:R-:W-:Y:S02]  /*d2830*/  @P1 FMUL R7, R7, 0.25 ;  /* 0x3e80000007071820 */ /* 0x000fe40000400000 */
[----:B------:R-:W-:Y:S02]  /*d2840*/  @P1 FMUL R6, R6, 0.25 ;  /* 0x3e80000006061820 */ /* 0x000fe40000400000 */
[----:B------:R-:W-:Y:S01]  /*d2850*/  @P1 FMUL R4, R4, 0.25 ;  /* 0x3e80000004041820 */ /* 0x000fe20000400000 */
[----:B------:R-:W-:Y:S01]  /*d2860*/  FSETP.GT.AND P1, PT, |R23|, 8.50705917302346158658e+37, PT ;  /* 0x7e8000001700780b */ /* 0x000fe20003f24200 */
[----:B------:R-:W-:Y:S02]  /*d2870*/  @!P0 FMUL R24, R24, 16777216 ;  /* 0x4b80000018188820 */ /* 0x000fe40000400000 */
[----:B------:R-:W-:-:S02]  /*d2880*/  @!P0 FMUL R8, R8, 16777216 ;  /* 0x4b80000008088820 */ /* 0x000fc40000400000 */
[----:B------:R-:W-:Y:S02]  /*d2890*/  @!P0 FMUL R7, R7, 16777216 ;  /* 0x4b80000007078820 */ /* 0x000fe40000400000 */
[----:B------:R-:W-:Y:S02]  /*d28a0*/  @!P0 FMUL R6, R6, 16777216 ;  /* 0x4b80000006068820 */ /* 0x000fe40000400000 */
[----:B------:R-:W-:Y:S01]  /*d28b0*/  @!P0 FMUL R4, R4, 16777216 ;  /* 0x4b80000004048820 */ /* 0x000fe20000400000 */
[----:B------:R-:W-:Y:S01]  /*d28c0*/  FSETP.GEU.AND P0, PT, |R23|, 1.175494350822287508e-38, PT ;  /* 0x008000001700780b */ /* 0x000fe20003f0e200 */
[----:B---3--:R-:W3:Y:S01]  /*d28d0*/  LDL.LU R29, [R1+0x924] ;  /* 0x00092400011d7983 */ /* 0x008ee20000300800 */
[----:B0-----:R-:W3:Y:S02]  /*d28e0*/  LDL.LU R27, [R1+0x928] ;  /* 0x00092800011b7983 */ /* 0x001ee40000300800 */
[----:B-1----:R-:W3:Y:S02]  /*d28f0*/  LDL.LU R25, [R1+0x92c] ;  /* 0x00092c0001197983 */ /* 0x002ee40000300800 */
[----:B------:R0:W-:Y:S02]  /*d2900*/  STL [R1+0x908], R24 ;  /* 0x0009081801007387 */ /* 0x0001e40000100800 */
[----:B0-----:R-:W3:Y:S01]  /*d2910*/  LDL.LU R24, [R1+0x930] ;  /* 0x0009300001187983 */ /* 0x001ee20000300800 */
[----:B------:R-:W-:Y:S02]  /*d2920*/  STL [R1+0x910], R8 ;  /* 0x0009100801007387 */ /* 0x000fe40000100800 */
[----:B------:R0:W-:Y:S02]  /*d2930*/  STL [R1+0x918], R7 ;  /* 0x0009180701007387 */ /* 0x0001e40000100800 */
[----:B------:R1:W-:Y:S01]  /*d2940*/  STL [R1+0x80], R6 ;  /* 0x0000800601007387 */ /* 0x0003e20000100800 */
[----:B------:R1:W-:Y:S01]  /*d2950*/  STL [R1+0x920], R4 ;  /* 0x0009200401007387 */ /* 0x0003e20000100800 */
[----:B------:R-:W3:Y:S01]  /*d2960*/  LDL.LU R15, [R1+0x934] ;  /* 0x00093400010f7983 */ /* 0x000ee20000300800 */
[----:B0-----:R-:W-:-:S02]  /*d2970*/  MOV R7, R21 ;  /* 0x0000001500077202 */ /* 0x001fc40000000f00 */
[----:B------:R-:W3:Y:S01]  /*d2980*/  LDL.LU R21, [R1+0x938] ;  /* 0x0009380001157983 */ /* 0x000ee20000300800 */
[----:B------:R-:W3:Y:S02]  /*d2990*/  LDL.LU R11, [R1+0x93c] ;  /* 0x00093c00010b7983 */ /* 0x000ee40000300800 */
[----:B------:R-:W3:Y:S02]  /*d29a0*/  LDL.LU R10, [R1+0x940] ;  /* 0x00094000010a7983 */ /* 0x000ee40000300800 */
[----:B------:R-:W3:Y:S01]  /*d29b0*/  LDL.LU R8, [R1+0x944] ;  /* 0x0009440001087983 */ /* 0x000ee20000300800 */
[----:B------:R-:W3:Y:S01]  /*d29c0*/  LDL.LU R9, [R1+0x948] ;  /* 0x0009480001097983 */ /* 0x000ee20000300800 */
[----:B-1----:R-:W-:Y:S01]  /*d29d0*/  MOV R6, R26 ;  /* 0x0000001a00067202 */ /* 0x002fe20000000f00 */
[----:B------:R-:W3:Y:S02]  /*d29e0*/  LDL.LU R4, [R1+0x94c] ;  /* 0x00094c0001047983 */ /* 0x000ee40000300800 */
[----:B------:R-:W3:Y:S02]  /*d29f0*/  LDL.LU R26, [R1+0x950] ;  /* 0x00095000011a7983 */ /* 0x000ee40000300800 */
[----:B--2---:R-:W-:-:S04]  /*d2a00*/  @P1 FMUL R12, R12, 0.25 ;  /* 0x3e8000000c0c1820 */ /* 0x004fc80000400000 */
[----:B------:R-:W-:Y:S02]  /*d2a10*/  @!P0 FMUL R12, R12, 16777216 ;  /* 0x4b8000000c0c8820 */ /* 0x000fe40000400000 */
[----:B------:R-:W-:Y:S02]  /*d2a20*/  @P1 FMUL R5, R5, 0.25 ;  /* 0x3e80000005051820 */ /* 0x000fe40000400000 */
[----:B------:R-:W-:Y:S02]  /*d2a30*/  @P1 FMUL R3, R3, 0.25 ;  /* 0x3e80000003031820 */ /* 0x000fe40000400000 */
[----:B----4-:R-:W-:Y:S02]  /*d2a40*/  @P1 FMUL R28, R28, 0.25 ;  /* 0x3e8000001c1c1820 */ /* 0x010fe40000400000 */
[----:B------:R-:W-:Y:S02]  /*d2a50*/  @!P0 FMUL R5, R5, 16777216 ;  /* 0x4b80000005058820 */ /* 0x000fe40000400000 */
[----:B------:R-:W-:-:S02]  /*d2a60*/  @P1 FMUL R20, R20, 0.25 ;  /* 0x3e80000014141820 */ /* 0x000fc40000400000 */
[----:B------:R-:W-:Y:S01]  /*d2a70*/  @!P0 FMUL R3, R3, 16777216 ;  /* 0x4b80000003038820 */ /* 0x000fe20000400000 */
[----:B------:R0:W-:Y:S01]  /*d2a80*/  STL [R1+0x8cc], R12 ;  /* 0x0008cc0c01007387 */ /* 0x0001e20000100800 */
[----:B------:R-:W-:Y:S02]  /*d2a90*/  @P1 FMUL R19, R19, 0.25 ;  /* 0x3e80000013131820 */ /* 0x000fe40000400000 */
[----:B------:R-:W-:Y:S02]  /*d2aa0*/  @!P0 FMUL R28, R28, 16777216 ;  /* 0x4b8000001c1c8820 */ /* 0x000fe40000400000 */
[----:B------:R-:W-:Y:S02]  /*d2ab0*/  @P1 FMUL R18, R18, 0.25 ;  /* 0x3e80000012121820 */ /* 0x000fe40000400000 */
[----:B------:R-:W-:Y:S02]  /*d2ac0*/  @!P0 FMUL R20, R20, 16777216 ;  /* 0x4b80000014148820 */ /* 0x000fe40000400000 */
[----:B------:R-:W-:-:S02]  /*d2ad0*/  @P1 FMUL R17, R17, 0.25 ;  /* 0x3e80000011111820 */ /* 0x000fc40000400000 */
[----:B------:R-:W-:Y:S01]  /*d2ae0*/  @!P0 FMUL R19, R19, 16777216 ;  /* 0x4b80000013138820 */ /* 0x000fe20000400000 */
[----:B0-----:R-:W2:Y:S01]  /*d2af0*/  LDL.LU R12, [R1+0x960] ;  /* 0x00096000010c7983 */ /* 0x001ea20000300800 */
[----:B------:R0:W-:Y:S02]  /*d2b00*/  STL [R1+0x8d4], R5 ;  /* 0x0008d40501007387 */ /* 0x0001e40000100800 */
[----:B------:R-:W-:Y:S02]  /*d2b10*/  @P1 FMUL R16, R16, 0.25 ;  /* 0x3e80000010101820 */ /* 0x000fe40000400000 */
[----:B------:R-:W-:Y:S02]  /*d2b20*/  @!P0 FMUL R18, R18, 16777216 ;  /* 0x4b80000012128820 */ /* 0x000fe40000400000 */
[----:B------:R-:W-:Y:S02]  /*d2b30*/  @P1 FMUL R14, R14, 0.25 ;  /* 0x3e8000000e0e1820 */ /* 0x000fe40000400000 */
[----:B------:R-:W-:Y:S01]  /*d2b40*/  @!P0 FMUL R17, R17, 16777216 ;  /* 0x4b80000011118820 */ /* 0x000fe20000400000 */
[----:B0-----:R-:W4:Y:S01]  /*d2b50*/  LDL.LU R5, [R1+0x964] ;  /* 0x0009640001057983 */ /* 0x001f220000300800 */
[----:B------:R0:W-:Y:S02]  /*d2b60*/  STL [R1+0x8dc], R3 ;  /* 0x0008dc0301007387 */ /* 0x0001e40000100800 */
[----:B------:R-:W-:-:S02]  /*d2b70*/  @P1 FMUL R13, R13, 0.25 ;  /* 0x3e8000000d0d1820 */ /* 0x000fc40000400000 */
[----:B------:R-:W-:Y:S01]  /*d2b80*/  @!P0 FMUL R16, R16, 16777216 ;  /* 0x4b80000010108820 */ /* 0x000fe20000400000 */
[----:B0-----:R-:W2:Y:S01]  /*d2b90*/  LDL.LU R3, [R1+0x970] ;  /* 0x0009700001037983 */ /* 0x001ea20000300800 */
[----:B------:R0:W-:Y:S02]  /*d2ba0*/  STL [R1+0x8e4], R28 ;  /* 0x0008e41c01007387 */ /* 0x0001e40000100800 */
[----:B------:R-:W-:Y:S02]  /*d2bb0*/  @P1 FMUL R22, R22, 0.25 ;  /* 0x3e80000016161820 */ /* 0x000fe40000400000 */
[----:B------:R-:W-:Y:S01]  /*d2bc0*/  @!P0 FMUL R14, R14, 16777216 ;  /* 0x4b8000000e0e8820 */ /* 0x000fe20000400000 */
[----:B0-----:R-:W2:Y:S01]  /*d2bd0*/  LDL.LU R28, [R1+0x974] ;  /* 0x00097400011c7983 */ /* 0x001ea20000300800 */
[----:B------:R0:W-:Y:S02]  /*d2be0*/  STL [R1+0x8ec], R20 ;  /* 0x0008ec1401007387 */ /* 0x0001e40000100800 */
[----:B------:R-:W-:-:S02]  /*d2bf0*/  @!P0 FMUL R13, R13, 16777216 ;  /* 0x4b8000000d0d8820 */ /* 0x000fc40000400000 */
[----:B------:R-:W-:Y:S01]  /*d2c00*/  @!P0 FMUL R22, R22, 16777216 ;  /* 0x4b80000016168820 */ /* 0x000fe20000400000 */
[----:B0-----:R-:W2:Y:S01]  /*d2c10*/  LDL.LU R20, [R1+0x2308] ;  /* 0x0023080001147983 */ /* 0x001ea20000300800 */
[----:B------:R0:W-:Y:S03]  /*d2c20*/  STL [R1+0x8f0], R19 ;  /* 0x0008f01301007387 */ /* 0x0001e60000100800 */
        /* <DEDUP_REMOVED lines=13> */
[----:B---3--:R-:W-:-:S02]  /*d2d00*/  @P1 FMUL R29, R29, 0.25 ;  /* 0x3e8000001d1d1820 */ /* 0x008fc40000400000 */
        /* <DEDUP_REMOVED lines=11> */
[----:B------:R0:W-:Y:S04]  /*d2dc0*/  STL [R1+0x924], R29 ;  /* 0x0009241d01007387 */ /* 0x0001e80000100800 */
[----:B0-----:R-:W3:Y:S01]  /*d2dd0*/  LDL.LU R29, [R1+0x22e8] ;  /* 0x0022e800011d7983 */ /* 0x001ee20000300800 */
[----:B------:R0:W-:Y:S02]  /*d2de0*/  STL [R1+0x928], R27 ;  /* 0x0009281b01007387 */ /* 0x0001e40000100800 */
[----:B------:R-:W-:-:S02]  /*d2df0*/  @P1 FMUL R21, R21, 0.25 ;  /* 0x3e80000015151820 */ /* 0x000fc40000400000 */
[----:B------:R-:W-:Y:S01]  /*d2e00*/  @P1 FMUL R15, R15, 0.25 ;  /* 0x3e8000000f0f1820 */ /* 0x000fe20000400000 */
[----:B0-----:R-:W3:Y:S01]  /*d2e10*/  LDL.LU R27, [R1+0x22e4] ;  /* 0x0022e400011b7983 */ /* 0x001ee20000300800 */
[----:B------:R0:W-:Y:S02]  /*d2e20*/  STL [R1+0x92c], R25 ;  /* 0x00092c1901007387 */ /* 0x0001e40000100800 */
[----:B------:R-:W-:Y:S02]  /*d2e30*/  @P1 FMUL R11, R11, 0.25 ;  /* 0x3e8000000b0b1820 */ /* 0x000fe40000400000 */
[----:B------:R-:W-:Y:S01]  /*d2e40*/  @!P0 FMUL R21, R21, 16777216 ;  /* 0x4b80000015158820 */ /* 0x000fe20000400000 */
[----:B0-----:R-:W3:Y:S01]  /*d2e50*/  LDL.LU R25, [R1+0x22e0] ;  /* 0x0022e00001197983 */ /* 0x001ee20000300800 */
[----:B------:R0:W-:Y:S02]  /*d2e60*/  STL [R1+0x84], R23 ;  /* 0x0000841701007387 */ /* 0x0001e40000100800 */
[----:B------:R-:W-:-:S02]  /*d2e70*/  @P1 FMUL R10, R10, 0.25 ;  /* 0x3e8000000a0a1820 */ /* 0x000fc40000400000 */
[----:B------:R-:W-:Y:S01]  /*d2e80*/  @!P0 FMUL R15, R15, 16777216 ;  /* 0x4b8000000f0f8820 */ /* 0x000fe20000400000 */
[----:B0-----:R-:W3:Y:S01]  /*d2e90*/  LDL.LU R23, [R1+0x22dc] ;  /* 0x0022dc0001177983 */ /* 0x001ee20000300800 */
[----:B------:R0:W-:Y:S02]  /*d2ea0*/  STL [R1+0x930], R24 ;  /* 0x0009301801007387 */ /* 0x0001e40000100800 */
[----:B------:R-:W-:Y:S02]  /*d2eb0*/  @!P0 FMUL R11, R11, 16777216 ;  /* 0x4b8000000b0b8820 */ /* 0x000fe40000400000 */
[----:B------:R-:W-:Y:S02]  /*d2ec0*/  @P1 FMUL R8, R8, 0.25 ;  /* 0x3e80000008081820 */ /* 0x000fe40000400000 */
[----:B------:R-:W-:Y:S02]  /*d2ed0*/  @!P0 FMUL R10, R10, 16777216 ;  /* 0x4b8000000a0a8820 */ /* 0x000fe40000400000 */
[----:B------:R-:W-:-:S02]  /*d2ee0*/  @P1 FMUL R9, R9, 0.25 ;  /* 0x3e80000009091820 */ /* 0x000fc40000400000 */
[----:B------:R-:W-:Y:S01]  /*d2ef0*/  @!P0 FMUL R8, R8, 16777216 ;  /* 0x4b80000008088820 */ /* 0x000fe20000400000 */
[----:B0-----:R-:W3:Y:S01]  /*d2f00*/  LDL.LU R24, [R1+0x22d8] ;  /* 0x0022d80001187983 */ /* 0x001ee20000300800 */
[----:B------:R0:W-:Y:S02]  /*d2f10*/  STL [R1+0x938], R21 ;  /* 0x0009381501007387 */ /* 0x0001e40000100800 */
[----:B------:R-:W-:Y:S02]  /*d2f20*/  @!P0 FMUL R9, R9, 16777216 ;  /* 0x4b80000009098820 */ /* 0x000fe40000400000 */
[----:B------:R-:W-:Y:S01]  /*d2f30*/  @P1 FMUL R4, R4, 0.25 ;  /* 0x3e80000004041820 */ /* 0x000fe20000400000 */
[----:B0-----:R-:W3:Y:S01]  /*d2f40*/  LDL.LU R21, [R1+0x968] ;  /* 0x0009680001157983 */ /* 0x001ee20000300800 */
[----:B------:R0:W-:Y:S02]  /*d2f50*/  STL [R1+0x934], R15 ;  /* 0x0009340f01007387 */ /* 0x0001e40000100800 */
[----:B------:R1:W-:Y:S02]  /*d2f60*/  STL [R1+0x93c], R11 ;  /* 0x00093c0b01007387 */ /* 0x0003e40000100800 */
[----:B------:R-:W-:Y:S01]  /*d2f70*/  @P1 FMUL R26, R26, 0.25 ;  /* 0x3e8000001a1a1820 */ /* 0x000fe20000400000 */
[----:B0-----:R-:W3:Y:S01]  /*d2f80*/  LDL.LU R15, [R1+0x990] ;  /* 0x00099000010f7983 */ /* 0x001ee20000300800 */
[----:B------:R0:W-:Y:S02]  /*d2f90*/  STL [R1+0x940], R10 ;  /* 0x0009400a01007387 */ /* 0x0001e40000100800 */
[----:B-1----:R-:W3:Y:S02]  /*d2fa0*/  LDL.LU R11, [R1+0x98c] ;  /* 0x00098c00010b7983 */ /* 0x002ee40000300800 */
[----:B------:R-:W-:-:S02]  /*d2fb0*/  @!P0 FMUL R4, R4, 16777216 ;  /* 0x4b80000004048820 */ /* 0x000fc40000400000 */
[----:B------:R-:W-:Y:S01]  /*d2fc0*/  @!P0 FMUL R26, R26, 16777216 ;  /* 0x4b8000001a1a8820 */ /* 0x000fe20000400000 */
[----:B0-----:R-:W3:Y:S01]  /*d2fd0*/  LDL.LU R10, [R1+0x99c] ;  /* 0x00099c00010a7983 */ /* 0x001ee20000300800 */
[----:B------:R0:W-:Y:S03]  /*d2fe0*/  STL [R1+0x944], R8 ;  /* 0x0009440801007387 */ /* 0x0001e60000100800 */
[----:B0-----:R-:W3:Y:S01]  /*d2ff0*/  LDL.LU R8, [R1+0x978] ;  /* 0x0009780001087983 */ /* 0x001ee20000300800 */
[----:B------:R2:W-:Y:S02]  /*d3000*/  STL [R1+0x948], R9 ;  /* 0x0009480901007387 */ /* 0x0005e40000100800 */
[----:B--2---:R-:W-:Y:S02]  /*d3010*/  MOV R9, R22 ;  /* 0x0000001600097202 */ /* 0x004fe40000000f00 */
[----:B------:R-:W2:Y:S01]  /*d3020*/  LDL R22, [R1+0x9a0] ;  /* 0x0009a00001167983 */ /* 0x000ea20000100800 */
[----:B------:R0:W-:Y:S03]  /*d3030*/  STL [R1+0x94c], R4 ;  /* 0x00094c0401007387 */ /* 0x0001e60000100800 */
[----:B0-----:R-:W2:Y:S01]  /*d3040*/  LDL R4, [R1+0x988] ;  /* 0x0009880001047983 */ /* 0x001ea20000100800 */
[----:B------:R0:W-:Y:S03]  /*d3050*/  STL [R1+0x950], R26 ;  /* 0x0009501a01007387 */ /* 0x0001e60000100800 */
[----:B0-----:R-:W2:Y:S01]  /*d3060*/  LDL R26, [R1+0x984] ;  /* 0x00098400011a7983 */ /* 0x001ea20000100800 */
[----:B------:R-:W-:-:S02]  /*d3070*/  @P1 FMUL R12, R12, 0.25 ;  /* 0x3e8000000c0c1820 */ /* 0x000fc40000400000 */
[----:B----4-:R-:W-:Y:S02]  /*d3080*/  @P1 FMUL R5, R5, 0.25 ;  /* 0x3e80000005051820 */ /* 0x010fe40000400000 */
[----:B---3--:R-:W-:Y:S02]  /*d3090*/  @P1 FMUL R29, R29, 0.25 ;  /* 0x3e8000001d1d1820 */ /* 0x008fe40000400000 */
[----:B------:R-:W-:Y:S02]  /*d30a0*/  @P1 FMUL R3, R3, 0.25 ;  /* 0x3e80000003031820 */ /* 0x000fe40000400000 */
[----:B------:R-:W-:Y:S02]  /*d30b0*/  @P1 FMUL R2, R2, 0.25 ;  /* 0x3e80000002021820 */ /* 0x000fe40000400000 */
[----:B------:R-:W-:Y:S02]  /*d30c0*/  @P1 FMUL R28, R28, 0.25 ;  /* 0x3e8000001c1c1820 */ /* 0x000fe40000400000 */
[----:B------:R-:W-:-:S02]  /*d30d0*/  @P1 FMUL R27, R27, 0.25 ;  /* 0x3e8000001b1b1820 */ /* 0x000fc40000400000 */
[----:B------:R-:W-:Y:S02]  /*d30e0*/  @!P0 FMUL R12, R12, 16777216 ;  /* 0x4b8000000c0c8820 */ /* 0x000fe40000400000 */
[----:B------:R-:W-:Y:S02]  /*d30f0*/  @!P0 FMUL R27, R27, 16777216 ;  /* 0x4b8000001b1b8820 */ /* 0x000fe40000400000 */
[----:B------:R-:W-:-:S04]  /*d3100*/  @P1 FMUL R25, R25, 0.25 ;  /* 0x3e80000019191820 */ /* 0x000fc80000400000 */
[----:B------:R-:W-:Y:S02]  /*d3110*/  @!P0 FMUL R25, R25, 16777216 ;  /* 0x4b80000019198820 */ /* 0x000fe40000400000 */
[----:B------:R-:W-:-:S04]  /*d3120*/  @P1 FMUL R23, R23, 0.25 ;  /* 0x3e80000017171820 */ /* 0x000fc80000400000 */
[----:B------:R-:W-:Y:S02]  /*d3130*/  @!P0 FMUL R23, R23, 16777216 ;  /* 0x4b80000017178820 */ /* 0x000fe40000400000 */
[----:B------:R-:W-:-:S03]  /*d3140*/  @!P0 FMUL R5, R5, 16777216 ;  /* 0x4b80000005058820 */ /* 0x000fc60000400000 */
[----:B------:R0:W-:Y:S01]  /*d3150*/  STL [R1+0x2264], R23 ;  /* 0x0022641701007387 */ /* 0x0001e20000100800 */
[----:B------:R-:W-:Y:S01]  /*d3160*/  FSETP.GT.AND P1, PT, |R24|, 8.50705917302346158658e+37, PT ;  /* 0x7e8000001800780b */ /* 0x000fe20003f24200 */
[----:B------:R-:W-:Y:S02]  /*d3170*/  @!P0 FMUL R29, R29, 16777216 ;  /* 0x4b8000001d1d8820 */ /* 0x000fe40000400000 */
[----:B------:R-:W-:Y:S01]  /*d3180*/  @!P0 FMUL R3, R3, 16777216 ;  /* 0x4b80000003038820 */ /* 0x000fe20000400000 */
[----:B0-----:R-:W3:Y:S01]  /*d3190*/  LDL.LU R23, [R1+0x9a4] ;  /* 0x0009a40001177983 */ /* 0x001ee20000300800 */
[----:B------:R0:W-:Y:S02]  /*d31a0*/  STL [R1+0x2268], R25 ;  /* 0x0022681901007387 */ /* 0x0001e40000100800 */
[----:B------:R-:W-:Y:S02]  /*d31b0*/  @!P0 FMUL R2, R2, 16777216 ;  /* 0x4b80000002028820 */ /* 0x000fe40000400000 */
[----:B------:R-:W-:Y:S01]  /*d31c0*/  @!P0 FMUL R28, R28, 16777216 ;  /* 0x4b8000001c1c8820 */ /* 0x000fe20000400000 */
        /* <DEDUP_REMOVED lines=15> */
[----:B--2---:R-:W-:-:S05]  /*d32c0*/  @P1 FMUL R22, R22, 0.25 ;  /* 0x3e80000016161820 */ /* 0x004fca0000400000 */
[----:B------:R0:W-:Y:S01]  /*d32d0*/  @P1 STL [R1+0x9a0], R22 ;  /* 0x0009a01601001387 */ /* 0x0001e20000100800 */
[----:B------:R-:W-:-:S03]  /*d32e0*/  @P1 FMUL R4, R4, 0.25 ;  /* 0x3e80000004041820 */ /* 0x000fc60000400000 */
[----:B0-----:R-:W2:Y:S02]  /*d32f0*/  LDL.LU R22, [R1+0x22c0] ;  /* 0x0022c00001167983 */ /* 0x001ea40000300800 */
[----:B------:R0:W-:Y:S02]  /*d3300*/  @P1 STL [R1+0x988], R4 ;  /* 0x0009880401001387 */ /* 0x0001e40000100800 */
[----:B------:R-:W-:Y:S01]  /*d3310*/  @P1 FMUL R26, R26, 0.25 ;  /* 0x3e8000001a1a1820 */ /* 0x000fe20000400000 */
[----:B0-----:R-:W2:Y:S04]  /*d3320*/  LDL.LU R4, [R1+0x22bc] ;  /* 0x0022bc0001047983 */ /* 0x001ea80000300800 */
[----:B------:R0:W-:Y:S02]  /*d3330*/  @P1 STL [R1+0x984], R26 ;  /* 0x0009841a01001387 */ /* 0x0001e40000100800 */
[----:B0-----:R-:W2:Y:S01]  /*d3340*/  LDL.LU R26, [R1+0x22b8] ;  /* 0x0022b800011a7983 */ /* 0x001ea20000300800 */
[----:B------:R-:W-:Y:S01]  /*d3350*/  FSETP.GEU.AND P0, PT, |R24|, 1.175494350822287508e-38, PT ;  /* 0x008000001800780b */ /* 0x000fe20003f0e200 */
[----:B------:R-:W-:-:S02]  /*d3360*/  @P1 FMUL R21, R21, 0.25 ;  /* 0x3e80000015151820 */ /* 0x000fc40000400000 */
[----:B------:R-:W-:Y:S02]  /*d3370*/  @P1 FMUL R15, R15, 0.25 ;  /* 0x3e8000000f0f1820 */ /* 0x000fe40000400000 */
[----:B------:R-:W-:Y:S02]  /*d3380*/  @P1 FMUL R11, R11, 0.25 ;  /* 0x3e8000000b0b1820 */ /* 0x000fe40000400000 */
[----:B------:R-:W-:Y:S02]  /*d3390*/  @P1 FMUL R10, R10, 0.25 ;  /* 0x3e8000000a0a1820 */ /* 0x000fe40000400000 */
[----:B------:R-:W-:Y:S02]  /*d33a0*/  @P1 FMUL R8, R8, 0.25 ;  /* 0x3e80000008081820 */ /* 0x000fe40000400000 */
[----:B------:R-:W-:Y:S02]  /*d33b0*/  @P1 FMUL R24, R24, 0.25 ;  /* 0x3e80000018181820 */ /* 0x000fe40000400000 */
[----:B------:R-:W-:-:S02]  /*d33c0*/  @!P0 FMUL R21, R21, 16777216 ;  /* 0x4b80000015158820 */ /* 0x000fc40000400000 */
[----:B---3--:R-:W-:-:S04]  /*d33d0*/  @P1 FMUL R23, R23, 0.25 ;  /* 0x3e80000017171820 */ /* 0x008fc80000400000 */
[----:B------:R-:W-:Y:S02]  /*d33e0*/  @!P0 FMUL R23, R23, 16777216 ;  /* 0x4b80000017178820 */ /* 0x000fe40000400000 */
[----:B----4-:R-:W-:-:S04]  /*d33f0*/  @P1 FMUL R25, R25, 0.25 ;  /* 0x3e80000019191820 */ /* 0x010fc80000400000 */
[----:B------:R-:W-:Y:S02]  /*d3400*/  @!P0 FMUL R25, R25, 16777216 ;  /* 0x4b80000019198820 */ /* 0x000fe40000400000 */
[----:B------:R-:W-:-:S04]  /*d3410*/  @P1 FMUL R27, R27, 0.25 ;  /* 0x3e8000001b1b1820 */ /* 0x000fc80000400000 */
        /* <DEDUP_REMOVED lines=8> */
[----:B------:R-:W-:Y:S01]  /*d34a0*/  @!P0 FMUL R28, R28, 16777216 ;  /* 0x4b8000001c1c8820 */ /* 0x000fe20000400000 */
[----:B--2---:R-:W-:-:S04]  /*d34b0*/  IADD3 R22, R22, -0x3f3504f3, RZ ;  /* 0xc0cafb0d16167810 */ /* 0x004fc80007ffe0ff */
[----:B------:R-:W-:-:S05]  /*d34c0*/  LOP3.LUT R22, R22, 0xff800000, RZ, 0xc0, !PT ;  /* 0xff80000016167812 */ /* 0x000fca00078ec0ff */
[----:B------:R-:W-:Y:S01]  /*d34d0*/  STL [R1+0x13c], R22 ;  /* 0x00013c1601007387 */ /* 0x000fe20000100800 */
[----:B------:R-:W-:Y:S01]  /*d34e0*/  @P1 FMUL R26, R26, 0.25 ;  /* 0x3e8000001a1a1820 */ /* 0x000fe20000400000 */
[----:B------:R-:W-:Y:S02]  /*d34f0*/  FSETP.NEU.AND P1, PT, R0, RZ, PT ;  /* 0x000000ff0000720b */ /* 0x000fe40003f2d000 */
[----:B------:R-:W2:Y:S01]  /*d3500*/  LDL.LU R0, [R1+0x22b4] ;  /* 0x0022b40001007983 */ /* 0x000ea20000300800 */
[----:B------:R0:W-:Y:S03]  /*d3510*/  STL [R1+0x968], R21 ;  /* 0x0009681501007387 */ /* 0x0001e60000100800 */
[----:B0-----:R-:W3:Y:S01]  /*d3520*/  LDL.LU R21, [R1+0x22b0] ;  /* 0x0022b00001157983 */ /* 0x001ee20000300800 */
[----:B------:R-:W-:Y:S02]  /*d3530*/  STL [R1+0x96c], R29 ;  /* 0x00096c1d01007387 */ /* 0x000fe40000100800 */
[----:B------:R-:W-:Y:S02]  /*d3540*/  STL [R1+0x97c], R27 ;  /* 0x00097c1b01007387 */ /* 0x000fe40000100800 */
[----:B------:R-:W-:Y:S01]  /*d3550*/  STL [R1+0x994], R25 ;  /* 0x0009941901007387 */ /* 0x000fe20000100800 */
[----:B------:R-:W-:Y:S01]  /*d3560*/  STL [R1+0x9a4], R23 ;  /* 0x0009a41701007387 */ /* 0x000fe20000100800 */
[----:B------:R-:W-:Y:S02]  /*d3570*/  STL [R1+0x2254], R28 ;  /* 0x0022541c01007387 */ /* 0x000fe40000100800 */
[----:B------:R0:W-:Y:S02]  /*d3580*/  STL [R1+0x2258], R2 ;  /* 0x0022580201007387 */ /* 0x0001e40000100800 */
[----:B0-----:R-:W4:Y:S01]  /*d3590*/  LDL.LU R2, [R1+0x984] ;  /* 0x0009840001027983 */ /* 0x001f220000300800 */
[----:B------:R0:W-:Y:S03]  /*d35a0*/  STL [R1+0x225c], R3 ;  /* 0x00225c0301007387 */ /* 0x0001e60000100800 */
[----:B0-----:R-:W2:Y:S01]  /*d35b0*/  LDL.LU R3, [R1+0x9a0] ;  /* 0x0009a00001037983 */ /* 0x001ea20000300800 */
[----:B------:R-:W-:-:S02]  /*d35c0*/  @!P0 FMUL R15, R15, 16777216 ;  /* 0x4b8000000f0f8820 */ /* 0x000fc40000400000 */
[----:B------:R-:W-:Y:S02]  /*d35d0*/  @!P0 FMUL R11, R11, 16777216 ;  /* 0x4b8000000b0b8820 */ /* 0x000fe40000400000 */
[----:B------:R-:W-:Y:S02]  /*d35e0*/  @!P0 FMUL R10, R10, 16777216 ;  /* 0x4b8000000a0a8820 */ /* 0x000fe40000400000 */
[----:B--2---:R-:W-:-:S05]  /*d35f0*/  @!P0 FMUL R3, R3, 16777216 ;  /* 0x4b80000003038820 */ /* 0x004fca0000400000 */
[----:B------:R0:W-:Y:S01]  /*d3600*/  STL [R1+0x2260], R3 ;  /* 0x0022600301007387 */ /* 0x0001e20000100800 */
[----:B------:R1:W-:Y:S03]  /*d3610*/  STL [R1+0x990], R15 ;  /* 0x0009900f01007387 */ /* 0x0003e60000100800 */
[----:B0-----:R-:W2:Y:S01]  /*d3620*/  LDL.LU R3, [R1+0x988] ;  /* 0x0009880001037983 */ /* 0x001ea20000300800 */
[----:B------:R-:W-:Y:S02]  /*d3630*/  @!P0 FMUL R8, R8, 16777216 ;  /* 0x4b80000008088820 */ /* 0x000fe40000400000 */
[----:B------:R0:W-:Y:S02]  /*d3640*/  STL [R1+0x98c], R11 ;  /* 0x00098c0b01007387 */ /* 0x0001e40000100800 */
[----:B------:R-:W3:Y:S01]  /*d3650*/  LDL.LU R23, [R1+0x130] ;  /* 0x0001300001177983 */ /* 0x000ee20000300800 */
[----:B------:R-:W-:Y:S01]  /*d3660*/  I2F R22, R22 ;  /* 0x0000001600167306 */ /* 0x000fe20000201400 */
[----:B------:R4:W-:Y:S01]  /*d3670*/  STL [R1+0x99c], R10 ;  /* 0x00099c0a01007387 */ /* 0x0009e20000100800 */
[----:B------:R-:W3:Y:S02]  /*d3680*/  LDL.LU R28, [R1+0x138] ;  /* 0x00013800011c7983 */ /* 0x000ee40000300800 */
[----:B------:R-:W3:Y:S02]  /*d3690*/  LDL.LU R29, [R1+0x144] ;  /* 0x00014400011d7983 */ /* 0x000ee40000300800 */
[----:B------:R4:W-:Y:S01]  /*d36a0*/  STL [R1+0x978], R8 ;  /* 0x0009780801007387 */ /* 0x0009e20000100800 */
[----:B------:R-:W3:Y:S01]  /*d36b0*/  LDL.LU R27, [R1+0x148] ;  /* 0x00014800011b7983 */ /* 0x000ee20000300800 */
[----:B-1----:R-:W3:Y:S02]  /*d36c0*/  LDL.LU R15, [R1+0x150] ;  /* 0x00015000010f7983 */ /* 0x002ee40000300800 */
[----:B0-----:R-:W3:Y:S02]  /*d36d0*/  LDL.LU R11, [R1+0x154] ;  /* 0x00015400010b7983 */ /* 0x001ee40000300800 */
[----:B------:R-:W-:-:S02]  /*d36e0*/  IMAD.MOV.U32 R25, RZ, RZ, R9 ;  /* 0x000000ffff197224 */ /* 0x000fc400078e0009 */
[----:B----4-:R-:W-:Y:S02]  /*d36f0*/  @!P0 FMUL R2, R2, 16777216 ;  /* 0x4b80000002028820 */ /* 0x010fe40000400000 */
[----:B------:R-:W-:Y:S01]  /*d3700*/  @!P0 FMUL R24, R24, 16777216 ;  /* 0x4b80000018188820 */ /* 0x000fe20000400000 */
[----:B------:R-:W4:Y:S01]  /*d3710*/  LDL.LU R10, [R1+0x158] ;  /* 0x00015800010a7983 */ /* 0x000f220000300800 */
[----:B------:R-:W3:Y:S02]  /*d3720*/  LDL.LU R9, [R1+0x15c] ;  /* 0x00015c0001097983 */ /* 0x000ee40000300800 */
[----:B------:R-:W3:Y:S02]  /*d3730*/  LDL.LU R8, [R1+0x160] ;  /* 0x0001600001087983 */ /* 0x000ee40000300800 */
[----:B------:R-:W-:Y:S01]  /*d3740*/  @!P0 FMUL R26, R26, 16777216 ;  /* 0x4b8000001a1a8820 */ /* 0x000fe20000400000 */
[----:B------:R-:W0:Y:S02]  /*d3750*/  MUFU.RCP R0, R0 ;  /* 0x0000000000007308 */ /* 0x000e240000001000 */
[----:B0-----:R-:W-:-:S02]  /*d3760*/  FMUL R6, R0, R6 ;  /* 0x0000000600067220 */ /* 0x001fc40000400000 */
[----:B------:R-:W-:Y:S02]  /*d3770*/  FMUL R25, R0, R25 ;  /* 0x0000001900197220 */ /* 0x000fe40000400000 */
[----:B--2---:R-:W-:-:S05]  /*d3780*/  @!P0 FMUL R3, R3, 16777216 ;  /* 0x4b80000003038820 */ /* 0x004fca0000400000 */
[----:B------:R0:W-:Y:S04]  /*d3790*/  STL [R1+0x2274], R3 ;  /* 0x0022740301007387 */ /* 0x0001e80000100800 */
[----:B0-----:R-:W2:Y:S01]  /*d37a0*/  LDL.LU R3, [R1+0x12c] ;  /* 0x00012c0001037983 */ /* 0x001ea20000300800 */
[----:B------:R-:W-:Y:S02]  /*d37b0*/  STL [R1+0x2278], R2 ;  /* 0x0022780201007387 */ /* 0x000fe40000100800 */
[----:B------:R0:W-:Y:S02]  /*d37c0*/  STL [R1+0x227c], R24 ;  /* 0x00227c1801007387 */ /* 0x0001e40000100800 */
[----:B0-----:R-:W2:Y:S01]  /*d37d0*/  LDL.LU R24, [R1+0x14c] ;  /* 0x00014c0001187983 */ /* 0x001ea20000300800 */
[----:B------:R0:W-:Y:S02]  /*d37e0*/  STL [R1+0x2280], R26 ;  /* 0x0022801a01007387 */ /* 0x0001e40000100800 */
[----:B---3--:R-:W-:Y:S01]  /*d37f0*/  FFMA.FTZ R2, R22, 1.1920928955078125e-07, R21 ;  /* 0x3400000016027823 */ /* 0x008fe20000010015 */
[----:B0-----:R-:W3:Y:S01]  /*d3800*/  LDL.LU R26, [R1+0x140] ;  /* 0x00014000011a7983 */ /* 0x001ee20000300800 */
[----:B------:R-:W3:Y:S02]  /*d3810*/  LDL.LU R22, [R1+0x128] ;  /* 0x0001280001167983 */ /* 0x000ee40000300800 */
[----:B------:R-:W3:Y:S01]  /*d3820*/  LDL.LU R21, [R1+0x134] ;  /* 0x0001340001157983 */ /* 0x000ee20000300800 */
[----:B------:R-:W-:Y:S01]  /*d3830*/  FSETP.NEU.AND P0, PT, R7, RZ, PT ;  /* 0x000000ff0700720b */ /* 0x000fe20003f0d000 */
[----:B------:R0:W-:Y:S01]  /*d3840*/  STL [R1+0x6ac], R2 ;  /* 0x0006ac0201007387 */ /* 0x0001e20000100800 */
[----:B------:R-:W3:Y:S03]  /*d3850*/  LDL.LU R7, [R1+0x164] ;  /* 0x0001640001077983 */ /* 0x000ee60000300800 */
[----:B0-----:R-:W3:Y:S01]  /*d3860*/  LDL.LU R2, [R1+0x168] ;  /* 0x0001680001027983 */ /* 0x001ee20000300800 */
[----:B------:R0:W-:Y:S03]  /*d3870*/  STL [R1+0xa54], R6 ;  /* 0x000a540601007387 */ /* 0x0001e60000100800 */
[----:B0-----:R-:W3:Y:S01]  /*d3880*/  LDL.LU R6, [R1+0x170] ;  /* 0x0001700001067983 */ /* 0x001ee20000300800 */
[----:B------:R0:W-:Y:S03]  /*d3890*/  STL [R1+0xa50], R25 ;  /* 0x000a501901007387 */ /* 0x0001e60000100800 */
[----:B0-----:R-:W3:Y:S01]  /*d38a0*/  LDL.LU R25, [R1+0x178] ;  /* 0x0001780001197983 */ /* 0x001ee20000300800 */
[C---:B------:R-:W-:Y:S01]  /*d38b0*/  FMUL R11, R0.reuse, R11 ;  /* 0x0000000b000b7220 */ /* 0x040fe20000400000 */
[----:B------:R-:W0:Y:S01]  /*d38c0*/  MUFU.RCP R4, R4 ;  /* 0x0000000400047308 */ /* 0x000e220000001000 */
[----:B----4-:R-:W-:-:S02]  /*d38d0*/  FMUL R10, R0, R10 ;  /* 0x0000000a000a7220 */ /* 0x010fc40000400000 */
[C---:B------:R-:W-:Y:S02]  /*d38e0*/  FMUL R9, R0.reuse, R9 ;  /* 0x0000000900097220 */ /* 0x040fe40000400000 */
[C---:B--2---:R-:W-:Y:S02]  /*d38f0*/  FMUL R3, R0.reuse, R3 ;  /* 0x0000000300037220 */ /* 0x044fe40000400000 */
[----:B---3--:R-:W-:-:S05]  /*d3900*/  FMUL R22, R0, R22 ;  /* 0x0000001600167220 */ /* 0x008fca0000400000 */
[----:B------:R-:W-:Y:S01]  /*d3910*/  STL [R1+0xa4c], R22 ;  /* 0x000a4c1601007387 */ /* 0x000fe20000100800 */
[----:B------:R1:W-:Y:S03]  /*d3920*/  STL [R1+0xa48], R3 ;  /* 0x000a480301007387 */ /* 0x0003e60000100800 */
[----:B-1----:R-:W2:Y:S01]  /*d3930*/  LDL.LU R3, [R1+0x180] ;  /* 0x0001800001037983 */ /* 0x002ea20000300800 */
[C---:B------:R-:W-:Y:S02]  /*d3940*/  FMUL R22, R0.reuse, R23 ;  /* 0x0000001700167220 */ /* 0x040fe40000400000 */
[----:B------:R-:W3:Y:S02]  /*d3950*/  LDL.LU R23, [R1+0x188] ;  /* 0x0001880001177983 */ /* 0x000ee40000300800 */
[C---:B------:R-:W-:Y:S01]  /*d3960*/  FMUL R21, R0.reuse, R21 ;  /* 0x0000001500157220 */ /* 0x040fe20000400000 */
[----:B------:R1:W-:Y:S02]  /*d3970*/  STL [R1+0xa44], R22 ;  /* 0x000a441601007387 */ /* 0x0003e40000100800 */
[----:B-1----:R-:W-:-:S02]  /*d3980*/  FMUL R22, R0, R28 ;  /* 0x0000001c00167220 */ /* 0x002fc40000400000 */
[----:B------:R-:W4:Y:S01]  /*d3990*/  LDL.LU R28, [R1+0x190] ;  /* 0x00019000011c7983 */ /* 0x000f220000300800 */
[----:B------:R1:W-:Y:S02]  /*d39a0*/  STL [R1+0xa40], R21 ;  /* 0x000a401501007387 */ /* 0x0003e40000100800 */
[----:B------:R0:W-:Y:S02]  /*d39b0*/  STL [R1+0xa3c], R22 ;  /* 0x000a3c1601007387 */ /* 0x0001e40000100800 */
[C---:B-1----:R-:W-:Y:S02]  /*d39c0*/  FMUL R21, R0.reuse, R26 ;  /* 0x0000001a00157220 */ /* 0x042fe40000400000 */
[C---:B0-----:R-:W-:Y:S02]  /*d39d0*/  FMUL R22, R0.reuse, R29 ;  /* 0x0000001d00167220 */ /* 0x041fe40000400000 */
[----:B------:R-:W4:Y:S01]  /*d39e0*/  LDL.LU R29, [R1+0x198] ;  /* 0x00019800011d7983 */ /* 0x000f220000300800 */
[----:B------:R0:W-:Y:S02]  /*d39f0*/  STL [R1+0xa38], R21 ;  /* 0x000a381501007387 */ /* 0x0001e40000100800 */
[----:B------:R1:W-:Y:S02]  /*d3a00*/  STL [R1+0x66c], R22 ;  /* 0x00066c1601007387 */ /* 0x0003e40000100800 */
[----:B0-----:R-:W-:-:S02]  /*d3a10*/  FMUL R21, R0, R27 ;  /* 0x0000001b00157220 */ /* 0x001fc40000400000 */
[C---:B-1----:R-:W-:Y:S01]  /*d3a20*/  FMUL R22, R0.reuse, R24 ;  /* 0x0000001800167220 */ /* 0x042fe20000400000 */
[----:B------:R-:W4:Y:S02]  /*d3a30*/  LDL.LU R27, [R1+0x1a0] ;  /* 0x0001a000011b7983 */ /* 0x000f240000300800 */
[----:B------:R0:W-:Y:S02]  /*d3a40*/  STL [R1+0x668], R21 ;  /* 0x0006681501007387 */ /* 0x0001e40000100800 */
[----:B------:R-:W-:Y:S01]  /*d3a50*/  STL [R1+0x664], R22 ;  /* 0x0006641601007387 */ /* 0x000fe20000100800 */
[----:B0-----:R-:W-:-:S03]  /*d3a60*/  FMUL R21, R0, R15 ;  /* 0x0000000f00157220 */ /* 0x001fc60000400000 */
[----:B------:R-:W4:Y:S02]  /*d3a70*/  LDL.LU R15, [R1+0x1a8] ;  /* 0x0001a800010f7983 */ /* 0x000f240000300800 */
[----:B------:R-:W-:Y:S02]  /*d3a80*/  STL [R1+0x65c], R21 ;  /* 0x00065c1501007387 */ /* 0x000fe40000100800 */
[----:B------:R0:W-:Y:S02]  /*d3a90*/  STL [R1+0x658], R11 ;  /* 0x0006580b01007387 */ /* 0x0001e40000100800 */
[----:B------:R-:W-:Y:S01]  /*d3aa0*/  FMUL R0, R0, R8 ;  /* 0x0000000800007220 */ /* 0x000fe20000400000 */
[----:B0-----:R-:W4:Y:S01]  /*d3ab0*/  LDL.LU R11, [R1+0x1b0] ;  /* 0x0001b000010b7983 */ /* 0x001f220000300800 */
[----:B------:R0:W-:Y:S03]  /*d3ac0*/  STL [R1+0x654], R10 ;  /* 0x0006540a01007387 */ /* 0x0001e60000100800 */
[----:B0-----:R-:W4:Y:S01]  /*d3ad0*/  LDL.LU R10, [R1+0x1b8] ;  /* 0x0001b800010a7983 */ /* 0x001f220000300800 */
[----:B------:R0:W-:Y:S03]  /*d3ae0*/  STL [R1+0x650], R9 ;  /* 0x0006500901007387 */ /* 0x0001e60000100800 */
[----:B0-----:R-:W4:Y:S01]  /*d3af0*/  LDL.LU R9, [R1+0x1c0] ;  /* 0x0001c00001097983 */ /* 0x001f220000300800 */
[----:B------:R0:W-:Y:S02]  /*d3b00*/  STL [R1+0x63c], R0 ;  /* 0x00063c0001007387 */ /* 0x0001e40000100800 */
[----:B------:R-:W4:Y:S02]  /*d3b10*/  LDL.LU R8, [R1+0x1c8] ;  /* 0x0001c80001087983 */ /* 0x000f240000300800 */
[----:B0-----:R-:W-:-:S02]  /*d3b20*/  FMUL R0, R4, R7 ;  /* 0x0000000704007220 */ /* 0x001fc40000400000 */
[----:B------:R-:W4:Y:S03]  /*d3b30*/  LDL.LU R7, [R1+0x1d0] ;  /* 0x0001d00001077983 */ /* 0x000f260000300800 */
[----:B------:R0:W-:Y:S02]  /*d3b40*/  STL [R1+0xa34], R0 ;  /* 0x000a340001007387 */ /* 0x0001e40000100800 */
[C---:B0-----:R-:W-:Y:S02]  /*d3b50*/  FMUL R0, R4.reuse, R6 ;  /* 0x0000000604007220 */ /* 0x041fe40000400000 */
[----:B------:R-:W4:Y:S01]  /*d3b60*/  LDL.LU R6, [R1+0x1d8] ;  /* 0x0001d80001067983 */ /* 0x000f220000300800 */
[----:B------:R-:W-:-:S05]  /*d3b70*/  FMUL R2, R4, R2 ;  /* 0x0000000204027220 */ /* 0x000fca0000400000 */
[----:B------:R-:W-:Y:S01]  /*d3b80*/  STL [R1+0xa30], R2 ;  /* 0x000a300201007387 */ /* 0x000fe20000100800 */
[----:B------:R0:W-:Y:S03]  /*d3b90*/  STL [R1+0xa2c], R0 ;  /* 0x000a2c0001007387 */ /* 0x0001e60000100800 */
[----:B0-----:R-:W4:Y:S01]  /*d3ba0*/  LDL.LU R0, [R1+0x50] ;  /* 0x0000500001007983 */ /* 0x001f220000300800 */
[----:B------:R-:W4:Y:S02]  /*d3bb0*/  LDL.LU R24, [R1+0x16c] ;  /* 0x00016c0001187983 */ /* 0x000f240000300800 */
[----:B------:R-:W-:-:S05]  /*d3bc0*/  FMUL R2, R4, R25 ;  /* 0x0000001904027220 */ /* 0x000fca0000400000 */
[----:B------:R3:W-:Y:S01]  /*d3bd0*/  STL [R1+0xa28], R2 ;  /* 0x000a280201007387 */ /* 0x0007e20000100800 */
[----:B------:R-:W4:Y:S02]  /*d3be0*/  LDL.LU R25, [R1+0x174] ;  /* 0x0001740001197983 */ /* 0x000f240000300800 */
[----:B------:R-:W4:Y:S02]  /*d3bf0*/  LDL.LU R22, [R1+0x17c] ;  /* 0x00017c0001167983 */ /* 0x000f240000300800 */
[C---:B--2---:R-:W-:Y:S02]  /*d3c00*/  FMUL R3, R4.reuse, R3 ;  /* 0x0000000304037220 */ /* 0x044fe40000400000 */
[----:B---3--:R-:W-:-:S03]  /*d3c10*/  FMUL R2, R4, R23 ;  /* 0x0000001704027220 */ /* 0x008fc60000400000 */
[----:B------:R-:W-:Y:S01]  /*d3c20*/  STL [R1+0xa24], R3 ;  /* 0x000a240301007387 */ /* 0x000fe20000100800 */
[----:B------:R-:W2:Y:S02]  /*d3c30*/  LDL.LU R23, [R1+0x184] ;  /* 0x0001840001177983 */ /* 0x000ea40000300800 */
[----:B------:R0:W-:Y:S02]  /*d3c40*/  STL [R1+0xa20], R2 ;  /* 0x000a200201007387 */ /* 0x0001e40000100800 */
[----:B------:R-:W3:Y:S01]  /*d3c50*/  LDL.LU R21, [R1+0x18c] ;  /* 0x00018c0001157983 */ /* 0x000ee20000300800 */
[----:B0-----:R-:W3:Y:S01]  /*d3c60*/  LDL.LU R2, [R1+0x194] ;  /* 0x0001940001027983 */ /* 0x001ee20000300800 */
[----:B----4-:R-:W-:-:S05]  /*d3c70*/  FMUL R3, R4, R28 ;  /* 0x0000001c04037220 */ /* 0x010fca0000400000 */
[----:B------:R0:W-:Y:S01]  /*d3c80*/  STL [R1+0xa1c], R3 ;  /* 0x000a1c0301007387 */ /* 0x0001e20000100800 */
[----:B------:R-:W-:-:S03]  /*d3c90*/  FMUL R26, R4, R29 ;  /* 0x0000001d041a7220 */ /* 0x000fc60000400000 */
[----:B0-----:R-:W4:Y:S04]  /*d3ca0*/  LDL.LU R3, [R1+0x19c] ;  /* 0x00019c0001037983 */ /* 0x001f280000300800 */
[----:B------:R0:W-:Y:S01]  /*d3cb0*/  STL [R1+0xa18], R26 ;  /* 0x000a181a01007387 */ /* 0x0001e20000100800 */
[----:B------:R-:W-:-:S03]  /*d3cc0*/  FMUL R27, R4, R27 ;  /* 0x0000001b041b7220 */ /* 0x000fc60000400000 */
[----:B0-----:R-:W4:Y:S01]  /*d3cd0*/  LDL.LU R26, [R1+0x1a4] ;  /* 0x0001a400011a7983 */ /* 0x001f220000300800 */
[----:B------:R-:W4:Y:S02]  /*d3ce0*/  LDL.LU R28, [R1+0x1ac] ;  /* 0x0001ac00011c7983 */ /* 0x000f240000300800 */
[----:B------:R0:W-:Y:S02]  /*d3cf0*/  STL [R1+0x638], R27 ;  /* 0x0006381b01007387 */ /* 0x0001e40000100800 */
[----:B------:R-:W4:Y:S02]  /*d3d00*/  LDL.LU R29, [R1+0x1b4] ;  /* 0x0001b400011d7983 */ /* 0x000f240000300800 */
[C---:B------:R-:W-:Y:S01]  /*d3d10*/  FMUL R15, R4.reuse, R15 ;  /* 0x0000000f040f7220 */ /* 0x040fe20000400000 */
[----:B0-----:R-:W4:Y:S04]  /*d3d20*/  LDL.LU R27, [R1+0x1bc] ;  /* 0x0001bc00011b7983 */ /* 0x001f280000300800 */
[----:B------:R0:W-:Y:S01]  /*d3d30*/  STL [R1+0x634], R15 ;  /* 0x0006340f01007387 */ /* 0x0001e20000100800 */
[----:B------:R-:W-:-:S03]  /*d3d40*/  FMUL R11, R4, R11 ;  /* 0x0000000b040b7220 */ /* 0x000fc60000400000 */
[----:B0-----:R-:W4:Y:S02]  /*d3d50*/  LDL.LU R15, [R1+0x1c4] ;  /* 0x0001c400010f7983 */ /* 0x001f240000300800 */
[----:B------:R0:W-:Y:S02]  /*d3d60*/  STL [R1+0x630], R11 ;  /* 0x0006300b01007387 */ /* 0x0001e40000100800 */
[C---:B------:R-:W-:Y:S01]  /*d3d70*/  FMUL R10, R4.reuse, R10 ;  /* 0x0000000a040a7220 */ /* 0x040fe20000400000 */
[----:B0-----:R-:W4:Y:S04]  /*d3d80*/  LDL.LU R11, [R1+0x1cc] ;  /* 0x0001cc00010b7983 */ /* 0x001f280000300800 */
[----:B------:R0:W-:Y:S02]  /*d3d90*/  STL [R1+0x61c], R10 ;  /* 0x00061c0a01007387 */ /* 0x0001e40000100800 */
[----:B------:R-:W-:-:S02]  /*d3da0*/  FMUL R9, R4, R9 ;  /* 0x0000000904097220 */ /* 0x000fc40000400000 */
[C---:B------:R-:W-:Y:S01]  /*d3db0*/  FMUL R8, R4.reuse, R8 ;  /* 0x0000000804087220 */ /* 0x040fe20000400000 */
[----:B0-----:R-:W4:Y:S02]  /*d3dc0*/  LDL.LU R10, [R1+0x1d4] ;  /* 0x0001d400010a7983 */ /* 0x001f240000300800 */
[----:B------:R0:W-:Y:S02]  /*d3dd0*/  STL [R1+0x618], R9 ;  /* 0x0006180901007387 */ /* 0x0001e40000100800 */
[C---:B------:R-:W-:Y:S01]  /*d3de0*/  FMUL R7, R4.reuse, R7 ;  /* 0x0000000704077220 */ /* 0x040fe20000400000 */
[----:B0-----:R-:W4:Y:S01]  /*d3df0*/  LDL.LU R9, [R1+0x1dc] ;  /* 0x0001dc0001097983 */ /* 0x001f220000300800 */
[----:B------:R0:W-:Y:S03]  /*d3e00*/  STL [R1+0x614], R8 ;  /* 0x0006140801007387 */ /* 0x0001e60000100800 */
[----:B0-----:R-:W4:Y:S01]  /*d3e10*/  LDL.LU R8, [R1+0x1e0] ;  /* 0x0001e00001087983 */ /* 0x001f220000300800 */
[----:B------:R0:W-:Y:S02]  /*d3e20*/  STL [R1+0x610], R7 ;  /* 0x0006100701007387 */ /* 0x0001e40000100800 */
[----:B------:R-:W-:Y:S01]  /*d3e30*/  FMUL R4, R4, R6 ;  /* 0x0000000604047220 */ /* 0x000fe20000400000 */
[----:B0-----:R-:W4:Y:S01]  /*d3e40*/  LDL.LU R7, [R1+0x54] ;  /* 0x0000540001077983 */ /* 0x001f220000300800 */
[----:B------:R-:W4:Y:S01]  /*d3e50*/  LDL.LU R6, [R1+0x1e4] ;  /* 0x0001e40001067983 */ /* 0x000f220000300800 */
[----:B------:R-:W0:Y:S02]  /*d3e60*/  MUFU.RCP R5, R5 ;  /* 0x0000000500057308 */ /* 0x000e240000001000 */
[----:B------:R1:W-:Y:S02]  /*d3e70*/  STL [R1+0x5fc], R4 ;  /* 0x0005fc0401007387 */ /* 0x0003e40000100800 */
[----:B0-----:R-:W-:-:S05]  /*d3e80*/  FMUL R24, R5, R24 ;  /* 0x0000001805187220 */ /* 0x001fca0000400000 */
[----:B------:R0:W-:Y:S01]  /*d3e90*/  STL [R1+0xa14], R24 ;  /* 0x000a141801007387 */ /* 0x0001e20000100800 */
[----:B-1----:R-:W-:-:S03]  /*d3ea0*/  FMUL R4, R5, R25 ;  /* 0x0000001905047220 */ /* 0x002fc60000400000 */
[----:B0-----:R-:W4:Y:S01]  /*d3eb0*/  LDL.LU R24, [R1+0x1e8] ;  /* 0x0001e80001187983 */ /* 0x001f220000300800 */
[----:B------:R-:W4:Y:S02]  /*d3ec0*/  LDL.LU R25, [R1+0x1f0] ;  /* 0x0001f00001197983 */ /* 0x000f240000300800 */
[----:B------:R0:W-:Y:S02]  /*d3ed0*/  STL [R1+0xa10], R4 ;  /* 0x000a100401007387 */ /* 0x0001e40000100800 */
[C---:B0-----:R-:W-:Y:S02]  /*d3ee0*/  FMUL R4, R5.reuse, R22 ;  /* 0x0000001605047220 */ /* 0x041fe40000400000 */
[C---:B--2---:R-:W-:Y:S02]  /*d3ef0*/  FMUL R22, R5.reuse, R23 ;  /* 0x0000001705167220 */ /* 0x044fe40000400000 */
[----:B------:R-:W2:Y:S01]  /*d3f00*/  LDL.LU R23, [R1+0x1f8] ;  /* 0x0001f80001177983 */ /* 0x000ea20000300800 */
[----:B------:R3:W-:Y:S02]  /*d3f10*/  STL [R1+0xa0c], R4 ;  /* 0x000a0c0401007387 */ /* 0x0007e40000100800 */
[----:B------:R-:W-:Y:S02]  /*d3f20*/  STL [R1+0xa08], R22 ;  /* 0x000a081601007387 */ /* 0x000fe40000100800 */
[----:B---3--:R-:W-:-:S02]  /*d3f30*/  FMUL R4, R5, R21 ;  /* 0x0000001505047220 */ /* 0x008fc40000400000 */
[C---:B------:R-:W-:Y:S02]  /*d3f40*/  FMUL R21, R5.reuse, R2 ;  /* 0x0000000205157220 */ /* 0x040fe40000400000 */
[----:B------:R-:W3:Y:S01]  /*d3f50*/  LDL.LU R2, [R1+0x200] ;  /* 0x0002000001027983 */ /* 0x000ee20000300800 */
[----:B------:R4:W-:Y:S02]  /*d3f60*/  STL [R1+0xa04], R4 ;  /* 0x000a040401007387 */ /* 0x0009e40000100800 */
[----:B------:R-:W-:Y:S02]  /*d3f70*/  STL [R1+0xa00], R21 ;  /* 0x000a001501007387 */ /* 0x000fe40000100800 */
[C---:B----4-:R-:W-:Y:S02]  /*d3f80*/  FMUL R4, R5.reuse, R3 ;  /* 0x0000000305047220 */ /* 0x050fe40000400000 */
[----:B------:R-:W4:Y:S03]  /*d3f90*/  LDL.LU R3, [R1+0x208] ;  /* 0x0002080001037983 */ /* 0x000f260000300800 */
[----:B------:R0:W-:Y:S02]  /*d3fa0*/  STL [R1+0x9fc], R4 ;  /* 0x0009fc0401007387 */ /* 0x0001e40000100800 */
[----:B------:R-:W-:-:S02]  /*d3fb0*/  FMUL R22, R5, R26 ;  /* 0x0000001a05167220 */ /* 0x000fc40000400000 */
[C---:B0-----:R-:W-:Y:S02]  /*d3fc0*/  FMUL R4, R5.reuse, R28 ;  /* 0x0000001c05047220 */ /* 0x041fe40000400000 */
[C---:B------:R-:W-:Y:S01]  /*d3fd0*/  FMUL R21, R5.reuse, R29 ;  /* 0x0000001d05157220 */ /* 0x040fe20000400000 */
[----:B------:R-:W-:Y:S01]  /*d3fe0*/  STL [R1+0x9f8], R22 ;  /* 0x0009f81601007387 */ /* 0x000fe20000100800 */
[----:B------:R-:W4:Y:S02]  /*d3ff0*/  LDL.LU R28, [R1+0x210] ;  /* 0x00021000011c7983 */ /* 0x000f240000300800 */
[----:B------:R0:W-:Y:S01]  /*d4000*/  STL [R1+0x5f8], R4 ;  /* 0x0005f80401007387 */ /* 0x0001e20000100800 */
[----:B------:R-:W-:Y:S04]  /*d4010*/  STL [R1+0x5f4], R21 ;  /* 0x0005f41501007387 */ /* 0x000fe80000100800 */
[----:B------:R-:W4:Y:S01]  /*d4020*/  LDL.LU R29, [R1+0x21c] ;  /* 0x00021c00011d7983 */ /* 0x000f220000300800 */
[----:B------:R-:W1:Y:S01]  /*d4030*/  MUFU.RCP R0, R0 ;  /* 0x0000000000007308 */ /* 0x000e620000001000 */
[----:B0-----:R-:W-:-:S05]  /*d4040*/  FMUL R4, R5, R27 ;  /* 0x0000001b05047220 */ /* 0x001fca0000400000 */
[----:B------:R0:W-:Y:S01]  /*d4050*/  STL [R1+0x5ec], R4 ;  /* 0x0005ec0401007387 */ /* 0x0001e20000100800 */
[----:B------:R-:W4:Y:S02]  /*d4060*/  LDL.LU R27, [R1+0x224] ;  /* 0x00022400011b7983 */ /* 0x000f240000300800 */
[----:B------:R-:W-:-:S05]  /*d4070*/  FMUL R15, R5, R15 ;  /* 0x0000000f050f7220 */ /* 0x000fca0000400000 */
[----:B------:R1:W-:Y:S01]  /*d4080*/  STL [R1+0x5e8], R15 ;  /* 0x0005e80f01007387 */ /* 0x0003e20000100800 */
[----:B0-----:R-:W-:-:S05]  /*d4090*/  FMUL R4, R5, R11 ;  /* 0x0000000b05047220 */ /* 0x001fca0000400000 */
[----:B------:R0:W-:Y:S01]  /*d40a0*/  STL [R1+0x5e4], R4 ;  /* 0x0005e40401007387 */ /* 0x0001e20000100800 */
[----:B-1----:R-:W4:Y:S02]  /*d40b0*/  LDL.LU R15, [R1+0x22c] ;  /* 0x00022c00010f7983 */ /* 0x002f240000300800 */
[----:B------:R-:W-:-:S05]  /*d40c0*/  FMUL R10, R5, R10 ;  /* 0x0000000a050a7220 */ /* 0x000fca0000400000 */
[----:B------:R1:W-:Y:S01]  /*d40d0*/  STL [R1+0x5e0], R10 ;  /* 0x0005e00a01007387 */ /* 0x0003e20000100800 */
[----:B------:R-:W4:Y:S02]  /*d40e0*/  LDL.LU R11, [R1+0x234] ;  /* 0x00023400010b7983 */ /* 0x000f240000300800 */
[C---:B0-----:R-:W-:Y:S01]  /*d40f0*/  FMUL R4, R5.reuse, R9 ;  /* 0x0000000905047220 */ /* 0x041fe20000400000 */
[----:B-1----:R-:W4:Y:S04]  /*d4100*/  LDL.LU R10, [R1+0x23c] ;  /* 0x00023c00010a7983 */ /* 0x002f280000300800 */
[----:B------:R0:W-:Y:S02]  /*d4110*/  STL [R1+0x5dc], R4 ;  /* 0x0005dc0401007387 */ /* 0x0001e40000100800 */
[----:B------:R-:W4:Y:S02]  /*d4120*/  LDL.LU R9, [R1+0x244] ;  /* 0x0002440001097983 */ /* 0x000f240000300800 */
[----:B------:R-:W-:-:S05]  /*d4130*/  FMUL R5, R5, R8 ;  /* 0x0000000805057220 */ /* 0x000fca0000400000 */
[----:B------:R1:W-:Y:S01]  /*d4140*/  STL [R1+0x5d8], R5 ;  /* 0x0005d80501007387 */ /* 0x0003e20000100800 */
[----:B0-----:R0:W2:Y:S01]  /*d4150*/  MUFU.RCP R4, R7 ;  /* 0x0000000700047308 */ /* 0x0010a20000001000 */
[C---:B-1----:R-:W-:Y:S02]  /*d4160*/  FMUL R5, R0.reuse, R6 ;  /* 0x0000000600057220 */ /* 0x042fe40000400000 */
[----:B0-----:R-:W4:Y:S01]  /*d4170*/  LDL.LU R7, [R1+0x24c] ;  /* 0x00024c0001077983 */ /* 0x001f220000300800 */
[----:B------:R-:W4:Y:S02]  /*d4180*/  LDL.LU R6, [R1+0x254] ;  /* 0x0002540001067983 */ /* 0x000f240000300800 */
[----:B------:R0:W-:Y:S02]  /*d4190*/  STL [R1+0x9f4], R5 ;  /* 0x0009f40501007387 */ /* 0x0001e40000100800 */
[----:B------:R-:W4:Y:S01]  /*d41a0*/  LDL.LU R8, [R1+0x25c] ;  /* 0x00025c0001087983 */ /* 0x000f220000300800 */
[----:B0-----:R-:W4:Y:S01]  /*d41b0*/  LDL.LU R5, [R1+0x1ec] ;  /* 0x0001ec0001057983 */ /* 0x001f220000300800 */
[----:B------:R-:W-:-:S02]  /*d41c0*/  FMUL R22, R0, R24 ;  /* 0x0000001800167220 */ /* 0x000fc40000400000 */
[----:B------:R-:W-:-:S03]  /*d41d0*/  FMUL R21, R0, R25 ;  /* 0x0000001900157220 */ /* 0x000fc60000400000 */
[----:B------:R0:W-:Y:S01]  /*d41e0*/  STL [R1+0x9f0], R22 ;  /* 0x0009f01601007387 */ /* 0x0001e20000100800 */
[----:B------:R-:W4:Y:S02]  /*d41f0*/  LDL.LU R25, [R1+0x1f4] ;  /* 0x0001f40001197983 */ /* 0x000f240000300800 */
[----:B------:R2:W-:Y:S01]  /*d4200*/  STL [R1+0x9ec], R21 ;  /* 0x0009ec1501007387 */ /* 0x0005e20000100800 */
[----:B0-----:R-:W4:Y:S01]  /*d4210*/  LDL.LU R22, [R1+0x1fc] ;  /* 0x0001fc0001167983 */ /* 0x001f220000300800 */
[----:B--2---:R-:W-:-:S03]  /*d4220*/  FMUL R21, R0, R23 ;  /* 0x0000001700157220 */ /* 0x004fc60000400000 */
[----:B------:R-:W2:Y:S02]  /*d4230*/  LDL.LU R23, [R1+0x204] ;  /* 0x0002040001177983 */ /* 0x000ea40000300800 */
[----:B------:R3:W-:Y:S02]  /*d4240*/  STL [R1+0x9e8], R21 ;  /* 0x0009e81501007387 */ /* 0x0007e40000100800 */
[----:B------:R-:W2:Y:S02]  /*d4250*/  LDL.LU R26, [R1+0x20c] ;  /* 0x00020c00011a7983 */ /* 0x000ea40000300800 */
[----:B---3--:R-:W-:-:S05]  /*d4260*/  FMUL R21, R0, R2 ;  /* 0x0000000200157220 */ /* 0x008fca0000400000 */
[----:B------:R0:W-:Y:S01]  /*d4270*/  STL [R1+0x9e4], R21 ;  /* 0x0009e41501007387 */ /* 0x0001e20000100800 */
[----:B----4-:R-:W-:-:S03]  /*d4280*/  FMUL R2, R0, R3 ;  /* 0x0000000300027220 */ /* 0x010fc60000400000 */
[----:B0-----:R-:W3:Y:S01]  /*d4290*/  LDL.LU R21, [R1+0x218] ;  /* 0x0002180001157983 */ /* 0x001ee20000300800 */
[----:B------:R-:W4:Y:S03]  /*d42a0*/  LDL.LU R24, [R1+0x220] ;  /* 0x0002200001187983 */ /* 0x000f260000300800 */
[----:B------:R0:W-:Y:S04]  /*d42b0*/  STL [R1+0x9e0], R2 ;  /* 0x0009e00201007387 */ /* 0x0001e80000100800 */
[----:B0-----:R-:W4:Y:S01]  /*d42c0*/  LDL.LU R2, [R1+0x228] ;  /* 0x0002280001027983 */ /* 0x001f220000300800 */
[----:B------:R-:W4:Y:S02]  /*d42d0*/  LDL.LU R3, [R1+0x230] ;  /* 0x0002300001037983 */ /* 0x000f240000300800 */
[----:B------:R-:W-:-:S02]  /*d42e0*/  FMUL R28, R0, R28 ;  /* 0x0000001c001c7220 */ /* 0x000fc40000400000 */
[----:B------:R-:W-:-:S03]  /*d42f0*/  FMUL R29, R0, R29 ;  /* 0x0000001d001d7220 */ /* 0x000fc60000400000 */
[----:B------:R0:W-:Y:S04]  /*d4300*/  STL [R1+0x9dc], R28 ;  /* 0x0009dc1c01007387 */ /* 0x0001e80000100800 */
[----:B0-----:R-:W4:Y:S01]  /*d4310*/  LDL.LU R28, [R1+0x238] ;  /* 0x00023800011c7983 */ /* 0x001f220000300800 */
[C---:B------:R-:W-:Y:S02]  /*d4320*/  FMUL R27, R0.reuse, R27 ;  /* 0x0000001b001b7220 */ /* 0x040fe40000400000 */
[----:B------:R0:W-:Y:S02]  /*d4330*/  STL [R1+0x9d8], R29 ;  /* 0x0009d81d01007387 */ /* 0x0001e40000100800 */
[----:B0-----:R-:W4:Y:S01]  /*d4340*/  LDL.LU R29, [R1+0x240] ;  /* 0x00024000011d7983 */ /* 0x001f220000300800 */
[----:B------:R0:W-:Y:S02]  /*d4350*/  STL [R1+0x5d4], R27 ;  /* 0x0005d41b01007387 */ /* 0x0001e40000100800 */
[C---:B------:R-:W-:Y:S01]  /*d4360*/  FMUL R15, R0.reuse, R15 ;  /* 0x0000000f000f7220 */ /* 0x040fe20000400000 */
[----:B0-----:R-:W4:Y:S04]  /*d4370*/  LDL.LU R27, [R1+0x248] ;  /* 0x00024800011b7983 */ /* 0x001f280000300800 */
        /* <DEDUP_REMOVED lines=8> */
[----:B0-----:R-:W4:Y:S01]  /*d4400*/  LDL.LU R10, [R1+0x260] ;  /* 0x00026000010a7983 */ /* 0x001f220000300800 */
[----:B------:R0:W-:Y:S03]  /*d4410*/  STL [R1+0x5c4], R9 ;  /* 0x0005c40901007387 */ /* 0x0001e60000100800 */
[----:B0-----:R-:W4:Y:S01]  /*d4420*/  LDL.LU R9, [R1+0x264] ;  /* 0x0002640001097983 */ /* 0x001f220000300800 */
[----:B------:R-:W-:-:S02]  /*d4430*/  FMUL R7, R0, R7 ;  /* 0x0000000700077220 */ /* 0x000fc40000400000 */
[----:B------:R-:W-:-:S03]  /*d4440*/  FMUL R6, R0, R6 ;  /* 0x0000000600067220 */ /* 0x000fc60000400000 */
[----:B------:R0:W-:Y:S04]  /*d4450*/  STL [R1+0x5c0], R7 ;  /* 0x0005c00701007387 */ /* 0x0001e80000100800 */
[----:B0-----:R-:W4:Y:S01]  /*d4460*/  LDL.LU R7, [R1+0x22ac] ;  /* 0x0022ac0001077983 */ /* 0x001f220000300800 */
[----:B------:R0:W-:Y:S03]  /*d4470*/  STL [R1+0x5bc], R6 ;  /* 0x0005bc0601007387 */ /* 0x0001e60000100800 */
[----:B0-----:R-:W4:Y:S01]  /*d4480*/  LDL.LU R6, [R1+0x22a8] ;  /* 0x0022a80001067983 */ /* 0x001f220000300800 */
[----:B------:R-:W-:Y:S02]  /*d4490*/  FMUL R0, R0, R8 ;  /* 0x0000000800007220 */ /* 0x000fe40000400000 */
[----:B------:R-:W4:Y:S03]  /*d44a0*/  LDL.LU R8, [R1+0x268] ;  /* 0x0002680001087983 */ /* 0x000f260000300800 */
[----:B------:R0:W-:Y:S02]  /*d44b0*/  STL [R1+0x5b8], R0 ;  /* 0x0005b80001007387 */ /* 0x0001e40000100800 */
[----:B0-----:R-:W-:-:S02]  /*d44c0*/  FMUL R0, R4, R5 ;  /* 0x0000000504007220 */ /* 0x001fc40000400000 */
[C---:B------:R-:W-:Y:S02]  /*d44d0*/  FMUL R5, R4.reuse, R25 ;  /* 0x0000001904057220 */ /* 0x040fe40000400000 */
[----:B------:R-:W4:Y:S01]  /*d44e0*/  LDL.LU R25, [R1+0x26c] ;  /* 0x00026c0001197983 */ /* 0x000f220000300800 */
[----:B------:R-:W-:Y:S02]  /*d44f0*/  STL [R1+0x9d4], R0 ;  /* 0x0009d40001007387 */ /* 0x000fe40000100800 */
[----:B------:R2:W-:Y:S02]  /*d4500*/  STL [R1+0x9d0], R5 ;  /* 0x0009d00501007387 */ /* 0x0005e40000100800 */
[C---:B--2---:R-:W-:Y:S02]  /*d4510*/  FMUL R5, R4.reuse, R23 ;  /* 0x0000001704057220 */ /* 0x044fe40000400000 */
[----:B------:R-:W2:Y:S01]  /*d4520*/  LDL.LU R23, [R1+0x274] ;  /* 0x0002740001177983 */ /* 0x000ea20000300800 */
[----:B------:R-:W-:-:S05]  /*d4530*/  FMUL R0, R4, R22 ;  /* 0x0000001604007220 */ /* 0x000fca0000400000 */
[----:B------:R0:W-:Y:S01]  /*d4540*/  STL [R1+0x9cc], R0 ;  /* 0x0009cc0001007387 */ /* 0x0001e20000100800 */
[----:B------:R-:W-:Y:S02]  /*d4550*/  STL [R1+0x9c8], R5 ;  /* 0x0009c80501007387 */ /* 0x000fe40000100800 */
[C---:B0-----:R-:W-:Y:S02]  /*d4560*/  FMUL R0, R4.reuse, R26 ;  /* 0x0000001a04007220 */ /* 0x041fe40000400000 */
[----:B------:R-:W2:Y:S03]  /*d4570*/  LDL.LU R26, [R1+0x27c] ;  /* 0x00027c00011a7983 */ /* 0x000ea60000300800 */
[----:B------:R4:W-:Y:S02]  /*d4580*/  STL [R1+0x9c4], R0 ;  /* 0x0009c40001007387 */ /* 0x0009e40000100800 */
[----:B---3--:R-:W-:-:S02]  /*d4590*/  FMUL R21, R4, R21 ;  /* 0x0000001504157220 */ /* 0x008fc40000400000 */
[----:B----4-:R-:W-:-:S03]  /*d45a0*/  FMUL R0, R4, R24 ;  /* 0x0000001804007220 */ /* 0x010fc60000400000 */
[----:B------:R-:W-:Y:S01]  /*d45b0*/  STL [R1+0x9c0], R21 ;  /* 0x0009c01501007387 */ /* 0x000fe20000100800 */
[----:B------:R-:W-:-:S03]  /*d45c0*/  FMUL R5, R4, R2 ;  /* 0x0000000204057220 */ /* 0x000fc60000400000 */
[----:B------:R-:W3:Y:S01]  /*d45d0*/  LDL.LU R2, [R1+0x284] ;  /* 0x0002840001027983 */ /* 0x000ee20000300800 */
[----:B------:R0:W-:Y:S03]  /*d45e0*/  STL [R1+0x9bc], R0 ;  /* 0x0009bc0001007387 */ /* 0x0001e60000100800 */
[----:B------:R1:W-:Y:S01]  /*d45f0*/  STL [R1+0x9b8], R5 ;  /* 0x0009b80501007387 */ /* 0x0003e20000100800 */
[----:B0-----:R-:W-:-:S03]  /*d4600*/  FMUL R0, R4, R3 ;  /* 0x0000000304007220 */ /* 0x001fc60000400000 */
[----:B------:R-:W4:Y:S02]  /*d4610*/  LDL.LU R3, [R1+0x28c] ;  /* 0x00028c0001037983 */ /* 0x000f240000300800 */
[----:B------:R0:W-:Y:S02]  /*d4620*/  STL [R1+0x5b4], R0 ;  /* 0x0005b40001007387 */ /* 0x0001e40000100800 */
[C---:B-1----:R-:W-:Y:S02]  /*d4630*/  FMUL R5, R4.reuse, R28 ;  /* 0x0000001c04057220 */ /* 0x042fe40000400000 */
[----:B------:R-:W4:Y:S03]  /*d4640*/  LDL.LU R28, [R1+0x294] ;  /* 0x00029400011c7983 */ /* 0x000f260000300800 */
[----:B------:R1:W-:Y:S02]  /*d4650*/  STL [R1+0x5b0], R5 ;  /* 0x0005b00501007387 */ /* 0x0003e40000100800 */
[----:B0-----:R-:W-:-:S05]  /*d4660*/  FMUL R0, R4, R29 ;  /* 0x0000001d04007220 */ /* 0x001fca0000400000 */
[----:B------:R0:W-:Y:S01]  /*d4670*/  STL [R1+0x5ac], R0 ;  /* 0x0005ac0001007387 */ /* 0x0001e20000100800 */
[----:B------:R-:W4:Y:S02]  /*d4680*/  LDL.LU R29, [R1+0x29c] ;  /* 0x00029c00011d7983 */ /* 0x000f240000300800 */
[----:B-1----:R-:W-:-:S05]  /*d4690*/  FMUL R5, R4, R27 ;  /* 0x0000001b04057220 */ /* 0x002fca0000400000 */
[----:B------:R-:W-:Y:S01]  /*d46a0*/  STL [R1+0x5a8], R5 ;  /* 0x0005a80501007387 */ /* 0x000fe20000100800 */
[----:B------:R-:W4:Y:S02]  /*d46b0*/  LDL.LU R24, [R1+0x2a4] ;  /* 0x0002a40001187983 */ /* 0x000f240000300800 */
[----:B------:R-:W4:Y:S02]  /*d46c0*/  LDL.LU R27, [R1+0x2ac] ;  /* 0x0002ac00011b7983 */ /* 0x000f240000300800 */
[----:B0-----:R-:W-:-:S05]  /*d46d0*/  FMUL R0, R4, R15 ;  /* 0x0000000f04007220 */ /* 0x001fca0000400000 */
[----:B------:R0:W-:Y:S01]  /*d46e0*/  STL [R1+0x5a4], R0 ;  /* 0x0005a40001007387 */ /* 0x0001e20000100800 */
[----:B------:R-:W4:Y:S02]  /*d46f0*/  LDL.LU R15, [R1+0x2b4] ;  /* 0x0002b400010f7983 */ /* 0x000f240000300800 */
[C---:B0-----:R-:W-:Y:S02]  /*d4700*/  FMUL R0, R4.reuse, R11 ;  /* 0x0000000b04007220 */ /* 0x041fe40000400000 */
[----:B------:R-:W-:-:S03]  /*d4710*/  FMUL R5, R4, R10 ;  /* 0x0000000a04057220 */ /* 0x000fc60000400000 */
[----:B------:R0:W-:Y:S04]  /*d4720*/  STL [R1+0x5a0], R0 ;  /* 0x0005a00001007387 */ /* 0x0001e80000100800 */
[----:B------:R-:W-:Y:S01]  /*d4730*/  STL [R1+0x59c], R5 ;  /* 0x00059c0501007387 */ /* 0x000fe20000100800 */
[----:B------:R-:W4:Y:S02]  /*d4740*/  LDL.LU R11, [R1+0x2bc] ;  /* 0x0002bc00010b7983 */ /* 0x000f240000300800 */
[----:B------:R-:W4:Y:S02]  /*d4750*/  LDL.LU R10, [R1+0x2c4] ;  /* 0x0002c400010a7983 */ /* 0x000f240000300800 */
[----:B0-----:R-:W-:-:S05]  /*d4760*/  FMUL R0, R4, R9 ;  /* 0x0000000904007220 */ /* 0x001fca0000400000 */
[----:B------:R0:W-:Y:S01]  /*d4770*/  STL [R1+0x598], R0 ;  /* 0x0005980001007387 */ /* 0x0001e20000100800 */
[----:B------:R-:W4:Y:S01]  /*d4780*/  LDL.LU R9, [R1+0x2cc] ;  /* 0x0002cc0001097983 */ /* 0x000f220000300800 */
[----:B------:R-:W0:Y:S02]  /*d4790*/  MUFU.RCP R6, R6 ;  /* 0x0000000600067308 */ /* 0x000e240000001000 */
[C---:B0-----:R-:W-:Y:S02]  /*d47a0*/  FMUL R0, R6.reuse, R8 ;  /* 0x0000000806007220 */ /* 0x041fe40000400000 */
[----:B------:R-:W4:Y:S03]  /*d47b0*/  LDL.LU R8, [R1+0x2d4] ;  /* 0x0002d40001087983 */ /* 0x000f260000300800 */
[----:B------:R0:W-:Y:S02]  /*d47c0*/  STL [R1+0x9b4], R0 ;  /* 0x0009b40001007387 */ /* 0x0001e40000100800 */
[----:B------:R-:W4:Y:S02]  /*d47d0*/  LDL.LU R4, [R1+0x2dc] ;  /* 0x0002dc0001047983 */ /* 0x000f240000300800 */
[C---:B------:R-:W-:Y:S01]  /*d47e0*/  FMUL R5, R6.reuse, R25 ;  /* 0x0000001906057220 */ /* 0x040fe20000400000 */
[----:B0-----:R-:W4:Y:S01]  /*d47f0*/  LDL.LU R0, [R1+0x270] ;  /* 0x0002700001007983 */ /* 0x001f220000300800 */
[----:B------:R-:W4:Y:S03]  /*d4800*/  LDL.LU R25, [R1+0x278] ;  /* 0x0002780001197983 */ /* 0x000f260000300800 */
[----:B------:R2:W-:Y:S02]  /*d4810*/  STL [R1+0x83c], R5 ;  /* 0x00083c0501007387 */ /* 0x0005e40000100800 */
[----:B--2---:R-:W-:-:S02]  /*d4820*/  FMUL R5, R6, R23 ;  /* 0x0000001706057220 */ /* 0x004fc40000400000 */
[----:B------:R-:W2:Y:S03]  /*d4830*/  LDL.LU R23, [R1+0x280] ;  /* 0x0002800001177983 */ /* 0x000ea60000300800 */
[----:B------:R0:W-:Y:S02]  /*d4840*/  STL [R1+0x838], R5 ;  /* 0x0008380501007387 */ /* 0x0001e40000100800 */
[----:B0-----:R-:W2:Y:S01]  /*d4850*/  LDL.LU R5, [R1+0x288] ;  /* 0x0002880001057983 */ /* 0x001ea20000300800 */
[----:B------:R-:W2:Y:S02]  /*d4860*/  LDL.LU R22, [R1+0x290] ;  /* 0x0002900001167983 */ /* 0x000ea40000300800 */
[----:B------:R-:W-:-:S05]  /*d4870*/  FMUL R21, R6, R26 ;  /* 0x0000001a06157220 */ /* 0x000fca0000400000 */
[----:B------:R3:W-:Y:S01]  /*d4880*/  STL [R1+0x834], R21 ;  /* 0x0008341501007387 */ /* 0x0007e20000100800 */
[----:B------:R-:W2:Y:S02]  /*d4890*/  LDL.LU R26, [R1+0x298] ;  /* 0x00029800011a7983 */ /* 0x000ea40000300800 */
[C---:B---3--:R-:W-:Y:S02]  /*d48a0*/  FMUL R21, R6.reuse, R2 ;  /* 0x0000000206157220 */ /* 0x048fe40000400000 */
[----:B------:R-:W3:Y:S03]  /*d48b0*/  LDL.LU R2, [R1+0x2a0] ;  /* 0x0002a00001027983 */ /* 0x000ee60000300800 */
[----:B------:R0:W-:Y:S02]  /*d48c0*/  STL [R1+0x830], R21 ;  /* 0x0008301501007387 */ /* 0x0001e40000100800 */
[C---:B----4-:R-:W-:Y:S01]  /*d48d0*/  FMUL R3, R6.reuse, R3 ;  /* 0x0000000306037220 */ /* 0x050fe20000400000 */
[----:B0-----:R-:W4:Y:S01]  /*d48e0*/  LDL.LU R21, [R1+0x2a8] ;  /* 0x0002a80001157983 */ /* 0x001f220000300800 */
[----:B------:R-:W-:-:S03]  /*d48f0*/  FMUL R28, R6, R28 ;  /* 0x0000001c061c7220 */ /* 0x000fc60000400000 */
[----:B------:R0:W-:Y:S04]  /*d4900*/  STL [R1+0x82c], R3 ;  /* 0x00082c0301007387 */ /* 0x0001e80000100800 */
[----:B0-----:R-:W4:Y:S01]  /*d4910*/  LDL.LU R3, [R1+0x2b0] ;  /* 0x0002b00001037983 */ /* 0x001f220000300800 */
        /* <DEDUP_REMOVED lines=13> */
[----:B------:R-:W-:-:S02]  /*d49f0*/  FMUL R11, R6, R11 ;  /* 0x0000000b060b7220 */ /* 0x000fc40000400000 */
[C---:B------:R-:W-:Y:S01]  /*d4a00*/  FMUL R10, R6.reuse, R10 ;  /* 0x0000000a060a7220 */ /* 0x040fe20000400000 */
[----:B0-----:R-:W4:Y:S02]  /*d4a10*/  LDL.LU R15, [R1+0x2d8] ;  /* 0x0002d800010f7983 */ /* 0x001f240000300800 */
[----:B------:R0:W-:Y:S02]  /*d4a20*/  STL [R1+0x2ac], R11 ;  /* 0x0002ac0b01007387 */ /* 0x0001e40000100800 */
[C---:B------:R-:W-:Y:S01]  /*d4a30*/  FMUL R9, R6.reuse, R9 ;  /* 0x0000000906097220 */ /* 0x040fe20000400000 */
[----:B0-----:R-:W4:Y:S01]  /*d4a40*/  LDL.LU R11, [R1+0x2e0] ;  /* 0x0002e000010b7983 */ /* 0x001f220000300800 */
[----:B------:R0:W-:Y:S01]  /*d4a50*/  STL [R1+0x2a4], R10 ;  /* 0x0002a40a01007387 */ /* 0x0001e20000100800 */
[----:B------:R-:W1:Y:S02]  /*d4a60*/  MUFU.RCP R7, R7 ;  /* 0x0000000700077308 */ /* 0x000e640000001000 */
[----:B0-----:R-:W4:Y:S01]  /*d4a70*/  LDL.LU R10, [R1+0x2e4] ;  /* 0x0002e400010a7983 */ /* 0x001f220000300800 */
[----:B------:R0:W-:Y:S03]  /*d4a80*/  STL [R1+0x29c], R9 ;  /* 0x00029c0901007387 */ /* 0x0001e60000100800 */
[----:B0-----:R-:W4:Y:S01]  /*d4a90*/  LDL.LU R9, [R1+0x22a4] ;  /* 0x0022a40001097983 */ /* 0x001f220000300800 */
[----:B------:R-:W-:-:S05]  /*d4aa0*/  FMUL R8, R6, R8 ;  /* 0x0000000806087220 */ /* 0x000fca0000400000 */
[----:B------:R0:W-:Y:S01]  /*d4ab0*/  STL [R1+0x294], R8 ;  /* 0x0002940801007387 */ /* 0x0001e20000100800 */
[----:B------:R-:W-:-:S03]  /*d4ac0*/  FMUL R4, R6, R4 ;  /* 0x0000000406047220 */ /* 0x000fc60000400000 */
[----:B0-----:R-:W4:Y:S02]  /*d4ad0*/  LDL.LU R8, [R1+0x22a0] ;  /* 0x0022a00001087983 */ /* 0x001f240000300800 */
[----:B------:R1:W-:Y:S02]  /*d4ae0*/  STL [R1+0x28c], R4 ;  /* 0x00028c0401007387 */ /* 0x0003e40000100800 */
[C---:B-1----:R-:W-:Y:S02]  /*d4af0*/  FMUL R4, R7.reuse, R25 ;  /* 0x0000001907047220 */ /* 0x042fe40000400000 */
[----:B------:R-:W4:Y:S01]  /*d4b00*/  LDL.LU R25, [R1+0x2e8] ;  /* 0x0002e80001197983 */ /* 0x000f220000300800 */
[----:B------:R-:W-:-:S05]  /*d4b10*/  FMUL R0, R7, R0 ;  /* 0x0000000007007220 */ /* 0x000fca0000400000 */
[----:B------:R2:W-:Y:S01]  /*d4b20*/  STL [R1+0x820], R0 ;  /* 0x0008200001007387 */ /* 0x0005e20000100800 */
[----:B------:R-:W-:Y:S02]  /*d4b30*/  STL [R1+0x80c], R4 ;  /* 0x00080c0401007387 */ /* 0x000fe40000100800 */
[C---:B--2---:R-:W-:Y:S02]  /*d4b40*/  FMUL R0, R7.reuse, R23 ;  /* 0x0000001707007220 */ /* 0x044fe40000400000 */
[----:B------:R-:W2:Y:S03]  /*d4b50*/  LDL.LU R23, [R1+0x2ec] ;  /* 0x0002ec0001177983 */ /* 0x000ea60000300800 */
[----:B------:R0:W-:Y:S02]  /*d4b60*/  STL [R1+0x808], R0 ;  /* 0x0008080001007387 */ /* 0x0001e40000100800 */
[----:B------:R-:W-:-:S02]  /*d4b70*/  FMUL R5, R7, R5 ;  /* 0x0000000507057220 */ /* 0x000fc40000400000 */
[----:B0-----:R-:W-:-:S03]  /*d4b80*/  FMUL R0, R7, R22 ;  /* 0x0000001607007220 */ /* 0x001fc60000400000 */
[----:B------:R-:W-:Y:S01]  /*d4b90*/  STL [R1+0x804], R5 ;  /* 0x0008040501007387 */ /* 0x000fe20000100800 */
[----:B------:R-:W-:-:S03]  /*d4ba0*/  FMUL R4, R7, R26 ;  /* 0x0000001a07047220 */ /* 0x000fc60000400000 */
[----:B------:R-:W2:Y:S01]  /*d4bb0*/  LDL.LU R26, [R1+0x2f4] ;  /* 0x0002f400011a7983 */ /* 0x000ea20000300800 */
[----:B------:R3:W-:Y:S03]  /*d4bc0*/  STL [R1+0x7ec], R0 ;  /* 0x0007ec0001007387 */ /* 0x0007e60000100800 */
[----:B------:R4:W-:Y:S01]  /*d4bd0*/  STL [R1+0x7dc], R4 ;  /* 0x0007dc0401007387 */ /* 0x0009e20000100800 */
[----:B---3--:R-:W-:-:S03]  /*d4be0*/  FMUL R0, R7, R2 ;  /* 0x0000000207007220 */ /* 0x008fc60000400000 */
[----:B------:R-:W3:Y:S02]  /*d4bf0*/  LDL.LU R2, [R1+0x2fc] ;  /* 0x0002fc0001027983 */ /* 0x000ee40000300800 */
[----:B------:R0:W-:Y:S02]  /*d4c00*/  STL [R1+0x7d8], R0 ;  /* 0x0007d80001007387 */ /* 0x0001e40000100800 */
[C---:B----4-:R-:W-:Y:S02]  /*d4c10*/  FMUL R4, R7.reuse, R21 ;  /* 0x0000001507047220 */ /* 0x050fe40000400000 */
[C---:B0-----:R-:W-:Y:S02]  /*d4c20*/  FMUL R0, R7.reuse, R3 ;  /* 0x0000000307007220 */ /* 0x041fe40000400000 */
[----:B------:R-:W4:Y:S01]  /*d4c30*/  LDL.LU R3, [R1+0x304] ;  /* 0x0003040001037983 */ /* 0x000f220000300800 */
[----:B------:R0:W-:Y:S02]  /*d4c40*/  STL [R1+0x7d4], R4 ;  /* 0x0007d40401007387 */ /* 0x0001e40000100800 */
[----:B------:R1:W-:Y:S02]  /*d4c50*/  STL [R1+0x280], R0 ;  /* 0x0002800001007387 */ /* 0x0003e40000100800 */
[----:B0-----:R-:W-:-:S02]  /*d4c60*/  FMUL R4, R7, R28 ;  /* 0x0000001c07047220 */ /* 0x001fc40000400000 */
[----:B------:R-:W4:Y:S03]  /*d4c70*/  LDL.LU R28, [R1+0x30c] ;  /* 0x00030c00011c7983 */ /* 0x000f260000300800 */
[----:B------:R-:W-:Y:S02]  /*d4c80*/  STL [R1+0x27c], R4 ;  /* 0x00027c0401007387 */ /* 0x000fe40000100800 */
[----:B------:R-:W4:Y:S02]  /*d4c90*/  LDL.LU R5, [R1+0x314] ;  /* 0x0003140001057983 */ /* 0x000f240000300800 */
[C---:B-1----:R-:W-:Y:S02]  /*d4ca0*/  FMUL R0, R7.reuse, R29 ;  /* 0x0000001d07007220 */ /* 0x042fe40000400000 */
[----:B------:R-:W4:Y:S03]  /*d4cb0*/  LDL.LU R29, [R1+0x31c] ;  /* 0x00031c00011d7983 */ /* 0x000f260000300800 */
[----:B------:R0:W-:Y:S02]  /*d4cc0*/  STL [R1+0x270], R0 ;  /* 0x0002700001007387 */ /* 0x0001e40000100800 */
[----:B0-----:R-:W-:-:S02]  /*d4cd0*/  FMUL R0, R7, R24 ;  /* 0x0000001807007220 */ /* 0x001fc40000400000 */
[----:B------:R-:W4:Y:S03]  /*d4ce0*/  LDL.LU R24, [R1+0x324] ;  /* 0x0003240001187983 */ /* 0x000f260000300800 */
[----:B------:R0:W-:Y:S02]  /*d4cf0*/  STL [R1+0x26c], R0 ;  /* 0x00026c0001007387 */ /* 0x0001e40000100800 */
[----:B------:R-:W-:-:S05]  /*d4d00*/  FMUL R4, R7, R27 ;  /* 0x0000001b07047220 */ /* 0x000fca0000400000 */
[----:B------:R1:W-:Y:S01]  /*d4d10*/  STL [R1+0x260], R4 ;  /* 0x0002600401007387 */ /* 0x0003e20000100800 */
[----:B------:R-:W4:Y:S02]  /*d4d20*/  LDL.LU R27, [R1+0x32c] ;  /* 0x00032c00011b7983 */ /* 0x000f240000300800 */
[----:B0-----:R-:W-:-:S05]  /*d4d30*/  FMUL R0, R7, R15 ;  /* 0x0000000f07007220 */ /* 0x001fca0000400000 */
[----:B------:R0:W-:Y:S01]  /*d4d40*/  STL [R1+0x25c], R0 ;  /* 0x00025c0001007387 */ /* 0x0001e20000100800 */
[----:B------:R-:W4:Y:S02]  /*d4d50*/  LDL.LU R21, [R1+0x334] ;  /* 0x0003340001157983 */ /* 0x000f240000300800 */
[----:B-1----:R-:W-:-:S05]  /*d4d60*/  FMUL R4, R7, R11 ;  /* 0x0000000b07047220 */ /* 0x002fca0000400000 */
[----:B------:R-:W-:Y:S01]  /*d4d70*/  STL [R1+0x20c], R4 ;  /* 0x00020c0401007387 */ /* 0x000fe20000100800 */
[----:B------:R-:W4:Y:S02]  /*d4d80*/  LDL.LU R11, [R1+0x338] ;  /* 0x00033800010b7983 */ /* 0x000f240000300800 */
[----:B0-----:R-:W-:Y:S02]  /*d4d90*/  FMUL R0, R7, R10 ;  /* 0x0000000a07007220 */ /* 0x001fe40000400000 */
[----:B------:R-:W4:Y:S03]  /*d4da0*/  LDL.LU R10, [R1+0x340] ;  /* 0x00034000010a7983 */ /* 0x000f260000300800 */
[----:B------:R0:W-:Y:S02]  /*d4db0*/  STL [R1+0x208], R0 ;  /* 0x0002080001007387 */ /* 0x0001e40000100800 */
[----:B------:R-:W4:Y:S02]  /*d4dc0*/  LDL.LU R7, [R1+0x344] ;  /* 0x0003440001077983 */ /* 0x000f240000300800 */
[----:B------:R-:W4:Y:S01]  /*d4dd0*/  LDL.LU R6, [R1+0x350] ;  /* 0x0003500001067983 */ /* 0x000f220000300800 */
[----:B------:R-:W4:Y:S01]  /*d4de0*/  LDL.LU R15, [R1+0x354] ;  /* 0x00035400010f7983 */ /* 0x000f220000300800 */
[----:B------:R-:W0:Y:S02]  /*d4df0*/  MUFU.RCP R8, R8 ;  /* 0x0000000800087308 */ /* 0x000e240000001000 */
[----:B0-----:R-:W-:-:S02]  /*d4e00*/  FMUL R0, R8, R25 ;  /* 0x0000001908007220 */ /* 0x001fc40000400000 */
[----:B------:R-:W4:Y:S03]  /*d4e10*/  LDL.LU R25, [R1+0x2f0] ;  /* 0x0002f00001197983 */ /* 0x000f260000300800 */
[----:B------:R0:W-:Y:S02]  /*d4e20*/  STL [R1+0x7cc], R0 ;  /* 0x0007cc0001007387 */ /* 0x0001e40000100800 */
[----:B------:R-:W4:Y:S01]  /*d4e30*/  LDL.LU R4, [R1+0x2f8] ;  /* 0x0002f80001047983 */ /* 0x000f220000300800 */
[----:B0-----:R-:W4:Y:S01]  /*d4e40*/  LDL.LU R0, [R1+0x300] ;  /* 0x0003000001007983 */ /* 0x001f220000300800 */
[----:B--2---:R-:W-:-:S05]  /*d4e50*/  FMUL R22, R8, R23 ;  /* 0x0000001708167220 */ /* 0x004fca0000400000 */
[----:B------:R0:W-:Y:S01]  /*d4e60*/  STL [R1+0x7c8], R22 ;  /* 0x0007c81601007387 */ /* 0x0001e20000100800 */
[----:B------:R-:W2:Y:S02]  /*d4e70*/  LDL.LU R23, [R1+0x308] ;  /* 0x0003080001177983 */ /* 0x000ea40000300800 */
[C---:B0-----:R-:W-:Y:S02]  /*d4e80*/  FMUL R22, R8.reuse, R26 ;  /* 0x0000001a08167220 */ /* 0x041fe40000400000 */
[----:B------:R-:W2:Y:S03]  /*d4e90*/  LDL.LU R26, [R1+0x310] ;  /* 0x00031000011a7983 */ /* 0x000ea60000300800 */
[----:B------:R0:W-:Y:S02]  /*d4ea0*/  STL [R1+0x7c4], R22 ;  /* 0x0007c41601007387 */ /* 0x0001e40000100800 */
[----:B0-----:R-:W2:Y:S01]  /*d4eb0*/  LDL.LU R22, [R1+0x318] ;  /* 0x0003180001167983 */ /* 0x001ea20000300800 */
[----:B---3--:R-:W-:-:S05]  /*d4ec0*/  FMUL R2, R8, R2 ;  /* 0x0000000208027220 */ /* 0x008fca0000400000 */
[----:B------:R0:W-:Y:S04]  /*d4ed0*/  STL [R1+0x7ac], R2 ;  /* 0x0007ac0201007387 */ /* 0x0001e80000100800 */
[----:B0-----:R-:W3:Y:S01]  /*d4ee0*/  LDL.LU R2, [R1+0x320] ;  /* 0x0003200001027983 */ /* 0x001ee20000300800 */
[----:B----4-:R-:W-:-:S05]  /*d4ef0*/  FMUL R3, R8, R3 ;  /* 0x0000000308037220 */ /* 0x010fca0000400000 */
[----:B------:R0:W-:Y:S01]  /*d4f00*/  STL [R1+0x7a8], R3 ;  /* 0x0007a80301007387 */ /* 0x0001e20000100800 */
[----:B------:R-:W-:-:S03]  /*d4f10*/  FMUL R28, R8, R28 ;  /* 0x0000001c081c7220 */ /* 0x000fc60000400000 */
[----:B0-----:R-:W4:Y:S02]  /*d4f20*/  LDL.LU R3, [R1+0x328] ;  /* 0x0003280001037983 */ /* 0x001f240000300800 */
[----:B------:R0:W-:Y:S02]  /*d4f30*/  STL [R1+0x78c], R28 ;  /* 0x00078c1c01007387 */ /* 0x0001e40000100800 */
[C---:B------:R-:W-:Y:S02]  /*d4f40*/  FMUL R5, R8.reuse, R5 ;  /* 0x0000000508057220 */ /* 0x040fe40000400000 */
[C---:B------:R-:W-:Y:S01]  /*d4f50*/  FMUL R29, R8.reuse, R29 ;  /* 0x0000001d081d7220 */ /* 0x040fe20000400000 */
[----:B0-----:R-:W4:Y:S02]  /*d4f60*/  LDL.LU R28, [R1+0x330] ;  /* 0x00033000011c7983 */ /* 0x001f240000300800 */
[----:B------:R0:W-:Y:S01]  /*d4f70*/  STL [R1+0x788], R5 ;  /* 0x0007880501007387 */ /* 0x0001e20000100800 */
[----:B------:R-:W1:Y:S01]  /*d4f80*/  MUFU.RCP R9, R9 ;  /* 0x0000000900097308 */ /* 0x000e620000001000 */
        /* <DEDUP_REMOVED lines=12> */
[----:B------:R-:W-:-:S02]  /*d5050*/  FMUL R10, R8, R10 ;  /* 0x0000000a080a7220 */ /* 0x000fc40000400000 */
[C---:B------:R-:W-:Y:S01]  /*d5060*/  FMUL R7, R8.reuse, R7 ;  /* 0x0000000708077220 */ /* 0x040fe20000400000 */
[----:B0-----:R-:W4:Y:S01]  /*d5070*/  LDL.LU R21, [R1+0x35c] ;  /* 0x00035c0001157983 */ /* 0x001f220000300800 */
[----:B------:R0:W-:Y:S03]  /*d5080*/  STL [R1+0x1f8], R11 ;  /* 0x0001f80b01007387 */ /* 0x0001e60000100800 */
[----:B0-----:R-:W4:Y:S01]  /*d5090*/  LDL.LU R11, [R1+0x229c] ;  /* 0x00229c00010b7983 */ /* 0x001f220000300800 */
[----:B------:R0:W-:Y:S03]  /*d50a0*/  STL [R1+0x1f4], R10 ;  /* 0x0001f40a01007387 */ /* 0x0001e60000100800 */
[----:B0-----:R-:W4:Y:S01]  /*d50b0*/  LDL.LU R10, [R1+0x2298] ;  /* 0x00229800010a7983 */ /* 0x001f220000300800 */
[----:B------:R0:W-:Y:S02]  /*d50c0*/  STL [R1+0x1f0], R7 ;  /* 0x0001f00701007387 */ /* 0x0001e40000100800 */
[----:B0-----:R-:W-:-:S02]  /*d50d0*/  FMUL R7, R8, R6 ;  /* 0x0000000608077220 */ /* 0x001fc40000400000 */
[----:B------:R-:W-:Y:S02]  /*d50e0*/  FMUL R6, R8, R15 ;  /* 0x0000000f08067220 */ /* 0x000fe40000400000 */
[----:B------:R-:W4:Y:S01]  /*d50f0*/  LDL.LU R15, [R1+0x360] ;  /* 0x00036000010f7983 */ /* 0x000f220000300800 */
[----:B------:R1:W-:Y:S02]  /*d5100*/  STL [R1+0x1ec], R7 ;  /* 0x0001ec0701007387 */ /* 0x0003e40000100800 */
[----:B------:R0:W-:Y:S02]  /*d5110*/  STL [R1+0x1e8], R6 ;  /* 0x0001e80601007387 */ /* 0x0001e40000100800 */
[C---:B-1----:R-:W-:Y:S02]  /*d5120*/  FMUL R7, R9.reuse, R25 ;  /* 0x0000001909077220 */ /* 0x042fe40000400000 */
[----:B------:R-:W4:Y:S01]  /*d5130*/  LDL.LU R25, [R1+0x364] ;  /* 0x0003640001197983 */ /* 0x000f220000300800 */
[----:B0-----:R-:W-:-:S02]  /*d5140*/  FMUL R6, R9, R4 ;  /* 0x0000000409067220 */ /* 0x001fc40000400000 */
[----:B------:R-:W-:Y:S03]  /*d5150*/  STL [R1+0x778], R7 ;  /* 0x0007780701007387 */ /* 0x000fe60000100800 */
[----:B------:R-:W-:Y:S01]  /*d5160*/  STL [R1+0x75c], R6 ;  /* 0x00075c0601007387 */ /* 0x000fe20000100800 */
[----:B--2---:R-:W-:-:S03]  /*d5170*/  FMUL R4, R9, R23 ;  /* 0x0000001709047220 */ /* 0x004fc60000400000 */
[----:B------:R-:W2:Y:S01]  /*d5180*/  LDL.LU R23, [R1+0x368] ;  /* 0x0003680001177983 */ /* 0x000ea20000300800 */
[----:B------:R-:W-:-:S05]  /*d5190*/  FMUL R0, R9, R0 ;  /* 0x0000000009007220 */ /* 0x000fca0000400000 */
[----:B------:R0:W-:Y:S01]  /*d51a0*/  STL [R1+0x758], R0 ;  /* 0x0007580001007387 */ /* 0x0001e20000100800 */
[----:B------:R1:W-:Y:S02]  /*d51b0*/  STL [R1+0x754], R4 ;  /* 0x0007540401007387 */ /* 0x0003e40000100800 */
[C---:B0-----:R-:W-:Y:S02]  /*d51c0*/  FMUL R0, R9.reuse, R26 ;  /* 0x0000001a09007220 */ /* 0x041fe40000400000 */
[----:B------:R-:W2:Y:S03]  /*d51d0*/  LDL.LU R26, [R1+0x36c] ;  /* 0x00036c00011a7983 */ /* 0x000ea60000300800 */
[----:B------:R3:W-:Y:S02]  /*d51e0*/  STL [R1+0x74c], R0 ;  /* 0x00074c0001007387 */ /* 0x0007e40000100800 */
[----:B-1----:R-:W-:-:S02]  /*d51f0*/  FMUL R4, R9, R22 ;  /* 0x0000001609047220 */ /* 0x002fc40000400000 */
[C---:B---3--:R-:W-:Y:S02]  /*d5200*/  FMUL R0, R9.reuse, R2 ;  /* 0x0000000209007220 */ /* 0x048fe40000400000 */
[----:B------:R-:W3:Y:S01]  /*d5210*/  LDL.LU R2, [R1+0x370] ;  /* 0x0003700001027983 */ /* 0x000ee20000300800 */
[----:B------:R4:W-:Y:S02]  /*d5220*/  STL [R1+0x748], R4 ;  /* 0x0007480401007387 */ /* 0x0009e40000100800 */
[----:B------:R0:W-:Y:S02]  /*d5230*/  STL [R1+0x744], R0 ;  /* 0x0007440001007387 */ /* 0x0001e40000100800 */
[C---:B----4-:R-:W-:Y:S02]  /*d5240*/  FMUL R4, R9.reuse, R3 ;  /* 0x0000000309047220 */ /* 0x050fe40000400000 */
[----:B------:R-:W4:Y:S03]  /*d5250*/  LDL.LU R3, [R1+0x374] ;  /* 0x0003740001037983 */ /* 0x000f260000300800 */
[----:B------:R-:W-:Y:S02]  /*d5260*/  STL [R1+0x740], R4 ;  /* 0x0007400401007387 */ /* 0x000fe40000100800 */
[----:B------:R-:W4:Y:S02]  /*d5270*/  LDL.LU R22, [R1+0x378] ;  /* 0x0003780001167983 */ /* 0x000f240000300800 */
[----:B0-----:R-:W-:-:S02]  /*d5280*/  FMUL R0, R9, R28 ;  /* 0x0000001c09007220 */ /* 0x001fc40000400000 */
[----:B------:R-:W4:Y:S03]  /*d5290*/  LDL.LU R28, [R1+0x37c] ;  /* 0x00037c00011c7983 */ /* 0x000f260000300800 */
[----:B------:R0:W-:Y:S02]  /*d52a0*/  STL [R1+0x1dc], R0 ;  /* 0x0001dc0001007387 */ /* 0x0001e40000100800 */
[C---:B0-----:R-:W-:Y:S02]  /*d52b0*/  FMUL R0, R9.reuse, R5 ;  /* 0x0000000509007220 */ /* 0x041fe40000400000 */
[C---:B------:R-:W-:Y:S02]  /*d52c0*/  FMUL R4, R9.reuse, R29 ;  /* 0x0000001d09047220 */ /* 0x040fe40000400000 */
[----:B------:R-:W4:Y:S01]  /*d52d0*/  LDL.LU R29, [R1+0x384] ;  /* 0x00038400011d7983 */ /* 0x000f220000300800 */
[----:B------:R0:W-:Y:S02]  /*d52e0*/  STL [R1+0x1d8], R0 ;  /* 0x0001d80001007387 */ /* 0x0001e40000100800 */
[----:B------:R1:W-:Y:S02]  /*d52f0*/  STL [R1+0x1d4], R4 ;  /* 0x0001d40401007387 */ /* 0x0003e40000100800 */
[----:B0-----:R-:W-:-:S02]  /*d5300*/  FMUL R0, R9, R24 ;  /* 0x0000001809007220 */ /* 0x001fc40000400000 */
[----:B------:R-:W4:Y:S03]  /*d5310*/  LDL.LU R24, [R1+0x38c] ;  /* 0x00038c0001187983 */ /* 0x000f260000300800 */
[----:B------:R0:W-:Y:S02]  /*d5320*/  STL [R1+0x1d0], R0 ;  /* 0x0001d00001007387 */ /* 0x0001e40000100800 */
[C---:B-1----:R-:W-:Y:S02]  /*d5330*/  FMUL R4, R9.reuse, R27 ;  /* 0x0000001b09047220 */ /* 0x042fe40000400000 */
[----:B------:R-:W4:Y:S03]  /*d5340*/  LDL.LU R27, [R1+0x39c] ;  /* 0x00039c00011b7983 */ /* 0x000f260000300800 */
[----:B------:R1:W-:Y:S02]  /*d5350*/  STL [R1+0x1cc], R4 ;  /* 0x0001cc0401007387 */ /* 0x0003e40000100800 */
[----:B------:R-:W4:Y:S02]  /*d5360*/  LDL.LU R8, [R1+0x3a8] ;  /* 0x0003a80001087983 */ /* 0x000f240000300800 */
[----:B------:R-:W4:Y:S02]  /*d5370*/  LDL.LU R7, [R1+0x3b0] ;  /* 0x0003b00001077983 */ /* 0x000f240000300800 */
[----:B0-----:R-:W-:-:S05]  /*d5380*/  FMUL R0, R9, R21 ;  /* 0x0000001509007220 */ /* 0x001fca0000400000 */
[----:B------:R0:W-:Y:S01]  /*d5390*/  STL [R1+0x1c8], R0 ;  /* 0x0001c80001007387 */ /* 0x0001e20000100800 */
[----:B------:R-:W4:Y:S02]  /*d53a0*/  LDL.LU R6, [R1+0x3bc] ;  /* 0x0003bc0001067983 */ /* 0x000f240000300800 */
[----:B-1----:R-:W4:Y:S01]  /*d53b0*/  LDL.LU R4, [R1+0x3c4] ;  /* 0x0003c40001047983 */ /* 0x002f220000300800 */
[----:B0-----:R-:W4:Y:S01]  /*d53c0*/  LDL.LU R0, [R1+0x3cc] ;  /* 0x0003cc0001007983 */ /* 0x001f220000300800 */
[----:B------:R-:W4:Y:S02]  /*d53d0*/  LDL.LU R5, [R1+0x3d4] ;  /* 0x0003d40001057983 */ /* 0x000f240000300800 */
[C---:B------:R-:W-:Y:S02]  /*d53e0*/  FMUL R21, R9.reuse, R15 ;  /* 0x0000000f09157220 */ /* 0x040fe40000400000 */
[----:B------:R-:W4:Y:S03]  /*d53f0*/  LDL.LU R15, [R1+0x380] ;  /* 0x00038000010f7983 */ /* 0x000f260000300800 */
[----:B------:R0:W-:Y:S02]  /*d5400*/  STL [R1+0x1c4], R21 ;  /* 0x0001c41501007387 */ /* 0x0001e40000100800 */
[----:B0-----:R-:W-:-:S02]  /*d5410*/  FMUL R21, R9, R25 ;  /* 0x0000001909157220 */ /* 0x001fc40000400000 */
[----:B------:R-:W4:Y:S01]  /*d5420*/  LDL.LU R9, [R1+0x394] ;  /* 0x0003940001097983 */ /* 0x000f220000300800 */
[----:B------:R-:W2:Y:S01]  /*d5430*/  MUFU.RCP R10, R10 ;  /* 0x0000000a000a7308 */ /* 0x000ea20000001000 */
[----:B------:R-:W4:Y:S02]  /*d5440*/  LDL.LU R25, [R1+0x388] ;  /* 0x0003880001197983 */ /* 0x000f240000300800 */
[----:B------:R2:W-:Y:S02]  /*d5450*/  STL [R1+0x1c0], R21 ;  /* 0x0001c01501007387 */ /* 0x0005e40000100800 */
[C---:B--2---:R-:W-:Y:S02]  /*d5460*/  FMUL R21, R10.reuse, R23 ;  /* 0x000000170a157220 */ /* 0x044fe40000400000 */
[----:B------:R-:W2:Y:S03]  /*d5470*/  LDL.LU R23, [R1+0x390] ;  /* 0x0003900001177983 */ /* 0x000ea60000300800 */
[----:B------:R0:W-:Y:S02]  /*d5480*/  STL [R1+0x72c], R21 ;  /* 0x00072c1501007387 */ /* 0x0001e40000100800 */
[----:B0-----:R-:W2:Y:S01]  /*d5490*/  LDL.LU R21, [R1+0x398] ;  /* 0x0003980001157983 */ /* 0x001ea20000300800 */
[----:B------:R-:W-:-:S05]  /*d54a0*/  FMUL R26, R10, R26 ;  /* 0x0000001a0a1a7220 */ /* 0x000fca0000400000 */
[----:B------:R0:W-:Y:S04]  /*d54b0*/  STL [R1+0x728], R26 ;  /* 0x0007281a01007387 */ /* 0x0001e80000100800 */
[----:B0-----:R-:W2:Y:S01]  /*d54c0*/  LDL.LU R26, [R1+0x3a0] ;  /* 0x0003a000011a7983 */ /* 0x001ea20000300800 */
[----:B---3--:R-:W-:-:S05]  /*d54d0*/  FMUL R2, R10, R2 ;  /* 0x000000020a027220 */ /* 0x008fca0000400000 */
[----:B------:R0:W-:Y:S04]  /*d54e0*/  STL [R1+0x724], R2 ;  /* 0x0007240201007387 */ /* 0x0001e80000100800 */
[----:B0-----:R-:W3:Y:S01]  /*d54f0*/  LDL.LU R2, [R1+0x3a4] ;  /* 0x0003a40001027983 */ /* 0x001ee20000300800 */
[C---:B----4-:R-:W-:Y:S02]  /*d5500*/  FMUL R3, R10.reuse, R3 ;  /* 0x000000030a037220 */ /* 0x050fe40000400000 */
[----:B------:R-:W-:-:S03]  /*d5510*/  FMUL R22, R10, R22 ;  /* 0x000000160a167220 */ /* 0x000fc60000400000 */
[----:B------:R0:W-:Y:S01]  /*d5520*/  STL [R1+0x720], R3 ;  /* 0x0007200301007387 */ /* 0x0001e20000100800 */
[----:B------:R-:W-:-:S03]  /*d5530*/  FMUL R28, R10, R28 ;  /* 0x0000001c0a1c7220 */ /* 0x000fc60000400000 */
[----:B0-----:R-:W4:Y:S01]  /*d5540*/  LDL.LU R3, [R1+0x3ac] ;  /* 0x0003ac0001037983 */ /* 0x001f220000300800 */
[----:B------:R0:W-:Y:S03]  /*d5550*/  STL [R1+0x6fc], R22 ;  /* 0x0006fc1601007387 */ /* 0x0001e60000100800 */
[----:B0-----:R-:W4:Y:S01]  /*d5560*/  LDL.LU R22, [R1+0x3b4] ;  /* 0x0003b40001167983 */ /* 0x001f220000300800 */
[----:B------:R0:W-:Y:S02]  /*d5570*/  STL [R1+0x6ec], R28 ;  /* 0x0006ec1c01007387 */ /* 0x0001e40000100800 */
[C---:B------:R-:W-:Y:S01]  /*d5580*/  FMUL R29, R10.reuse, R29 ;  /* 0x0000001d0a1d7220 */ /* 0x040fe20000400000 */
[----:B0-----:R-:W4:Y:S04]  /*d5590*/  LDL.LU R28, [R1+0x3b8] ;  /* 0x0003b800011c7983 */ /* 0x001f280000300800 */
[----:B------:R0:W-:Y:S01]  /*d55a0*/  STL [R1+0x6e8], R29 ;  /* 0x0006e81d01007387 */ /* 0x0001e20000100800 */
[----:B------:R-:W1:Y:S01]  /*d55b0*/  MUFU.RCP R11, R11 ;  /* 0x0000000b000b7308 */ /* 0x000e620000001000 */
[C---:B------:R-:W-:Y:S01]  /*d55c0*/  FMUL R24, R10.reuse, R24 ;  /* 0x000000180a187220 */ /* 0x040fe20000400000 */
[----:B0-----:R-:W4:Y:S04]  /*d55d0*/  LDL.LU R29, [R1+0x3c0] ;  /* 0x0003c000011d7983 */ /* 0x001f280000300800 */
[----:B------:R0:W-:Y:S04]  /*d55e0*/  STL [R1+0x6dc], R24 ;  /* 0x0006dc1801007387 */ /* 0x0001e80000100800 */
[----:B0-----:R-:W4:Y:S01]  /*d55f0*/  LDL.LU R24, [R1+0x3c8] ;  /* 0x0003c80001187983 */ /* 0x001f220000300800 */
[----:B------:R-:W-:-:S05]  /*d5600*/  FMUL R9, R10, R9 ;  /* 0x000000090a097220 */ /* 0x000fca0000400000 */
[----:B------:R0:W-:Y:S02]  /*d5610*/  STL [R1+0x1bc], R9 ;  /* 0x0001bc0901007387 */ /* 0x0001e40000100800 */
[C---:B0-----:R-:W-:Y:S02]  /*d5620*/  FMUL R9, R10.reuse, R27 ;  /* 0x0000001b0a097220 */ /* 0x041fe40000400000 */
[----:B------:R-:W4:Y:S03]  /*d5630*/  LDL.LU R27, [R1+0x3d0] ;  /* 0x0003d000011b7983 */ /* 0x000f260000300800 */
[----:B------:R0:W-:Y:S02]  /*d5640*/  STL [R1+0x1b8], R9 ;  /* 0x0001b80901007387 */ /* 0x0001e40000100800 */
[C---:B0-----:R-:W-:Y:S02]  /*d5650*/  FMUL R9, R10.reuse, R8 ;  /* 0x000000080a097220 */ /* 0x041fe40000400000 */
[----:B------:R-:W-:-:S02]  /*d5660*/  FMUL R8, R10, R7 ;  /* 0x000000070a087220 */ /* 0x000fc40000400000 */
[C---:B------:R-:W-:Y:S02]  /*d5670*/  FMUL R7, R10.reuse, R6 ;  /* 0x000000060a077220 */ /* 0x040fe40000400000 */
[C---:B------:R-:W-:Y:S02]  /*d5680*/  FMUL R6, R10.reuse, R4 ;  /* 0x000000040a067220 */ /* 0x040fe40000400000 */
[C---:B------:R-:W-:Y:S01]  /*d5690*/  FMUL R4, R10.reuse, R0 ;  /* 0x000000000a047220 */ /* 0x040fe20000400000 */
[----:B------:R-:W-:Y:S01]  /*d56a0*/  STL [R1+0x1b4], R9 ;  /* 0x0001b40901007387 */ /* 0x000fe20000100800 */
[----:B------:R-:W-:Y:S02]  /*d56b0*/  FMUL R0, R10, R5 ;  /* 0x000000050a007220 */ /* 0x000fe40000400000 */
[----:B------:R-:W-:Y:S02]  /*d56c0*/  STL [R1+0x1b0], R8 ;  /* 0x0001b00801007387 */ /* 0x000fe40000100800 */
[----:B------:R-:W-:Y:S01]  /*d56d0*/  STL [R1+0x1a4], R7 ;  /* 0x0001a40701007387 */ /* 0x000fe20000100800 */
[----:B------:R-:W-:Y:S01]  /*d56e0*/  STL [R1+0x1a0], R6 ;  /* 0x0001a00601007387 */ /* 0x000fe20000100800 */
[----:B------:R1:W-:Y:S02]  /*d56f0*/  STL [R1+0x194], R4 ;  /* 0x0001940401007387 */ /* 0x0003e40000100800 */
[----:B------:R0:W-:Y:S02]  /*d5700*/  STL [R1+0x188], R0 ;  /* 0x0001880001007387 */ /* 0x0001e40000100800 */
[----:B-1----:R-:W-:-:S02]  /*d5710*/  FMUL R4, R11, R15 ;  /* 0x0000000f0b047220 */ /* 0x002fc40000400000 */
[----:B------:R-:W4:Y:S03]  /*d5720*/  LDL.LU R15, [R1+0x3d8] ;  /* 0x0003d800010f7983 */ /* 0x000f260000300800 */
[----:B------:R-:W-:Y:S02]  /*d5730*/  STL [R1+0x6d8], R4 ;  /* 0x0006d80401007387 */ /* 0x000fe40000100800 */
[----:B------:R-:W4:Y:S02]  /*d5740*/  LDL.LU R10, [R1+0x3dc] ;  /* 0x0003dc00010a7983 */ /* 0x000f240000300800 */
[C---:B0-----:R-:W-:Y:S02]  /*d5750*/  FMUL R0, R11.reuse, R25 ;  /* 0x000000190b007220 */ /* 0x041fe40000400000 */
[----:B------:R-:W4:Y:S03]  /*d5760*/  LDL.LU R25, [R1+0x3e0] ;  /* 0x0003e00001197983 */ /* 0x000f260000300800 */
[----:B------:R2:W-:Y:S02]  /*d5770*/  STL [R1+0x6cc], R0 ;  /* 0x0006cc0001007387 */ /* 0x0005e40000100800 */
[----:B--2---:R-:W-:-:S02]  /*d5780*/  FMUL R0, R11, R23 ;  /* 0x000000170b007220 */ /* 0x004fc40000400000 */
[----:B------:R-:W2:Y:S03]  /*d5790*/  LDL.LU R23, [R1+0x3e4] ;  /* 0x0003e40001177983 */ /* 0x000ea60000300800 */
[----:B------:R0:W-:Y:S02]  /*d57a0*/  STL [R1+0x6c8], R0 ;  /* 0x0006c80001007387 */ /* 0x0001e40000100800 */
[C---:B------:R-:W-:Y:S02]  /*d57b0*/  FMUL R4, R11.reuse, R21 ;  /* 0x000000150b047220 */ /* 0x040fe40000400000 */
[C---:B0-----:R-:W-:Y:S02]  /*d57c0*/  FMUL R0, R11.reuse, R26 ;  /* 0x0000001a0b007220 */ /* 0x041fe40000400000 */
[----:B------:R-:W2:Y:S01]  /*d57d0*/  LDL.LU R26, [R1+0x3e8] ;  /* 0x0003e800011a7983 */ /* 0x000ea20000300800 */
[----:B------:R3:W-:Y:S02]  /*d57e0*/  STL [R1+0x6c4], R4 ;  /* 0x0006c40401007387 */ /* 0x0007e40000100800 */
[----:B------:R4:W-:Y:S02]  /*d57f0*/  STL [R1+0x6a8], R0 ;  /* 0x0006a80001007387 */ /* 0x0009e40000100800 */
[----:B---3--:R-:W-:-:S02]  /*d5800*/  FMUL R4, R11, R2 ;  /* 0x000000020b047220 */ /* 0x008fc40000400000 */
[----:B------:R-:W3:Y:S03]  /*d5810*/  LDL.LU R2, [R1+0x3ec] ;  /* 0x0003ec0001027983 */ /* 0x000ee60000300800 */
[----:B------:R0:W-:Y:S02]  /*d5820*/  STL [R1+0x6a4], R4 ;  /* 0x0006a40401007387 */ /* 0x0001e40000100800 */
[----:B------:R-:W3:Y:S02]  /*d5830*/  LDL.LU R21, [R1+0x3f0] ;  /* 0x0003f00001157983 */ /* 0x000ee40000300800 */
[C---:B----4-:R-:W-:Y:S02]  /*d5840*/  FMUL R0, R11.reuse, R3 ;  /* 0x000000030b007220 */ /* 0x050fe40000400000 */
[----:B------:R-:W4:Y:S03]  /*d5850*/  LDL.LU R3, [R1+0x3f4] ;  /* 0x0003f40001037983 */ /* 0x000f260000300800 */
[----:B------:R1:W-:Y:S02]  /*d5860*/  STL [R1+0x68c], R0 ;  /* 0x00068c0001007387 */ /* 0x0003e40000100800 */
[----:B0-----:R-:W-:-:S02]  /*d5870*/  FMUL R4, R11, R22 ;  /* 0x000000160b047220 */ /* 0x001fc40000400000 */
[C---:B-1----:R-:W-:Y:S02]  /*d5880*/  FMUL R0, R11.reuse, R28 ;  /* 0x0000001c0b007220 */ /* 0x042fe40000400000 */
[----:B------:R-:W4:Y:S01]  /*d5890*/  LDL.LU R28, [R1+0x3f8] ;  /* 0x0003f800011c7983 */ /* 0x000f220000300800 */
[----:B------:R0:W-:Y:S02]  /*d58a0*/  STL [R1+0x688], R4 ;  /* 0x0006880401007387 */ /* 0x0001e40000100800 */
[----:B------:R1:W-:Y:S02]  /*d58b0*/  STL [R1+0x1ac], R0 ;  /* 0x0001ac0001007387 */ /* 0x0003e40000100800 */
[C---:B0-----:R-:W-:Y:S02]  /*d58c0*/  FMUL R4, R11.reuse, R29 ;  /* 0x0000001d0b047220 */ /* 0x041fe40000400000 */
[----:B------:R-:W4:Y:S03]  /*d58d0*/  LDL.LU R29, [R1+0x3fc] ;  /* 0x0003fc00011d7983 */ /* 0x000f260000300800 */
[----:B------:R-:W-:Y:S02]  /*d58e0*/  STL [R1+0x1a8], R4 ;  /* 0x0001a80401007387 */ /* 0x000fe40000100800 */
[----:B------:R-:W4:Y:S02]  /*d58f0*/  LDL.LU R9, [R1+0x404] ;  /* 0x0004040001097983 */ /* 0x000f240000300800 */
[----:B-1----:R-:W-:-:S02]  /*d5900*/  FMUL R0, R11, R24 ;  /* 0x000000180b007220 */ /* 0x002fc40000400000 */
[----:B------:R-:W4:Y:S03]  /*d5910*/  LDL.LU R24, [R1+0x40c] ;  /* 0x00040c0001187983 */ /* 0x000f260000300800 */
[----:B------:R0:W-:Y:S02]  /*d5920*/  STL [R1+0x19c], R0 ;  /* 0x00019c0001007387 */ /* 0x0001e40000100800 */
[----:B------:R-:W4:Y:S02]  /*d5930*/  LDL.LU R8, [R1+0x414] ;  /* 0x0004140001087983 */ /* 0x000f240000300800 */
[----:B------:R-:W4:Y:S02]  /*d5940*/  LDL.LU R7, [R1+0x41c] ;  /* 0x00041c0001077983 */ /* 0x000f240000300800 */
[----:B0-----:R-:W-:-:S05]  /*d5950*/  FMUL R0, R11, R27 ;  /* 0x0000001b0b007220 */ /* 0x001fca0000400000 */
[----:B------:R0:W-:Y:S01]  /*d5960*/  STL [R1+0x198], R0 ;  /* 0x0001980001007387 */ /* 0x0001e20000100800 */
[----:B------:R-:W4:Y:S02]  /*d5970*/  LDL.LU R6, [R1+0x428] ;  /* 0x0004280001067983 */ /* 0x000f240000300800 */
[----:B------:R-:W4:Y:S01]  /*d5980*/  LDL.LU R4, [R1+0x430] ;  /* 0x0004300001047983 */ /* 0x000f220000300800 */
[----:B0-----:R-:W4:Y:S01]  /*d5990*/  LDL.LU R0, [R1+0x43c] ;  /* 0x00043c0001007983 */ /* 0x001f220000300800 */
[----:B------:R-:W4:Y:S02]  /*d59a0*/  LDL.LU R5, [R1+0x444] ;  /* 0x0004440001057983 */ /* 0x000f240000300800 */
[----:B------:R-:W4:Y:S02]  /*d59b0*/  LDL.LU R22, [R1+0x44c] ;  /* 0x00044c0001167983 */ /* 0x000f240000300800 */
[----:B------:R-:W4:Y:S02]  /*d59c0*/  LDL.LU R27, [R1+0x4c4] ;  /* 0x0004c400011b7983 */ /* 0x000f240000300800 */
[----:B------:R-:W-:-:S05]  /*d59d0*/  FMUL R15, R11, R15 ;  /* 0x0000000f0b0f7220 */ /* 0x000fca0000400000 */
[----:B------:R0:W-:Y:S04]  /*d59e0*/  STL [R1+0x190], R15 ;  /* 0x0001900f01007387 */ /* 0x0001e80000100800 */
[----:B0-----:R-:W4:Y:S01]  /*d59f0*/  LDL.LU R15, [R1+0x400] ;  /* 0x00040000010f7983 */ /* 0x001f220000300800 */
[----:B------:R-:W-:-:S05]  /*d5a00*/  FMUL R10, R11, R10 ;  /* 0x0000000a0b0a7220 */ /* 0x000fca0000400000 */
[----:B------:R0:W-:Y:S02]  /*d5a10*/  STL [R1+0x18c], R10 ;  /* 0x00018c0a01007387 */ /* 0x0001e40000100800 */
[C---:B0-----:R-:W-:Y:S02]  /*d5a20*/  FMUL R10, R11.reuse, R25 ;  /* 0x000000190b0a7220 */ /* 0x041fe40000400000 */
[----:B------:R-:W4:Y:S03]  /*d5a30*/  LDL.LU R25, [R1+0x408] ;  /* 0x0004080001197983 */ /* 0x000f260000300800 */
[----:B------:R2:W-:Y:S02]  /*d5a40*/  STL [R1+0x184], R10 ;  /* 0x0001840a01007387 */ /* 0x0005e40000100800 */
[----:B--2---:R-:W-:Y:S02]  /*d5a50*/  FMUL R10, R11, R23 ;  /* 0x000000170b0a7220 */ /* 0x004fe40000400000 */
[----:B------:R-:W2:Y:S01]  /*d5a60*/  LDL.LU R23, [R1+0x410] ;  /* 0x0004100001177983 */ /* 0x000ea20000300800 */
[----:B------:R-:W0:Y:S02]  /*d5a70*/  MUFU.RCP R12, R12 ;  /* 0x0000000c000c7308 */ /* 0x000e240000001000 */
[----:B------:R3:W-:Y:S06]  /*d5a80*/  STL [R1+0x180], R10 ;  /* 0x0001800a01007387 */ /* 0x0007ec0000100800 */
[----:B------:R-:W1:Y:S01]  /*d5a90*/  MUFU.RCP R13, R13 ;  /* 0x0000000d000d7308 */ /* 0x000e620000001000 */
[----:B0-----:R-:W-:-:S02]  /*d5aa0*/  FMUL R11, R12, R26 ;  /* 0x0000001a0c0b7220 */ /* 0x001fc40000400000 */
[----:B------:R-:W2:Y:S03]  /*d5ab0*/  LDL.LU R26, [R1+0x418] ;  /* 0x00041800011a7983 */ /* 0x000ea60000300800 */
[----:B------:R0:W-:Y:S02]  /*d5ac0*/  STL [R1+0x3e0], R11 ;  /* 0x0003e00b01007387 */ /* 0x0001e40000100800 */
[C---:B---3--:R-:W-:Y:S02]  /*d5ad0*/  FMUL R10, R12.reuse, R2 ;  /* 0x000000020c0a7220 */ /* 0x048fe40000400000 */
[----:B------:R-:W3:Y:S01]  /*d5ae0*/  LDL.LU R2, [R1+0x420] ;  /* 0x0004200001027983 */ /* 0x000ee20000300800 */
[----:B0-----:R-:W-:-:S03]  /*d5af0*/  FMUL R11, R12, R21 ;  /* 0x000000150c0b7220 */ /* 0x001fc60000400000 */
[----:B------:R4:W-:Y:S01]  /*d5b00*/  STL [R1+0x3dc], R10 ;  /* 0x0003dc0a01007387 */ /* 0x0009e20000100800 */
[----:B------:R-:W3:Y:S03]  /*d5b10*/  LDL.LU R21, [R1+0x424] ;  /* 0x0004240001157983 */ /* 0x000ee60000300800 */
[----:B------:R0:W-:Y:S01]  /*d5b20*/  STL [R1+0x3d8], R11 ;  /* 0x0003d80b01007387 */ /* 0x0001e20000100800 */
[----:B----4-:R-:W-:-:S03]  /*d5b30*/  FMUL R10, R12, R3 ;  /* 0x000000030c0a7220 */ /* 0x010fc60000400000 */
[----:B------:R-:W3:Y:S02]  /*d5b40*/  LDL.LU R3, [R1+0x42c] ;  /* 0x00042c0001037983 */ /* 0x000ee40000300800 */
[----:B------:R0:W-:Y:S02]  /*d5b50*/  STL [R1+0x3d4], R10 ;  /* 0x0003d40a01007387 */ /* 0x0001e40000100800 */
[C---:B0-----:R-:W-:Y:S02]  /*d5b60*/  FMUL R11, R12.reuse, R28 ;  /* 0x0000001c0c0b7220 */ /* 0x041fe40000400000 */
[----:B------:R-:W3:Y:S03]  /*d5b70*/  LDL.LU R28, [R1+0x434] ;  /* 0x00043400011c7983 */ /* 0x000ee60000300800 */
[----:B------:R-:W-:Y:S02]  /*d5b80*/  STL [R1+0x3d0], R11 ;  /* 0x0003d00b01007387 */ /* 0x000fe40000100800 */
[----:B------:R-:W-:-:S02]  /*d5b90*/  FMUL R10, R12, R29 ;  /* 0x0000001d0c0a7220 */ /* 0x000fc40000400000 */
[C---:B------:R-:W-:Y:S01]  /*d5ba0*/  FMUL R9, R12.reuse, R9 ;  /* 0x000000090c097220 */ /* 0x040fe20000400000 */
[----:B------:R-:W3:Y:S02]  /*d5bb0*/  LDL.LU R29, [R1+0x438] ;  /* 0x00043800011d7983 */ /* 0x000ee40000300800 */
[----:B------:R0:W-:Y:S02]  /*d5bc0*/  STL [R1+0x3cc], R10 ;  /* 0x0003cc0a01007387 */ /* 0x0001e40000100800 */
[C---:B0-----:R-:W-:Y:S02]  /*d5bd0*/  FMUL R10, R12.reuse, R24 ;  /* 0x000000180c0a7220 */ /* 0x041fe40000400000 */
[----:B------:R-:W3:Y:S01]  /*d5be0*/  LDL.LU R24, [R1+0x440] ;  /* 0x0004400001187983 */ /* 0x000ee20000300800 */
[----:B------:R0:W-:Y:S02]  /*d5bf0*/  STL [R1+0x3c8], R9 ;  /* 0x0003c80901007387 */ /* 0x0001e40000100800 */
[----:B------:R-:W-:Y:S02]  /*d5c00*/  STL [R1+0x3c4], R10 ;  /* 0x0003c40a01007387 */ /* 0x000fe40000100800 */
[----:B0-----:R-:W-:-:S02]  /*d5c10*/  FMUL R9, R12, R8 ;  /* 0x000000080c097220 */ /* 0x001fc40000400000 */
[----:B------:R-:W-:-:S03]  /*d5c20*/  FMUL R8, R12, R7 ;  /* 0x000000070c087220 */ /* 0x000fc60000400000 */
[----:B------:R-:W-:Y:S02]  /*d5c30*/  STL [R1+0x17c], R9 ;  /* 0x00017c0901007387 */ /* 0x000fe40000100800 */
[----:B------:R-:W-:Y:S02]  /*d5c40*/  STL [R1+0x178], R8 ;  /* 0x0001780801007387 */ /* 0x000fe40000100800 */
[C---:B------:R-:W-:Y:S02]  /*d5c50*/  FMUL R7, R12.reuse, R6 ;  /* 0x000000060c077220 */ /* 0x040fe40000400000 */
[----:B------:R-:W-:-:S03]  /*d5c60*/  FMUL R6, R12, R4 ;  /* 0x000000040c067220 */ /* 0x000fc60000400000 */
[----:B------:R-:W-:Y:S01]  /*d5c70*/  STL [R1+0x174], R7 ;  /* 0x0001740701007387 */ /* 0x000fe20000100800 */
[C---:B------:R-:W-:Y:S02]  /*d5c80*/  FMUL R4, R12.reuse, R0 ;  /* 0x000000000c047220 */ /* 0x040fe40000400000 */
[C---:B------:R-:W-:Y:S01]  /*d5c90*/  FMUL R5, R12.reuse, R5 ;  /* 0x000000050c057220 */ /* 0x040fe20000400000 */
[----:B------:R-:W-:Y:S01]  /*d5ca0*/  STL [R1+0x170], R6 ;  /* 0x0001700601007387 */ /* 0x000fe20000100800 */
[C---:B------:R-:W-:Y:S02]  /*d5cb0*/  FMUL R0, R12.reuse, R22 ;  /* 0x000000160c007220 */ /* 0x040fe40000400000 */
[----:B------:R0:W-:Y:S01]  /*d5cc0*/  STL [R1+0x164], R4 ;  /* 0x0001640401007387 */ /* 0x0001e20000100800 */
[----:B------:R-:W-:Y:S02]  /*d5cd0*/  STL [R1+0x160], R5 ;  /* 0x0001600501007387 */ /* 0x000fe40000100800 */
[----:B------:R1:W-:Y:S02]  /*d5ce0*/  STL [R1+0x154], R0 ;  /* 0x0001540001007387 */ /* 0x0003e40000100800 */
[----:B0-----:R-:W-:-:S05]  /*d5cf0*/  FMUL R4, R12, R27 ;  /* 0x0000001b0c047220 */ /* 0x001fca0000400000 */
[----:B------:R0:W-:Y:S01]  /*d5d00*/  STL [R1+0x148], R4 ;  /* 0x0001480401007387 */ /* 0x0001e20000100800 */
[----:B-1----:R-:W-:-:S03]  /*d5d10*/  FMUL R0, R13, R15 ;  /* 0x0000000f0d007220 */ /* 0x002fc60000400000 */
[----:B------:R-:W4:Y:S01]  /*d5d20*/  LDL.LU R15, [R1+0x448] ;  /* 0x00044800010f7983 */ /* 0x000f220000300800 */
[----:B------:R-:W4:Y:S03]  /*d5d30*/  LDL.LU R27, [R1+0x4c0] ;  /* 0x0004c000011b7983 */ /* 0x000f260000300800 */
[----:B------:R2:W-:Y:S01]  /*d5d40*/  STL [R1+0x3c0], R0 ;  /* 0x0003c00001007387 */ /* 0x0005e20000100800 */
[----:B0-----:R-:W-:-:S03]  /*d5d50*/  FMUL R4, R13, R25 ;  /* 0x000000190d047220 */ /* 0x001fc60000400000 */
[----:B------:R-:W4:Y:S02]  /*d5d60*/  LDL.LU R25, [R1+0x4c8] ;  /* 0x0004c80001197983 */ /* 0x000f240000300800 */
[----:B------:R0:W-:Y:S02]  /*d5d70*/  STL [R1+0x3bc], R4 ;  /* 0x0003bc0401007387 */ /* 0x0001e40000100800 */
[----:B------:R-:W4:Y:S02]  /*d5d80*/  LDL.LU R12, [R1+0x4cc] ;  /* 0x0004cc00010c7983 */ /* 0x000f240000300800 */
[C---:B--2---:R-:W-:Y:S02]  /*d5d90*/  FMUL R0, R13.reuse, R23 ;  /* 0x000000170d007220 */ /* 0x044fe40000400000 */
[----:B------:R-:W2:Y:S03]  /*d5da0*/  LDL.LU R23, [R1+0x4d0] ;  /* 0x0004d00001177983 */ /* 0x000ea60000300800 */
[----:B------:R3:W-:Y:S02]  /*d5db0*/  STL [R1+0x3b8], R0 ;  /* 0x0003b80001007387 */ /* 0x0007e40000100800 */
[----:B------:R-:W2:Y:S02]  /*d5dc0*/  LDL.LU R11, [R1+0x4d4] ;  /* 0x0004d400010b7983 */ /* 0x000ea40000300800 */
[----:B0-----:R-:W-:-:S05]  /*d5dd0*/  FMUL R4, R13, R26 ;  /* 0x0000001a0d047220 */ /* 0x001fca0000400000 */
[----:B------:R0:W-:Y:S01]  /*d5de0*/  STL [R1+0x3b4], R4 ;  /* 0x0003b40401007387 */ /* 0x0001e20000100800 */
[----:B------:R-:W2:Y:S02]  /*d5df0*/  LDL.LU R26, [R1+0x4d8] ;  /* 0x0004d800011a7983 */ /* 0x000ea40000300800 */
[C---:B---3--:R-:W-:Y:S02]  /*d5e00*/  FMUL R0, R13.reuse, R2 ;  /* 0x000000020d007220 */ /* 0x048fe40000400000 */
[----:B------:R-:W3:Y:S01]  /*d5e10*/  LDL.LU R2, [R1+0x4dc] ;  /* 0x0004dc0001027983 */ /* 0x000ee20000300800 */
[C---:B0-----:R-:W-:Y:S02]  /*d5e20*/  FMUL R4, R13.reuse, R21 ;  /* 0x000000150d047220 */ /* 0x041fe40000400000 */
[----:B------:R0:W-:Y:S02]  /*d5e30*/  STL [R1+0x3b0], R0 ;  /* 0x0003b00001007387 */ /* 0x0001e40000100800 */
[----:B0-----:R-:W-:-:S02]  /*d5e40*/  FMUL R0, R13, R3 ;  /* 0x000000030d007220 */ /* 0x001fc40000400000 */
[----:B------:R-:W3:Y:S01]  /*d5e50*/  LDL.LU R3, [R1+0x4e0] ;  /* 0x0004e00001037983 */ /* 0x000ee20000300800 */
[----:B------:R0:W-:Y:S02]  /*d5e60*/  STL [R1+0x3ac], R4 ;  /* 0x0003ac0401007387 */ /* 0x0001e40000100800 */
[----:B------:R1:W-:Y:S02]  /*d5e70*/  STL [R1+0x3a8], R0 ;  /* 0x0003a80001007387 */ /* 0x0003e40000100800 */
[C---:B0-----:R-:W-:Y:S02]  /*d5e80*/  FMUL R4, R13.reuse, R28 ;  /* 0x0000001c0d047220 */ /* 0x041fe40000400000 */
[----:B------:R-:W3:Y:S03]  /*d5e90*/  LDL.LU R28, [R1+0x4e4] ;  /* 0x0004e400011c7983 */ /* 0x000ee60000300800 */
[----:B------:R-:W-:Y:S02]  /*d5ea0*/  STL [R1+0x3a4], R4 ;  /* 0x0003a40401007387 */ /* 0x000fe40000100800 */
[----:B------:R-:W3:Y:S02]  /*d5eb0*/  LDL.LU R10, [R1+0x4ec] ;  /* 0x0004ec00010a7983 */ /* 0x000ee40000300800 */
[----:B-1----:R-:W-:-:S02]  /*d5ec0*/  FMUL R0, R13, R29 ;  /* 0x0000001d0d007220 */ /* 0x002fc40000400000 */
[----:B------:R-:W3:Y:S03]  /*d5ed0*/  LDL.LU R29, [R1+0x4f4] ;  /* 0x0004f400011d7983 */ /* 0x000ee60000300800 */
[----:B------:R0:W-:Y:S02]  /*d5ee0*/  STL [R1+0x16c], R0 ;  /* 0x00016c0001007387 */ /* 0x0001e40000100800 */
[----:B------:R-:W3:Y:S02]  /*d5ef0*/  LDL.LU R9, [R1+0x508] ;  /* 0x0005080001097983 */ /* 0x000ee40000300800 */
[----:B------:R-:W3:Y:S02]  /*d5f00*/  LDL.LU R8, [R1+0x510] ;  /* 0x0005100001087983 */ /* 0x000ee40000300800 */
[----:B0-----:R-:W-:-:S05]  /*d5f10*/  FMUL R0, R13, R24 ;  /* 0x000000180d007220 */ /* 0x001fca0000400000 */
[----:B------:R0:W-:Y:S01]  /*d5f20*/  STL [R1+0x168], R0 ;  /* 0x0001680001007387 */ /* 0x0001e20000100800 */
[----:B------:R-:W3:Y:S02]  /*d5f30*/  LDL.LU R7, [R1+0x530] ;  /* 0x0005300001077983 */ /* 0x000ee40000300800 */
[----:B------:R-:W3:Y:S02]  /*d5f40*/  LDL.LU R6, [R1+0x548] ;  /* 0x0005480001067983 */ /* 0x000ee40000300800 */
[----:B------:R-:W3:Y:S01]  /*d5f50*/  LDL.LU R4, [R1+0x580] ;  /* 0x0005800001047983 */ /* 0x000ee20000300800 */
[----:B0-----:R-:W3:Y:S01]  /*d5f60*/  LDL.LU R0, [R1+0x600] ;  /* 0x0006000001007983 */ /* 0x001ee20000300800 */
[----:B------:R-:W3:Y:S02]  /*d5f70*/  LDL.LU R5, [R1+0x608] ;  /* 0x0006080001057983 */ /* 0x000ee40000300800 */
[----:B------:R-:W3:Y:S02]  /*d5f80*/  LDL.LU R22, [R1+0x620] ;  /* 0x0006200001167983 */ /* 0x000ee40000300800 */
[----:B------:R-:W3:Y:S01]  /*d5f90*/  LDL.LU R21, [R1+0x628] ;  /* 0x0006280001157983 */ /* 0x000ee20000300800 */
[----:B------:R-:W3:Y:S01]  /*d5fa0*/  LDL.LU R24, [R1+0x640] ;  /* 0x0006400001187983 */ /* 0x000ee20000300800 */
[----:B----4-:R-:W-:-:S05]  /*d5fb0*/  FMUL R15, R13, R15 ;  /* 0x0000000f0d0f7220 */ /* 0x010fca0000400000 */
[----:B------:R0:W-:Y:S04]  /*d5fc0*/  STL [R1+0x15c], R15 ;  /* 0x00015c0f01007387 */ /* 0x0001e80000100800 */
[----:B0-----:R-:W4:Y:S01]  /*d5fd0*/  LDL.LU R15, [R1+0x2294] ;  /* 0x00229400010f7983 */ /* 0x001f220000300800 */
[----:B------:R-:W-:-:S05]  /*d5fe0*/  FMUL R27, R13, R27 ;  /* 0x0000001b0d1b7220 */ /* 0x000fca0000400000 */
[----:B------:R0:W-:Y:S04]  /*d5ff0*/  STL [R1+0x158], R27 ;  /* 0x0001581b01007387 */ /* 0x0001e80000100800 */
[----:B0-----:R-:W4:Y:S01]  /*d6000*/  LDL.LU R27, [R1+0x504] ;  /* 0x00050400011b7983 */ /* 0x001f220000300800 */
[C---:B------:R-:W-:Y:S02]  /*d6010*/  FMUL R25, R13.reuse, R25 ;  /* 0x000000190d197220 */ /* 0x040fe40000400000 */
[----:B------:R-:W-:-:S03]  /*d6020*/  FMUL R12, R13, R12 ;  /* 0x0000000c0d0c7220 */ /* 0x000fc60000400000 */
[----:B------:R0:W-:Y:S04]  /*d6030*/  STL [R1+0x150], R25 ;  /* 0x0001501901007387 */ /* 0x0001e80000100800 */
[----:B0-----:R-:W4:Y:S01]  /*d6040*/  LDL.LU R25, [R1+0x50c] ;  /* 0x00050c0001197983 */ /* 0x001f220000300800 */
[----:B------:R2:W-:Y:S02]  /*d6050*/  STL [R1+0x14c], R12 ;  /* 0x00014c0c01007387 */ /* 0x0005e40000100800 */
[C---:B--2---:R-:W-:Y:S02]  /*d6060*/  FMUL R12, R13.reuse, R23 ;  /* 0x000000170d0c7220 */ /* 0x044fe40000400000 */
[----:B------:R-:W2:Y:S01]  /*d6070*/  LDL.LU R23, [R1+0x51c] ;  /* 0x00051c0001177983 */ /* 0x000ea20000300800 */
[----:B------:R-:W0:Y:S01]  /*d6080*/  MUFU.RCP R14, R14 ;  /* 0x0000000e000e7308 */ /* 0x000e220000001000 */
[----:B------:R-:W-:-:S02]  /*d6090*/  FMUL R11, R13, R11 ;  /* 0x0000000b0d0b7220 */ /* 0x000fc40000400000 */
[----:B------:R0:W-:Y:S03]  /*d60a0*/  STL [R1+0x144], R12 ;  /* 0x0001440c01007387 */ /* 0x0001e60000100800 */
[----:B------:R3:W-:Y:S01]  /*d60b0*/  STL [R1+0x140], R11 ;  /* 0x0001400b01007387 */ /* 0x0007e20000100800 */
[----:B0-----:R-:W-:-:S03]  /*d60c0*/  FMUL R12, R14, R26 ;  /* 0x0000001a0e0c7220 */ /* 0x001fc60000400000 */
[----:B------:R-:W2:Y:S02]  /*d60d0*/  LDL.LU R26, [R1+0x534] ;  /* 0x00053400011a7983 */ /* 0x000ea40000300800 */
[----:B------:R0:W-:Y:S02]  /*d60e0*/  STL [R1+0x3a0], R12 ;  /* 0x0003a00c01007387 */ /* 0x0001e40000100800 */
[C---:B---3--:R-:W-:Y:S02]  /*d60f0*/  FMUL R11, R14.reuse, R2 ;  /* 0x000000020e0b7220 */ /* 0x048fe40000400000 */
[----:B------:R-:W3:Y:S03]  /*d6100*/  LDL.LU R2, [R1+0x55c] ;  /* 0x00055c0001027983 */ /* 0x000ee60000300800 */
[----:B------:R1:W-:Y:S02]  /*d6110*/  STL [R1+0x39c], R11 ;  /* 0x00039c0b01007387 */ /* 0x0003e40000100800 */
[----:B0-----:R-:W-:-:S02]  /*d6120*/  FMUL R12, R14, R3 ;  /* 0x000000030e0c7220 */ /* 0x001fc40000400000 */
[----:B------:R-:W3:Y:S03]  /*d6130*/  LDL.LU R3, [R1+0x564] ;  /* 0x0005640001037983 */ /* 0x000ee60000300800 */
[----:B------:R-:W-:Y:S02]  /*d6140*/  STL [R1+0x398], R12 ;  /* 0x0003980c01007387 */ /* 0x000fe40000100800 */
[C---:B-1----:R-:W-:Y:S02]  /*d6150*/  FMUL R11, R14.reuse, R28 ;  /* 0x0000001c0e0b7220 */ /* 0x042fe40000400000 */
[----:B------:R-:W3:Y:S01]  /*d6160*/  LDL.LU R28, [R1+0x588] ;  /* 0x00058800011c7983 */ /* 0x000ee20000300800 */
[C---:B------:R-:W-:Y:S02]  /*d6170*/  FMUL R10, R14.reuse, R10 ;  /* 0x0000000a0e0a7220 */ /* 0x040fe40000400000 */
[----:B------:R0:W-:Y:S02]  /*d6180*/  STL [R1+0x394], R11 ;  /* 0x0003940b01007387 */ /* 0x0001e40000100800 */
[----:B0-----:R-:W-:-:S02]  /*d6190*/  FMUL R11, R14, R29 ;  /* 0x0000001d0e0b7220 */ /* 0x001fc40000400000 */
[----:B------:R-:W3:Y:S01]  /*d61a0*/  LDL.LU R29, [R1+0x5f0] ;  /* 0x0005f000011d7983 */ /* 0x000ee20000300800 */
[----:B------:R0:W-:Y:S02]  /*d61b0*/  STL [R1+0x390], R10 ;  /* 0x0003900a01007387 */ /* 0x0001e40000100800 */
[----:B------:R-:W-:Y:S02]  /*d61c0*/  STL [R1+0x38c], R11 ;  /* 0x00038c0b01007387 */ /* 0x000fe40000100800 */
[C---:B0-----:R-:W-:Y:S02]  /*d61d0*/  FMUL R10, R14.reuse, R9 ;  /* 0x000000090e0a7220 */ /* 0x041fe40000400000 */
[C---:B------:R-:W-:Y:S02]  /*d61e0*/  FMUL R9, R14.reuse, R8 ;  /* 0x000000080e097220 */ /* 0x040fe40000400000 */
[C---:B------:R-:W-:Y:S02]  /*d61f0*/  FMUL R8, R14.reuse, R7 ;  /* 0x000000070e087220 */ /* 0x040fe40000400000 */
[----:B------:R-:W-:-:S02]  /*d6200*/  FMUL R7, R14, R6 ;  /* 0x000000060e077220 */ /* 0x000fc40000400000 */
[C---:B------:R-:W-:Y:S01]  /*d6210*/  FMUL R6, R14.reuse, R4 ;  /* 0x000000040e067220 */ /* 0x040fe20000400000 */
[----:B------:R-:W-:Y:S01]  /*d6220*/  STL [R1+0x388], R10 ;  /* 0x0003880a01007387 */ /* 0x000fe20000100800 */
[----:B------:R-:W-:Y:S02]  /*d6230*/  STL [R1+0x384], R9 ;  /* 0x0003840901007387 */ /* 0x000fe40000100800 */
[----:B------:R-:W-:Y:S02]  /*d6240*/  STL [R1+0x138], R8 ;  /* 0x0001380801007387 */ /* 0x000fe40000100800 */
[----:B------:R-:W-:Y:S02]  /*d6250*/  STL [R1+0x134], R7 ;  /* 0x0001340701007387 */ /* 0x000fe40000100800 */
[C---:B------:R-:W-:Y:S02]  /*d6260*/  FMUL R4, R14.reuse, R0 ;  /* 0x000000000e047220 */ /* 0x040fe40000400000 */
[----:B------:R-:W-:-:S02]  /*d6270*/  FMUL R0, R14, R5 ;  /* 0x000000050e007220 */ /* 0x000fc40000400000 */
[C---:B------:R-:W-:Y:S01]  /*d6280*/  FMUL R5, R14.reuse, R22 ;  /* 0x000000160e057220 */ /* 0x040fe20000400000 */
[----:B------:R-:W-:Y:S01]  /*d6290*/  STL [R1+0x130], R6 ;  /* 0x0001300601007387 */ /* 0x000fe20000100800 */
[----:B------:R-:W-:Y:S02]  /*d62a0*/  STL [R1+0x12c], R4 ;  /* 0x00012c0401007387 */ /* 0x000fe40000100800 */
[----:B------:R0:W-:Y:S01]  /*d62b0*/  STL [R1+0x120], R0 ;  /* 0x0001200001007387 */ /* 0x0001e20000100800 */
[----:B------:R-:W-:Y:S01]  /*d62c0*/  STL [R1+0x11c], R5 ;  /* 0x00011c0501007387 */ /* 0x000fe20000100800 */
[----:B0-----:R-:W-:-:S03]  /*d62d0*/  FMUL R0, R14, R24 ;  /* 0x000000180e007220 */ /* 0x001fc60000400000 */
[----:B------:R-:W3:Y:S01]  /*d62e0*/  LDL.LU R24, [R1+0x604] ;  /* 0x0006040001187983 */ /* 0x000ee20000300800 */
[----:B------:R-:W-:-:S05]  /*d62f0*/  FMUL R4, R14, R21 ;  /* 0x000000150e047220 */ /* 0x000fca0000400000 */
[----:B------:R0:W-:Y:S01]  /*d6300*/  STL [R1+0x110], R4 ;  /* 0x0001100401007387 */ /* 0x0001e20000100800 */
[----:B------:R1:W-:Y:S01]  /*d6310*/  STL [R1+0x104], R0 ;  /* 0x0001040001007387 */ /* 0x0003e20000100800 */
[----:B----4-:R-:W0:Y:S02]  /*d6320*/  MUFU.RCP R15, R15 ;  /* 0x0000000f000f7308 */ /* 0x010e240000001000 */
        /* <DEDUP_REMOVED lines=9> */
[----:B--2---:R-:W-:-:S05]  /*d63c0*/  FMUL R0, R15, R23 ;  /* 0x000000170f007220 */ /* 0x004fca0000400000 */
[----:B------:R3:W-:Y:S01]  /*d63d0*/  STL [R1+0x378], R0 ;  /* 0x0003780001007387 */ /* 0x0007e20000100800 */
[----:B------:R-:W2:Y:S02]  /*d63e0*/  LDL.LU R11, [R1+0x64c] ;  /* 0x00064c00010b7983 */ /* 0x000ea40000300800 */
[----:B------:R-:W2:Y:S02]  /*d63f0*/  LDL.LU R23, [R1+0x660] ;  /* 0x0006600001177983 */ /* 0x000ea40000300800 */
[C---:B------:R-:W-:Y:S02]  /*d6400*/  FMUL R4, R15.reuse, R26 ;  /* 0x0000001a0f047220 */ /* 0x040fe40000400000 */
[C---:B---3--:R-:W-:Y:S02]  /*d6410*/  FMUL R0, R15.reuse, R2 ;  /* 0x000000020f007220 */ /* 0x048fe40000400000 */
[----:B------:R-:W3:Y:S01]  /*d6420*/  LDL.LU R2, [R1+0x670] ;  /* 0x0006700001027983 */ /* 0x000ee20000300800 */
[----:B------:R0:W-:Y:S02]  /*d6430*/  STL [R1+0x374], R4 ;  /* 0x0003740401007387 */ /* 0x0001e40000100800 */
[----:B------:R1:W-:Y:S02]  /*d6440*/  STL [R1+0x370], R0 ;  /* 0x0003700001007387 */ /* 0x0003e40000100800 */
[----:B0-----:R-:W-:-:S02]  /*d6450*/  FMUL R4, R15, R3 ;  /* 0x000000030f047220 */ /* 0x001fc40000400000 */
[----:B------:R-:W3:Y:S03]  /*d6460*/  LDL.LU R3, [R1+0x674] ;  /* 0x0006740001037983 */ /* 0x000ee60000300800 */
[----:B------:R-:W-:Y:S02]  /*d6470*/  STL [R1+0x36c], R4 ;  /* 0x00036c0401007387 */ /* 0x000fe40000100800 */
[----:B------:R-:W3:Y:S02]  /*d6480*/  LDL.LU R10, [R1+0x678] ;  /* 0x00067800010a7983 */ /* 0x000ee40000300800 */
[C---:B-1----:R-:W-:Y:S02]  /*d6490*/  FMUL R0, R15.reuse, R28 ;  /* 0x0000001c0f007220 */ /* 0x042fe40000400000 */
        /* <DEDUP_REMOVED lines=14> */
[----:B------:R-:W3:Y:S02]  /*d6580*/  LDL.LU R26, [R1+0x70c] ;  /* 0x00070c00011a7983 */ /* 0x000ee40000300800 */
[----:B------:R-:W-:-:S05]  /*d6590*/  FMUL R24, R15, R24 ;  /* 0x000000180f187220 */ /* 0x000fca0000400000 */
[----:B------:R0:W-:Y:S04]  /*d65a0*/  STL [R1+0x128], R24 ;  /* 0x0001281801007387 */ /* 0x0001e80000100800 */
[----:B0-----:R-:W3:Y:S01]  /*d65b0*/  LDL.LU R24, [R1+0x714] ;  /* 0x0007140001187983 */ /* 0x001ee20000300800 */
[----:B----4-:R-:W-:-:S05]  /*d65c0*/  FMUL R27, R15, R27 ;  /* 0x0000001b0f1b7220 */ /* 0x010fca0000400000 */
        /* <DEDUP_REMOVED lines=9> */
[C---:B--2---:R-:W-:Y:S02]  /*d6660*/  FMUL R12, R15.reuse, R11 ;  /* 0x0000000b0f0c7220 */ /* 0x044fe40000400000 */
[----:B------:R-:W-:Y:S01]  /*d6670*/  FMUL R11, R15, R23 ;  /* 0x000000170f0b7220 */ /* 0x000fe20000400000 */
[----:B------:R-:W-:Y:S01]  /*d6680*/  STL [R1+0x10c], R14 ;  /* 0x00010c0e01007387 */ /* 0x000fe20000100800 */
[----:B------:R-:W-:Y:S02]  /*d6690*/  STL [R1+0x108], R13 ;  /* 0x0001080d01007387 */ /* 0x000fe40000100800 */
[----:B------:R-:W2:Y:S01]  /*d66a0*/  LDL.LU R23, [R1+0x6a0] ;  /* 0x0006a00001177983 */ /* 0x000ea20000300800 */
[----:B------:R-:W3:Y:S01]  /*d66b0*/  MUFU.RCP R16, R16 ;  /* 0x0000001000107308 */ /* 0x000ee20000001000 */
[----:B------:R3:W-:Y:S01]  /*d66c0*/  STL [R1+0x100], R12 ;  /* 0x0001000c01007387 */ /* 0x0007e20000100800 */
[----:B------:R0:W-:Y:S02]  /*d66d0*/  STL [R1+0xfc], R11 ;  /* 0x0000fc0b01007387 */ /* 0x0001e40000100800 */
[----:B---3--:R-:W-:-:S02]  /*d66e0*/  FMUL R12, R16, R2 ;  /* 0x00000002100c7220 */ /* 0x008fc40000400000 */
[----:B------:R-:W3:Y:S03]  /*d66f0*/  LDL.LU R2, [R1+0x6b8] ;  /* 0x0006b80001027983 */ /* 0x000ee60000300800 */
[----:B------:R-:W-:Y:S02]  /*d6700*/  STL [R1+0x360], R12 ;  /* 0x0003600c01007387 */ /* 0x000fe40000100800 */
[C---:B0-----:R-:W-:Y:S02]  /*d6710*/  FMUL R11, R16.reuse, R3 ;  /* 0x00000003100b7220 */ /* 0x041fe40000400000 */
[----:B------:R-:W3:Y:S03]  /*d6720*/  LDL.LU R3, [R1+0x6c0] ;  /* 0x0006c00001037983 */ /* 0x000ee60000300800 */
[----:B------:R0:W-:Y:S02]  /*d6730*/  STL [R1+0x35c], R11 ;  /* 0x00035c0b01007387 */ /* 0x0001e40000100800 */
[----:B------:R-:W-:-:S02]  /*d6740*/  FMUL R10, R16, R10 ;  /* 0x0000000a100a7220 */ /* 0x000fc40000400000 */
[C---:B0-----:R-:W-:Y:S02]  /*d6750*/  FMUL R11, R16.reuse, R28 ;  /* 0x0000001c100b7220 */ /* 0x041fe40000400000 */
[----:B------:R-:W3:Y:S01]  /*d6760*/  LDL.LU R28, [R1+0x6d0] ;  /* 0x0006d000011c7983 */ /* 0x000ee20000300800 */
[----:B------:R0:W-:Y:S02]  /*d6770*/  STL [R1+0x358], R10 ;  /* 0x0003580a01007387 */ /* 0x0001e40000100800 */
[----:B------:R-:W-:Y:S02]  /*d6780*/  STL [R1+0x354], R11 ;  /* 0x0003540b01007387 */ /* 0x000fe40000100800 */
[C---:B0-----:R-:W-:Y:S02]  /*d6790*/  FMUL R10, R16.reuse, R9 ;  /* 0x00000009100a7220 */ /* 0x041fe40000400000 */
[C---:B------:R-:W-:Y:S02]  /*d67a0*/  FMUL R9, R16.reuse, R8 ;  /* 0x0000000810097220 */ /* 0x040fe40000400000 */
[----:B------:R-:W-:-:S02]  /*d67b0*/  FMUL R8, R16, R7 ;  /* 0x0000000710087220 */ /* 0x000fc40000400000 */
[C---:B------:R-:W-:Y:S02]  /*d67c0*/  FMUL R7, R16.reuse, R6 ;  /* 0x0000000610077220 */ /* 0x040fe40000400000 */
[C---:B------:R-:W-:Y:S01]  /*d67d0*/  FMUL R6, R16.reuse, R4 ;  /* 0x0000000410067220 */ /* 0x040fe20000400000 */
[----:B------:R-:W-:Y:S01]  /*d67e0*/  STL [R1+0x350], R10 ;  /* 0x0003500a01007387 */ /* 0x000fe20000100800 */
[----:B------:R-:W-:Y:S02]  /*d67f0*/  STL [R1+0x34c], R9 ;  /* 0x00034c0901007387 */ /* 0x000fe40000100800 */
[----:B------:R-:W-:Y:S02]  /*d6800*/  STL [R1+0x348], R8 ;  /* 0x0003480801007387 */ /* 0x000fe40000100800 */
[----:B------:R-:W-:Y:S02]  /*d6810*/  STL [R1+0x344], R7 ;  /* 0x0003440701007387 */ /* 0x000fe40000100800 */
[----:B------:R-:W-:-:S02]  /*d6820*/  FMUL R0, R16, R0 ;  /* 0x0000000010007220 */ /* 0x000fc40000400000 */
[C---:B------:R-:W-:Y:S01]  /*d6830*/  FMUL R4, R16.reuse, R5 ;  /* 0x0000000510047220 */ /* 0x040fe20000400000 */
[----:B------:R-:W-:Y:S01]  /*d6840*/  STL [R1+0xf8], R6 ;  /* 0x0000f80601007387 */ /* 0x000fe20000100800 */
[C---:B------:R-:W-:Y:S02]  /*d6850*/  FMUL R5, R16.reuse, R22 ;  /* 0x0000001610057220 */ /* 0x040fe40000400000 */
[----:B------:R0:W-:Y:S01]  /*d6860*/  STL [R1+0xf4], R0 ;  /* 0x0000f40001007387 */ /* 0x0001e20000100800 */
[----:B------:R1:W-:Y:S01]  /*d6870*/  STL [R1+0xf0], R4 ;  /* 0x0000f00401007387 */ /* 0x0003e20000100800 */
[----:B------:R-:W4:Y:S01]  /*d6880*/  MUFU.RCP R17, R17 ;  /* 0x0000001100117308 */ /* 0x000f220000001000 */
[----:B------:R-:W-:Y:S02]  /*d6890*/  STL [R1+0xec], R5 ;  /* 0x0000ec0501007387 */ /* 0x000fe40000100800 */
[C---:B0-----:R-:W-:Y:S02]  /*d68a0*/  FMUL R0, R16.reuse, R21 ;  /* 0x0000001510007220 */ /* 0x041fe40000400000 */
[----:B-1----:R-:W-:-:S02]  /*d68b0*/  FMUL R4, R16, R29 ;  /* 0x0000001d10047220 */ /* 0x002fc40000400000 */
[----:B------:R-:W3:Y:S01]  /*d68c0*/  LDL.LU R29, [R1+0x6d4] ;  /* 0x0006d400011d7983 */ /* 0x000ee20000300800 */
[----:B------:R0:W-:Y:S02]  /*d68d0*/  STL [R1+0xe0], R0 ;  /* 0x0000e00001007387 */ /* 0x0001e40000100800 */
[----:B------:R1:W-:Y:S02]  /*d68e0*/  STL [R1+0xdc], R4 ;  /* 0x0000dc0401007387 */ /* 0x0003e40000100800 */
[----:B0-----:R-:W-:-:S05]  /*d68f0*/  FMUL R0, R16, R26 ;  /* 0x0000001a10007220 */ /* 0x001fca0000400000 */
[----:B------:R4:W-:Y:S01]  /*d6900*/  STL [R1+0xd0], R0 ;  /* 0x0000d00001007387 */ /* 0x0009e20000100800 */
[----:B-1----:R-:W-:-:S05]  /*d6910*/  FMUL R4, R16, R24 ;  /* 0x0000001810047220 */ /* 0x002fca0000400000 */
[----:B------:R-:W-:Y:S01]  /*d6920*/  STL [R1+0xc4], R4 ;  /* 0x0000c40401007387 */ /* 0x000fe20000100800 */
[----:B------:R-:W3:Y:S02]  /*d6930*/  LDL.LU R16, [R1+0x6e0] ;  /* 0x0006e00001107983 */ /* 0x000ee40000300800 */
[C---:B----4-:R-:W-:Y:S02]  /*d6940*/  FMUL R0, R17.reuse, R27 ;  /* 0x0000001b11007220 */ /* 0x050fe40000400000 */
[----:B------:R-:W4:Y:S03]  /*d6950*/  LDL.LU R27, [R1+0x6e4] ;  /* 0x0006e400011b7983 */ /* 0x000f260000300800 */
[----:B------:R0:W-:Y:S02]  /*d6960*/  STL [R1+0x340], R0 ;  /* 0x0003400001007387 */ /* 0x0001e40000100800 */
[----:B------:R-:W4:Y:S02]  /*d6970*/  LDL.LU R15, [R1+0x6f8] ;  /* 0x0006f800010f7983 */ /* 0x000f240000300800 */
[----:B------:R-:W4:Y:S02]  /*d6980*/  LDL.LU R14, [R1+0x708] ;  /* 0x00070800010e7983 */ /* 0x000f240000300800 */
[----:B0-----:R-:W-:-:S05]  /*d6990*/  FMUL R0, R17, R25 ;  /* 0x0000001911007220 */ /* 0x001fca0000400000 */
[----:B------:R2:W-:Y:S01]  /*d69a0*/  STL [R1+0x33c], R0 ;  /* 0x00033c0001007387 */ /* 0x0005e20000100800 */
[----:B------:R-:W4:Y:S02]  /*d69b0*/  LDL.LU R13, [R1+0x710] ;  /* 0x00071000010d7983 */ /* 0x000f240000300800 */
[----:B------:R-:W4:Y:S02]  /*d69c0*/  LDL.LU R25, [R1+0x718] ;  /* 0x0007180001197983 */ /* 0x000f240000300800 */
[----:B------:R-:W4:Y:S02]  /*d69d0*/  LDL.LU R12, [R1+0x71c] ;  /* 0x00071c00010c7983 */ /* 0x000f240000300800 */
[C---:B--2---:R-:W-:Y:S02]  /*d69e0*/  FMUL R0, R17.reuse, R23 ;  /* 0x0000001711007220 */ /* 0x044fe40000400000 */
[----:B------:R-:W2:Y:S03]  /*d69f0*/  LDL.LU R23, [R1+0x730] ;  /* 0x0007300001177983 */ /* 0x000ea60000300800 */
[----:B------:R0:W-:Y:S02]  /*d6a00*/  STL [R1+0x338], R0 ;  /* 0x0003380001007387 */ /* 0x0001e40000100800 */
[----:B------:R-:W2:Y:S02]  /*d6a10*/  LDL.LU R11, [R1+0x734] ;  /* 0x00073400010b7983 */ /* 0x000ea40000300800 */
[----:B---3--:R-:W-:-:S05]  /*d6a20*/  FMUL R2, R17, R2 ;  /* 0x0000000211027220 */ /* 0x008fca0000400000 */
[----:B------:R-:W-:Y:S01]  /*d6a30*/  STL [R1+0x334], R2 ;  /* 0x0003340201007387 */ /* 0x000fe20000100800 */
[----:B------:R-:W3:Y:S02]  /*d6a40*/  LDL.LU R10, [R1+0x738] ;  /* 0x00073800010a7983 */ /* 0x000ee40000300800 */
[C---:B0-----:R-:W-:Y:S02]  /*d6a50*/  FMUL R0, R17.reuse, R3 ;  /* 0x0000000311007220 */ /* 0x041fe40000400000 */
        /* <DEDUP_REMOVED lines=15> */
[----:B------:R-:W3:Y:S02]  /*d6b50*/  LDL.LU R24, [R1+0x7e4] ;  /* 0x0007e40001187983 */ /* 0x000ee40000300800 */
[----:B------:R-:W-:-:S05]  /*d6b60*/  FMUL R2, R17, R29 ;  /* 0x0000001d11027220 */ /* 0x000fca0000400000 */
[----:B------:R0:W-:Y:S04]  /*d6b70*/  STL [R1+0x328], R2 ;  /* 0x0003280201007387 */ /* 0x0001e80000100800 */
[----:B0-----:R-:W3:Y:S01]  /*d6b80*/  LDL.LU R2, [R1+0x7f0] ;  /* 0x0007f00001027983 */ /* 0x001ee20000300800 */
[----:B------:R-:W3:Y:S02]  /*d6b90*/  LDL.LU R29, [R1+0x7f4] ;  /* 0x0007f400011d7983 */ /* 0x000ee40000300800 */
[----:B------:R-:W-:-:S05]  /*d6ba0*/  FMUL R16, R17, R16 ;  /* 0x0000001011107220 */ /* 0x000fca0000400000 */
[----:B------:R4:W-:Y:S02]  /*d6bb0*/  STL [R1+0x324], R16 ;  /* 0x0003241001007387 */ /* 0x0009e40000100800 */
[C---:B----4-:R-:W-:Y:S02]  /*d6bc0*/  FMUL R16, R17.reuse, R27 ;  /* 0x0000001b11107220 */ /* 0x050fe40000400000 */
[----:B------:R-:W4:Y:S03]  /*d6bd0*/  LDL.LU R27, [R1+0x750] ;  /* 0x00075000011b7983 */ /* 0x000f260000300800 */
[----:B------:R0:W-:Y:S02]  /*d6be0*/  STL [R1+0xe8], R16 ;  /* 0x0000e81001007387 */ /* 0x0001e40000100800 */
[C---:B0-----:R-:W-:Y:S02]  /*d6bf0*/  FMUL R16, R17.reuse, R15 ;  /* 0x0000000f11107220 */ /* 0x041fe40000400000 */
[----:B------:R-:W-:-:S03]  /*d6c00*/  FMUL R15, R17, R14 ;  /* 0x0000000e110f7220 */ /* 0x000fc60000400000 */
[----:B------:R-:W-:Y:S02]  /*d6c10*/  STL [R1+0xe4], R16 ;  /* 0x0000e41001007387 */ /* 0x000fe40000100800 */
[----:B------:R-:W-:Y:S02]  /*d6c20*/  STL [R1+0xd8], R15 ;  /* 0x0000d80f01007387 */ /* 0x000fe40000100800 */
[C---:B------:R-:W-:Y:S02]  /*d6c30*/  FMUL R13, R17.reuse, R13 ;  /* 0x0000000d110d7220 */ /* 0x040fe40000400000 */
[C---:B------:R-:W-:Y:S02]  /*d6c40*/  FMUL R14, R17.reuse, R25 ;  /* 0x00000019110e7220 */ /* 0x040fe40000400000 */
[----:B------:R-:W4:Y:S01]  /*d6c50*/  LDL.LU R25, [R1+0x770] ;  /* 0x0007700001197983 */ /* 0x000f220000300800 */
[----:B------:R0:W-:Y:S02]  /*d6c60*/  STL [R1+0xd4], R13 ;  /* 0x0000d40d01007387 */ /* 0x0001e40000100800 */
[----:B------:R-:W-:Y:S02]  /*d6c70*/  STL [R1+0xcc], R14 ;  /* 0x0000cc0e01007387 */ /* 0x000fe40000100800 */
[----:B0-----:R-:W-:-:S02]  /*d6c80*/  FMUL R13, R17, R12 ;  /* 0x0000000c110d7220 */ /* 0x001fc40000400000 */
[C---:B--2---:R-:W-:Y:S02]  /*d6c90*/  FMUL R12, R17.reuse, R23 ;  /* 0x00000017110c7220 */ /* 0x044fe40000400000 */
[----:B------:R-:W2:Y:S01]  /*d6ca0*/  LDL.LU R23, [R1+0x774] ;  /* 0x0007740001177983 */ /* 0x000ea20000300800 */
[----:B------:R-:W3:Y:S01]  /*d6cb0*/  MUFU.RCP R18, R18 ;  /* 0x0000001200127308 */ /* 0x000ee20000001000 */
[----:B------:R-:W-:Y:S02]  /*d6cc0*/  FMUL R11, R17, R11 ;  /* 0x0000000b110b7220 */ /* 0x000fe40000400000 */
[----:B------:R-:W-:Y:S01]  /*d6cd0*/  STL [R1+0xc8], R13 ;  /* 0x0000c80d01007387 */ /* 0x000fe20000100800 */
[----:B------:R-:W-:Y:S02]  /*d6ce0*/  STL [R1+0xc0], R12 ;  /* 0x0000c00c01007387 */ /* 0x000fe40000100800 */
[----:B------:R0:W-:Y:S02]  /*d6cf0*/  STL [R1+0xbc], R11 ;  /* 0x0000bc0b01007387 */ /* 0x0001e40000100800 */
[----:B------:R-:W4:Y:S01]  /*d6d00*/  MUFU.RCP R19, R19 ;  /* 0x0000001300137308 */ /* 0x000f220000001000 */
[----:B---3--:R-:W-:-:S02]  /*d6d10*/  FMUL R10, R18, R10 ;  /* 0x0000000a120a7220 */ /* 0x008fc40000400000 */
[C---:B0-----:R-:W-:Y:S02]  /*d6d20*/  FMUL R11, R18.reuse, R3 ;  /* 0x00000003120b7220 */ /* 0x041fe40000400000 */
[----:B------:R-:W3:Y:S01]  /*d6d30*/  LDL.LU R3, [R1+0x780] ;  /* 0x0007800001037983 */ /* 0x000ee20000300800 */
[----:B------:R0:W-:Y:S02]  /*d6d40*/  STL [R1+0x320], R10 ;  /* 0x0003200a01007387 */ /* 0x0001e40000100800 */
[----:B------:R-:W-:Y:S02]  /*d6d50*/  STL [R1+0x31c], R11 ;  /* 0x00031c0b01007387 */ /* 0x000fe40000100800 */
[C---:B0-----:R-:W-:Y:S02]  /*d6d60*/  FMUL R10, R18.reuse, R9 ;  /* 0x00000009120a7220 */ /* 0x041fe40000400000 */
[----:B------:R-:W-:-:S03]  /*d6d70*/  FMUL R9, R18, R8 ;  /* 0x0000000812097220 */ /* 0x000fc60000400000 */
[----:B------:R-:W-:Y:S02]  /*d6d80*/  STL [R1+0x318], R10 ;  /* 0x0003180a01007387 */ /* 0x000fe40000100800 */
[----:B------:R-:W-:Y:S02]  /*d6d90*/  STL [R1+0x314], R9 ;  /* 0x0003140901007387 */ /* 0x000fe40000100800 */
[C---:B------:R-:W-:Y:S02]  /*d6da0*/  FMUL R8, R18.reuse, R7 ;  /* 0x0000000712087220 */ /* 0x040fe40000400000 */
[C---:B------:R-:W-:Y:S02]  /*d6db0*/  FMUL R7, R18.reuse, R6 ;  /* 0x0000000612077220 */ /* 0x040fe40000400000 */
[C---:B------:R-:W-:Y:S01]  /*d6dc0*/  FMUL R6, R18.reuse, R4 ;  /* 0x0000000412067220 */ /* 0x040fe20000400000 */
[----:B------:R-:W-:Y:S02]  /*d6dd0*/  STL [R1+0x310], R8 ;  /* 0x0003100801007387 */ /* 0x000fe40000100800 */
[----:B------:R-:W-:Y:S02]  /*d6de0*/  STL [R1+0x30c], R7 ;  /* 0x00030c0701007387 */ /* 0x000fe40000100800 */
[----:B------:R-:W-:-:S02]  /*d6df0*/  FMUL R0, R18, R0 ;  /* 0x0000000012007220 */ /* 0x000fc40000400000 */
[C---:B------:R-:W-:Y:S02]  /*d6e00*/  FMUL R4, R18.reuse, R5 ;  /* 0x0000000512047220 */ /* 0x040fe40000400000 */
[C---:B------:R-:W-:Y:S01]  /*d6e10*/  FMUL R5, R18.reuse, R22 ;  /* 0x0000001612057220 */ /* 0x040fe20000400000 */
[----:B------:R-:W-:Y:S01]  /*d6e20*/  STL [R1+0x308], R6 ;  /* 0x0003080601007387 */ /* 0x000fe20000100800 */
[----:B------:R-:W-:Y:S02]  /*d6e30*/  STL [R1+0x304], R0 ;  /* 0x0003040001007387 */ /* 0x000fe40000100800 */
[----:B------:R0:W-:Y:S01]  /*d6e40*/  STL [R1+0xb8], R4 ;  /* 0x0000b80401007387 */ /* 0x0001e20000100800 */
[----:B------:R-:W-:Y:S01]  /*d6e50*/  STL [R1+0xb4], R5 ;  /* 0x0000b40501007387 */ /* 0x000fe20000100800 */
[C---:B0-----:R-:W-:Y:S02]  /*d6e60*/  FMUL R4, R18.reuse, R28 ;  /* 0x0000001c12047220 */ /* 0x041fe40000400000 */
[C---:B------:R-:W-:Y:S01]  /*d6e70*/  FMUL R0, R18.reuse, R21 ;  /* 0x0000001512007220 */ /* 0x040fe20000400000 */
[----:B------:R-:W3:Y:S04]  /*d6e80*/  LDL.LU R28, [R1+0x784] ;  /* 0x00078400011c7983 */ /* 0x000ee80000300800 */
[----:B------:R0:W-:Y:S01]  /*d6e90*/  STL [R1+0xb0], R0 ;  /* 0x0000b00001007387 */ /* 0x0001e20000100800 */
[----:B------:R1:W-:Y:S02]  /*d6ea0*/  STL [R1+0xac], R4 ;  /* 0x0000ac0401007387 */ /* 0x0003e40000100800 */
[----:B0-----:R-:W-:-:S02]  /*d6eb0*/  FMUL R0, R18, R26 ;  /* 0x0000001a12007220 */ /* 0x001fc40000400000 */
[----:B-1----:R-:W-:-:S03]  /*d6ec0*/  FMUL R4, R18, R24 ;  /* 0x0000001812047220 */ /* 0x002fc60000400000 */
[----:B------:R0:W-:Y:S02]  /*d6ed0*/  STL [R1+0xa8], R0 ;  /* 0x0000a80001007387 */ /* 0x0001e40000100800 */
[----:B------:R-:W-:Y:S02]  /*d6ee0*/  STL [R1+0x7c], R4 ;  /* 0x00007c0401007387 */ /* 0x000fe40000100800 */
[C---:B------:R-:W-:Y:S02]  /*d6ef0*/  FMUL R2, R18.reuse, R2 ;  /* 0x0000000212027220 */ /* 0x040fe40000400000 */
[----:B0-----:R-:W-:Y:S02]  /*d6f00*/  FMUL R0, R18, R29 ;  /* 0x0000001d12007220 */ /* 0x001fe40000400000 */
[----:B------:R-:W3:Y:S01]  /*d6f10*/  LDL.LU R29, [R1+0x7a0] ;  /* 0x0007a000011d7983 */ /* 0x000ee20000300800 */
[----:B------:R-:W-:Y:S02]  /*d6f20*/  STL [R1+0x74], R2 ;  /* 0x0000740201007387 */ /* 0x000fe40000100800 */
[----:B------:R4:W-:Y:S02]  /*d6f30*/  STL [R1+0x70], R0 ;  /* 0x0000700001007387 */ /* 0x0009e40000100800 */
[----:B------:R-:W3:Y:S01]  /*d6f40*/  LDL.LU R17, [R1+0x7a4] ;  /* 0x0007a40001117983 */ /* 0x000ee20000300800 */
[----:B------:R-:W3:Y:S01]  /*d6f50*/  LDL.LU R16, [R1+0x7b8] ;  /* 0x0007b80001107983 */ /* 0x000ee20000300800 */
[----:B----4-:R-:W-:-:S05]  /*d6f60*/  FMUL R0, R19, R27 ;  /* 0x0000001b13007220 */ /* 0x010fca0000400000 */
[----:B------:R0:W-:Y:S01]  /*d6f70*/  STL [R1+0x300], R0 ;  /* 0x0003000001007387 */ /* 0x0001e20000100800 */
[----:B------:R-:W4:Y:S02]  /*d6f80*/  LDL.LU R15, [R1+0x7bc] ;  /* 0x0007bc00010f7983 */ /* 0x000f240000300800 */
[----:B------:R-:W4:Y:S02]  /*d6f90*/  LDL.LU R27, [R1+0x7c0] ;  /* 0x0007c000011b7983 */ /* 0x000f240000300800 */
[----:B------:R-:W4:Y:S02]  /*d6fa0*/  LDL.LU R14, [R1+0x7d0] ;  /* 0x0007d000010e7983 */ /* 0x000f240000300800 */
[C---:B0-----:R-:W-:Y:S02]  /*d6fb0*/  FMUL R0, R19.reuse, R25 ;  /* 0x0000001913007220 */ /* 0x041fe40000400000 */
[----:B------:R-:W4:Y:S03]  /*d6fc0*/  LDL.LU R25, [R1+0x7e8] ;  /* 0x0007e80001197983 */ /* 0x000f260000300800 */
[----:B------:R2:W-:Y:S02]  /*d6fd0*/  STL [R1+0x2fc], R0 ;  /* 0x0002fc0001007387 */ /* 0x0005e40000100800 */
[----:B------:R-:W4:Y:S02]  /*d6fe0*/  LDL.LU R13, [R1+0x7f8] ;  /* 0x0007f800010d7983 */ /* 0x000f240000300800 */
[----:B------:R-:W4:Y:S02]  /*d6ff0*/  LDL.LU R12, [R1+0x7fc] ;  /* 0x0007fc00010c7983 */ /* 0x000f240000300800 */
[----:B--2---:R-:W-:-:S05]  /*d7000*/  FMUL R0, R19, R23 ;  /* 0x0000001713007220 */ /* 0x004fca0000400000 */
[----:B------:R0:W-:Y:S01]  /*d7010*/  STL [R1+0x2f8], R0 ;  /* 0x0002f80001007387 */ /* 0x0001e20000100800 */
[----:B------:R-:W2:Y:S02]  /*d7020*/  LDL.LU R11, [R1+0x800] ;  /* 0x00080000010b7983 */ /* 0x000ea40000300800 */
[----:B------:R-:W2:Y:S01]  /*d7030*/  LDL.LU R23, [R1+0x810] ;  /* 0x0008100001177983 */ /* 0x000ea20000300800 */
[----:B0-----:R-:W2:Y:S01]  /*d7040*/  LDL.LU R0, [R1+0x78] ;  /* 0x0000780001007983 */ /* 0x001ea20000300800 */
        /* <DEDUP_REMOVED lines=13> */
[----:B0-----:R-:W-:-:S05]  /*d7120*/  FMUL R2, R19, R28 ;  /* 0x0000001c13027220 */ /* 0x001fca0000400000 */
[----:B------:R0:W-:Y:S01]  /*d7130*/  STL [R1+0x2f0], R2 ;  /* 0x0002f00201007387 */ /* 0x0001e20000100800 */
[----:B------:R-:W3:Y:S03]  /*d7140*/  LDL.LU R24, [R1+0x87c] ;  /* 0x00087c0001187983 */ /* 0x000ee60000300800 */
[----:B0-----:R-:W3:Y:S01]  /*d7150*/  LDL.LU R2, [R1+0x888] ;  /* 0x0008880001027983 */ /* 0x001ee20000300800 */
[----:B------:R-:W3:Y:S02]  /*d7160*/  LDL.LU R28, [R1+0x890] ;  /* 0x00089000011c7983 */ /* 0x000ee40000300800 */
[C---:B------:R-:W-:Y:S02]  /*d7170*/  FMUL R18, R19.reuse, R29 ;  /* 0x0000001d13127220 */ /* 0x040fe40000400000 */
[----:B------:R-:W3:Y:S03]  /*d7180*/  LDL.LU R29, [R1+0x898] ;  /* 0x00089800011d7983 */ /* 0x000ee60000300800 */
[----:B------:R0:W-:Y:S02]  /*d7190*/  STL [R1+0x2ec], R18 ;  /* 0x0002ec1201007387 */ /* 0x0001e40000100800 */
[----:B0-----:R-:W-:-:S02]  /*d71a0*/  FMUL R18, R19, R17 ;  /* 0x0000001113127220 */ /* 0x001fc40000400000 */
[----:B------:R-:W-:-:S03]  /*d71b0*/  FMUL R17, R19, R16 ;  /* 0x0000001013117220 */ /* 0x000fc60000400000 */
[----:B------:R-:W-:Y:S02]  /*d71c0*/  STL [R1+0x2e8], R18 ;  /* 0x0002e81201007387 */ /* 0x000fe40000100800 */
[----:B------:R-:W-:Y:S02]  /*d71d0*/  STL [R1+0x2e4], R17 ;  /* 0x0002e41101007387 */ /* 0x000fe40000100800 */
[C---:B----4-:R-:W-:Y:S02]  /*d71e0*/  FMUL R16, R19.reuse, R15 ;  /* 0x0000000f13107220 */ /* 0x050fe40000400000 */
[C---:B------:R-:W-:Y:S02]  /*d71f0*/  FMUL R15, R19.reuse, R27 ;  /* 0x0000001b130f7220 */ /* 0x040fe40000400000 */
[----:B------:R-:W4:Y:S01]  /*d7200*/  LDL.LU R27, [R1+0x8a0] ;  /* 0x0008a000011b7983 */ /* 0x000f220000300800 */
[C---:B------:R-:W-:Y:S02]  /*d7210*/  FMUL R14, R19.reuse, R14 ;  /* 0x0000000e130e7220 */ /* 0x040fe40000400000 */
[----:B------:R-:W-:Y:S02]  /*d7220*/  STL [R1+0x6c], R16 ;  /* 0x00006c1001007387 */ /* 0x000fe40000100800 */
[----:B------:R0:W-:Y:S02]  /*d7230*/  STL [R1+0x68], R15 ;  /* 0x0000680f01007387 */ /* 0x0001e40000100800 */
[----:B0-----:R-:W-:-:S02]  /*d7240*/  FMUL R15, R19, R25 ;  /* 0x00000019130f7220 */ /* 0x001fc40000400000 */
[----:B------:R-:W4:Y:S01]  /*d7250*/  LDL.LU R25, [R1+0x80] ;  /* 0x0000800001197983 */ /* 0x000f220000300800 */
[----:B------:R0:W-:Y:S02]  /*d7260*/  STL [R1+0x64], R14 ;  /* 0x0000640e01007387 */ /* 0x0001e40000100800 */
[----:B------:R-:W-:Y:S02]  /*d7270*/  STL [R1+0x60], R15 ;  /* 0x0000600f01007387 */ /* 0x000fe40000100800 */
[C---:B0-----:R-:W-:Y:S02]  /*d7280*/  FMUL R14, R19.reuse, R13 ;  /* 0x0000000d130e7220 */ /* 0x041fe40000400000 */
[C---:B------:R-:W-:Y:S02]  /*d7290*/  FMUL R13, R19.reuse, R12 ;  /* 0x0000000c130d7220 */ /* 0x040fe40000400000 */
[C---:B--2---:R-:W-:Y:S01]  /*d72a0*/  FMUL R12, R19.reuse, R11 ;  /* 0x0000000b130c7220 */ /* 0x044fe20000400000 */
[----:B------:R-:W-:Y:S01]  /*d72b0*/  STL [R1+0x5c], R14 ;  /* 0x00005c0e01007387 */ /* 0x000fe20000100800 */
[----:B------:R-:W-:-:S02]  /*d72c0*/  FMUL R11, R19, R23 ;  /* 0x00000017130b7220 */ /* 0x000fc40000400000 */
[----:B------:R-:W-:Y:S02]  /*d72d0*/  STL [R1+0x58], R13 ;  /* 0x0000580d01007387 */ /* 0x000fe40000100800 */
[----:B------:R-:W2:Y:S01]  /*d72e0*/  LDL.LU R23, [R1+0x84c] ;  /* 0x00084c0001177983 */ /* 0x000ea20000300800 */
[----:B------:R-:W0:Y:S01]  /*d72f0*/  MUFU.RCP R20, R20 ;  /* 0x0000001400147308 */ /* 0x000e220000001000 */
[----:B------:R-:W-:Y:S01]  /*d7300*/  STL [R1+0x54], R12 ;  /* 0x0000540c01007387 */ /* 0x000fe20000100800 */
[----:B------:R0:W-:Y:S02]  /*d7310*/  STL [R1+0x50], R11 ;  /* 0x0000500b01007387 */ /* 0x0001e40000100800 */
[----:B0-----:R-:W-:-:S05]  /*d7320*/  FMUL R11, R20, R10 ;  /* 0x0000000a140b7220 */ /* 0x001fca0000400000 */
[----:B------:R-:W-:Y:S01]  /*d7330*/  STL [R1+0x2e0], R11 ;  /* 0x0002e00b01007387 */ /* 0x000fe20000100800 */
[C---:B---3--:R-:W-:Y:S02]  /*d7340*/  FMUL R10, R20.reuse, R9 ;  /* 0x00000009140a7220 */ /* 0x048fe40000400000 */
[C---:B------:R-:W-:Y:S02]  /*d7350*/  FMUL R9, R20.reuse, R8 ;  /* 0x0000000814097220 */ /* 0x040fe40000400000 */
[C---:B------:R-:W-:Y:S02]  /*d7360*/  FMUL R8, R20.reuse, R7 ;  /* 0x0000000714087220 */ /* 0x040fe40000400000 */
[C---:B------:R-:W-:Y:S02]  /*d7370*/  FMUL R7, R20.reuse, R6 ;  /* 0x0000000614077220 */ /* 0x040fe40000400000 */
[C---:B------:R-:W-:Y:S01]  /*d7380*/  FMUL R4, R20.reuse, R4 ;  /* 0x0000000414047220 */ /* 0x040fe20000400000 */
[----:B------:R-:W-:Y:S01]  /*d7390*/  STL [R1+0x2dc], R10 ;  /* 0x0002dc0a01007387 */ /* 0x000fe20000100800 */
[----:B------:R-:W-:Y:S02]  /*d73a0*/  STL [R1+0x2d8], R9 ;  /* 0x0002d80901007387 */ /* 0x000fe40000100800 */
[----:B------:R-:W-:Y:S02]  /*d73b0*/  STL [R1+0x2d4], R8 ;  /* 0x0002d40801007387 */ /* 0x000fe40000100800 */
[C---:B------:R-:W-:Y:S01]  /*d73c0*/  FMUL R6, R20.reuse, R5 ;  /* 0x0000000514067220 */ /* 0x040fe20000400000 */
[----:B------:R-:W-:Y:S01]  /*d73d0*/  STL [R1+0x2d0], R7 ;  /* 0x0002d00701007387 */ /* 0x000fe20000100800 */
[----:B------:R-:W-:-:S02]  /*d73e0*/  FMUL R5, R20, R22 ;  /* 0x0000001614057220 */ /* 0x000fc40000400000 */
[----:B------:R0:W-:Y:S01]  /*d73f0*/  STL [R1+0x2cc], R4 ;  /* 0x0002cc0401007387 */ /* 0x0001e20000100800 */
[----:B------:R1:W-:Y:S01]  /*d7400*/  STL [R1+0x2c8], R6 ;  /* 0x0002c80601007387 */ /* 0x0003e20000100800 */
[----:B0-----:R-:W-:-:S03]  /*d7410*/  FMUL R4, R20, R3 ;  /* 0x0000000314047220 */ /* 0x001fc60000400000 */
[----:B------:R-:W3:Y:S01]  /*d7420*/  LDL.LU R3, [R1+0x854] ;  /* 0x0008540001037983 */ /* 0x000ee20000300800 */
[----:B------:R-:W-:Y:S02]  /*d7430*/  STL [R1+0x2c4], R5 ;  /* 0x0002c40501007387 */ /* 0x000fe40000100800 */
[C---:B-1----:R-:W-:Y:S02]  /*d7440*/  FMUL R6, R20.reuse, R21 ;  /* 0x0000001514067220 */ /* 0x042fe40000400000 */
[----:B------:R0:W-:Y:S03]  /*d7450*/  STL [R1+0x4c], R4 ;  /* 0x00004c0401007387 */ /* 0x0001e60000100800 */
[----:B------:R-:W-:Y:S01]  /*d7460*/  STL [R1+0x48], R6 ;  /* 0x0000480601007387 */ /* 0x000fe20000100800 */
[----:B0-----:R-:W-:-:S05]  /*d7470*/  FMUL R4, R20, R26 ;  /* 0x0000001a14047220 */ /* 0x001fca0000400000 */
[----:B------:R0:W-:Y:S01]  /*d7480*/  STL [R1+0x3c], R4 ;  /* 0x00003c0401007387 */ /* 0x0001e20000100800 */
[----:B------:R-:W-:-:S05]  /*d7490*/  FMUL R5, R20, R24 ;  /* 0x0000001814057220 */ /* 0x000fca0000400000 */
[----:B------:R-:W-:Y:S01]  /*d74a0*/  STL [R1+0x38], R5 ;  /* 0x0000380501007387 */ /* 0x000fe20000100800 */
[C---:B------:R-:W-:Y:S02]  /*d74b0*/  FMUL R2, R20.reuse, R2 ;  /* 0x0000000214027220 */ /* 0x040fe40000400000 */
[C---:B0-----:R-:W-:Y:S02]  /*d74c0*/  FMUL R4, R20.reuse, R28 ;  /* 0x0000001c14047220 */ /* 0x041fe40000400000 */
[----:B------:R-:W3:Y:S01]  /*d74d0*/  LDL.LU R28, [R1+0x85c] ;  /* 0x00085c00011c7983 */ /* 0x000ee20000300800 */
[----:B------:R0:W-:Y:S02]  /*d74e0*/  STL [R1+0x2c], R2 ;  /* 0x00002c0201007387 */ /* 0x0001e40000100800 */
[----:B------:R-:W-:Y:S02]  /*d74f0*/  STL [R1+0x28], R4 ;  /* 0x0000280401007387 */ /* 0x000fe40000100800 */
[----:B------:R-:W3:Y:S01]  /*d7500*/  LDL.LU R19, [R1+0x864] ;  /* 0x0008640001137983 */ /* 0x000ee20000300800 */
[----:B------:R-:W3:Y:S01]  /*d7510*/  LDL.LU R18, [R1+0x86c] ;  /* 0x00086c0001127983 */ /* 0x000ee20000300800 */
[----:B0-----:R-:W-:-:S05]  /*d7520*/  FMUL R2, R20, R29 ;  /* 0x0000001d14027220 */ /* 0x001fca0000400000 */
[----:B------:R4:W-:Y:S01]  /*d7530*/  STL [R1+0x1c], R2 ;  /* 0x00001c0201007387 */ /* 0x0009e20000100800 */
[----:B------:R-:W3:Y:S02]  /*d7540*/  LDL.LU R17, [R1+0x870] ;  /* 0x0008700001117983 */ /* 0x000ee40000300800 */
[----:B------:R-:W3:Y:S02]  /*d7550*/  LDL.LU R29, [R1+0x878] ;  /* 0x00087800011d7983 */ /* 0x000ee40000300800 */
[----:B------:R-:W3:Y:S01]  /*d7560*/  LDL.LU R16, [R1+0x880] ;  /* 0x0008800001107983 */ /* 0x000ee20000300800 */
[----:B------:R-:W2:Y:S01]  /*d7570*/  MUFU.RCP R0, R0 ;  /* 0x0000000000007308 */ /* 0x000ea20000001000 */
[----:B----4-:R-:W-:Y:S02]  /*d7580*/  FMUL R2, R20, R27 ;  /* 0x0000001b14027220 */ /* 0x010fe40000400000 */
[----:B------:R-:W4:Y:S03]  /*d7590*/  LDL.LU R27, [R1+0x884] ;  /* 0x00088400011b7983 */ /* 0x000f260000300800 */
[----:B------:R2:W-:Y:S02]  /*d75a0*/  STL [R1+0x18], R2 ;  /* 0x0000180201007387 */ /* 0x0005e40000100800 */
[----:B------:R-:W4:Y:S02]  /*d75b0*/  LDL.LU R15, [R1+0x88c] ;  /* 0x00088c00010f7983 */ /* 0x000f240000300800 */
[----:B------:R-:W4:Y:S01]  /*d75c0*/  LDL.LU R13, [R1+0x894] ;  /* 0x00089400010d7983 */ /* 0x000f220000300800 */
[----:B------:R-:W4:Y:S01]  /*d75d0*/  LDL.LU R12, [R1+0x89c] ;  /* 0x00089c00010c7983 */ /* 0x000f220000300800 */
[----:B------:R0:W1:Y:S03]  /*d75e0*/  MUFU.RCP R14, R25 ;  /* 0x00000019000e7308 */ /* 0x0000660000001000 */
[----:B0-----:R-:W4:Y:S01]  /*d75f0*/  LDL.LU R25, [R1+0x8a4] ;  /* 0x0008a40001197983 */ /* 0x001f220000300800 */
[----:B------:R-:W4:Y:S02]  /*d7600*/  LDL.LU R11, [R1+0x8a8] ;  /* 0x0008a800010b7983 */ /* 0x000f240000300800 */
[----:B------:R-:W4:Y:S02]  /*d7610*/  LDL.LU R10, [R1+0x8ac] ;  /* 0x0008ac00010a7983 */ /* 0x000f240000300800 */
[----:B--2---:R-:W-:-:S05]  /*d7620*/  FMUL R2, R0, R23 ;  /* 0x0000001700027220 */ /* 0x004fca0000400000 */
[----:B------:R3:W-:Y:S01]  /*d7630*/  STL [R1+0x2c0], R2 ;  /* 0x0002c00201007387 */ /* 0x0007e20000100800 */
[----:B------:R-:W2:Y:S02]  /*d7640*/  LDL.LU R9, [R1+0x8b0] ;  /* 0x0008b00001097983 */ /* 0x000ea40000300800 */
[----:B------:R-:W2:Y:S02]  /*d7650*/  LDL.LU R8, [R1+0x84] ;  /* 0x0000840001087983 */ /* 0x000ea40000300800 */
[----:B------:R-:W1:Y:S01]  /*d7660*/  LDL.LU R7, [R1+0x8b4] ;  /* 0x0008b40001077983 */ /* 0x000e620000300800 */
[----:B------:R-:W2:Y:S01]  /*d7670*/  LDL.LU R6, [R1+0x8b8] ;  /* 0x0008b80001067983 */ /* 0x000ea20000300800 */
[----:B------:R-:W2:Y:S02]  /*d7680*/  LDL.LU R4, [R1+0x8bc] ;  /* 0x0008bc0001047983 */ /* 0x000ea40000300800 */
[----:B------:R-:W2:Y:S02]  /*d7690*/  LDL.LU R5, [R1+0x8c0] ;  /* 0x0008c00001057983 */ /* 0x000ea40000300800 */
[----:B------:R-:W2:Y:S01]  /*d76a0*/  LDL.LU R22, [R1+0x8c4] ;  /* 0x0008c40001167983 */ /* 0x000ea20000300800 */
[----:B------:R-:W2:Y:S01]  /*d76b0*/  LDL.LU R23, [R1+0x8c8] ;  /* 0x0008c80001177983 */ /* 0x000ea20000300800 */
[----:B------:R-:W2:Y:S02]  /*d76c0*/  LDL.LU R21, [R1+0x8d0] ;  /* 0x0008d00001157983 */ /* 0x000ea40000300800 */
[----:B------:R-:W2:Y:S02]  /*d76d0*/  LDL.LU R26, [R1+0x8d8] ;  /* 0x0008d800011a7983 */ /* 0x000ea40000300800 */
[----:B---3--:R-:W-:-:S05]  /*d76e0*/  FMUL R2, R0, R3 ;  /* 0x0000000300027220 */ /* 0x008fca0000400000 */
        /* <DEDUP_REMOVED lines=9> */
[----:B------:R-:W-:Y:S01]  /*d7780*/  STL [R1+0x2b0], R20 ;  /* 0x0002b01401007387 */ /* 0x000fe20000100800 */
[C---:B------:R-:W-:Y:S02]  /*d7790*/  FMUL R18, R0.reuse, R17 ;  /* 0x0000001100127220 */ /* 0x040fe40000400000 */
[C---:B------:R-:W-:Y:S01]  /*d77a0*/  FMUL R17, R0.reuse, R29 ;  /* 0x0000001d00117220 */ /* 0x040fe20000400000 */
[----:B------:R-:W-:Y:S01]  /*d77b0*/  STL [R1+0x2a8], R19 ;  /* 0x0002a81301007387 */ /* 0x000fe20000100800 */
[----:B------:R-:W3:Y:S02]  /*d77c0*/  LDL.LU R29, [R1+0x908] ;  /* 0x00090800011d7983 */ /* 0x000ee40000300800 */
[----:B------:R-:W-:Y:S01]  /*d77d0*/  STL [R1+0x2a0], R18 ;  /* 0x0002a01201007387 */ /* 0x000fe20000100800 */
[----:B------:R4:W-:Y:S01]  /*d77e0*/  STL [R1+0x298], R17 ;  /* 0x0002981101007387 */ /* 0x0009e20000100800 */
[C---:B------:R-:W-:Y:S02]  /*d77f0*/  FMUL R16, R0.reuse, R16 ;  /* 0x0000001000107220 */ /* 0x040fe40000400000 */
[----:B----4-:R-:W-:-:S02]  /*d7800*/  FMUL R17, R0, R27 ;  /* 0x0000001b00117220 */ /* 0x010fc40000400000 */
[----:B------:R-:W4:Y:S01]  /*d7810*/  LDL.LU R27, [R1+0x910] ;  /* 0x00091000011b7983 */ /* 0x000f220000300800 */
[----:B------:R0:W-:Y:S02]  /*d7820*/  STL [R1+0x290], R16 ;  /* 0x0002901001007387 */ /* 0x0001e40000100800 */
[----:B------:R-:W-:Y:S02]  /*d7830*/  STL [R1+0x44], R17 ;  /* 0x0000441101007387 */ /* 0x000fe40000100800 */
[C---:B0-----:R-:W-:Y:S02]  /*d7840*/  FMUL R16, R0.reuse, R15 ;  /* 0x0000000f00107220 */ /* 0x041fe40000400000 */
[C---:B------:R-:W-:Y:S02]  /*d7850*/  FMUL R15, R0.reuse, R13 ;  /* 0x0000000d000f7220 */ /* 0x040fe40000400000 */
[C---:B------:R-:W-:Y:S01]  /*d7860*/  FMUL R13, R0.reuse, R12 ;  /* 0x0000000c000d7220 */ /* 0x040fe20000400000 */
[----:B------:R-:W-:Y:S02]  /*d7870*/  STL [R1+0x40], R16 ;  /* 0x0000401001007387 */ /* 0x000fe40000100800 */
[----:B------:R-:W-:Y:S02]  /*d7880*/  STL [R1+0x34], R15 ;  /* 0x0000340f01007387 */ /* 0x000fe40000100800 */
[----:B------:R-:W-:-:S02]  /*d7890*/  FMUL R12, R0, R25 ;  /* 0x00000019000c7220 */ /* 0x000fc40000400000 */
[C---:B------:R-:W-:Y:S02]  /*d78a0*/  FMUL R11, R0.reuse, R11 ;  /* 0x0000000b000b7220 */ /* 0x040fe40000400000 */
[C---:B------:R-:W-:Y:S01]  /*d78b0*/  FMUL R10, R0.reuse, R10 ;  /* 0x0000000a000a7220 */ /* 0x040fe20000400000 */
[----:B------:R-:W4:Y:S01]  /*d78c0*/  LDL.LU R25, [R1+0x918] ;  /* 0x0009180001197983 */ /* 0x000f220000300800 */
[----:B------:R-:W-:Y:S02]  /*d78d0*/  STL [R1+0x30], R13 ;  /* 0x0000300d01007387 */ /* 0x000fe40000100800 */
[----:B------:R-:W-:Y:S02]  /*d78e0*/  STL [R1+0x24], R12 ;  /* 0x0000240c01007387 */ /* 0x000fe40000100800 */
[----:B------:R-:W-:Y:S01]  /*d78f0*/  STL [R1+0x20], R11 ;  /* 0x0000200b01007387 */ /* 0x000fe20000100800 */
[----:B------:R-:W-:Y:S01]  /*d7900*/  STL [R1+0x14], R10 ;  /* 0x0000140a01007387 */ /* 0x000fe20000100800 */
[----:B--2---:R-:W-:-:S02]  /*d7910*/  FMUL R0, R0, R9 ;  /* 0x0000000900007220 */ /* 0x004fc40000400000 */
[----:B-1----:R-:W-:-:S03]  /*d7920*/  FMUL R7, R14, R7 ;  /* 0x000000070e077220 */ /* 0x002fc60000400000 */
[----:B------:R0:W-:Y:S01]  /*d7930*/  STL [R1+0x10], R0 ;  /* 0x0000100001007387 */ /* 0x0001e20000100800 */
[C---:B------:R-:W-:Y:S02]  /*d7940*/  FMUL R4, R14.reuse, R4 ;  /* 0x000000040e047220 */ /* 0x040fe40000400000 */
[C---:B------:R-:W-:Y:S02]  /*d7950*/  FMUL R5, R14.reuse, R5 ;  /* 0x000000050e057220 */ /* 0x040fe40000400000 */
[----:B------:R-:W-:Y:S02]  /*d7960*/  STL [R1+0x288], R7 ;  /* 0x0002880701007387 */ /* 0x000fe40000100800 */
[----:B0-----:R-:W-:-:S05]  /*d7970*/  FMUL R0, R14, R6 ;  /* 0x000000060e007220 */ /* 0x001fca0000400000 */
[----:B------:R-:W-:Y:S01]  /*d7980*/  STL [R1+0x284], R0 ;  /* 0x0002840001007387 */ /* 0x000fe20000100800 */
[----:B------:R0:W-:Y:S02]  /*d7990*/  STL [R1+0x278], R4 ;  /* 0x0002780401007387 */ /* 0x0001e40000100800 */
[----:B------:R1:W-:Y:S02]  /*d79a0*/  STL [R1+0x274], R5 ;  /* 0x0002740501007387 */ /* 0x0003e40000100800 */
[C---:B0-----:R-:W-:Y:S02]  /*d79b0*/  FMUL R4, R14.reuse, R23 ;  /* 0x000000170e047220 */ /* 0x041fe40000400000 */
[----:B------:R-:W2:Y:S01]  /*d79c0*/  LDL.LU R23, [R1+0x920] ;  /* 0x0009200001177983 */ /* 0x000ea20000300800 */
[C---:B------:R-:W-:Y:S02]  /*d79d0*/  FMUL R0, R14.reuse, R22 ;  /* 0x000000160e007220 */ /* 0x040fe40000400000 */
[----:B-1----:R-:W-:-:S03]  /*d79e0*/  FMUL R5, R14, R26 ;  /* 0x0000001a0e057220 */ /* 0x002fc60000400000 */
[----:B------:R0:W-:Y:S01]  /*d79f0*/  STL [R1+0x268], R0 ;  /* 0x0002680001007387 */ /* 0x0001e20000100800 */
[----:B------:R3:W-:Y:S02]  /*d7a00*/  STL [R1+0x264], R4 ;  /* 0x0002640401007387 */ /* 0x0007e40000100800 */
[----:B0-----:R-:W-:-:S05]  /*d7a10*/  FMUL R0, R14, R21 ;  /* 0x000000150e007220 */ /* 0x001fca0000400000 */
[----:B------:R0:W-:Y:S01]  /*d7a20*/  STL [R1+0x258], R0 ;  /* 0x0002580001007387 */ /* 0x0001e20000100800 */
[----:B------:R-:W-:Y:S02]  /*d7a30*/  STL [R1+0x254], R5 ;  /* 0x0002540501007387 */ /* 0x000fe40000100800 */
[----:B---3--:R-:W-:-:S05]  /*d7a40*/  FMUL R4, R14, R24 ;  /* 0x000000180e047220 */ /* 0x008fca0000400000 */
[----:B------:R-:W-:Y:S01]  /*d7a50*/  STL [R1+0xc], R4 ;  /* 0x00000c0401007387 */ /* 0x000fe20000100800 */
[C---:B0-----:R-:W-:Y:S02]  /*d7a60*/  FMUL R0, R14.reuse, R2 ;  /* 0x000000020e007220 */ /* 0x041fe40000400000 */
[----:B------:R-:W-:-:S05]  /*d7a70*/  FMUL R10, R14, R3 ;  /* 0x000000030e0a7220 */ /* 0x000fca0000400000 */
[----:B------:R-:W-:Y:S01]  /*d7a80*/  STL [R1+0x2284], R10 ;  /* 0x0022840a01007387 */ /* 0x000fe20000100800 */
[----:B------:R-:W-:Y:S02]  /*d7a90*/  STL [R1+0x8], R0 ;  /* 0x0000080001007387 */ /* 0x000fe40000100800 */
[----:B------:R-:W3:Y:S02]  /*d7aa0*/  LDL.LU R18, [R1+0x88] ;  /* 0x0000880001127983 */ /* 0x000ee40000300800 */
[----:B------:R-:W3:Y:S02]  /*d7ab0*/  LDL.LU R16, [R1+0x8cc] ;  /* 0x0008cc0001107983 */ /* 0x000ee40000300800 */
[C---:B------:R-:W-:Y:S02]  /*d7ac0*/  FMUL R7, R14.reuse, R28 ;  /* 0x0000001c0e077220 */ /* 0x040fe40000400000 */
[----:B------:R-:W3:Y:S03]  /*d7ad0*/  LDL.LU R28, [R1+0x8d4] ;  /* 0x0008d400011c7983 */ /* 0x000ee60000300800 */
[----:B------:R-:W-:Y:S02]  /*d7ae0*/  STL [R1+0x2288], R7 ;  /* 0x0022880701007387 */ /* 0x000fe40000100800 */
[----:B------:R-:W3:Y:S02]  /*d7af0*/  LDL.LU R21, [R1+0x8dc] ;  /* 0x0008dc0001157983 */ /* 0x000ee40000300800 */
[----:B------:R-:W-:-:S05]  /*d7b00*/  FMUL R9, R14, R29 ;  /* 0x0000001d0e097220 */ /* 0x000fca0000400000 */
[----:B------:R-:W-:Y:S01]  /*d7b10*/  STL [R1+0x228c], R9 ;  /* 0x00228c0901007387 */ /* 0x000fe20000100800 */
[----:B------:R0:W3:Y:S01]  /*d7b20*/  MUFU.RCP R15, R8 ;  /* 0x00000008000f7308 */ /* 0x0000e20000001000 */
[----:B----4-:R-:W-:-:S05]  /*d7b30*/  FMUL R12, R14, R27 ;  /* 0x0000001b0e0c7220 */ /* 0x010fca0000400000 */
[----:B------:R1:W-:Y:S04]  /*d7b40*/  STL [R1+0x2290], R12 ;  /* 0x0022900c01007387 */ /* 0x0003e80000100800 */
[----:B-1----:R-:W4:Y:S01]  /*d7b50*/  LDL.LU R12, [R1+0x8e4] ;  /* 0x0008e400010c7983 */ /* 0x002f220000300800 */
        /* <DEDUP_REMOVED lines=15> */
[----:B0-----:R-:W-:-:S02]  /*d7c50*/  FMUL R8, R14, R25 ;  /* 0x000000190e087220 */ /* 0x001fc40000400000 */
[----:B------:R-:W4:Y:S01]  /*d7c60*/  LDL.LU R25, [R1+0x940] ;  /* 0x0009400001197983 */ /* 0x000f220000300800 */
[----:B--2---:R-:W-:-:S03]  /*d7c70*/  FMUL R14, R14, R23 ;  /* 0x000000170e0e7220 */ /* 0x004fc60000400000 */
[----:B------:R-:W2:Y:S01]  /*d7c80*/  LDL.LU R23, [R1+0x944] ;  /* 0x0009440001177983 */ /* 0x000ea20000300800 */
[----:B------:R-:W2:Y:S02]  /*d7c90*/  LDL.LU R20, [R1+0x948] ;  /* 0x0009480001147983 */ /* 0x000ea40000300800 */
[----:B------:R-:W2:Y:S02]  /*d7ca0*/  LDL.LU R19, [R1+0x94c] ;  /* 0x00094c0001137983 */ /* 0x000ea40000300800 */
[----:B------:R-:W2:Y:S02]  /*d7cb0*/  LDL.LU R22, [R1+0x950] ;  /* 0x0009500001167983 */ /* 0x000ea40000300800 */
[C---:B---3--:R-:W-:Y:S01]  /*d7cc0*/  FMUL R16, R15.reuse, R16 ;  /* 0x000000100f107220 */ /* 0x048fe20000400000 */
[----:B------:R0:W1:Y:S02]  /*d7cd0*/  MUFU.RCP R0, R18 ;  /* 0x0000001200007308 */ /* 0x0000640000001000 */
[----:B0-----:R-:W-:-:S02]  /*d7ce0*/  FMUL R18, R15, R28 ;  /* 0x0000001c0f127220 */ /* 0x001fc40000400000 */
[----:B------:R-:W3:Y:S01]  /*d7cf0*/  LDL.LU R28, [R1+0x960] ;  /* 0x00096000011c7983 */ /* 0x000ee20000300800 */
[----:B------:R0:W-:Y:S02]  /*d7d00*/  STL [R1+0x250], R16 ;  /* 0x0002501001007387 */ /* 0x0001e40000100800 */
[----:B------:R1:W-:Y:S02]  /*d7d10*/  STL [R1+0x24c], R18 ;  /* 0x00024c1201007387 */ /* 0x0003e40000100800 */
[C---:B0-----:R-:W-:Y:S02]  /*d7d20*/  FMUL R16, R15.reuse, R21 ;  /* 0x000000150f107220 */ /* 0x041fe40000400000 */
[----:B------:R-:W3:Y:S01]  /*d7d30*/  LDL.LU R21, [R1+0x964] ;  /* 0x0009640001157983 */ /* 0x000ee20000300800 */
[----:B-1----:R-:W3:Y:S02]  /*d7d40*/  LDL.LU R18, [R1+0x970] ;  /* 0x0009700001127983 */ /* 0x002ee40000300800 */
[----:B------:R0:W-:Y:S02]  /*d7d50*/  STL [R1+0x248], R16 ;  /* 0x0002481001007387 */ /* 0x0001e40000100800 */
[----:B0-----:R-:W3:Y:S01]  /*d7d60*/  LDL.LU R16, [R1+0x974] ;  /* 0x0009740001107983 */ /* 0x001ee20000300800 */
[----:B----4-:R-:W-:-:S02]  /*d7d70*/  FMUL R12, R15, R12 ;  /* 0x0000000c0f0c7220 */ /* 0x010fc40000400000 */
[C---:B------:R-:W-:Y:S02]  /*d7d80*/  FMUL R9, R15.reuse, R9 ;  /* 0x000000090f097220 */ /* 0x040fe40000400000 */
[C---:B------:R-:W-:Y:S02]  /*d7d90*/  FMUL R17, R15.reuse, R17 ;  /* 0x000000110f117220 */ /* 0x040fe40000400000 */
[C---:B------:R-:W-:Y:S01]  /*d7da0*/  FMUL R7, R15.reuse, R7 ;  /* 0x000000070f077220 */ /* 0x040fe20000400000 */
[----:B------:R0:W-:Y:S01]  /*d7db0*/  STL [R1+0x244], R12 ;  /* 0x0002440c01007387 */ /* 0x0001e20000100800 */
[C---:B------:R-:W-:Y:S02]  /*d7dc0*/  FMUL R10, R15.reuse, R10 ;  /* 0x0000000a0f0a7220 */ /* 0x040fe40000400000 */
[C---:B------:R-:W-:Y:S02]  /*d7dd0*/  FMUL R26, R15.reuse, R26 ;  /* 0x0000001a0f1a7220 */ /* 0x040fe40000400000 */
[C---:B------:R-:W-:Y:S01]  /*d7de0*/  FMUL R24, R15.reuse, R24 ;  /* 0x000000180f187220 */ /* 0x040fe20000400000 */
[----:B0-----:R0:W5:Y:S01]  /*d7df0*/  LDL.LU R12, [R1+0x2290] ;  /* 0x00229000010c7983 */ /* 0x0011620000300800 */
[----:B------:R1:W-:Y:S03]  /*d7e00*/  STL [R1+0x240], R9 ;  /* 0x0002400901007387 */ /* 0x0003e60000100800 */
[----:B-1----:R0:W5:Y:S01]  /*d7e10*/  LDL.LU R9, [R1+0x228c] ;  /* 0x00228c0001097983 */ /* 0x0021620000300800 */
[----:B------:R1:W-:Y:S03]  /*d7e20*/  STL [R1+0x23c], R17 ;  /* 0x00023c1101007387 */ /* 0x0003e60000100800 */
[----:B-1----:R-:W4:Y:S01]  /*d7e30*/  LDL.LU R17, [R1+0x978] ;  /* 0x0009780001117983 */ /* 0x002f220000300800 */
[----:B------:R1:W-:Y:S03]  /*d7e40*/  STL [R1+0x238], R7 ;  /* 0x0002380701007387 */ /* 0x0003e60000100800 */
[----:B-1----:R0:W5:Y:S01]  /*d7e50*/  LDL.LU R7, [R1+0x2288] ;  /* 0x0022880001077983 */ /* 0x0021620000300800 */
[----:B------:R1:W-:Y:S03]  /*d7e60*/  STL [R1+0x234], R10 ;  /* 0x0002340a01007387 */ /* 0x0003e60000100800 */
[----:B-1----:R0:W5:Y:S01]  /*d7e70*/  LDL.LU R10, [R1+0x2284] ;  /* 0x00228400010a7983 */ /* 0x0021620000300800 */
[----:B------:R1:W-:Y:S03]  /*d7e80*/  STL [R1+0x4], R26 ;  /* 0x0000041a01007387 */ /* 0x0003e60000100800 */
[----:B-1----:R-:W4:Y:S01]  /*d7e90*/  LDL.LU R26, [R1+0x2280] ;  /* 0x00228000011a7983 */ /* 0x002f220000300800 */
[----:B------:R1:W-:Y:S03]  /*d7ea0*/  STL [R1], R24 ;  /* 0x0000001801007387 */ /* 0x0003e60000100800 */
[----:B-1----:R-:W4:Y:S01]  /*d7eb0*/  LDL.LU R24, [R1+0x227c] ;  /* 0x00227c0001187983 */ /* 0x002f220000300800 */
[----:B------:R-:W-:-:S02]  /*d7ec0*/  FMUL R6, R15, R6 ;  /* 0x000000060f067220 */ /* 0x000fc40000400000 */
[C---:B------:R-:W-:Y:S02]  /*d7ed0*/  FMUL R11, R15.reuse, R11 ;  /* 0x0000000b0f0b7220 */ /* 0x040fe40000400000 */
[C---:B------:R-:W-:Y:S02]  /*d7ee0*/  FMUL R5, R15.reuse, R5 ;  /* 0x000000050f057220 */ /* 0x040fe40000400000 */
[C---:B------:R-:W-:Y:S02]  /*d7ef0*/  FMUL R13, R15.reuse, R13 ;  /* 0x0000000d0f0d7220 */ /* 0x040fe40000400000 */
[C---:B------:R-:W-:Y:S02]  /*d7f00*/  FMUL R4, R15.reuse, R4 ;  /* 0x000000040f047220 */ /* 0x040fe40000400000 */
[----:B------:R-:W-:Y:S02]  /*d7f10*/  FMUL R15, R15, R2 ;  /* 0x000000020f0f7220 */ /* 0x000fe40000400000 */
[----:B------:R-:W4:Y:S01]  /*d7f20*/  LDL.LU R2, [R1+0x2278] ;  /* 0x0022780001027983 */ /* 0x000f220000300800 */
[----:B------:R-:W-:-:S02]  /*d7f30*/  FMUL R3, R0, R3 ;  /* 0x0000000300037220 */ /* 0x000fc40000400000 */
[C---:B------:R-:W-:Y:S02]  /*d7f40*/  FMUL R29, R0.reuse, R29 ;  /* 0x0000001d001d7220 */ /* 0x040fe40000400000 */
[C---:B------:R-:W-:Y:S02]  /*d7f50*/  FMUL R27, R0.reuse, R27 ;  /* 0x0000001b001b7220 */ /* 0x040fe40000400000 */
[C---:B------:R-:W-:Y:S01]  /*d7f60*/  FMUL R25, R0.reuse, R25 ;  /* 0x0000001900197220 */ /* 0x040fe20000400000 */
[----:B------:R1:W-:Y:S01]  /*d7f70*/  STL [R1+0x230], R3 ;  /* 0x0002300301007387 */ /* 0x0003e20000100800 */
[----:B--2---:R-:W-:-:S03]  /*d7f80*/  FMUL R23, R0, R23 ;  /* 0x0000001700177220 */ /* 0x004fc60000400000 */
[----:B-1----:R-:W2:Y:S01]  /*d7f90*/  LDL.LU R3, [R1+0x2274] ;  /* 0x0022740001037983 */ /* 0x002ea20000300800 */
[----:B------:R1:W-:Y:S03]  /*d7fa0*/  STL [R1+0x22c], R29 ;  /* 0x00022c1d01007387 */ /* 0x0003e60000100800 */
[----:B-1----:R-:W2:Y:S01]  /*d7fb0*/  LDL.LU R29, [R1+0x2270] ;  /* 0x00227000011d7983 */ /* 0x002ea20000300800 */
[----:B------:R1:W-:Y:S03]  /*d7fc0*/  STL [R1+0x228], R27 ;  /* 0x0002281b01007387 */ /* 0x0003e60000100800 */
[----:B-1----:R-:W2:Y:S01]  /*d7fd0*/  LDL.LU R27, [R1+0x226c] ;  /* 0x00226c00011b7983 */ /* 0x002ea20000300800 */
[----:B------:R1:W-:Y:S03]  /*d7fe0*/  STL [R1+0x224], R25 ;  /* 0x0002241901007387 */ /* 0x0003e60000100800 */
[----:B-1----:R-:W2:Y:S01]  /*d7ff0*/  LDL.LU R25, [R1+0x2268] ;  /* 0x0022680001197983 */ /* 0x002ea20000300800 */
[----:B------:R1:W-:Y:S03]  /*d8000*/  STL [R1+0x220], R23 ;  /* 0x0002201701007387 */ /* 0x0003e60000100800 */
[----:B-1----:R-:W2:Y:S01]  /*d8010*/  LDL.LU R23, [R1+0x2264] ;  /* 0x0022640001177983 */ /* 0x002ea20000300800 */
[----:B------:R-:W-:-:S05]  /*d8020*/  FMUL R20, R0, R20 ;  /* 0x0000001400147220 */ /* 0x000fca0000400000 */
[----:B------:R1:W-:Y:S02]  /*d8030*/  STL [R1+0x21c], R20 ;  /* 0x00021c1401007387 */ /* 0x0003e40000100800 */
[C---:B-1----:R-:W-:Y:S02]  /*d8040*/  FMUL R20, R0.reuse, R19 ;  /* 0x0000001300147220 */ /* 0x042fe40000400000 */
[----:B------:R-:W-:-:S03]  /*d8050*/  FMUL R19, R0, R22 ;  /* 0x0000001600137220 */ /* 0x000fc60000400000 */
[----:B------:R-:W-:Y:S02]  /*d8060*/  STL [R1+0x218], R20 ;  /* 0x0002181401007387 */ /* 0x000fe40000100800 */
[----:B------:R3:W-:Y:S02]  /*d8070*/  STL [R1+0x210], R19 ;  /* 0x0002101301007387 */ /* 0x0007e40000100800 */
[C---:B---3--:R-:W-:Y:S02]  /*d8080*/  FMUL R19, R0.reuse, R16 ;  /* 0x0000001000137220 */ /* 0x048fe40000400000 */
[C---:B------:R-:W-:Y:S02]  /*d8090*/  FMUL R22, R0.reuse, R28 ;  /* 0x0000001c00167220 */ /* 0x040fe40000400000 */
[C---:B------:R-:W-:Y:S02]  /*d80a0*/  FMUL R21, R0.reuse, R21 ;  /* 0x0000001500157220 */ /* 0x040fe40000400000 */
[----:B------:R-:W-:Y:S01]  /*d80b0*/  FMUL R20, R0, R18 ;  /* 0x0000001200147220 */ /* 0x000fe20000400000 */
[----:B------:R-:W3:Y:S04]  /*d80c0*/  LDL.LU R28, [R1+0x968] ;  /* 0x00096800011c7983 */ /* 0x000ee80000300800 */
[----:B------:R-:W-:Y:S01]  /*d80d0*/  F2FP.PACK_AB R20, R20, R19 ;  /* 0x000000131414723e */ /* 0x000fe200000000ff */
[----:B----4-:R-:W1:Y:S02]  /*d80e0*/  MUFU.RCP R24, R24 ;  /* 0x0000001800187308 */ /* 0x010e640000001000 */
[----:B-1----:R-:W-:-:S02]  /*d80f0*/  FMUL R16, R24, R2 ;  /* 0x0000000218107220 */ /* 0x002fc40000400000 */
[----:B------:R-:W1:Y:S01]  /*d8100*/  S2R R2, SR_TID.X ;  /* 0x0000000000027919 */ /* 0x000e620000002100 */
[C---:B------:R-:W-:Y:S02]  /*d8110*/  FMUL R26, R24.reuse, R26 ;  /* 0x0000001a181a7220 */ /* 0x040fe40000400000 */
[C---:B------:R-:W-:Y:S02]  /*d8120*/  FMUL R17, R24.reuse, R17 ;  /* 0x0000001118117220 */ /* 0x040fe40000400000 */
[----:B--2---:R-:W-:Y:S01]  /*d8130*/  FMUL R18, R24, R3 ;  /* 0x0000000318127220 */ /* 0x004fe20000400000 */
[----:B------:R-:W-:Y:S01]  /*d8140*/  F2FP.PACK_AB R16, R16, R26 ;  /* 0x0000001a1010723e */ /* 0x000fe200000000ff */
[----:B------:R-:W2:Y:S01]  /*d8150*/  LDL.LU R3, [R1+0x2260] ;  /* 0x0022600001037983 */ /* 0x000ea20000300800 */
[----:B------:R-:W4:Y:S02]  /*d8160*/  LDL.LU R26, [R1+0x990] ;  /* 0x00099000011a7983 */ /* 0x000f240000300800 */
[----:B------:R-:W-:-:S02]  /*d8170*/  F2FP.PACK_AB R17, R17, R18 ;  /* 0x000000121111723e */ /* 0x000fc400000000ff */
[----:B------:R-:W2:Y:S01]  /*d8180*/  LDL.LU R18, [R1+0x98c] ;  /* 0x00098c0001127983 */ /* 0x000ea20000300800 */
[C---:B------:R-:W-:Y:S02]  /*d8190*/  FMUL R27, R0.reuse, R27 ;  /* 0x0000001b001b7220 */ /* 0x040fe40000400000 */
[C---:B------:R-:W-:Y:S02]  /*d81a0*/  FMUL R25, R0.reuse, R25 ;  /* 0x0000001900197220 */ /* 0x040fe40000400000 */
[C---:B------:R-:W-:Y:S02]  /*d81b0*/  FMUL R23, R0.reuse, R23 ;  /* 0x0000001700177220 */ /* 0x040fe40000400000 */
[----:B------:R-:W-:Y:S01]  /*d81c0*/  FMUL R0, R0, R29 ;  /* 0x0000001d00007220 */ /* 0x000fe20000400000 */
[----:B-1----:R-:W-:-:S04]  /*d81d0*/  SHF.L.U32 R29, R2, 0x5, RZ ;  /* 0x00000005021d7819 */ /* 0x002fc800000006ff */
[----:B------:R-:W-:Y:S02]  /*d81e0*/  LOP3.LUT R19, R29, 0x60, RZ, 0xc0, !PT ;  /* 0x000000601d137812 */ /* 0x000fe400078ec0ff */
[----:B------:R-:W2:Y:S01]  /*d81f0*/  LDL.LU R29, [R1+0x99c] ;  /* 0x00099c00011d7983 */ /* 0x000ea20000300800 */
[----:B------:R-:W-:Y:S02]  /*d8200*/  F2FP.PACK_AB R21, R21, R0 ;  /* 0x000000001515723e */ /* 0x000fe400000000ff */
[----:B------:R-:W1:Y:S01]  /*d8210*/  S2R R0, SR_TID.X ;  /* 0x0000000000007919 */ /* 0x000e620000002100 */
[----:B------:R-:W-:Y:S02]  /*d8220*/  F2FP.PACK_AB R22, R27, R22 ;  /* 0x000000161b16723e */ /* 0x000fe400000000ff */
[----:B------:R-:W-:Y:S02]  /*d8230*/  F2FP.PACK_AB R23, R23, R25 ;  /* 0x000000191717723e */ /* 0x000fe400000000ff */
[----:B-1----:R-:W-:-:S04]  /*d8240*/  LOP3.LUT R0, R0, 0xe0, RZ, 0xc0, !PT ;  /* 0x000000e000007812 */ /* 0x002fc800078ec0ff */
[----:B------:R-:W-:Y:S01]  /*d8250*/  LEA R0, R0, R19, 0x7 ;  /* 0x0000001300007211 */ /* 0x000fe200078e38ff */
[C---:B---3--:R-:W-:Y:S02]  /*d8260*/  FMUL R28, R24.reuse, R28 ;  /* 0x0000001c181c7220 */ /* 0x048fe40000400000 */
[C---:B----4-:R-:W-:Y:S02]  /*d8270*/  FMUL R19, R24.reuse, R26 ;  /* 0x0000001a18137220 */ /* 0x050fe40000400000 */
[----:B--2---:R-:W-:Y:S01]  /*d8280*/  FMUL R26, R24, R3 ;  /* 0x00000003181a7220 */ /* 0x004fe20000400000 */
[----:B------:R-:W-:Y:S01]  /*d8290*/  SHF.L.U32 R3, R2, 0x2, RZ ;  /* 0x0000000202037819 */ /* 0x000fe200000006ff */
[----:B------:R-:W-:-:S03]  /*d82a0*/  FMUL R18, R24, R18 ;  /* 0x0000001218127220 */ /* 0x000fc60000400000 */
[----:B------:R-:W-:Y:S02]  /*d82b0*/  LOP3.LUT R0, R0, 0x70, R3, 0x78, !PT ;  /* 0x0000007000007812 */ /* 0x000fe400078e7803 */
[----:B------:R-:W-:Y:S02]  /*d82c0*/  F2FP.PACK_AB R19, R19, R26 ;  /* 0x0000001a1313723e */ /* 0x000fe400000000ff */
[----:B------:R-:W-:-:S05]  /*d82d0*/  LOP3.LUT R2, R2, 0x18, RZ, 0xc0, !PT ;  /* 0x0000001802027812 */ /* 0x000fca00078ec0ff */
[----:B------:R-:W-:Y:S02]  /*d82e0*/  IMAD R0, R2, 0x1000, R0 ;  /* 0x0000100002007824 */ /* 0x000fe400078e0200 */
[----:B------:R-:W-:-:S05]  /*d82f0*/  FMUL R29, R24, R29 ;  /* 0x0000001d181d7220 */ /* 0x000fca0000400000 */
[----:B------:R-:W-:Y:S02]  /*d8300*/  F2FP.PACK_AB R18, R18, R29 ;  /* 0x0000001d1212723e */ /* 0x000fe400000000ff */
[----:B------:R-:W2:Y:S01]  /*d8310*/  LDL.LU R29, [R1+0x9a4] ;  /* 0x0009a400011d7983 */ /* 0x000ea20000300800 */
[----:B------:R-:W3:Y:S02]  /*d8320*/  LDL.LU R3, [R1+0x225c] ;  /* 0x00225c0001037983 */ /* 0x000ee40000300800 */
[----:B------:R-:W4:Y:S02]  /*d8330*/  LDL.LU R27, [R1+0x994] ;  /* 0x00099400011b7983 */ /* 0x000f240000300800 */
[----:B------:R-:W2:Y:S01]  /*d8340*/  LDL.LU R26, [R1+0x97c] ;  /* 0x00097c00011a7983 */ /* 0x000ea20000300800 */
[----:B------:R-:W2:Y:S01]  /*d8350*/  LDL.LU R25, [R1+0x96c] ;  /* 0x00096c0001197983 */ /* 0x000ea20000300800 */
[----:B------:R-:W3:Y:S02]  /*d8360*/  LDL.LU R2, [R1+0x2258] ;  /* 0x0022580001027983 */ /* 0x000ee40000300800 */
[----:B------:R1:W-:Y:S02]  /*d8370*/  STL [R1+0x1e4], R28 ;  /* 0x0001e41c01007387 */ /* 0x0003e40000100800 */
[----:B-1----:R-:W3:Y:S01]  /*d8380*/  LDL.LU R28, [R1+0x2254] ;  /* 0x00225400011c7983 */ /* 0x002ee20000300800 */
[----:B--2---:R-:W-:-:S02]  /*d8390*/  FMUL R25, R24, R25 ;  /* 0x0000001918197220 */ /* 0x004fc40000400000 */
[C---:B------:R-:W-:Y:S02]  /*d83a0*/  FMUL R26, R24.reuse, R26 ;  /* 0x0000001a181a7220 */ /* 0x040fe40000400000 */
[C---:B----4-:R-:W-:Y:S01]  /*d83b0*/  FMUL R27, R24.reuse, R27 ;  /* 0x0000001b181b7220 */ /* 0x050fe20000400000 */
[----:B------:R1:W-:Y:S02]  /*d83c0*/  STL [R1+0x1e0], R25 ;  /* 0x0001e01901007387 */ /* 0x0003e40000100800 */
[----:B------:R3:W-:Y:S02]  /*d83d0*/  STL [R1+0x8c], R26 ;  /* 0x00008c1a01007387 */ /* 0x0007e40000100800 */
[----:B------:R-:W-:Y:S02]  /*d83e0*/  STL [R1+0x88], R27 ;  /* 0x0000881b01007387 */ /* 0x000fe40000100800 */
[C---:B-1----:R-:W-:Y:S02]  /*d83f0*/  FMUL R25, R24.reuse, R29 ;  /* 0x0000001d18197220 */ /* 0x042fe40000400000 */
[----:B---3--:R-:W-:-:S02]  /*d8400*/  FMUL R26, R24, R28 ;  /* 0x0000001c181a7220 */ /* 0x008fc40000400000 */
[----:B------:R0:W5:Y:S01]  /*d8410*/  LDL.LU R28, [R1+0x2250] ;  /* 0x00225000011c7983 */ /* 0x0001620000300800 */
[----:B------:R1:W-:Y:S02]  /*d8420*/  STL [R1+0x84], R25 ;  /* 0x0000841901007387 */ /* 0x0003e40000100800 */
[C---:B------:R-:W-:Y:S02]  /*d8430*/  FMUL R29, R24.reuse, R3 ;  /* 0x00000003181d7220 */ /* 0x040fe40000400000 */
[----:B-1----:R-:W-:Y:S02]  /*d8440*/  FMUL R25, R24, R2 ;  /* 0x0000000218197220 */ /* 0x002fe40000400000 */
[----:B------:R0:W5:Y:S01]  /*d8450*/  LDL.LU R2, [R1+0x224c] ;  /* 0x00224c0001027983 */ /* 0x0001620000300800 */
[----:B------:R0:W-:Y:S02]  /*d8460*/  STL [R1+0x80], R26 ;  /* 0x0000801a01007387 */ /* 0x0001e40000100800 */
[----:B------:R0:W5:Y:S02]  /*d8470*/  LDL.LU R3, [R1+0x2248] ;  /* 0x0022480001037983 */ /* 0x0001640000300800 */
[----:B------:R0:W-:Y:S02]  /*d8480*/  STL [R1+0x78], R25 ;  /* 0x0000781901007387 */ /* 0x0001e40000100800 */
[----:B------:R-:W2:Y:S04]  /*d8490*/  LDL.LU R24, [R1+0x64] ;  /* 0x0000640001187983 */ /* 0x000ea80000300800 */
[----:B------:R-:W-:Y:S06]  /*d84a0*/  BAR.SYNC.DEFER_BLOCKING 0x0 ;  /* 0x0000000000007b1d */ /* 0x000fec0000010000 */
[----:B--2---:R1:W-:Y:S04]  /*d84b0*/  STL [R1+0x2f10], R24 ;  /* 0x002f101801007387 */ /* 0x0043e80000100800 */
[----:B-1----:R-:W2:Y:S04]  /*d84c0*/  LDL.LU R24, [R1+0x2c] ;  /* 0x00002c0001187983 */ /* 0x002ea80000300800 */
        /* <DEDUP_REMOVED lines=8> */
[----:B------:R-:W-:Y:S04]  /*d8550*/  STS.128 [R0], R16 ;  /* 0x0000001000007388 */ /* 0x000fe80000000c00 */
[----:B------:R-:W-:Y:S01]  /*d8560*/  STS.128 [R0+0x80], R20 ;  /* 0x0000801400007388 */ /* 0x000fe20000000c00 */
[----:B------:R-:W-:-:S02]  /*d8570*/  F2FP.PACK_AB R4, R4, R15 ;  /* 0x0000000f0404723e */ /* 0x000fc400000000ff */
[----:B------:R-:W-:Y:S02]  /*d8580*/  F2FP.PACK_AB R8, R8, R14 ;  /* 0x0000000e0808723e */ /* 0x000fe400000000ff */
[----:B------:R-:W-:Y:S02]  /*d8590*/  F2FP.PACK_AB R5, R5, R13 ;  /* 0x0000000d0505723e */ /* 0x000fe400000000ff */
[----:B-----5:R-:W-:Y:S02]  /*d85a0*/  F2FP.PACK_AB R9, R9, R12 ;  /* 0x0000000c0909723e */ /* 0x020fe400000000ff */
[----:B------:R-:W-:Y:S02]  /*d85b0*/  F2FP.PACK_AB R6, R6, R11 ;  /* 0x0000000b0606723e */ /* 0x000fe400000000ff */
[----:B------:R-:W-:Y:S01]  /*d85c0*/  F2FP.PACK_AB R10, R10, R7 ;  /* 0x000000070a0a723e */ /* 0x000fe200000000ff */
[----:B--2---:R1:W-:Y:S04]  /*d85d0*/  STL [R1+0x2f24], R24 ;  /* 0x002f241801007387 */ /* 0x0043e80000100800 */
[----:B-1----:R-:W2:Y:S04]  /*d85e0*/  LDL.LU R24, [R1+0x4] ;  /* 0x0000040001187983 */ /* 0x002ea80000300800 */
[----:B0-----:R-:W3:Y:S04]  /*d85f0*/  LDL.LU R25, [R1+0x60] ;  /* 0x0000600001197983 */ /* 0x001ee80000300800 */
[----:B------:R-:W4:Y:S04]  /*d8600*/  LDL.LU R26, [R1+0x6c] ;  /* 0x00006c00011a7983 */ /* 0x000f280000300800 */
[----:B------:R-:W4:Y:S04]  /*d8610*/  LDL.LU R27, [R1+0x68] ;  /* 0x00006800011b7983 */ /* 0x000f280000300800 */
[----:B------:R0:W-:Y:S04]  /*d8620*/  STL [R1+0x2e88], R28 ;  /* 0x002e881c01007387 */ /* 0x0001e80000100800 */
[----:B0-----:R-:W2:Y:S04]  /*d8630*/  LDL.LU R28, [R1+0x58] ;  /* 0x00005800011c7983 */ /* 0x001ea80000300800 */
[----:B------:R0:W-:Y:S04]  /*d8640*/  STL [R1+0x2e78], R29 ;  /* 0x002e781d01007387 */ /* 0x0001e80000100800 */
[----:B0-----:R-:W2:Y:S04]  /*d8650*/  LDL.LU R29, [R1+0x40] ;  /* 0x00004000011d7983 */ /* 0x001ea80000300800 */
[----:B------:R0:W-:Y:S04]  /*d8660*/  STL [R1+0x2d9c], R2 ;  /* 0x002d9c0201007387 */ /* 0x0001e80000100800 */
[----:B0-----:R-:W2:Y:S04]  /*d8670*/  LDL.LU R2, [R1+0x44] ;  /* 0x0000440001027983 */ /* 0x001ea80000300800 */
[----:B------:R0:W-:Y:S04]  /*d8680*/  STL [R1+0x2d98], R3 ;  /* 0x002d980301007387 */ /* 0x0001e80000100800 */
        /* <DEDUP_REMOVED lines=14> */
[----:B------:R-:W2:Y:S02]  /*d8770*/  LDL.LU R7, [R1] ;  /* 0x0000000001077983 */ /* 0x000ea40000300800 */
[----:B--2---:R-:W-:-:S02]  /*d8780*/  F2FP.PACK_AB R7, R24, R7 ;  /* 0x000000071807723e */ /* 0x004fc400000000ff */
[----:B------:R-:W2:Y:S02]  /*d8790*/  LDL.LU R24, [R1+0x2f24] ;  /* 0x002f240001187983 */ /* 0x000ea40000300800 */
[----:B--2---:R-:W-:Y:S02]  /*d87a0*/  F2FP.PACK_AB R11, R24, R11 ;  /* 0x0000000b180b723e */ /* 0x004fe400000000ff */
[----:B------:R-:W2:Y:S02]  /*d87b0*/  LDL.LU R24, [R1+0x2f20] ;  /* 0x002f200001187983 */ /* 0x000ea40000300800 */
[----:B--2---:R-:W-:Y:S02]  /*d87c0*/  F2FP.PACK_AB R12, R24, R12 ;  /* 0x0000000c180c723e */ /* 0x004fe400000000ff */
[----:B------:R-:W2:Y:S02]  /*d87d0*/  LDL.LU R24, [R1+0x2f1c] ;  /* 0x002f1c0001187983 */ /* 0x000ea40000300800 */
[----:B--2---:R-:W-:-:S02]  /*d87e0*/  F2FP.PACK_AB R16, R24, R16 ;  /* 0x000000101810723e */ /* 0x004fc400000000ff */
[----:B------:R-:W2:Y:S02]  /*d87f0*/  LDL.LU R24, [R1+0x2f18] ;  /* 0x002f180001187983 */ /* 0x000ea40000300800 */
[----:B--2---:R-:W-:Y:S02]  /*d8800*/  F2FP.PACK_AB R13, R24, R13 ;  /* 0x0000000d180d723e */ /* 0x004fe400000000ff */
[----:B------:R-:W2:Y:S01]  /*d8810*/  LDL.LU R24, [R1+0x2f14] ;  /* 0x002f140001187983 */ /* 0x000ea20000300800 */
[----:B------:R-:W-:Y:S02]  /*d8820*/  F2FP.PACK_AB R18, R18, R3 ;  /* 0x000000031212723e */ /* 0x000fe400000000ff */
[----:B--2---:R-:W-:Y:S02]  /*d8830*/  F2FP.PACK_AB R17, R24, R17 ;  /* 0x000000111811723e */ /* 0x004fe400000000ff */
[----:B------:R-:W3:Y:S01]  /*d8840*/  LDL.LU R24, [R1+0x2f10] ;  /* 0x002f100001187983 */ /* 0x000ee20000300800 */
[----:B------:R-:W-:-:S02]  /*d8850*/  F2FP.PACK_AB R14, R14, R15 ;  /* 0x0000000f0e0e723e */ /* 0x000fc400000000ff */
[----:B------:R-:W-:Y:S01]  /*d8860*/  F2FP.PACK_AB R15, R2, R29 ;  /* 0x0000001d020f723e */ /* 0x000fe200000000ff */
[----:B------:R-:W2:Y:S04]  /*d8870*/  LDL.LU R3, [R1+0x12c] ;  /* 0x00012c0001037983 */ /* 0x000ea80000300800 */
[----:B--2---:R-:W-:Y:S04]  /*d8880*/  STL [R1+0x2ee0], R3 ;  /* 0x002ee00301007387 */ /* 0x004fe80000100800 */
[----:B------:R-:W2:Y:S01]  /*d8890*/  LDL.LU R2, [R1+0x128] ;  /* 0x0001280001027983 */ /* 0x000ea20000300800 */
[----:B------:R-:W-:-:S03]  /*d88a0*/  F2FP.PACK_AB R19, R20, R19 ;  /* 0x000000131413723e */ /* 0x000fc600000000ff */
[----:B--2---:R-:W-:Y:S04]  /*d88b0*/  STL [R1+0x2ee4], R2 ;  /* 0x002ee40201007387 */ /* 0x004fe80000100800 */
[----:B------:R-:W2:Y:S01]  /*d88c0*/  LDL.LU R29, [R1+0x124] ;  /* 0x00012400011d7983 */ /* 0x000ea20000300800 */
[----:B------:R-:W-:Y:S02]  /*d88d0*/  F2FP.PACK_AB R20, R21, R22 ;  /* 0x000000161514723e */ /* 0x000fe400000000ff */
[----:B---3--:R-:W-:Y:S02]  /*d88e0*/  F2FP.PACK_AB R22, R24, R25 ;  /* 0x000000191816723e */ /* 0x008fe400000000ff */
[----:B------:R-:W-:Y:S02]  /*d88f0*/  F2FP.PACK_AB R21, R23, R28 ;  /* 0x0000001c1715723e */ /* 0x000fe400000000ff */
[----:B----4-:R-:W-:Y:S01]  /*d8900*/  F2FP.PACK_AB R23, R26, R27 ;  /* 0x0000001b1a17723e */ /* 0x010fe200000000ff */
[----:B--2---:R-:W-:Y:S04]  /*d8910*/  STL [R1+0x2ee8], R29 ;  /* 0x002ee81d01007387 */ /* 0x004fe80000100800 */
[----:B------:R-:W2:Y:S04]  /*d8920*/  LDL.LU R24, [R1+0x70] ;  /* 0x0000700001187983 */ /* 0x000ea80000300800 */
[----:B------:R-:W3:Y:S04]  /*d8930*/  LDL.LU R25, [R1+0x7c] ;  /* 0x00007c0001197983 */ /* 0x000ee80000300800 */
[----:B---3--:R0:W-:Y:S04]  /*d8940*/  STL [R1+0x2f0c], R25 ;  /* 0x002f0c1901007387 */ /* 0x0081e80000100800 */
[----:B0-----:R-:W2:Y:S04]  /*d8950*/  LDL.LU R25, [R1+0x74] ;  /* 0x0000740001197983 */ /* 0x001ea80000300800 */
[----:B------:R-:W3:Y:S04]  /*d8960*/  LDL.LU R26, [R1+0xac] ;  /* 0x0000ac00011a7983 */ /* 0x000ee80000300800 */
[----:B---3--:R0:W-:Y:S04]  /*d8970*/  STL [R1+0x2f08], R26 ;  /* 0x002f081a01007387 */ /* 0x0081e80000100800 */
[----:B0-----:R-:W3:Y:S04]  /*d8980*/  LDL.LU R26, [R1+0xa8] ;  /* 0x0000a800011a7983 */ /* 0x001ee80000300800 */
[----:B------:R-:W4:Y:S04]  /*d8990*/  LDL.LU R27, [R1+0xb4] ;  /* 0x0000b400011b7983 */ /* 0x000f280000300800 */
[----:B----4-:R0:W-:Y:S04]  /*d89a0*/  STL [R1+0x2f04], R27 ;  /* 0x002f041b01007387 */ /* 0x0101e80000100800 */
[----:B0-----:R-:W4:Y:S04]  /*d89b0*/  LDL.LU R27, [R1+0xb0] ;  /* 0x0000b000011b7983 */ /* 0x001f280000300800 */
[----:B------:R-:W2:Y:S04]  /*d89c0*/  LDL.LU R29, [R1+0xf0] ;  /* 0x0000f000011d7983 */ /* 0x000ea80000300800 */
        /* <DEDUP_REMOVED lines=10> */
[----:B------:R-:W-:Y:S04]  /*d8a70*/  STS.128 [R0+0x100], R4 ;  /* 0x0001000400007388 */ /* 0x000fe80000000c00 */
[----:B------:R-:W-:Y:S04]  /*d8a80*/  STS.128 [R0+0x180], R8 ;  /* 0x0001800800007388 */ /* 0x000fe80000000c00 */
[----:B------:R-:W-:Y:S04]  /*d8a90*/  STS.128 [R0+0x200], R12 ;  /* 0x0002000c00007388 */ /* 0x000fe80000000c00 */
[----:B------:R-:W-:Y:S04]  /*d8aa0*/  STS.128 [R0+0x280], R16 ;  /* 0x0002801000007388 */ /* 0x000fe80000000c00 */
[----:B------:R-:W-:Y:S01]  /*d8ab0*/  STS.128 [R0+0x300], R20 ;  /* 0x0003001400007388 */ /* 0x000fe20000000c00 */
[----:B------:R-:W-:-:S03]  /*d8ac0*/  F2FP.PACK_AB R24, R25, R24 ;  /* 0x000000181918723e */ /* 0x000fc600000000ff */
[----:B--2---:R0:W-:Y:S04]  /*d8ad0*/  STL [R1+0x2f00], R29 ;  /* 0x002f001d01007387 */ /* 0x0041e80000100800 */
        /* <DEDUP_REMOVED lines=24> */
[----:B------:R-:W3:Y:S02]  /*d8c60*/  LDL.LU R25, [R1+0x2f0c] ;  /* 0x002f0c0001197983 */ /* 0x000ee40000300800 */
[----:B---3--:R-:W-:-:S02]  /*d8c70*/  F2FP.PACK_AB R25, R26, R25 ;  /* 0x000000191a19723e */ /* 0x008fc400000000ff */
[----:B------:R-:W4:Y:S02]  /*d8c80*/  LDL.LU R26, [R1+0x2f08] ;  /* 0x002f0800011a7983 */ /* 0x000f240000300800 */
[----:B----4-:R-:W-:Y:S02]  /*d8c90*/  F2FP.PACK_AB R26, R27, R26 ;  /* 0x0000001a1b1a723e */ /* 0x010fe400000000ff */
[----:B------:R-:W2:Y:S02]  /*d8ca0*/  LDL.LU R27, [R1+0x2f04] ;  /* 0x002f0400011b7983 */ /* 0x000ea40000300800 */
[----:B--2---:R-:W-:Y:S02]  /*d8cb0*/  F2FP.PACK_AB R27, R29, R27 ;  /* 0x0000001b1d1b723e */ /* 0x004fe400000000ff */
[----:B------:R-:W2:Y:S02]  /*d8cc0*/  LDL.LU R29, [R1+0x2f00] ;  /* 0x002f0000011d7983 */ /* 0x000ea40000300800 */
        /* <DEDUP_REMOVED lines=11> */
[----:B------:R-:W-:Y:S02]  /*d8d80*/  F2FP.PACK_AB R11, R3, R11 ;  /* 0x0000000b030b723e */ /* 0x000fe400000000ff */
[----:B--2---:R-:W-:Y:S02]  /*d8d90*/  F2FP.PACK_AB R10, R29, R10 ;  /* 0x0000000a1d0a723e */ /* 0x004fe400000000ff */
[----:B------:R-:W2:Y:S04]  /*d8da0*/  LDL.LU R29, [R1+0x2ee8] ;  /* 0x002ee800011d7983 */ /* 0x000ea80000300800 */
[----:B------:R-:W2:Y:S04]  /*d8db0*/  LDL.LU R2, [R1+0x2ee4] ;  /* 0x002ee40001027983 */ /* 0x000ea80000300800 */
[----:B------:R-:W3:Y:S01]  /*d8dc0*/  LDL.LU R3, [R1+0x2ee0] ;  /* 0x002ee00001037983 */ /* 0x000ee20000300800 */
[----:B------:R-:W-:-:S02]  /*d8dd0*/  F2FP.PACK_AB R14, R18, R14 ;  /* 0x0000000e120e723e */ /* 0x000fc400000000ff */
[----:B------:R-:W-:Y:S02]  /*d8de0*/  F2FP.PACK_AB R12, R20, R12 ;  /* 0x0000000c140c723e */ /* 0x000fe400000000ff */
[----:B------:R-:W-:Y:S02]  /*d8df0*/  F2FP.PACK_AB R16, R21, R16 ;  /* 0x000000101510723e */ /* 0x000fe400000000ff */
[----:B------:R-:W-:Y:S02]  /*d8e00*/  F2FP.PACK_AB R13, R22, R13 ;  /* 0x0000000d160d723e */ /* 0x000fe400000000ff */
[----:B------:R-:W-:Y:S02]  /*d8e10*/  F2FP.PACK_AB R17, R23, R17 ;  /* 0x000000111711723e */ /* 0x000fe400000000ff */
[----:B---3--:R-:W-:Y:S02]  /*d8e20*/  F2FP.PACK_AB R18, R15, R3 ;  /* 0x000000030f12723e */ /* 0x008fe400000000ff */
[----:B------:R-:W3:Y:S01]  /*d8e30*/  LDL.LU R3, [R1+0x1b0] ;  /* 0x0001b00001037983 */ /* 0x000ee20000300800 */
[----:B--2---:R-:W-:-:S03]  /*d8e40*/  F2FP.PACK_AB R15, R2, R29 ;  /* 0x0000001d020f723e */ /* 0x004fc600000000ff */
[----:B---3--:R-:W-:Y:S04]  /*d8e50*/  STL [R1+0x2eb0], R3 ;  /* 0x002eb00301007387 */ /* 0x008fe80000100800 */
[----:B------:R-:W2:Y:S04]  /*d8e60*/  LDL.LU R2, [R1+0x1ac] ;  /* 0x0001ac0001027983 */ /* 0x000ea80000300800 */
[----:B--2---:R-:W-:Y:S04]  /*d8e70*/  STL [R1+0x2eb4], R2 ;  /* 0x002eb40201007387 */ /* 0x004fe80000100800 */
[----:B------:R-:W2:Y:S04]  /*d8e80*/  LDL.LU R29, [R1+0x1a8] ;  /* 0x0001a800011d7983 */ /* 0x000ea80000300800 */
[----:B--2---:R-:W-:Y:S04]  /*d8e90*/  STL [R1+0x2eb8], R29 ;  /* 0x002eb81d01007387 */ /* 0x004fe80000100800 */
[----:B------:R-:W2:Y:S04]  /*d8ea0*/  LDL.LU R20, [R1+0x140] ;  /* 0x0001400001147983 */ /* 0x000ea80000300800 */
[----:B------:R-:W3:Y:S04]  /*d8eb0*/  LDL.LU R21, [R1+0x14c] ;  /* 0x00014c0001157983 */ /* 0x000ee80000300800 */
[----:B---3--:R0:W-:Y:S04]  /*d8ec0*/  STL [R1+0x2ed8], R21 ;  /* 0x002ed81501007387 */ /* 0x0081e80000100800 */
[----:B0-----:R-:W3:Y:S04]  /*d8ed0*/  LDL.LU R21, [R1+0x154] ;  /* 0x0001540001157983 */ /* 0x001ee80000300800 */
[----:B---3--:R0:W-:Y:S04]  /*d8ee0*/  STL [R1+0x2edc], R21 ;  /* 0x002edc1501007387 */ /* 0x0081e80000100800 */
[----:B0-----:R-:W2:Y:S04]  /*d8ef0*/  LDL.LU R21, [R1+0x144] ;  /* 0x0001440001157983 */ /* 0x001ea80000300800 */
        /* <DEDUP_REMOVED lines=9> */
[----:B0-----:R-:W4:Y:S04]  /*d8f90*/  LDL.LU R23, [R1+0x15c] ;  /* 0x00015c0001177983 */ /* 0x001f280000300800 */
[----:B------:R-:W2:Y:S04]  /*d8fa0*/  LDL.LU R29, [R1+0x194] ;  /* 0x00019400011d7983 */ /* 0x000ea80000300800 */
[----:B--2---:R0:W-:Y:S04]  /*d8fb0*/  STL [R1+0x2ebc], R29 ;  /* 0x002ebc1d01007387 */ /* 0x0041e80000100800 */
[----:B0-----:R-:W2:Y:S04]  /*d8fc0*/  LDL.LU R29, [R1+0x184] ;  /* 0x00018400011d7983 */ /* 0x001ea80000300800 */
[----:B--2---:R0:W-:Y:S04]  /*d8fd0*/  STL [R1+0x2ec0], R29 ;  /* 0x002ec01d01007387 */ /* 0x0041e80000100800 */
[----:B0-----:R-:W2:Y:S01]  /*d8fe0*/  LDL.LU R29, [R1+0x17c] ;  /* 0x00017c00011d7983 */ /* 0x001ea20000300800 */
[----:B------:R-:W-:-:S03]  /*d8ff0*/  F2FP.PACK_AB R19, R19, R28 ;  /* 0x0000001c1313723e */ /* 0x000fc600000000ff */
        /* <DEDUP_REMOVED lines=31> */
[----:B------:R-:W2:Y:S02]  /*d91f0*/  LDL.LU R21, [R1+0x2edc] ;  /* 0x002edc0001157983 */ /* 0x000ea40000300800 */
[----:B--2---:R-:W-:-:S02]  /*d9200*/  F2FP.PACK_AB R4, R21, R4 ;  /* 0x000000041504723e */ /* 0x004fc400000000ff */
[----:B------:R-:W3:Y:S02]  /*d9210*/  LDL.LU R21, [R1+0x2ed8] ;  /* 0x002ed80001157983 */ /* 0x000ee40000300800 */
[----:B---3--:R-:W-:Y:S02]  /*d9220*/  F2FP.PACK_AB R21, R22, R21 ;  /* 0x000000151615723e */ /* 0x008fe400000000ff */
[----:B------:R-:W2:Y:S02]  /*d9230*/  LDL.LU R22, [R1+0x2ed4] ;  /* 0x002ed40001167983 */ /* 0x000ea40000300800 */
[----:B--2---:R-:W-:Y:S02]  /*d9240*/  F2FP.PACK_AB R5, R22, R5 ;  /* 0x000000051605723e */ /* 0x004fe400000000ff */
[----:B------:R-:W4:Y:S02]  /*d9250*/  LDL.LU R22, [R1+0x2ed0] ;  /* 0x002ed00001167983 */ /* 0x000f240000300800 */
[----:B----4-:R-:W-:-:S02]  /*d9260*/  F2FP.PACK_AB R22, R23, R22 ;  /* 0x000000161716723e */ /* 0x010fc400000000ff */
        /* <DEDUP_REMOVED lines=16> */
[----:B---3--:R-:W-:Y:S02]  /*d9370*/  F2FP.PACK_AB R14, R11, R3 ;  /* 0x000000030b0e723e */ /* 0x008fe400000000ff */
[----:B------:R-:W3:Y:S01]  /*d9380*/  LDL.LU R3, [R1+0x5a8] ;  /* 0x0005a80001037983 */ /* 0x000ee20000300800 */
[----:B--2---:R-:W-:-:S03]  /*d9390*/  F2FP.PACK_AB R11, R2, R29 ;  /* 0x0000001d020b723e */ /* 0x004fc600000000ff */
[----:B---3--:R-:W-:Y:S04]  /*d93a0*/  STL [R1+0x2e9c], R3 ;  /* 0x002e9c0301007387 */ /* 0x008fe80000100800 */
[----:B------:R-:W2:Y:S01]  /*d93b0*/  LDL.LU R2, [R1+0x5b4] ;  /* 0x0005b40001027983 */ /* 0x000ea20000300800 */
[----:B------:R-:W-:-:S03]  /*d93c0*/  F2FP.PACK_AB R15, R16, R15 ;  /* 0x0000000f100f723e */ /* 0x000fc600000000ff */
[----:B--2---:R-:W-:Y:S04]  /*d93d0*/  STL [R1+0x2ea0], R2 ;  /* 0x002ea00201007387 */ /* 0x004fe80000100800 */
[----:B------:R-:W2:Y:S01]  /*d93e0*/  LDL.LU R29, [R1+0x5b0] ;  /* 0x0005b000011d7983 */ /* 0x000ea20000300800 */
[----:B------:R-:W-:Y:S02]  /*d93f0*/  F2FP.PACK_AB R16, R17, R18 ;  /* 0x000000121110723e */ /* 0x000fe400000000ff */
[----:B------:R-:W-:Y:S02]  /*d9400*/  F2FP.PACK_AB R17, R19, R24 ;  /* 0x000000181311723e */ /* 0x000fe400000000ff */
[----:B------:R-:W-:Y:S01]  /*d9410*/  F2FP.PACK_AB R18, R25, R26 ;  /* 0x0000001a1912723e */ /* 0x000fe200000000ff */
[----:B--2---:R-:W-:Y:S04]  /*d9420*/  STL [R1+0x2ea4], R29 ;  /* 0x002ea41d01007387 */ /* 0x004fe80000100800 */
[----:B------:R-:W2:Y:S04]  /*d9430*/  LDL.LU R24, [R1+0x1e8] ;  /* 0x0001e80001187983 */ /* 0x000ea80000300800 */
[----:B------:R-:W3:Y:S04]  /*d9440*/  LDL.LU R25, [R1+0x1f0] ;  /* 0x0001f00001197983 */ /* 0x000ee80000300800 */
[----:B---3--:R0:W-:Y:S04]  /*d9450*/  STL [R1+0x2eac], R25 ;  /* 0x002eac1901007387 */ /* 0x0081e80000100800 */
[----:B0-----:R-:W2:Y:S04]  /*d9460*/  LDL.LU R25, [R1+0x1ec] ;  /* 0x0001ec0001197983 */ /* 0x001ea80000300800 */
[----:B------:R-:W3:Y:S01]  /*d9470*/  LDL.LU R29, [R1+0x1fc] ;  /* 0x0001fc00011d7983 */ /* 0x000ee20000300800 */
[----:B------:R-:W-:-:S03]  /*d9480*/  F2FP.PACK_AB R19, R27, R28 ;  /* 0x0000001c1b13723e */ /* 0x000fc600000000ff */
[----:B------:R-:W-:Y:S04]  /*d9490*/  STS.128 [R0+0x600], R20 ;  /* 0x0006001400007388 */ /* 0x000fe80000000c00 */
[----:B------:R-:W-:Y:S04]  /*d94a0*/  STS.128 [R0+0x680], R4 ;  /* 0x0006800400007388 */ /* 0x000fe80000000c00 */
[----:B------:R-:W-:Y:S04]  /*d94b0*/  STS.128 [R0+0x700], R8 ;  /* 0x0007000800007388 */ /* 0x000fe80000000c00 */
[----:B------:R-:W-:Y:S04]  /*d94c0*/  STS.128 [R0+0x780], R12 ;  /* 0x0007800c00007388 */ /* 0x000fe80000000c00 */
[----:B------:R-:W-:Y:S04]  /*d94d0*/  STS.128 [R0+0x800], R16 ;  /* 0x0008001000007388 */ /* 0x000fe80000000c00 */
[----:B---3--:R0:W-:Y:S04]  /*d94e0*/  STL [R1+0x2ea8], R29 ;  /* 0x002ea81d01007387 */ /* 0x0081e80000100800 */
[----:B0-----:R-:W3:Y:S04]  /*d94f0*/  LDL.LU R29, [R1+0x1f4] ;  /* 0x0001f400011d7983 */ /* 0x001ee80000300800 */
[----:B------:R-:W4:Y:S04]  /*d9500*/  LDL.LU R26, [R1+0x1f8] ;  /* 0x0001f800011a7983 */ /* 0x000f280000300800 */
        /* <DEDUP_REMOVED lines=19> */
[----:B------:R-:W3:Y:S01]  /*d9640*/  LDL.LU R15, [R1+0x5a4] ;  /* 0x0005a400010f7983 */ /* 0x000ee20000300800 */
[----:B--2---:R-:W-:-:S03]  /*d9650*/  F2FP.PACK_AB R24, R25, R24 ;  /* 0x000000181918723e */ /* 0x004fc600000000ff */
[----:B------:R-:W2:Y:S04]  /*d9660*/  LDL.LU R16, [R1+0x294] ;  /* 0x0002940001107983 */ /* 0x000ea80000300800 */
[----:B------:R-:W2:Y:S04]  /*d9670*/  LDL.LU R17, [R1+0x260] ;  /* 0x0002600001117983 */ /* 0x000ea80000300800 */
[----:B------:R-:W2:Y:S04]  /*d9680*/  LDL.LU R18, [R1+0x2b4] ;  /* 0x0002b40001127983 */ /* 0x000ea80000300800 */
[----:B------:R-:W2:Y:S04]  /*d9690*/  LDL.LU R19, [R1+0x280] ;  /* 0x0002800001137983 */ /* 0x000ea80000300800 */
[----:B------:R-:W3:Y:S02]  /*d96a0*/  LDL.LU R25, [R1+0x2eac] ;  /* 0x002eac0001197983 */ /* 0x000ee40000300800 */
[----:B---3--:R-:W-:-:S02]  /*d96b0*/  F2FP.PACK_AB R25, R29, R25 ;  /* 0x000000191d19723e */ /* 0x008fc400000000ff */
[----:B------:R-:W4:Y:S01]  /*d96c0*/  LDL.LU R29, [R1+0x2ea8] ;  /* 0x002ea800011d7983 */ /* 0x000f220000300800 */
[----:B------:R-:W-:Y:S02]  /*d96d0*/  F2FP.PACK_AB R27, R2, R27 ;  /* 0x0000001b021b723e */ /* 0x000fe400000000ff */
[----:B------:R-:W-:Y:S02]  /*d96e0*/  F2FP.PACK_AB R4, R3, R4 ;  /* 0x000000040304723e */ /* 0x000fe400000000ff */
[----:B------:R-:W-:Y:S02]  /*d96f0*/  F2FP.PACK_AB R9, R9, R6 ;  /* 0x000000060909723e */ /* 0x000fe400000000ff */
[----:B------:R-:W-:Y:S02]  /*d9700*/  F2FP.PACK_AB R6, R20, R22 ;  /* 0x000000161406723e */ /* 0x000fe400000000ff */
[----:B----4-:R-:W-:Y:S02]  /*d9710*/  F2FP.PACK_AB R26, R29, R26 ;  /* 0x0000001a1d1a723e */ /* 0x010fe400000000ff */
[----:B------:R-:W3:Y:S04]  /*d9720*/  LDL.LU R29, [R1+0x2ea4] ;  /* 0x002ea400011d7983 */ /* 0x000ee80000300800 */
[----:B------:R-:W3:Y:S04]  /*d9730*/  LDL.LU R2, [R1+0x2ea0] ;  /* 0x002ea00001027983 */ /* 0x000ee80000300800 */
[----:B------:R-:W4:Y:S04]  /*d9740*/  LDL.LU R3, [R1+0x2e9c] ;  /* 0x002e9c0001037983 */ /* 0x000f280000300800 */
[----:B------:R-:W2:Y:S04]  /*d9750*/  LDL.LU R20, [R1+0x53c] ;  /* 0x00053c0001147983 */ /* 0x000ea80000300800 */
[----:B--2---:R-:W-:Y:S04]  /*d9760*/  STL [R1+0x2e8c], R20 ;  /* 0x002e8c1401007387 */ /* 0x004fe80000100800 */
[----:B------:R-:W2:Y:S01]  /*d9770*/  LDL.LU R22, [R1+0x560] ;  /* 0x0005600001167983 */ /* 0x000ea20000300800 */
[----:B------:R-:W-:-:S02]  /*d9780*/  F2FP.PACK_AB R8, R16, R8 ;  /* 0x000000081008723e */ /* 0x000fc400000000ff */
[----:B------:R-:W-:Y:S01]  /*d9790*/  F2FP.PACK_AB R5, R17, R5 ;  /* 0x000000051105723e */ /* 0x000fe200000000ff */
[----:B--2---:R-:W-:Y:S04]  /*d97a0*/  STL [R1+0x2e90], R22 ;  /* 0x002e901601007387 */ /* 0x004fe80000100800 */
[----:B------:R-:W2:Y:S04]  /*d97b0*/  LDL.LU R16, [R1+0x5b8] ;  /* 0x0005b80001107983 */ /* 0x000ea80000300800 */
[----:B------:R-:W2:Y:S04]  /*d97c0*/  LDL.LU R17, [R1+0x5c0] ;  /* 0x0005c00001117983 */ /* 0x000ea80000300800 */
[----:B--2---:R0:W-:Y:S04]  /*d97d0*/  STL [R1+0x2e98], R17 ;  /* 0x002e981101007387 */ /* 0x0041e80000100800 */
[----:B0-----:R-:W2:Y:S04]  /*d97e0*/  LDL.LU R17, [R1+0x5bc] ;  /* 0x0005bc0001117983 */ /* 0x001ea80000300800 */
[----:B------:R-:W2:Y:S01]  /*d97f0*/  LDL.LU R22, [R1+0x5cc] ;  /* 0x0005cc0001167983 */ /* 0x000ea20000300800 */
[----:B------:R-:W-:-:S02]  /*d9800*/  F2FP.PACK_AB R10, R18, R10 ;  /* 0x0000000a120a723e */ /* 0x000fc400000000ff */
[----:B------:R-:W-:Y:S01]  /*d9810*/  F2FP.PACK_AB R7, R19, R7 ;  /* 0x000000071307723e */ /* 0x000fe200000000ff */
[----:B------:R-:W-:Y:S01]  /*d9820*/  STS.128 [R0+0x880], R24 ;  /* 0x0008801800007388 */ /* 0x000fe20000000c00 */
[----:B------:R-:W-:-:S03]  /*d9830*/  F2FP.PACK_AB R11, R12, R11 ;  /* 0x0000000b0c0b723e */ /* 0x000fc600000000ff */
[----:B------:R-:W-:Y:S01]  /*d9840*/  STS.128 [R0+0x900], R4 ;  /* 0x0009000400007388 */ /* 0x000fe20000000c00 */
[----:B------:R-:W-:-:S03]  /*d9850*/  F2FP.PACK_AB R12, R13, R14 ;  /* 0x0000000e0d0c723e */ /* 0x000fc600000000ff */
[----:B------:R-:W-:Y:S01]  /*d9860*/  STS.128 [R0+0x980], R8 ;  /* 0x0009800800007388 */ /* 0x000fe20000000c00 */
[----:B------:R-:W-:Y:S02]  /*d9870*/  F2FP.PACK_AB R13, R15, R21 ;  /* 0x000000150f0d723e */ /* 0x000fe400000000ff */
[----:B----4-:R-:W-:Y:S02]  /*d9880*/  F2FP.PACK_AB R14, R23, R3 ;  /* 0x00000003170e723e */ /* 0x010fe400000000ff */
[----:B---3--:R-:W-:-:S05]  /*d9890*/  F2FP.PACK_AB R15, R2, R29 ;  /* 0x0000001d020f723e */ /* 0x008fca00000000ff */
[----:B------:R-:W-:Y:S04]  /*d98a0*/  STS.128 [R0+0xa00], R12 ;  /* 0x000a000c00007388 */ /* 0x000fe80000000c00 */
[----:B--2---:R0:W-:Y:S04]  /*d98b0*/  STL [R1+0x2e94], R22 ;  /* 0x002e941601007387 */ /* 0x0041e80000100800 */
[----:B0-----:R-:W2:Y:S04]  /*d98c0*/  LDL.LU R22, [R1+0x5c4] ;  /* 0x0005c40001167983 */ /* 0x001ea80000300800 */
[----:B------:R-:W3:Y:S04]  /*d98d0*/  LDL.LU R18, [R1+0x5c8] ;  /* 0x0005c80001127983 */ /* 0x000ee80000300800 */
[----:B------:R-:W4:Y:S04]  /*d98e0*/  LDL.LU R20, [R1+0x5d4] ;  /* 0x0005d40001147983 */ /* 0x000f280000300800 */
[----:B------:R-:W4:Y:S04]  /*d98f0*/  LDL.LU R19, [R1+0x5d0] ;  /* 0x0005d00001137983 */ /* 0x000f280000300800 */
        /* <DEDUP_REMOVED lines=17> */
[----:B------:R-:W-:-:S03]  /*d9a10*/  F2FP.PACK_AB R16, R17, R16 ;  /* 0x000000101110723e */ /* 0x000fc600000000ff */
[----:B------:R-:W2:Y:S04]  /*d9a20*/  LDL.LU R12, [R1+0x5dc] ;  /* 0x0005dc00010c7983 */ /* 0x000ea80000300800 */
[----:B------:R-:W2:Y:S04]  /*d9a30*/  LDL.LU R13, [R1+0x610] ;  /* 0x00061000010d7983 */ /* 0x000ea80000300800 */
[----:B------:R-:W2:Y:S04]  /*d9a40*/  LDL.LU R14, [R1+0x5e4] ;  /* 0x0005e400010e7983 */ /* 0x000ea80000300800 */
[----:B------:R-:W2:Y:S04]  /*d9a50*/  LDL.LU R15, [R1+0x618] ;  /* 0x00061800010f7983 */ /* 0x000ea80000300800 */
[----:B------:R-:W2:Y:S01]  /*d9a60*/  LDL.LU R17, [R1+0x2e98] ;  /* 0x002e980001117983 */ /* 0x000ea20000300800 */
[----:B------:R-:W-:-:S06]  /*d9a70*/  @!P6 FMUL R28, R28, 16777216 ;  /* 0x4b8000001c1ce820 */ /* 0x000fcc0000400000 */
[----:B------:R-:W0:Y:S01]  /*d9a80*/  MUFU.RCP R28, R28 ;  /* 0x0000001c001c7308 */ /* 0x000e220000001000 */
[----:B--2---:R-:W-:Y:S02]  /*d9a90*/  F2FP.PACK_AB R17, R22, R17 ;  /* 0x000000111611723e */ /* 0x004fe400000000ff */
[----:B------:R-:W3:Y:S04]  /*d9aa0*/  LDL.LU R22, [R1+0x2e94] ;  /* 0x002e940001167983 */ /* 0x000ee80000300800 */
[----:B0-----:R-:W-:Y:S01]  /*d9ab0*/  STL [R1+0xf74], R28 ;  /* 0x000f741c01007387 */ /* 0x001fe20000100800 */
[----:B----4-:R-:W-:Y:S02]  /*d9ac0*/  F2FP.PACK_AB R19, R20, R19 ;  /* 0x000000131413723e */ /* 0x010fe400000000ff */
[----:B---3--:R-:W-:-:S02]  /*d9ad0*/  F2FP.PACK_AB R18, R22, R18 ;  /* 0x000000121612723e */ /* 0x008fc400000000ff */
[----:B------:R-:W2:Y:S04]  /*d9ae0*/  LDL.LU R22, [R1+0x2e90] ;  /* 0x002e900001167983 */ /* 0x000ea80000300800 */
[----:B------:R-:W3:Y:S01]  /*d9af0*/  LDL.LU R20, [R1+0x2e8c] ;  /* 0x002e8c0001147983 */ /* 0x000ee20000300800 */
[----:B------:R-:W-:Y:S02]  /*d9b00*/  F2FP.PACK_AB R6, R10, R6 ;  /* 0x000000060a06723e */ /* 0x000fe400000000ff */
[----:B------:R-:W-:Y:S02]  /*d9b10*/  F2FP.PACK_AB R10, R11, R7 ;  /* 0x000000070b0a723e */ /* 0x000fe400000000ff */
[----:B------:R-:W-:Y:S02]  /*d9b20*/  F2FP.PACK_AB R7, R24, R25 ;  /* 0x000000191807723e */ /* 0x000fe400000000ff */
[----:B------:R-:W-:Y:S01]  /*d9b30*/  F2FP.PACK_AB R8, R13, R8 ;  /* 0x000000080d08723e */ /* 0x000fe200000000ff */
[----:B------:R-:W4:Y:S04]  /*d9b40*/  LDL.LU R24, [R1+0x528] ;  /* 0x0005280001187983 */ /* 0x000f280000300800 */
[----:B------:R-:W4:Y:S01]  /*d9b50*/  LDL.LU R25, [R1+0x550] ;  /* 0x0005500001197983 */ /* 0x000f220000300800 */
[----:B------:R-:W-:-:S02]  /*d9b60*/  F2FP.PACK_AB R4, R12, R4 ;  /* 0x000000040c04723e */ /* 0x000fc400000000ff */
[----:B------:R-:W-:Y:S02]  /*d9b70*/  F2FP.PACK_AB R5, R14, R5 ;  /* 0x000000050e05723e */ /* 0x000fe400000000ff */
[----:B------:R-:W-:Y:S02]  /*d9b80*/  F2FP.PACK_AB R9, R15, R9 ;  /* 0x000000090f09723e */ /* 0x000fe400000000ff */
[----:B------:R-:W-:Y:S01]  /*d9b90*/  F2FP.PACK_AB R11, R26, R27 ;  /* 0x0000001b1a0b723e */ /* 0x000fe200000000ff */
[----:B------:R0:W-:Y:S04]  /*d9ba0*/  STS.128 [R0+0xb00], R4 ;  /* 0x000b000400007388 */ /* 0x0001e80000000c00 */
[----:B------:R1:W-:Y:S01]  /*d9bb0*/  STS.128 [R0+0xb80], R8 ;  /* 0x000b800800007388 */ /* 0x0003e20000000c00 */
[----:B--2---:R-:W-:-:S04]  /*d9bc0*/  @!P6 FMUL R22, R22, 16777216 ;  /* 0x4b8000001616e820 */ /* 0x004fc80000400000 */
[----:B------:R-:W-:Y:S02]  /*d9bd0*/  FMUL R13, R28, R22 ;  /* 0x000000161c0d7220 */ /* 0x000fe40000400000 */
[----:B------:R-:W2:Y:S01]  /*d9be0*/  LDL.LU R22, [R1+0xa0] ;  /* 0x0000a00001167983 */ /* 0x000ea20000300800 */
[----:B---3--:R-:W-:-:S03]  /*d9bf0*/  @!P6 FMUL R20, R20, 16777216 ;  /* 0x4b8000001414e820 */ /* 0x008fc60000400000 */
[----:B0-----:R-:W3:Y:S01]  /*d9c00*/  LDL.LU R6, [R1+0x54c] ;  /* 0x00054c0001067983 */ /* 0x001ee20000300800 */
[----:B------:R-:W-:-:S03]  /*d9c10*/  FMUL R12, R28, R20 ;  /* 0x000000141c0c7220 */ /* 0x000fc60000400000 */
[----:B------:R-:W3:Y:S02]  /*d9c20*/  LDL.LU R7, [R1+0x568] ;  /* 0x0005680001077983 */ /* 0x000ee40000300800 */
[----:B-1----:R-:W-:Y:S02]  /*d9c30*/  F2FP.PACK_AB R8, R12, R13 ;  /* 0x0000000d0c08723e */ /* 0x002fe400000000ff */
[----:B------:R-:W3:Y:S04]  /*d9c40*/  LDL.LU R11, [R1+0x518] ;  /* 0x00051800010b7983 */ /* 0x000ee80000300800 */
[----:B------:R-:W3:Y:S04]  /*d9c50*/  LDL.LU R12, [R1+0x52c] ;  /* 0x00052c00010c7983 */ /* 0x000ee80000300800 */
[----:B------:R0:W-:Y:S01]  /*d9c60*/  STS.128 [R0+0xa80], R16 ;  /* 0x000a801000007388 */ /* 0x0001e20000000c00 */
[----:B------:R-:W-:-:S03]  /*d9c70*/  F2FP.PACK_AB R5, R2, R29 ;  /* 0x0000001d0205723e */ /* 0x000fc600000000ff */
[----:B------:R-:W3:Y:S01]  /*d9c80*/  LDL.LU R13, [R1+0x65c] ;  /* 0x00065c00010d7983 */ /* 0x000ee20000300800 */
[----:B------:R-:W-:Y:S01]  /*d9c90*/  F2FP.PACK_AB R4, R21, R23 ;  /* 0x000000171504723e */ /* 0x000fe200000000ff */
[----:B0-----:R0:W1:Y:S02]  /*d9ca0*/  MUFU.RCP R16, R3 ;  /* 0x0000000300107308 */ /* 0x0010640000001000 */
[----:B------:R-:W3:Y:S04]  /*d9cb0*/  LDL.LU R17, [R1+0x66c] ;  /* 0x00066c0001117983 */ /* 0x000ee80000300800 */
[----:B------:R-:W3:Y:S04]  /*d9cc0*/  LDL.LU R18, [R1+0x668] ;  /* 0x0006680001127983 */ /* 0x000ee80000300800 */
[----:B------:R-:W3:Y:S04]  /*d9cd0*/  LDL.LU R2, [R1+0x9c] ;  /* 0x00009c0001027983 */ /* 0x000ee80000300800 */
[----:B------:R-:W3:Y:S04]  /*d9ce0*/  LDL.LU R15, [R1+0x454] ;  /* 0x00045400010f7983 */ /* 0x000ee80000300800 */
[----:B------:R-:W3:Y:S04]  /*d9cf0*/  LDL.LU R14, [R1+0x464] ;  /* 0x00046400010e7983 */ /* 0x000ee80000300800 */
[----:B------:R-:W3:Y:S01]  /*d9d00*/  LDL.LU R23, [R1+0x47c] ;  /* 0x00047c0001177983 */ /* 0x000ee20000300800 */
[----:B----4-:R-:W-:-:S03]  /*d9d10*/  @!P6 FMUL R24, R24, 16777216 ;  /* 0x4b8000001818e820 */ /* 0x010fc60000400000 */
[----:B0-----:R-:W4:Y:S01]  /*d9d20*/  LDL.LU R3, [R1+0x4ac] ;  /* 0x0004ac0001037983 */ /* 0x001f220000300800 */
[----:B------:R-:W-:-:S03]  /*d9d30*/  @!P6 FMUL R25, R25, 16777216 ;  /* 0x4b8000001919e820 */ /* 0x000fc60000400000 */
[----:B------:R-:W4:Y:S04]  /*d9d40*/  LDL.LU R20, [R1+0x4f0] ;  /* 0x0004f00001147983 */ /* 0x000f280000300800 */
[----:B------:R-:W4:Y:S04]  /*d9d50*/  LDL.LU R19, [R1+0x4a0] ;  /* 0x0004a00001137983 */ /* 0x000f280000300800 */
[----:B------:R-:W4:Y:S04]  /*d9d60*/  LDL.LU R26, [R1+0x488] ;  /* 0x00048800011a7983 */ /* 0x000f280000300800 */
[----:B------:R-:W4:Y:S01]  /*d9d70*/  LDL.LU R21, [R1+0x470] ;  /* 0x0004700001157983 */ /* 0x000f220000300800 */
[----:B------:R-:W-:-:S03]  /*d9d80*/  FMUL R10, R28, R24 ;  /* 0x000000181c0a7220 */ /* 0x000fc60000400000 */
[----:B------:R-:W4:Y:S04]  /*d9d90*/  LDL.LU R27, [R1+0x13c] ;  /* 0x00013c00011b7983 */ /* 0x000f280000300800 */
[----:B------:R-:W4:Y:S04]  /*d9da0*/  LDL R29, [R1+0xec8] ;  /* 0x000ec800011d7983 */ /* 0x000f280000100800 */
[----:B-1----:R0:W-:Y:S01]  /*d9db0*/  STL [R1+0x27c], R16 ;  /* 0x00027c1001007387 */ /* 0x0021e20000100800 */
[----:B--2---:R-:W1:Y:S01]  /*d9dc0*/  MUFU.RCP R22, R22 ;  /* 0x0000001600167308 */ /* 0x004e620000001000 */
[----:B---3--:R-:W-:-:S02]  /*d9dd0*/  @!P6 FMUL R6, R6, 16777216 ;  /* 0x4b8000000606e820 */ /* 0x008fc40000400000 */
[----:B------:R-:W-:Y:S02]  /*d9de0*/  @!P6 FMUL R7, R7, 16777216 ;  /* 0x4b8000000707e820 */ /* 0x000fe40000400000 */
[C---:B------:R-:W-:Y:S02]  /*d9df0*/  FMUL R9, R28.reuse, R6 ;  /* 0x000000061c097220 */ /* 0x040fe40000400000 */
[----:B------:R-:W-:Y:S02]  /*d9e00*/  @!P6 FMUL R11, R11, 16777216 ;  /* 0x4b8000000b0be820 */ /* 0x000fe40000400000 */
[----:B------:R-:W-:Y:S02]  /*d9e10*/  FMUL R6, R28, R7 ;  /* 0x000000071c067220 */ /* 0x000fe40000400000 */
[----:B------:R-:W-:Y:S01]  /*d9e20*/  @!P6 FMUL R12, R12, 16777216 ;  /* 0x4b8000000c0ce820 */ /* 0x000fe20000400000 */
[----:B-1----:R-:W-:Y:S01]  /*d9e30*/  STL [R1+0xf70], R22 ;  /* 0x000f701601007387 */ /* 0x002fe20000100800 */
[C---:B------:R-:W-:Y:S01]  /*d9e40*/  FMUL R7, R28.reuse, R25 ;  /* 0x000000191c077220 */ /* 0x040fe20000400000 */
[----:B------:R-:W-:Y:S01]  /*d9e50*/  F2FP.PACK_AB R9, R9, R6 ;  /* 0x000000060909723e */ /* 0x000fe200000000ff */
[C---:B------:R-:W-:Y:S01]  /*d9e60*/  FMUL R11, R28.reuse, R11 ;  /* 0x0000000b1c0b7220 */ /* 0x040fe20000400000 */
[----:B------:R-:W2:Y:S01]  /*d9e70*/  LDL.LU R24, [R1+0x520] ;  /* 0x0005200001187983 */ /* 0x000ea20000300800 */
[----:B------:R-:W-:-:S03]  /*d9e80*/  FMUL R12, R28, R12 ;  /* 0x0000000c1c0c7220 */ /* 0x000fc60000400000 */
[----:B------:R-:W3:Y:S04]  /*d9e90*/  LDL.LU R25, [R1+0x540] ;  /* 0x0005400001197983 */ /* 0x000ee80000300800 */
[----:B------:R-:W2:Y:S04]  /*d9ea0*/  LDL.LU R28, [R1+0x2e88] ;  /* 0x002e8800011c7983 */ /* 0x000ea80000300800 */
[----:B------:R-:W2:Y:S01]  /*d9eb0*/  LDL.LU R6, [R1+0x664] ;  /* 0x0006640001067983 */ /* 0x000ea20000300800 */
[----:B------:R-:W1:Y:S01]  /*d9ec0*/  MUFU.RCP R2, R2 ;  /* 0x0000000200027308 */ /* 0x000e620000001000 */
[----:B------:R-:W-:-:S02]  /*d9ed0*/  F2FP.PACK_AB R11, R11, R12 ;  /* 0x0000000c0b0b723e */ /* 0x000fc400000000ff */
[----:B------:R-:W-:Y:S02]  /*d9ee0*/  F2FP.PACK_AB R10, R10, R7 ;  /* 0x000000070a0a723e */ /* 0x000fe400000000ff */
[----:B------:R-:W-:Y:S01]  /*d9ef0*/  F2FP.PACK_AB R7, R17, R18 ;  /* 0x000000121107723e */ /* 0x000fe200000000ff */
[C---:B------:R-:W-:Y:S02]  /*d9f00*/  FMUL R15, R16.reuse, R15 ;  /* 0x0000000f100f7220 */ /* 0x040fe40000400000 */
[C---:B----4-:R-:W-:Y:S02]  /*d9f10*/  FMUL R12, R16.reuse, R3 ;  /* 0x00000003100c7220 */ /* 0x050fe40000400000 */
[C---:B------:R-:W-:Y:S02]  /*d9f20*/  FMUL R14, R16.reuse, R14 ;  /* 0x0000000e100e7220 */ /* 0x040fe40000400000 */
[C---:B------:R-:W-:Y:S02]  /*d9f30*/  FMUL R20, R16.reuse, R20 ;  /* 0x0000001410147220 */ /* 0x040fe40000400000 */
[----:B------:R-:W-:-:S02]  /*d9f40*/  FMUL R19, R16, R19 ;  /* 0x0000001310137220 */ /* 0x000fc40000400000 */
[C---:B------:R-:W-:Y:S02]  /*d9f50*/  FMUL R17, R16.reuse, R21 ;  /* 0x0000001510117220 */ /* 0x040fe40000400000 */
[----:B------:R-:W-:Y:S01]  /*d9f60*/  FMUL R18, R16, R26 ;  /* 0x0000001a10127220 */ /* 0x000fe20000400000 */
[----:B------:R-:W-:Y:S01]  /*d9f70*/  F2FP.PACK_AB R12, R12, R20 ;  /* 0x000000140c0c723e */ /* 0x000fe200000000ff */
[----:B------:R-:W-:Y:S01]  /*d9f80*/  STS.128 [R0+0xc80], R8 ;  /* 0x000c800800007388 */ /* 0x000fe20000000c00 */
[----:B--2---:R-:W-:Y:S01]  /*d9f90*/  F2FP.PACK_AB R6, R6, R13 ;  /* 0x0000000d0606723e */ /* 0x004fe200000000ff */
[----:B------:R-:W-:Y:S02]  /*d9fa0*/  FMUL R13, R16, R23 ;  /* 0x00000017100d7220 */ /* 0x000fe40000400000 */
[----:B------:R-:W2:Y:S04]  /*d9fb0*/  LDL.LU R23, [R1+0x90] ;  /* 0x0000900001177983 */ /* 0x000ea80000300800 */
[----:B-1----:R-:W-:Y:S04]  /*d9fc0*/  STL [R1+0x270], R2 ;  /* 0x0002700201007387 */ /* 0x002fe80000100800 */
[----:B------:R-:W4:Y:S04]  /*d9fd0*/  LDL.LU R3, [R1+0x450] ;  /* 0x0004500001037983 */ /* 0x000f280000300800 */
[----:B------:R-:W4:Y:S01]  /*d9fe0*/  LDL.LU R21, [R1+0x56c] ;  /* 0x00056c0001157983 */ /* 0x000f220000300800 */
[----:B0-----:R-:W-:-:S03]  /*d9ff0*/  IADD3 R16, R29, -R27, RZ ;  /* 0x8000001b1d107210 */ /* 0x001fc60007ffe0ff */
[----:B------:R-:W4:Y:S04]  /*da000*/  LDL.LU R26, [R1+0x570] ;  /* 0x00057000011a7983 */ /* 0x000f280000300800 */
[----:B------:R-:W4:Y:S04]  /*da010*/  LDL.LU R27, [R1+0x544] ;  /* 0x00054400011b7983 */ /* 0x000f280000300800 */
[----:B------:R-:W4:Y:S04]  /*da020*/  LDL.LU R29, [R1+0x478] ;  /* 0x00047800011d7983 */ /* 0x000f280000300800 */
[----:B------:R0:W-:Y:S04]  /*da030*/  STS.128 [R0+0xc00], R4 ;  /* 0x000c000400007388 */ /* 0x0001e80000000c00 */
[----:B0-----:R-:W4:Y:S04]  /*da040*/  LDL.LU R7, [R1+0x4f8] ;  /* 0x0004f80001077983 */ /* 0x001f280000300800 */
[----:B------:R-:W4:Y:S04]  /*da050*/  LDL.LU R6, [R1+0x524] ;  /* 0x0005240001067983 */ /* 0x000f280000300800 */
[----:B------:R-:W4:Y:S04]  /*da060*/  LDL.LU R20, [R1+0x49c] ;  /* 0x00049c0001147983 */ /* 0x000f280000300800 */
[----:B------:R-:W4:Y:S01]  /*da070*/  LDL.LU R11, [R1+0x584] ;  /* 0x00058400010b7983 */ /* 0x000f220000300800 */
[----:B------:R-:W-:-:S02]  /*da080*/  F2FP.PACK_AB R13, R13, R19 ;  /* 0x000000130d0d723e */ /* 0x000fc400000000ff */
[----:B------:R-:W-:Y:S01]  /*da090*/  F2FP.PACK_AB R14, R14, R18 ;  /* 0x000000120e0e723e */ /* 0x000fe200000000ff */
[----:B---3--:R-:W-:Y:S01]  /*da0a0*/  FMUL R18, R22, R25 ;  /* 0x0000001916127220 */ /* 0x008fe20000400000 */
[----:B------:R-:W-:Y:S01]  /*da0b0*/  MOV R25, 0x3dc6b27f ;  /* 0x3dc6b27f00197802 */ /* 0x000fe20000000f00 */
[----:B------:R-:W-:Y:S01]  /*da0c0*/  FADD R16, R16, -1 ;  /* 0xbf80000010107421 */ /* 0x000fe20000000000 */
[----:B------:R-:W-:-:S03]  /*da0d0*/  F2FP.PACK_AB R15, R15, R17 ;  /* 0x000000110f0f723e */ /* 0x000fc600000000ff */
[----:B------:R-:W-:Y:S02]  /*da0e0*/  FFMA.FTZ R5, R16, R25, -0.16845393180847167969 ;  /* 0xbe2c7f3010057423 */ /* 0x000fe40000010019 */
[----:B------:R0:W-:Y:S01]  /*da0f0*/  STS.128 [R0+0xd00], R12 ;  /* 0x000d000c00007388 */ /* 0x0001e20000000c00 */
[----:B------:R-:W-:Y:S02]  /*da100*/  FMUL R17, R22, R24 ;  /* 0x0000001816117220 */ /* 0x000fe40000400000 */
[----:B------:R-:W-:-:S04]  /*da110*/  FFMA.FTZ R5, R16, R5, 0.1716887056827545166 ;  /* 0x3e2fcf2a10057423 */ /* 0x000fc80000010005 */
[----:B------:R-:W-:Y:S01]  /*da120*/  FFMA.FTZ R10, R16, R5, -0.17900948226451873779 ;  /* 0xbe374e43100a7423 */ /* 0x000fe20000010005 */
[----:B0-----:R-:W3:Y:S04]  /*da130*/  LDL.LU R15, [R1+0x45c] ;  /* 0x00045c00010f7983 */ /* 0x001ee80000300800 */
[----:B------:R-:W3:Y:S04]  /*da140*/  LDL.LU R24, [R1+0x4b0] ;  /* 0x0004b00001187983 */ /* 0x000ee80000300800 */
[----:B------:R-:W3:Y:S01]  /*da150*/  LDL.LU R25, [R1+0x48c] ;  /* 0x00048c0001197983 */ /* 0x000ee20000300800 */
[----:B--2---:R0:W1:Y:S01]  /*da160*/  MUFU.RCP R19, R23 ;  /* 0x0000001700137308 */ /* 0x0040620000001000 */
[----:B----4-:R-:W-:-:S02]  /*da170*/  FMUL R8, R2, R3 ;  /* 0x0000000302087220 */ /* 0x010fc40000400000 */
[----:B0-----:R-:W2:Y:S01]  /*da180*/  LDL.LU R23, [R1+0x4a4] ;  /* 0x0004a40001177983 */ /* 0x001ea20000300800 */
[----:B------:R-:W-:-:S03]  /*da190*/  FMUL R5, R22, R21 ;  /* 0x0000001516057220 */ /* 0x000fc60000400000 */
[----:B------:R-:W4:Y:S04]  /*da1a0*/  LDL.LU R3, [R1+0x490] ;  /* 0x0004900001037983 */ /* 0x000f280000300800 */
[----:B-1----:R-:W-:Y:S04]  /*da1b0*/  STL [R1+0x26c], R19 ;  /* 0x00026c1301007387 */ /* 0x002fe80000100800 */
[----:B------:R-:W4:Y:S01]  /*da1c0*/  LDL.LU R21, [R1+0x94] ;  /* 0x0000940001157983 */ /* 0x000f220000300800 */
[----:B------:R-:W-:Y:S02]  /*da1d0*/  FMUL R12, R22, R26 ;  /* 0x0000001a160c7220 */ /* 0x000fe40000400000 */
[----:B------:R-:W-:Y:S01]  /*da1e0*/  FMUL R9, R2, R29 ;  /* 0x0000001d02097220 */ /* 0x000fe20000400000 */
[----:B------:R-:W4:Y:S01]  /*da1f0*/  LDL.LU R26, [R1+0x554] ;  /* 0x00055400011a7983 */ /* 0x000f220000300800 */
[----:B------:R0:W1:Y:S01]  /*da200*/  MUFU.RCP R29, R28 ;  /* 0x0000001c001d7308 */ /* 0x0000620000001000 */
[----:B------:R-:W-:-:S02]  /*da210*/  FMUL R7, R22, R7 ;  /* 0x0000000716077220 */ /* 0x000fc40000400000 */
[C---:B------:R-:W-:Y:S02]  /*da220*/  FMUL R6, R22.reuse, R6 ;  /* 0x0000000616067220 */ /* 0x040fe40000400000 */
[C---:B------:R-:W-:Y:S02]  /*da230*/  FMUL R13, R22.reuse, R11 ;  /* 0x0000000b160d7220 */ /* 0x040fe40000400000 */
[----:B------:R-:W-:Y:S02]  /*da240*/  FMUL R11, R22, R27 ;  /* 0x0000001b160b7220 */ /* 0x000fe40000400000 */
[----:B------:R-:W4:Y:S04]  /*da250*/  LDL.LU R27, [R1+0x574] ;  /* 0x00057400011b7983 */ /* 0x000f280000300800 */
[----:B------:R-:W4:Y:S04]  /*da260*/  LDL.LU R22, [R1+0x558] ;  /* 0x0005580001167983 */ /* 0x000f280000300800 */
[----:B0-----:R-:W4:Y:S01]  /*da270*/  LDL.LU R28, [R1+0x514] ;  /* 0x00051400011c7983 */ /* 0x001f220000300800 */
[----:B------:R-:W-:Y:S01]  /*da280*/  FFMA.FTZ R10, R16, R10, 0.20512372255325317383 ;  /* 0x3e520bf4100a7423 */ /* 0x000fe2000001000a */
[----:B------:R-:W-:-:S03]  /*da290*/  F2FP.PACK_AB R4, R17, R18 ;  /* 0x000000121104723e */ /* 0x000fc600000000ff */
[----:B------:R-:W-:Y:S01]  /*da2a0*/  FFMA.FTZ R10, R16, R10, -0.24046532809734344482 ;  /* 0xbe763c8b100a7423 */ /* 0x000fe2000001000a */
[----:B------:R-:W-:-:S03]  /*da2b0*/  F2FP.PACK_AB R5, R5, R13 ;  /* 0x0000000d0505723e */ /* 0x000fc600000000ff */
[----:B------:R-:W-:Y:S01]  /*da2c0*/  FFMA.FTZ R10, R16, R10, 0.28857114911079406738 ;  /* 0x3e93bf99100a7423 */ /* 0x000fe2000001000a */
[----:B------:R-:W-:Y:S01]  /*da2d0*/  F2FP.PACK_AB R6, R6, R12 ;  /* 0x0000000c0606723e */ /* 0x000fe200000000ff */
[----:B-1----:R-:W-:Y:S01]  /*da2e0*/  STL [R1+0x25c], R29 ;  /* 0x00025c1d01007387 */ /* 0x002fe20000100800 */
[----:B------:R-:W-:Y:S01]  /*da2f0*/  F2FP.PACK_AB R7, R7, R11 ;  /* 0x0000000b0707723e */ /* 0x000fe200000000ff */
[----:B------:R-:W-:Y:S01]  /*da300*/  FFMA.FTZ R12, R16, R10, -0.36067417263984680176 ;  /* 0xbeb8aa49100c7423 */ /* 0x000fe2000001000a */
[----:B------:R-:W-:Y:S01]  /*da310*/  F2FP.PACK_AB R8, R8, R9 ;  /* 0x000000090808723e */ /* 0x000fe200000000ff */
[C---:B------:R-:W-:Y:S02]  /*da320*/  FMUL R9, R2.reuse, R20 ;  /* 0x0000001402097220 */ /* 0x040fe40000400000 */
[C---:B---3--:R-:W-:Y:S02]  /*da330*/  FMUL R11, R2.reuse, R15 ;  /* 0x0000000f020b7220 */ /* 0x048fe40000400000 */
[----:B------:R-:W-:-:S02]  /*da340*/  FMUL R15, R2, R24 ;  /* 0x00000018020f7220 */ /* 0x000fc40000400000 */
[C---:B------:R-:W-:Y:S02]  /*da350*/  FMUL R10, R2.reuse, R25 ;  /* 0x00000019020a7220 */ /* 0x040fe40000400000 */
[C---:B--2---:R-:W-:Y:S02]  /*da360*/  FMUL R14, R2.reuse, R23 ;  /* 0x00000017020e7220 */ /* 0x044fe40000400000 */
[----:B------:R-:W2:Y:S01]  /*da370*/  LDL.LU R23, [R1+0x458] ;  /* 0x0004580001177983 */ /* 0x000ea20000300800 */
[----:B----4-:R0:W1:Y:S01]  /*da380*/  MUFU.RCP R18, R21 ;  /* 0x0000001500127308 */ /* 0x0100620000001000 */
[----:B------:R-:W-:Y:S02]  /*da390*/  FMUL R13, R2, R3 ;  /* 0x00000003020d7220 */ /* 0x000fe40000400000 */
[----:B------:R-:W3:Y:S04]  /*da3a0*/  LDL.LU R3, [R1+0x460] ;  /* 0x0004600001037983 */ /* 0x000ee80000300800 */
[----:B------:R-:W4:Y:S01]  /*da3b0*/  LDL.LU R2, [R1+0x46c] ;  /* 0x00046c0001027983 */ /* 0x000f220000300800 */
[----:B------:R-:W-:-:S03]  /*da3c0*/  F2FP.PACK_AB R11, R11, R13 ;  /* 0x0000000d0b0b723e */ /* 0x000fc600000000ff */
[----:B------:R-:W2:Y:S04]  /*da3d0*/  LDL.LU R20, [R1+0x578] ;  /* 0x0005780001147983 */ /* 0x000ea80000300800 */
[----:B------:R-:W2:Y:S04]  /*da3e0*/  LDL.LU R24, [R1+0x494] ;  /* 0x0004940001187983 */ /* 0x000ea80000300800 */
[----:B------:R-:W2:Y:S04]  /*da3f0*/  LDL.LU R25, [R1+0x474] ;  /* 0x0004740001197983 */ /* 0x000ea80000300800 */
[----:B0-----:R-:W2:Y:S04]  /*da400*/  LDL.LU R21, [R1+0x480] ;  /* 0x0004800001157983 */ /* 0x001ea80000300800 */
[----:B-1----:R-:W-:Y:S01]  /*da410*/  STL [R1+0x260], R18 ;  /* 0x0002601201007387 */ /* 0x002fe20000100800 */
[----:B------:R-:W-:-:S03]  /*da420*/  FMUL R13, R19, R28 ;  /* 0x0000001c130d7220 */ /* 0x000fc60000400000 */
[----:B------:R-:W2:Y:S04]  /*da430*/  LDL R28, [R1+0xec8] ;  /* 0x000ec800011c7983 */ /* 0x000ea80000100800 */
[----:B------:R-:W-:Y:S01]  /*da440*/  STS.128 [R0+0xd80], R4 ;  /* 0x000d800400007388 */ /* 0x000fe20000000c00 */
[----:B------:R-:W-:-:S04]  /*da450*/  FFMA.FTZ R12, R16, R12, 0.48089820146560668945 ;  /* 0x3ef6384a100c7423 */ /* 0x000fc8000001000c */
[----:B------:R-:W-:-:S04]  /*da460*/  FFMA.FTZ R12, R16, R12, -0.72134751081466674805 ;  /* 0xbf38aa3b100c7423 */ /* 0x000fc8000001000c */
[----:B------:R-:W-:Y:S01]  /*da470*/  FMUL R17, R16, R12 ;  /* 0x0000000c10117220 */ /* 0x000fe20000400000 */
[----:B------:R-:W-:-:S03]  /*da480*/  F2FP.PACK_AB R9, R9, R15 ;  /* 0x0000000f0909723e */ /* 0x000fc600000000ff */
[----:B------:R-:W-:Y:S01]  /*da490*/  FMUL R17, R16, R17 ;  /* 0x0000001110117220 */ /* 0x000fe20000400000 */
[----:B------:R-:W-:-:S03]  /*da4a0*/  F2FP.PACK_AB R10, R10, R14 ;  /* 0x0000000e0a0a723e */ /* 0x000fc600000000ff */
[----:B------:R-:W-:Y:S01]  /*da4b0*/  FFMA.FTZ R16, R16, 1.4426950216293334961, R17 ;  /* 0x3fb8aa3b10107823 */ /* 0x000fe20000010011 */
[----:B--2---:R0:W-:Y:S04]  /*da4c0*/  STL [R1+0x2e80], R28 ;  /* 0x002e801c01007387 */ /* 0x0041e80000100800 */
[----:B0-----:R-:W2:Y:S04]  /*da4d0*/  LDL.LU R28, [R1+0x58c] ;  /* 0x00058c00011c7983 */ /* 0x001ea80000300800 */
[----:B------:R-:W2:Y:S04]  /*da4e0*/  LDL.LU R5, [R1+0x538] ;  /* 0x0005380001057983 */ /* 0x000ea80000300800 */
[----:B------:R-:W2:Y:S01]  /*da4f0*/  LDL.LU R6, [R1+0x57c] ;  /* 0x00057c0001067983 */ /* 0x000ea20000300800 */
[----:B------:R-:W-:-:S03]  /*da500*/  FMUL R12, R19, R26 ;  /* 0x0000001a130c7220 */ /* 0x000fc60000400000 */
[----:B------:R0:W-:Y:S04]  /*da510*/  STS.128 [R0+0xe00], R8 ;  /* 0x000e000800007388 */ /* 0x0001e80000000c00 */
[----:B------:R-:W-:Y:S01]  /*da520*/  STL [R1+0x2e7c], R0 ;  /* 0x002e7c0001007387 */ /* 0x000fe20000100800 */
[----:B------:R-:W-:-:S03]  /*da530*/  FMUL R15, R19, R27 ;  /* 0x0000001b130f7220 */ /* 0x000fc60000400000 */
[----:B------:R1:W-:Y:S01]  /*da540*/  STL [R1+0x2e84], R16 ;  /* 0x002e841001007387 */ /* 0x0003e20000100800 */
[----:B------:R-:W-:-:S03]  /*da550*/  FMUL R14, R19, R22 ;  /* 0x00000016130e7220 */ /* 0x000fc60000400000 */
[----:B------:R-:W2:Y:S01]  /*da560*/  LDL R26, [R1+0x115c] ;  /* 0x00115c00011a7983 */ /* 0x000ea20000100800 */
[----:B0-----:R-:W-:-:S03]  /*da570*/  FMUL R8, R29, R23 ;  /* 0x000000171d087220 */ /* 0x001fc60000400000 */
[----:B------:R-:W2:Y:S04]  /*da580*/  LDL R27, [R1+0x117c] ;  /* 0x00117c00011b7983 */ /* 0x000ea80000100800 */
[----:B------:R-:W2:Y:S01]  /*da590*/  LDL R23, [R1+0x1160] ;  /* 0x0011600001177983 */ /* 0x000ea20000100800 */
[----:B---3--:R-:W-:-:S03]  /*da5a0*/  FMUL R7, R29, R3 ;  /* 0x000000031d077220 */ /* 0x008fc60000400000 */
[----:B------:R-:W3:Y:S01]  /*da5b0*/  LDL R22, [R1+0x1180] ;  /* 0x0011800001167983 */ /* 0x000ee20000100800 */
[----:B----4-:R-:W-:-:S03]  /*da5c0*/  FMUL R4, R18, R2 ;  /* 0x0000000212047220 */ /* 0x010fc60000400000 */
[----:B------:R-:W4:Y:S04]  /*da5d0*/  LDL R3, [R1+0x1188] ;  /* 0x0011880001037983 */ /* 0x000f280000100800 */
[----:B------:R-:W3:Y:S04]  /*da5e0*/  LDL R2, [R1+0x118c] ;  /* 0x00118c0001027983 */ /* 0x000ee80000100800 */
[----:B-1----:R-:W3:Y:S01]  /*da5f0*/  LDL R16, [R1+0x1190] ;  /* 0x0011900001107983 */ /* 0x002ee20000100800 */
[----:B------:R-:W-:Y:S01]  /*da600*/  F2FP.PACK_AB R12, R12, R15 ;  /* 0x0000000f0c0c723e */ /* 0x000fe200000000ff */
[----:B------:R-:W-:Y:S01]  /*da610*/  FMUL R10, R19, R20 ;  /* 0x00000014130a7220 */ /* 0x000fe20000400000 */
[----:B------:R-:W-:Y:S01]  /*da620*/  F2FP.PACK_AB R13, R13, R14 ;  /* 0x0000000e0d0d723e */ /* 0x000fe200000000ff */
[----:B------:R-:W-:Y:S01]  /*da630*/  FMUL R9, R18, R24 ;  /* 0x0000001812097220 */ /* 0x000fe20000400000 */
[----:B------:R-:W-:-:S04]  /*da640*/  F2FP.PACK_AB R8, R8, R7 ;  /* 0x000000070808723e */ /* 0x000fc800000000ff */
[----:B------:R-:W-:Y:S01]  /*da650*/  F2FP.PACK_AB R4, R4, R9 ;  /* 0x000000090404723e */ /* 0x000fe200000000ff */
[C---:B--2---:R-:W-:Y:S02]  /*da660*/  FMUL R11, R19.reuse, R28 ;  /* 0x0000001c130b7220 */ /* 0x044fe40000400000 */
[----:B------:R-:W2:Y:S01]  /*da670*/  LDL R28, [R1+0x1194] ;  /* 0x00119400011c7983 */ /* 0x000ea20000100800 */
[C---:B------:R-:W-:Y:S02]  /*da680*/  FMUL R15, R19.reuse, R5 ;  /* 0x00000005130f7220 */ /* 0x040fe40000400000 */
[----:B------:R-:W-:Y:S02]  /*da690*/  FMUL R14, R19, R6 ;  /* 0x00000006130e7220 */ /* 0x000fe40000400000 */
[C---:B------:R-:W-:Y:S01]  /*da6a0*/  FMUL R6, R18.reuse, R21 ;  /* 0x0000001512067220 */ /* 0x040fe20000400000 */
[----:B------:R-:W2:Y:S01]  /*da6b0*/  LDL.LU R19, [R1+0x498] ;  /* 0x0004980001137983 */ /* 0x000ea20000300800 */
[----:B------:R-:W-:-:S03]  /*da6c0*/  FMUL R5, R18, R25 ;  /* 0x0000001912057220 */ /* 0x000fc60000400000 */
[----:B------:R-:W2:Y:S01]  /*da6d0*/  LDL.LU R21, [R1+0x4fc] ;  /* 0x0004fc0001157983 */ /* 0x000ea20000300800 */
[----:B------:R-:W-:-:S03]  /*da6e0*/  F2FP.PACK_AB R14, R14, R11 ;  /* 0x0000000b0e0e723e */ /* 0x000fc600000000ff */
[----:B------:R-:W2:Y:S01]  /*da6f0*/  LDL.LU R20, [R1+0x500] ;  /* 0x0005000001147983 */ /* 0x000ea20000300800 */
[----:B------:R-:W-:-:S03]  /*da700*/  F2FP.PACK_AB R15, R15, R10 ;  /* 0x0000000a0f0f723e */ /* 0x000fc600000000ff */
        /* <DEDUP_REMOVED lines=8> */
[----:B------:R-:W-:-:S02]  /*da790*/  @!P6 FMUL R23, R23, 16777216 ;  /* 0x4b8000001717e820 */ /* 0x000fc40000400000 */
[----:B------:R-:W-:Y:S02]  /*da7a0*/  @!P6 FMUL R26, R26, 16777216 ;  /* 0x4b8000001a1ae820 */ /* 0x000fe40000400000 */
[----:B------:R-:W-:Y:S01]  /*da7b0*/  @!P6 FMUL R27, R27, 16777216 ;  /* 0x4b8000001b1be820 */ /* 0x000fe20000400000 */
[----:B------:R0:W-:Y:S01]  /*da7c0*/  @!P6 STL [R1+0x1160], R23 ;  /* 0x001160170100e387 */ /* 0x0001e20000100800 */
[----:B---3--:R-:W-:Y:S02]  /*da7d0*/  @!P6 FMUL R22, R22, 16777216 ;  /* 0x4b8000001616e820 */ /* 0x008fe40000400000 */
[----:B----4-:R-:W-:Y:S02]  /*da7e0*/  @!P6 FMUL R3, R3, 16777216 ;  /* 0x4b8000000303e820 */ /* 0x010fe40000400000 */
[----:B------:R-:W-:Y:S01]  /*da7f0*/  @!P6 FMUL R2, R2, 16777216 ;  /* 0x4b8000000202e820 */ /* 0x000fe20000400000 */
[----:B0-----:R-:W3:Y:S04]  /*da800*/  LDL.LU R23, [R1+0x6ac] ;  /* 0x0006ac0001177983 */ /* 0x001ee80000300800 */
[----:B------:R-:W-:Y:S04]  /*da810*/  @!P6 STL [R1+0x115c], R26 ;  /* 0x00115c1a0100e387 */ /* 0x000fe80000100800 */
[----:B------:R-:W-:Y:S04]  /*da820*/  @!P6 STL [R1+0x117c], R27 ;  /* 0x00117c1b0100e387 */ /* 0x000fe80000100800 */
[----:B------:R-:W4:Y:S04]  /*da830*/  LDL.LU R24, [R1+0x78] ;  /* 0x0000780001187983 */ /* 0x000f280000300800 */
[----:B------:R0:W-:Y:S01]  /*da840*/  @!P6 STL [R1+0x1180], R22 ;  /* 0x001180160100e387 */ /* 0x0001e20000100800 */
[----:B------:R-:W-:-:S03]  /*da850*/  @!P6 FMUL R16, R16, 16777216 ;  /* 0x4b8000001010e820 */ /* 0x000fc60000400000 */
[----:B------:R-:W3:Y:S04]  /*da860*/  LDL.LU R25, [R1+0x84] ;  /* 0x0000840001197983 */ /* 0x000ee80000300800 */
[----:B------:R1:W-:Y:S04]  /*da870*/  @!P6 STL [R1+0x1188], R3 ;  /* 0x001188030100e387 */ /* 0x0003e80000100800 */
[----:B0-----:R-:W3:Y:S04]  /*da880*/  LDL.LU R22, [R1+0x80] ;  /* 0x0000800001167983 */ /* 0x001ee80000300800 */
[----:B------:R0:W-:Y:S04]  /*da890*/  @!P6 STL [R1+0x118c], R2 ;  /* 0x00118c020100e387 */ /* 0x0001e80000100800 */
[----:B------:R-:W3:Y:S04]  /*da8a0*/  LDL.LU R26, [R1+0x8c] ;  /* 0x00008c00011a7983 */ /* 0x000ee80000300800 */
[----:B------:R-:W3:Y:S04]  /*da8b0*/  LDL.LU R27, [R1+0x88] ;  /* 0x00008800011b7983 */ /* 0x000ee80000300800 */
[----:B-1----:R-:W3:Y:S04]  /*da8c0*/  LDL.LU R3, [R1+0x1e4] ;  /* 0x0001e40001037983 */ /* 0x002ee80000300800 */
[----:B0-----:R-:W3:Y:S04]  /*da8d0*/  LDL.LU R2, [R1+0x1e0] ;  /* 0x0001e00001027983 */ /* 0x001ee80000300800 */
[----:B------:R0:W-:Y:S04]  /*da8e0*/  @!P6 STL [R1+0x1190], R16 ;  /* 0x001190100100e387 */ /* 0x0001e80000100800 */
[----:B0-----:R-:W3:Y:S01]  /*da8f0*/  LDL.LU R16, [R1+0x2e84] ;  /* 0x002e840001107983 */ /* 0x001ee20000300800 */
[----:B--2---:R-:W-:-:S05]  /*da900*/  @!P6 FMUL R28, R28, 16777216 ;  /* 0x4b8000001c1ce820 */ /* 0x004fca0000400000 */
[----:B------:R0:W-:Y:S04]  /*da910*/  @!P6 STL [R1+0x1194], R28 ;  /* 0x0011941c0100e387 */ /* 0x0001e80000100800 */
[----:B0-----:R-:W2:Y:S01]  /*da920*/  LDL.LU R28, [R1+0x2e80] ;  /* 0x002e8000011c7983 */ /* 0x001ea20000300800 */
[C---:B------:R-:W-:Y:S02]  /*da930*/  FMUL R20, R18.reuse, R20 ;  /* 0x0000001412147220 */ /* 0x040fe40000400000 */
[C---:B------:R-:W-:Y:S02]  /*da940*/  FMUL R7, R18.reuse, R7 ;  /* 0x0000000712077220 */ /* 0x040fe40000400000 */
[C---:B------:R-:W-:Y:S02]  /*da950*/  FMUL R6, R18.reuse, R6 ;  /* 0x0000000612067220 */ /* 0x040fe40000400000 */
[----:B------:R-:W-:-:S02]  /*da960*/  FMUL R18, R18, R0 ;  /* 0x0000000012127220 */ /* 0x000fc40000400000 */
[----:B------:R-:W4:Y:S01]  /*da970*/  LDL.LU R0, [R1+0x2e7c] ;  /* 0x002e7c0001007983 */ /* 0x000f220000300800 */
[C---:B------:R-:W-:Y:S02]  /*da980*/  FMUL R11, R29.reuse, R11 ;  /* 0x0000000b1d0b7220 */ /* 0x040fe40000400000 */
[C---:B------:R-:W-:Y:S02]  /*da990*/  FMUL R10, R29.reuse, R10 ;  /* 0x0000000a1d0a7220 */ /* 0x040fe40000400000 */
[C---:B------:R-:W-:Y:S02]  /*da9a0*/  FMUL R19, R29.reuse, R19 ;  /* 0x000000131d137220 */ /* 0x040fe40000400000 */
[C---:B------:R-:W-:Y:S02]  /*da9b0*/  FMUL R9, R29.reuse, R9 ;  /* 0x000000091d097220 */ /* 0x040fe40000400000 */
[C---:B------:R-:W-:Y:S02]  /*da9c0*/  FMUL R21, R29.reuse, R21 ;  /* 0x000000151d157220 */ /* 0x040fe40000400000 */
[----:B------:R-:W-:-:S02]  /*da9d0*/  FMUL R17, R29, R17 ;  /* 0x000000111d117220 */ /* 0x000fc40000400000 */
[----:B------:R-:W4:Y:S01]  /*da9e0*/  LDL.LU R29, [R1+0x2e78] ;  /* 0x002e7800011d7983 */ /* 0x000f220000300800 */
[----:B------:R-:W-:Y:S02]  /*da9f0*/  F2FP.PACK_AB R9, R9, R21 ;  /* 0x000000150909723e */ /* 0x000fe400000000ff */
[----:B------:R-:W-:Y:S02]  /*daa00*/  F2FP.PACK_AB R6, R6, R20 ;  /* 0x000000140606723e */ /* 0x000fe400000000ff */
[----:B------:R-:W-:Y:S02]  /*daa10*/  F2FP.PACK_AB R10, R10, R19 ;  /* 0x000000130a0a723e */ /* 0x000fe400000000ff */
[----:B------:R-:W-:Y:S02]  /*daa20*/  F2FP.PACK_AB R7, R7, R18 ;  /* 0x000000120707723e */ /* 0x000fe400000000ff */
[----:B------:R-:W-:Y:S01]  /*daa30*/  F2FP.PACK_AB R11, R11, R17 ;  /* 0x000000110b0b723e */ /* 0x000fe200000000ff */
[----:B---3--:R-:W-:-:S02]  /*daa40*/  FADD R16, R23, R16 ;  /* 0x0000001017107221 */ /* 0x008fc40000000000 */
[----:B------:R-:W0:Y:S01]  /*daa50*/  S2R R23, SR_TID.X ;  /* 0x0000000000177919 */ /* 0x000e220000002100 */
[----:B------:R-:W-:Y:S02]  /*daa60*/  F2FP.PACK_AB R18, R26, R27 ;  /* 0x0000001b1a12723e */ /* 0x000fe400000000ff */
[----:B------:R-:W-:Y:S02]  /*daa70*/  F2FP.PACK_AB R19, R3, R2 ;  /* 0x000000020313723e */ /* 0x000fe400000000ff */
[----:B--2---:R-:W-:-:S13]  /*daa80*/  ISETP.GE.U32.AND P6, PT, R28, 0x7f800000, PT ;  /* 0x7f8000001c00780c */ /* 0x004fda0003fc6070 */
[----:B------:R-:W-:-:S05]  /*daa90*/  @P6 MOV R17, 0x7f800000 ;  /* 0x7f80000000116802 */ /* 0x000fca0000000f00 */
[----:B------:R-:W-:Y:S01]  /*daaa0*/  @P6 FFMA.FTZ R16, R28, R17, +INF ;  /* 0x7f8000001c106423 */ /* 0x000fe20000010011 */
[----:B------:R-:W-:Y:S02]  /*daab0*/  F2FP.PACK_AB R17, R25, R22 ;  /* 0x000000161911723e */ /* 0x000fe400000000ff */
[C---:B0-----:R-:W-:Y:S01]  /*daac0*/  LOP3.LUT R22, R23.reuse, 0xff, RZ, 0xc0, !PT ;  /* 0x000000ff17167812 */ /* 0x041fe200078ec0ff */
[----:B------:R-:W-:Y:S01]  /*daad0*/  IMAD.SHL.U32 R23, R23, 0x4000, RZ ;  /* 0x0000400017177824 */ /* 0x000fe200078e00ff */
[----:B----4-:R-:W-:Y:S04]  /*daae0*/  STS.128 [R0+0xe80], R12 ;  /* 0x000e800c00007388 */ /* 0x010fe80000000c00 */
[----:B------:R-:W-:Y:S04]  /*daaf0*/  STS.128 [R0+0xf00], R4 ;  /* 0x000f000400007388 */ /* 0x000fe80000000c00 */
[----:B------:R-:W-:Y:S01]  /*dab00*/  STS.128 [R0+0xf80], R8 ;  /* 0x000f800800007388 */ /* 0x000fe20000000c00 */
[----:B------:R-:W-:-:S04]  /*dab10*/  LOP3.LUT R23, R23, 0x18000, RZ, 0xc0, !PT ;  /* 0x0001800017177812 */ /* 0x000fc800078ec0ff */
[----:B------:R-:W-:Y:S01]  /*dab20*/  LEA R23, R22, R23, 0x4 ;  /* 0x0000001716177211 */ /* 0x000fe200078e20ff */
[----:B------:R-:W-:Y:S06]  /*dab30*/  BAR.SYNC.DEFER_BLOCKING 0x0 ;  /* 0x0000000000007b1d */ /* 0x000fec0000010000 */
[----:B------:R-:W0:Y:S04]  /*dab40*/  LDS.128 R8, [R23] ;  /* 0x0000000017087984 */ /* 0x000e280000000c00 */
[----:B------:R-:W1:Y:S04]  /*dab50*/  LDS.128 R4, [R23+0x1000] ;  /* 0x0010000017047984 */ /* 0x000e680000000c00 */
[----:B------:R-:W2:Y:S04]  /*dab60*/  LDS.128 R12, [R23+0x2000] ;  /* 0x00200000170c7984 */ /* 0x000ea80000000c00 */
[----:B------:R3:W-:Y:S04]  /*dab70*/  STL [R1+0x1260], R16 ;  /* 0x0012601001007387 */ /* 0x0007e80000100800 */
[----:B------:R-:W-:Y:S01]  /*dab80*/  STL.64 [R1+0x2e60], R18 ;  /* 0x002e601201007387 */ /* 0x000fe20000100a00 */
[----:B---3--:R-:W-:-:S05]  /*dab90*/  F2FP.PACK_AB R16, R24, R29 ;  /* 0x0000001d1810723e */ /* 0x008fca00000000ff */
[----:B------:R-:W-:Y:S04]  /*daba0*/  STL.64 [R1+0x2e58], R16 ;  /* 0x002e581001007387 */ /* 0x000fe80000100a00 */
[----:B0-----:R-:W-:Y:S04]  /*dabb0*/  STL.64 [R1+0x180], R8 ;  /* 0x0001800801007387 */ /* 0x001fe80000100a00 */
[----:B------:R-:W-:Y:S04]  /*dabc0*/  STL.64 [R1+0x188], R10 ;  /* 0x0001880a01007387 */ /* 0x000fe80000100a00 */
[----:B------:R-:W0:Y:S04]  /*dabd0*/  LDS.128 R8, [R23+0x3000] ;  /* 0x0030000017087984 */ /* 0x000e280000000c00 */
[----:B-1----:R-:W-:Y:S04]  /*dabe0*/  STL.64 [R1+0x170], R4 ;  /* 0x0001700401007387 */ /* 0x002fe80000100a00 */
[----:B------:R-:W-:Y:S04]  /*dabf0*/  STL.64 [R1+0x178], R6 ;  /* 0x0001780601007387 */ /* 0x000fe80000100a00 */
[----:B------:R-:W1:Y:S04]  /*dac00*/  LDS.128 R4, [R23+0x4000] ;  /* 0x0040000017047984 */ /* 0x000e680000000c00 */
[----:B--2---:R-:W-:Y:S04]  /*dac10*/  STL.64 [R1+0x160], R12 ;  /* 0x0001600c01007387 */ /* 0x004fe80000100a00 */
[----:B------:R-:W-:Y:S04]  /*dac20*/  STL.64 [R1+0x168], R14 ;  /* 0x0001680e01007387 */ /* 0x000fe80000100a00 */
[----:B------:R-:W2:Y:S01]  /*dac30*/  LDS.128 R12, [R23+0x5000] ;  /* 0x00500000170c7984 */ /* 0x000ea20000000c00 */
[----:B------:R-:W-:-:S03]  /*dac40*/  LOP3.LUT R3, R23, 0x20, RZ, 0x3c, !PT ;  /* 0x0000002017037812 */ /* 0x000fc600078e3cff */
        /* <DEDUP_REMOVED lines=8> */
[----:B------:R-:W2:Y:S04]  /*dacd0*/  LDS.128 R12, [R3] ;  /* 0x00000000030c7984 */ /* 0x000ea80000000c00 */
        /* <DEDUP_REMOVED lines=8> */
[----:B------:R-:W2:Y:S04]  /*dad60*/  LDS.128 R12, [R3+0x3000] ;  /* 0x00300000030c7984 */ /* 0x000ea80000000c00 */
        /* <DEDUP_REMOVED lines=15> */
[----:B------:R-:W1:Y:S04]  /*dae60*/  LDS.128 R4, [R2] ;  /* 0x0000000002047984 */ /* 0x000e680000000c00 */
        /* <DEDUP_REMOVED lines=23> */
[----:B-1----:R0:W-:Y:S04]  /*dafe0*/  STL.64 [R1+0x1b0], R4 ;  /* 0x0001b00401007387 */ /* 0x0021e80000100a00 */
[----:B------:R-:W-:Y:S04]  /*daff0*/  STL.64 [R1+0x1b8], R6 ;  /* 0x0001b80601007387 */ /* 0x000fe80000100a00 */
[----:B0-----:R-:W3:Y:S04]  /*db000*/  LDL.LU R4, [R1+0x210] ;  /* 0x0002100001047983 */ /* 0x001ee80000300800 */
[----:B--2---:R-:W-:Y:S04]  /*db010*/  STL.64 [R1+0x1f0], R12 ;  /* 0x0001f00c01007387 */ /* 0x004fe80000100a00 */
[----:B------:R-:W-:Y:S04]  /*db020*/  STL.64 [R1+0x1f8], R14 ;  /* 0x0001f80e01007387 */ /* 0x000fe80000100a00 */
[----:B------:R-:W2:Y:S01]  /*db030*/  LDL.LU R5, [R1+0x21c] ;  /* 0x00021c0001057983 */ /* 0x000ea20000300800 */
[----:B------:R-:W-:-:S05]  /*db040*/  LOP3.LUT R19, R23, 0x60, RZ, 0x3c, !PT ;  /* 0x0000006017137812 */ /* 0x000fca00078e3cff */
[----:B------:R-:W0:Y:S04]  /*db050*/  LDS.128 R8, [R19] ;  /* 0x0000000013087984 */ /* 0x000e280000000c00 */
[----:B0-----:R-:W-:Y:S04]  /*db060*/  STL.64 [R1+0x50], R8 ;  /* 0x0000500801007387 */ /* 0x001fe80000100a00 */
[----:B------:R-:W-:Y:S04]  /*db070*/  STL.64 [R1+0x58], R10 ;  /* 0x0000580a01007387 */ /* 0x000fe80000100a00 */
[----:B--2---:R0:W-:Y:S04]  /*db080*/  STL [R1+0x2e50], R5 ;  /* 0x002e500501007387 */ /* 0x0041e80000100800 */
[----:B0-----:R-:W3:Y:S04]  /*db090*/  LDL.LU R5, [R1+0x218] ;  /* 0x0002180001057983 */ /* 0x001ee80000300800 */
[----:B------:R-:W2:Y:S04]  /*db0a0*/  LDL.LU R6, [R1+0x224] ;  /* 0x0002240001067983 */ /* 0x000ea80000300800 */
[----:B--2---:R0:W-:Y:S04]  /*db0b0*/  STL [R1+0x2e4c], R6 ;  /* 0x002e4c0601007387 */ /* 0x0041e80000100800 */
[----:B0-----:R-:W2:Y:S04]  /*db0c0*/  LDL.LU R6, [R1+0x220] ;  /* 0x0002200001067983 */ /* 0x001ea80000300800 */
[----:B------:R-:W4:Y:S04]  /*db0d0*/  LDL.LU R7, [R1+0x22c] ;  /* 0x00022c0001077983 */ /* 0x000f280000300800 */
[----:B----4-:R0:W-:Y:S04]  /*db0e0*/  STL [R1+0x2e48], R7 ;  /* 0x002e480701007387 */ /* 0x0101e80000100800 */
[----:B0-----:R-:W2:Y:S04]  /*db0f0*/  LDL.LU R7, [R1+0x228] ;  /* 0x0002280001077983 */ /* 0x001ea80000300800 */
[----:B--2---:R-:W-:Y:S04]  /*db100*/  STL.64 [R1+0x2e70], R6 ;  /* 0x002e700601007387 */ /* 0x004fe80000100a00 */
[----:B---3--:R-:W-:Y:S04]  /*db110*/  STL.64 [R1+0x2e68], R4 ;  /* 0x002e680401007387 */ /* 0x008fe80000100a00 */
[----:B------:R-:W2:Y:S04]  /*db120*/  LDL.LU R8, [R1+0x234] ;  /* 0x0002340001087983 */ /* 0x000ea80000300800 */
[----:B------:R-:W0:Y:S04]  /*db130*/  LDS.128 R4, [R19+0x1000] ;  /* 0x0010000013047984 */ /* 0x000e280000000c00 */
[----:B--2---:R1:W-:Y:S04]  /*db140*/  STL [R1+0x2e44], R8 ;  /* 0x002e440801007387 */ /* 0x0043e80000100800 */
[----:B-1----:R-:W2:Y:S04]  /*db150*/  LDL.LU R8, [R1+0x230] ;  /* 0x0002300001087983 */ /* 0x002ea80000300800 */
[----:B------:R-:W3:Y:S04]  /*db160*/  LDL.LU R12, [R1+0x254] ;  /* 0x00025400010c7983 */ /* 0x000ee80000300800 */
[----:B---3--:R1:W-:Y:S04]  /*db170*/  STL [R1+0x2e40], R12 ;  /* 0x002e400c01007387 */ /* 0x0083e80000100800 */
[----:B-1----:R-:W3:Y:S04]  /*db180*/  LDL.LU R12, [R1+0x238] ;  /* 0x00023800010c7983 */ /* 0x002ee80000300800 */
[----:B------:R-:W4:Y:S04]  /*db190*/  LDL.LU R9, [R1+0x23c] ;  /* 0x00023c0001097983 */ /* 0x000f280000300800 */
[----:B----4-:R1:W-:Y:S04]  /*db1a0*/  STL [R1+0x2e3c], R9 ;  /* 0x002e3c0901007387 */ /* 0x0103e80000100800 */
[----:B-1----:R-:W4:Y:S04]  /*db1b0*/  LDL.LU R9, [R1+0x258] ;  /* 0x0002580001097983 */ /* 0x002f280000300800 */
[----:B------:R-:W2:Y:S04]  /*db1c0*/  LDL.LU R13, [R1+0x264] ;  /* 0x00026400010d7983 */ /* 0x000ea80000300800 */
[----:B--2---:R1:W-:Y:S04]  /*db1d0*/  STL [R1+0x2e38], R13 ;  /* 0x002e380d01007387 */ /* 0x0043e80000100800 */
[----:B-1----:R-:W2:Y:S04]  /*db1e0*/  LDL.LU R13, [R1+0x240] ;  /* 0x00024000010d7983 */ /* 0x002ea80000300800 */
        /* <DEDUP_REMOVED lines=16> */
[----:B------:R-:W2:Y:S04]  /*db2f0*/  LDL.LU R21, [R1+0x2d0] ;  /* 0x0002d00001157983 */ /* 0x000ea80000300800 */
[----:B------:R-:W2:Y:S04]  /*db300*/  LDL.LU R28, [R1+0x2cc] ;  /* 0x0002cc00011c7983 */ /* 0x000ea80000300800 */
[----:B------:R-:W2:Y:S04]  /*db310*/  LDL.LU R24, [R1+0x2b8] ;  /* 0x0002b80001187983 */ /* 0x000ea80000300800 */
[----:B------:R-:W2:Y:S04]  /*db320*/  LDL.LU R22, [R1+0x2b0] ;  /* 0x0002b00001167983 */ /* 0x000ea80000300800 */
[----:B------:R-:W2:Y:S04]  /*db330*/  LDL.LU R3, [R1+0x2d8] ;  /* 0x0002d80001037983 */ /* 0x000ea80000300800 */
[----:B------:R-:W2:Y:S04]  /*db340*/  LDL.LU R2, [R1+0x2d4] ;  /* 0x0002d40001027983 */ /* 0x000ea80000300800 */
[----:B0-----:R-:W-:Y:S04]  /*db350*/  STL.64 [R1+0x40], R4 ;  /* 0x0000400401007387 */ /* 0x001fe80000100a00 */
[----:B------:R-:W-:Y:S04]  /*db360*/  STL.64 [R1+0x48], R6 ;  /* 0x0000480601007387 */ /* 0x000fe80000100a00 */
[----:B------:R-:W0:Y:S04]  /*db370*/  LDS.128 R4, [R19+0x2000] ;  /* 0x0020000013047984 */ /* 0x000e280000000c00 */
        /* <DEDUP_REMOVED lines=9> */
[----:B0-----:R-:W-:Y:S04]  /*db410*/  STL.64 [R1], R4 ;  /* 0x0000000401007387 */ /* 0x001fe80000100a00 */
[----:B------:R-:W-:Y:S04]  /*db420*/  STL.64 [R1+0x8], R6 ;  /* 0x0000080601007387 */ /* 0x000fe80000100a00 */
[----:B------:R-:W0:Y:S04]  /*db430*/  LDS.128 R4, [R19+0x6000] ;  /* 0x0060000013047984 */ /* 0x000e280000000c00 */
[----:B------:R-:W1:Y:S04]  /*db440*/  LDS.128 R16, [R19+0x7000] ;  /* 0x0070000013107984 */ /* 0x000e680000000c00 */
[----:B0-----:R-:W-:Y:S04]  /*db450*/  STL.64 [R1+0x1c0], R4 ;  /* 0x0001c00401007387 */ /* 0x001fe80000100a00 */
[----:B------:R0:W-:Y:S04]  /*db460*/  STL.64 [R1+0x1c8], R6 ;  /* 0x0001c80601007387 */ /* 0x0001e80000100a00 */
[----:B0-----:R-:W2:Y:S04]  /*db470*/  LDL.LU.64 R6, [R1+0x2e70] ;  /* 0x002e700001067983 */ /* 0x001ea80000300a00 */
[----:B------:R-:W2:Y:S04]  /*db480*/  LDL.LU.64 R4, [R1+0x2e68] ;  /* 0x002e680001047983 */ /* 0x000ea80000300a00 */
[----:B------:R-:W3:Y:S04]  /*db490*/  LDL.LU R25, [R1+0x2c0] ;  /* 0x0002c00001197983 */ /* 0x000ee80000300800 */
[----:B------:R-:W3:Y:S04]  /*db4a0*/  LDL.LU R26, [R1+0x2bc] ;  /* 0x0002bc00011a7983 */ /* 0x000ee80000300800 */
[----:B------:R-:W3:Y:S04]  /*db4b0*/  LDL.LU R27, [R1+0x2e0] ;  /* 0x0002e000011b7983 */ /* 0x000ee80000300800 */
[----:B------:R-:W3:Y:S04]  /*db4c0*/  LDL.LU R23, [R1+0x2dc] ;  /* 0x0002dc0001177983 */ /* 0x000ee80000300800 */
[----:B-1----:R-:W-:Y:S04]  /*db4d0*/  STL.64 [R1+0x200], R16 ;  /* 0x0002001001007387 */ /* 0x002fe80000100a00 */
[----:B------:R0:W-:Y:S04]  /*db4e0*/  STL.64 [R1+0x208], R18 ;  /* 0x0002081201007387 */ /* 0x0001e80000100a00 */
[----:B0-----:R-:W3:Y:S04]  /*db4f0*/  LDL.LU.64 R18, [R1+0x2e60] ;  /* 0x002e600001127983 */ /* 0x001ee80000300a00 */
[----:B------:R-:W3:Y:S04]  /*db500*/  LDL.LU.64 R16, [R1+0x2e58] ;  /* 0x002e580001107983 */ /* 0x000ee80000300a00 */
[----:B------:R-:W-:Y:S01]  /*db510*/  BAR.SYNC.DEFER_BLOCKING 0x0 ;  /* 0x0000000000007b1d */ /* 0x000fe20000010000 */
[----:B--2---:R-:W-:-:S05]  /*db520*/  F2FP.PACK_AB R4, R5, R4 ;  /* 0x000000040504723e */ /* 0x004fca00000000ff */
[----:B---3--:R0:W-:Y:S04]  /*db530*/  STS.128 [R0], R16 ;  /* 0x0000001000007388 */ /* 0x0081e80000000c00 */
[----:B0-----:R-:W2:Y:S04]  /*db540*/  LDL.LU R16, [R1+0x298] ;  /* 0x0002980001107983 */ /* 0x001ea80000300800 */
[----:B------:R-:W2:Y:S04]  /*db550*/  LDL.LU R17, [R1+0x290] ;  /* 0x0002900001117983 */ /* 0x000ea80000300800 */
[----:B------:R-:W3:Y:S04]  /*db560*/  LDL.LU R18, [R1+0x2c8] ;  /* 0x0002c80001127983 */ /* 0x000ee80000300800 */
[----:B------:R-:W2:Y:S04]  /*db570*/  LDL.LU R19, [R1+0x2a8] ;  /* 0x0002a80001137983 */ /* 0x000ea80000300800 */
        /* <DEDUP_REMOVED lines=20> */
[----:B------:R-:W2:Y:S01]  /*db6c0*/  LDL.LU R15, [R1+0x2e28] ;  /* 0x002e2800010f7983 */ /* 0x000ea20000300800 */
[----:B------:R-:W-:Y:S02]  /*db6d0*/  F2FP.PACK_AB R16, R16, R17 ;  /* 0x000000111010723e */ /* 0x000fe400000000ff */
[----:B------:R-:W-:Y:S02]  /*db6e0*/  F2FP.PACK_AB R17, R19, R29 ;  /* 0x0000001d1311723e */ /* 0x000fe400000000ff */
[----:B--2---:R-:W-:Y:S02]  /*db6f0*/  F2FP.PACK_AB R15, R20, R15 ;  /* 0x0000000f140f723e */ /* 0x004fe400000000ff */
[----:B------:R-:W3:Y:S04]  /*db700*/  LDL.LU R20, [R1+0x2e24] ;  /* 0x002e240001147983 */ /* 0x000ee80000300800 */
[----:B------:R-:W2:Y:S01]  /*db710*/  LDL.LU R29, [R1+0x338] ;  /* 0x00033800011d7983 */ /* 0x000ea20000300800 */
[----:B------:R-:W-:-:S03]  /*db720*/  F2FP.PACK_AB R21, R21, R28 ;  /* 0x0000001c1515723e */ /* 0x000fc600000000ff */
[----:B--2---:R-:W-:Y:S04]  /*db730*/  STL [R1+0x2e04], R29 ;  /* 0x002e041d01007387 */ /* 0x004fe80000100800 */
[----:B------:R-:W2:Y:S01]  /*db740*/  LDL.LU R28, [R1+0x334] ;  /* 0x00033400011c7983 */ /* 0x000ea20000300800 */
[----:B---3--:R-:W-:Y:S02]  /*db750*/  F2FP.PACK_AB R20, R18, R20 ;  /* 0x000000141214723e */ /* 0x008fe400000000ff */
[----:B------:R-:W-:Y:S02]  /*db760*/  F2FP.PACK_AB R18, R24, R22 ;  /* 0x000000161812723e */ /* 0x000fe400000000ff */
[----:B------:R-:W-:Y:S01]  /*db770*/  F2FP.PACK_AB R22, R3, R2 ;  /* 0x000000020316723e */ /* 0x000fe200000000ff */
[----:B--2---:R-:W-:Y:S04]  /*db780*/  STL [R1+0x2e08], R28 ;  /* 0x002e081c01007387 */ /* 0x004fe80000100800 */
[----:B------:R-:W2:Y:S04]  /*db790*/  LDL.LU R3, [R1+0x358] ;  /* 0x0003580001037983 */ /* 0x000ea80000300800 */
[----:B--2---:R-:W-:Y:S04]  /*db7a0*/  STL [R1+0x2e0c], R3 ;  /* 0x002e0c0301007387 */ /* 0x004fe80000100800 */
[----:B------:R-:W2:Y:S01]  /*db7b0*/  LDL.LU R2, [R1+0x354] ;  /* 0x0003540001027983 */ /* 0x000ea20000300800 */
[----:B------:R-:W-:-:S03]  /*db7c0*/  F2FP.PACK_AB R19, R25, R26 ;  /* 0x0000001a1913723e */ /* 0x000fc600000000ff */
        /* <DEDUP_REMOVED lines=9> */
[----:B0-----:R-:W3:Y:S01]  /*db860*/  LDL.LU R2, [R1+0x310] ;  /* 0x0003100001027983 */ /* 0x001ee20000300800 */
[----:B------:R-:W-:-:S03]  /*db870*/  F2FP.PACK_AB R23, R27, R23 ;  /* 0x000000171b17723e */ /* 0x000fc600000000ff */
[----:B------:R-:W-:Y:S04]  /*db880*/  STS.128 [R0+0x80], R4 ;  /* 0x0000800400007388 */ /* 0x000fe80000000c00 */
[----:B------:R-:W-:Y:S04]  /*db890*/  STS.128 [R0+0x100], R8 ;  /* 0x0001000800007388 */ /* 0x000fe80000000c00 */
[----:B------:R-:W-:Y:S04]  /*db8a0*/  STS.128 [R0+0x180], R12 ;  /* 0x0001800c00007388 */ /* 0x000fe80000000c00 */
[----:B------:R-:W-:Y:S04]  /*db8b0*/  STS.128 [R0+0x200], R16 ;  /* 0x0002001000007388 */ /* 0x000fe80000000c00 */
[----:B------:R-:W-:Y:S01]  /*db8c0*/  STS.128 [R0+0x280], R20 ;  /* 0x0002801400007388 */ /* 0x000fe20000000c00 */
[----:B--2---:R-:W-:-:S03]  /*db8d0*/  F2FP.PACK_AB R24, R25, R24 ;  /* 0x000000181918723e */ /* 0x004fc600000000ff */
[----:B---3--:R0:W-:Y:S04]  /*db8e0*/  STL [R1+0x2e18], R2 ;  /* 0x002e180201007387 */ /* 0x0081e80000100800 */
[----:B0-----:R-:W2:Y:S04]  /*db8f0*/  LDL.LU R2, [R1+0x2f0] ;  /* 0x0002f00001027983 */ /* 0x001ea80000300800 */
[----:B------:R-:W3:Y:S04]  /*db900*/  LDL.LU R26, [R1+0x2f4] ;  /* 0x0002f400011a7983 */ /* 0x000ee80000300800 */
[----:B------:R-:W4:Y:S04]  /*db910*/  LDL.LU R3, [R1+0x318] ;  /* 0x0003180001037983 */ /* 0x000f280000300800 */
[----:B------:R-:W2:Y:S04]  /*db920*/  LDL.LU R28, [R1+0x300] ;  /* 0x00030000011c7983 */ /* 0x000ea80000300800 */
[----:B------:R-:W2:Y:S04]  /*db930*/  LDL.LU R27, [R1+0x2fc] ;  /* 0x0002fc00011b7983 */ /* 0x000ea80000300800 */
[----:B------:R-:W2:Y:S04]  /*db940*/  LDL.LU R29, [R1+0x320] ;  /* 0x00032000011d7983 */ /* 0x000ea80000300800 */
[----:B------:R-:W2:Y:S04]  /*db950*/  LDL.LU R4, [R1+0x304] ;  /* 0x0003040001047983 */ /* 0x000ea80000300800 */
[----:B------:R-:W2:Y:S04]  /*db960*/  LDL.LU R5, [R1+0x30c] ;  /* 0x00030c0001057983 */ /* 0x000ea80000300800 */
        /* <DEDUP_REMOVED lines=18> */
[----:B------:R0:W-:Y:S04]  /*dba90*/  STL [R1+0x2e00], R0 ;  /* 0x002e000001007387 */ /* 0x0001e80000100800 */
[----:B0-----:R-:W2:Y:S04]  /*dbaa0*/  LDL.LU R0, [R1+0x328] ;  /* 0x0003280001007983 */ /* 0x001ea80000300800 */
[----:B------:R-:W2:Y:S02]  /*dbab0*/  LDL.LU R25, [R1+0x2e20] ;  /* 0x002e200001197983 */ /* 0x000ea40000300800 */
[----:B--2---:R-:W-:-:S02]  /*dbac0*/  F2FP.PACK_AB R4, R25, R4 ;  /* 0x000000041904723e */ /* 0x004fc400000000ff */
[----:B------:R-:W2:Y:S02]  /*dbad0*/  LDL.LU R25, [R1+0x2e1c] ;  /* 0x002e1c0001197983 */ /* 0x000ea40000300800 */
[----:B--2---:R-:W-:Y:S02]  /*dbae0*/  F2FP.PACK_AB R25, R2, R25 ;  /* 0x000000190219723e */ /* 0x004fe400000000ff */
[----:B------:R-:W2:Y:S02]  /*dbaf0*/  LDL.LU R2, [R1+0x2e18] ;  /* 0x002e180001027983 */ /* 0x000ea40000300800 */
[----:B--2---:R-:W-:Y:S02]  /*dbb00*/  F2FP.PACK_AB R5, R2, R5 ;  /* 0x000000050205723e */ /* 0x004fe400000000ff */
[----:B------:R-:W3:Y:S01]  /*dbb10*/  LDL.LU R2, [R1+0x2e14] ;  /* 0x002e140001027983 */ /* 0x000ee20000300800 */
[----:B----4-:R-:W-:Y:S02]  /*dbb20*/  F2FP.PACK_AB R6, R3, R6 ;  /* 0x000000060306723e */ /* 0x010fe400000000ff */
[----:B------:R-:W-:-:S02]  /*dbb30*/  F2FP.PACK_AB R27, R28, R27 ;  /* 0x0000001b1c1b723e */ /* 0x000fc400000000ff */
[----:B------:R-:W-:Y:S02]  /*dbb40*/  F2FP.PACK_AB R7, R29, R7 ;  /* 0x000000071d07723e */ /* 0x000fe400000000ff */
[----:B---3--:R-:W-:Y:S02]  /*dbb50*/  F2FP.PACK_AB R26, R2, R26 ;  /* 0x0000001a021a723e */ /* 0x008fe400000000ff */
[----:B------:R-:W2:Y:S04]  /*dbb60*/  LDL.LU R2, [R1+0x2e10] ;  /* 0x002e100001027983 */ /* 0x000ea80000300800 */
[----:B------:R-:W2:Y:S04]  /*dbb70*/  LDL.LU R3, [R1+0x2e0c] ;  /* 0x002e0c0001037983 */ /* 0x000ea80000300800 */
[----:B------:R-:W3:Y:S04]  /*dbb80*/  LDL.LU R28, [R1+0x2e08] ;  /* 0x002e0800011c7983 */ /* 0x000ee80000300800 */
[----:B------:R-:W3:Y:S01]  /*dbb90*/  LDL.LU R29, [R1+0x2e04] ;  /* 0x002e0400011d7983 */ /* 0x000ee20000300800 */
[----:B------:R-:W-:-:S02]  /*dbba0*/  F2FP.PACK_AB R8, R0, R8 ;  /* 0x000000080008723e */ /* 0x000fc400000000ff */
[----:B------:R-:W-:Y:S01]  /*dbbb0*/  F2FP.PACK_AB R9, R13, R9 ;  /* 0x000000090d09723e */ /* 0x000fe200000000ff */
[----:B------:R-:W4:Y:S01]  /*dbbc0*/  LDL.LU R0, [R1+0x380] ;  /* 0x0003800001007983 */ /* 0x000f220000300800 */
[----:B------:R-:W-:Y:S02]  /*dbbd0*/  F2FP.PACK_AB R12, R19, R12 ;  /* 0x0000000c130c723e */ /* 0x000fe400000000ff */
[----:B------:R-:W-:Y:S01]  /*dbbe0*/  F2FP.PACK_AB R13, R14, R10 ;  /* 0x0000000a0e0d723e */ /* 0x000fe200000000ff */
[----:B------:R-:W4:Y:S01]  /*dbbf0*/  LDL.LU R19, [R1+0x37c] ;  /* 0x00037c0001137983 */ /* 0x000f220000300800 */
[----:B---3--:R-:W-:-:S03]  /*dbc00*/  F2FP.PACK_AB R10, R29, R28 ;  /* 0x0000001c1d0a723e */ /* 0x008fc600000000ff */
[----:B------:R-:W3:Y:S04]  /*dbc10*/  LDL.LU R29, [R1+0x6d8] ;  /* 0x0006d800011d7983 */ /* 0x000ee80000300800 */
[----:B---3--:R0:W-:Y:S04]  /*dbc20*/  STL [R1+0x2dd0], R29 ;  /* 0x002dd01d01007387 */ /* 0x0081e80000100800 */
[----:B0-----:R-:W3:Y:S04]  /*dbc30*/  LDL.LU R29, [R1+0x340] ;  /* 0x00034000011d7983 */ /* 0x001ee80000300800 */
[----:B------:R-:W3:Y:S01]  /*dbc40*/  LDL.LU R28, [R1+0x6cc] ;  /* 0x0006cc00011c7983 */ /* 0x000ee20000300800 */
[----:B--2---:R-:W-:-:S03]  /*dbc50*/  F2FP.PACK_AB R14, R3, R2 ;  /* 0x00000002030e723e */ /* 0x004fc600000000ff */
[----:B---3--:R-:W-:Y:S04]  /*dbc60*/  STL [R1+0x2dd4], R28 ;  /* 0x002dd41c01007387 */ /* 0x008fe80000100800 */
[----:B------:R-:W2:Y:S04]  /*dbc70*/  LDL.LU R3, [R1+0x72c] ;  /* 0x00072c0001037983 */ /* 0x000ea80000300800 */
[----:B--2---:R-:W-:Y:S04]  /*dbc80*/  STL [R1+0x2dd8], R3 ;  /* 0x002dd80301007387 */ /* 0x004fe80000100800 */
[----:B------:R-:W2:Y:S01]  /*dbc90*/  LDL.LU R2, [R1+0x728] ;  /* 0x0007280001027983 */ /* 0x000ea20000300800 */
[----:B------:R-:W-:-:S02]  /*dbca0*/  F2FP.PACK_AB R15, R20, R15 ;  /* 0x0000000f140f723e */ /* 0x000fc400000000ff */
[----:B------:R-:W-:Y:S01]  /*dbcb0*/  F2FP.PACK_AB R16, R21, R16 ;  /* 0x000000101510723e */ /* 0x000fe200000000ff */
[----:B--2---:R-:W-:Y:S04]  /*dbcc0*/  STL [R1+0x2ddc], R2 ;  /* 0x002ddc0201007387 */ /* 0x004fe80000100800 */
[----:B------:R-:W2:Y:S04]  /*dbcd0*/  LDL.LU R20, [R1+0x384] ;  /* 0x0003840001147983 */ /* 0x000ea80000300800 */
[----:B------:R-:W3:Y:S01]  /*dbce0*/  LDL.LU R21, [R1+0x38c] ;  /* 0x00038c0001157983 */ /* 0x000ee20000300800 */
[----:B------:R-:W-:-:S03]  /*dbcf0*/  F2FP.PACK_AB R17, R22, R17 ;  /* 0x000000111611723e */ /* 0x000fc600000000ff */
[----:B---3--:R0:W-:Y:S04]  /*dbd00*/  STL [R1+0x2dfc], R21 ;  /* 0x002dfc1501007387 */ /* 0x0081e80000100800 */
[----:B0-----:R-:W2:Y:S04]  /*dbd10*/  LDL.LU R21, [R1+0x388] ;  /* 0x0003880001157983 */ /* 0x001ea80000300800 */
[----:B------:R-:W3:Y:S01]  /*dbd20*/  LDL.LU R22, [R1+0x394] ;  /* 0x0003940001167983 */ /* 0x000ee20000300800 */
[----:B------:R-:W-:-:S03]  /*dbd30*/  F2FP.PACK_AB R18, R23, R18 ;  /* 0x000000121712723e */ /* 0x000fc600000000ff */
[----:B---3--:R0:W-:Y:S04]  /*dbd40*/  STL [R1+0x2df8], R22 ;  /* 0x002df81601007387 */ /* 0x0081e80000100800 */
[----:B0-----:R-:W3:Y:S04]  /*dbd50*/  LDL.LU R22, [R1+0x390] ;  /* 0x0003900001167983 */ /* 0x001ee80000300800 */
[----:B------:R-:W2:Y:S04]  /*dbd60*/  LDL.LU R23, [R1+0x39c] ;  /* 0x00039c0001177983 */ /* 0x000ea80000300800 */
[----:B--2---:R0:W-:Y:S04]  /*dbd70*/  STL [R1+0x2df4], R23 ;  /* 0x002df41701007387 */ /* 0x0041e80000100800 */
[----:B0-----:R-:W2:Y:S04]  /*dbd80*/  LDL.LU R23, [R1+0x398] ;  /* 0x0003980001177983 */ /* 0x001ea80000300800 */
        /* <DEDUP_REMOVED lines=8> */
[----:B0-----:R-:W2:Y:S01]  /*dbe10*/  LDL.LU R2, [R1+0x3a8] ;  /* 0x0003a80001027983 */ /* 0x001ea20000300800 */
[----:B------:R-:W-:-:S02]  /*dbe20*/  F2FP.PACK_AB R11, R29, R11 ;  /* 0x0000000b1d0b723e */ /* 0x000fc400000000ff */
[----:B----4-:R-:W-:Y:S01]  /*dbe30*/  F2FP.PACK_AB R19, R0, R19 ;  /* 0x000000130013723e */ /* 0x010fe200000000ff */
[----:B--2---:R0:W-:Y:S04]  /*dbe40*/  STL [R1+0x2df0], R2 ;  /* 0x002df00201007387 */ /* 0x0041e80000100800 */
[----:B0-----:R-:W2:Y:S04]  /*dbe50*/  LDL.LU R2, [R1+0x3a0] ;  /* 0x0003a00001027983 */ /* 0x001ea80000300800 */
[----:B------:R-:W4:Y:S04]  /*dbe60*/  LDL.LU R3, [R1+0x3d8] ;  /* 0x0003d80001037983 */ /* 0x000f280000300800 */
[----:B------:R-:W2:Y:S04]  /*dbe70*/  LDL.LU R28, [R1+0x3c0] ;  /* 0x0003c000011c7983 */ /* 0x000ea80000300800 */
[----:B------:R-:W2:Y:S04]  /*dbe80*/  LDL.LU R29, [R1+0x3e0] ;  /* 0x0003e000011d7983 */ /* 0x000ea80000300800 */
[----:B------:R-:W2:Y:S01]  /*dbe90*/  LDL.LU R0, [R1+0x2e00] ;  /* 0x002e000001007983 */ /* 0x000ea20000300800 */
[----:B------:R-:W-:-:S03]  /*dbea0*/  F2FP.PACK_AB R20, R21, R20 ;  /* 0x000000141514723e */ /* 0x000fc600000000ff */
[----:B--2---:R0:W-:Y:S04]  /*dbeb0*/  STS.128 [R0+0x300], R24 ;  /* 0x0003001800007388 */ /* 0x0041e80000000c00 */
[----:B------:R1:W-:Y:S04]  /*dbec0*/  STS.128 [R0+0x380], R4 ;  /* 0x0003800400007388 */ /* 0x0003e80000000c00 */
[----:B------:R2:W-:Y:S04]  /*dbed0*/  STS.128 [R0+0x400], R8 ;  /* 0x0004000800007388 */ /* 0x0005e80000000c00 */
[----:B0-----:R-:W3:Y:S04]  /*dbee0*/  LDL.LU R24, [R1+0x6c8] ;  /* 0x0006c80001187983 */ /* 0x001ee80000300800 */
[----:B------:R-:W3:Y:S04]  /*dbef0*/  LDL.LU R25, [R1+0x6c4] ;  /* 0x0006c40001197983 */ /* 0x000ee80000300800 */
[----:B------:R-:W3:Y:S04]  /*dbf00*/  LDL.LU R26, [R1+0x724] ;  /* 0x00072400011a7983 */ /* 0x000ee80000300800 */
[----:B------:R-:W3:Y:S04]  /*dbf10*/  LDL.LU R27, [R1+0x720] ;  /* 0x00072000011b7983 */ /* 0x000ee80000300800 */
[----:B-1----:R-:W3:Y:S04]  /*dbf20*/  LDL.LU R4, [R1+0x3a4] ;  /* 0x0003a40001047983 */ /* 0x002ee80000300800 */
[----:B------:R-:W3:Y:S04]  /*dbf30*/  LDL.LU R5, [R1+0x3ac] ;  /* 0x0003ac0001057983 */ /* 0x000ee80000300800 */
[----:B------:R-:W3:Y:S04]  /*dbf40*/  LDL.LU R6, [R1+0x3b4] ;  /* 0x0003b40001067983 */ /* 0x000ee80000300800 */
[----:B------:R-:W3:Y:S04]  /*dbf50*/  LDL.LU R7, [R1+0x3bc] ;  /* 0x0003bc0001077983 */ /* 0x000ee80000300800 */
[----:B--2---:R-:W2:Y:S04]  /*dbf60*/  LDL.LU R8, [R1+0x3c4] ;  /* 0x0003c40001087983 */ /* 0x004ea80000300800 */
[----:B------:R-:W2:Y:S04]  /*dbf70*/  LDL.LU R9, [R1+0x3cc] ;  /* 0x0003cc0001097983 */ /* 0x000ea80000300800 */
[----:B------:R-:W4:Y:S04]  /*dbf80*/  LDL.LU R10, [R1+0x3d4] ;  /* 0x0003d400010a7983 */ /* 0x000f280000300800 */
[----:B------:R-:W2:Y:S04]  /*dbf90*/  LDL.LU R11, [R1+0x3dc] ;  /* 0x0003dc00010b7983 */ /* 0x000ea80000300800 */
[----:B------:R0:W-:Y:S04]  /*dbfa0*/  STS.128 [R0+0x480], R12 ;  /* 0x0004800c00007388 */ /* 0x0001e80000000c00 */
[----:B------:R1:W-:Y:S04]  /*dbfb0*/  STS.128 [R0+0x500], R16 ;  /* 0x0005001000007388 */ /* 0x0003e80000000c00 */
[----:B0-----:R-:W2:Y:S04]  /*dbfc0*/  LDL.LU R12, [R1+0x688] ;  /* 0x00068800010c7983 */ /* 0x001ea80000300800 */
[----:B------:R-:W2:Y:S04]  /*dbfd0*/  LDL.LU R13, [R1+0x6a4] ;  /* 0x0006a400010d7983 */ /* 0x000ea80000300800 */
[----:B------:R-:W2:Y:S04]  /*dbfe0*/  LDL.LU R14, [R1+0x6fc] ;  /* 0x0006fc00010e7983 */ /* 0x000ea80000300800 */
[----:B------:R-:W2:Y:S04]  /*dbff0*/  LDL.LU R15, [R1+0x6ec] ;  /* 0x0006ec00010f7983 */ /* 0x000ea80000300800 */
[----:B-1----:R-:W2:Y:S04]  /*dc000*/  LDL.LU R16, [R1+0x68c] ;  /* 0x00068c0001107983 */ /* 0x002ea80000300800 */
[----:B------:R-:W2:Y:S04]  /*dc010*/  LDL.LU R17, [R1+0x6e8] ;  /* 0x0006e80001117983 */ /* 0x000ea80000300800 */
[----:B------:R-:W2:Y:S04]  /*dc020*/  LDL.LU R18, [R1+0x6dc] ;  /* 0x0006dc0001127983 */ /* 0x000ea80000300800 */
[----:B------:R-:W2:Y:S04]  /*dc030*/  LDL.LU R19, [R1+0x6a8] ;  /* 0x0006a80001137983 */ /* 0x000ea80000300800 */
[----:B------:R-:W3:Y:S02]  /*dc040*/  LDL.LU R21, [R1+0x2dfc] ;  /* 0x002dfc0001157983 */ /* 0x000ee40000300800 */
[----:B---3--:R-:W-:-:S02]  /*dc050*/  F2FP.PACK_AB R21, R22, R21 ;  /* 0x000000151615723e */ /* 0x008fc400000000ff */
[----:B------:R-:W3:Y:S02]  /*dc060*/  LDL.LU R22, [R1+0x2df8] ;  /* 0x002df80001167983 */ /* 0x000ee40000300800 */
[----:B---3--:R-:W-:Y:S02]  /*dc070*/  F2FP.PACK_AB R22, R23, R22 ;  /* 0x000000161716723e */ /* 0x008fe400000000ff */
[----:B------:R-:W3:Y:S02]  /*dc080*/  LDL.LU R23, [R1+0x2df4] ;  /* 0x002df40001177983 */ /* 0x000ee40000300800 */
[----:B---3--:R-:W-:Y:S02]  /*dc090*/  F2FP.PACK_AB R23, R2, R23 ;  /* 0x000000170217723e */ /* 0x008fe400000000ff */
[----:B------:R-:W3:Y:S02]  /*dc0a0*/  LDL.LU R2, [R1+0x2df0] ;  /* 0x002df00001027983 */ /* 0x000ee40000300800 */
[----:B---3--:R-:W-:-:S02]  /*dc0b0*/  F2FP.PACK_AB R4, R2, R4 ;  /* 0x000000040204723e */ /* 0x008fc400000000ff */
[----:B------:R-:W2:Y:S02]  /*dc0c0*/  LDL.LU R2, [R1+0x2dec] ;  /* 0x002dec0001027983 */ /* 0x000ea40000300800 */
[----:B--2---:R-:W-:Y:S02]  /*dc0d0*/  F2FP.PACK_AB R8, R2, R8 ;  /* 0x000000080208723e */ /* 0x004fe400000000ff */
[----:B------:R-:W2:Y:S02]  /*dc0e0*/  LDL.LU R2, [R1+0x2de8] ;  /* 0x002de80001027983 */ /* 0x000ea40000300800 */
[----:B--2---:R-:W-:Y:S02]  /*dc0f0*/  F2FP.PACK_AB R5, R2, R5 ;  /* 0x000000050205723e */ /* 0x004fe400000000ff */
[----:B------:R-:W2:Y:S02]  /*dc100*/  LDL.LU R2, [R1+0x2de4] ;  /* 0x002de40001027983 */ /* 0x000ea40000300800 */
[----:B--2---:R-:W-:-:S02]  /*dc110*/  F2FP.PACK_AB R9, R2, R9 ;  /* 0x000000090209723e */ /* 0x004fc400000000ff */
[----:B------:R-:W2:Y:S01]  /*dc120*/  LDL.LU R2, [R1+0x2de0] ;  /* 0x002de00001027983 */ /* 0x000ea20000300800 */
[----:B----4-:R-:W-:Y:S02]  /*dc130*/  F2FP.PACK_AB R10, R3, R10 ;  /* 0x0000000a030a723e */ /* 0x010fe400000000ff */
[----:B------:R-:W-:Y:S02]  /*dc140*/  F2FP.PACK_AB R12, R16, R12 ;  /* 0x0000000c100c723e */ /* 0x000fe400000000ff */
[----:B------:R-:W-:Y:S02]  /*dc150*/  F2FP.PACK_AB R7, R28, R7 ;  /* 0x000000071c07723e */ /* 0x000fe400000000ff */
[----:B------:R-:W-:Y:S02]  /*dc160*/  F2FP.PACK_AB R16, R17, R18 ;  /* 0x000000121110723e */ /* 0x000fe400000000ff */
[----:B------:R-:W-:Y:S02]  /*dc170*/  F2FP.PACK_AB R11, R29, R11 ;  /* 0x0000000b1d0b723e */ /* 0x000fe400000000ff */
[----:B------:R-:W-:-:S02]  /*dc180*/  F2FP.PACK_AB R17, R14, R15 ;  /* 0x0000000f0e11723e */ /* 0x000fc400000000ff */
[----:B------:R-:W-:Y:S02]  /*dc190*/  F2FP.PACK_AB R14, R24, R25 ;  /* 0x00000019180e723e */ /* 0x000fe400000000ff */
[----:B--2---:R-:W-:Y:S02]  /*dc1a0*/  F2FP.PACK_AB R6, R2, R6 ;  /* 0x000000060206723e */ /* 0x004fe400000000ff */
[----:B------:R-:W2:Y:S04]  /*dc1b0*/  LDL.LU R2, [R1+0x2ddc] ;  /* 0x002ddc0001027983 */ /* 0x000ea80000300800 */
[----:B------:R-:W2:Y:S04]  /*dc1c0*/  LDL.LU R3, [R1+0x2dd8] ;  /* 0x002dd80001037983 */ /* 0x000ea80000300800 */
[----:B------:R-:W3:Y:S04]  /*dc1d0*/  LDL.LU R28, [R1+0x2dd4] ;  /* 0x002dd400011c7983 */ /* 0x000ee80000300800 */
[----:B------:R-:W3:Y:S04]  /*dc1e0*/  LDL.LU R29, [R1+0x2dd0] ;  /* 0x002dd000011d7983 */ /* 0x000ee80000300800 */
[----:B------:R-:W4:Y:S04]  /*dc1f0*/  LDL.LU R24, [R1+0x740] ;  /* 0x0007400001187983 */ /* 0x000f280000300800 */
[----:B------:R-:W2:Y:S04]  /*dc200*/  LDL.LU R25, [R1+0x748] ;  /* 0x0007480001197983 */ /* 0x000ea80000300800 */
[----:B--2---:R0:W-:Y:S04]  /*dc210*/  STL [R1+0x2dc8], R25 ;  /* 0x002dc81901007387 */ /* 0x0041e80000100800 */
[----:B0-----:R-:W2:Y:S01]  /*dc220*/  LDL.LU R25, [R1+0x788] ;  /* 0x0007880001197983 */ /* 0x001ea20000300800 */
[----:B------:R-:W-:-:S03]  /*dc230*/  F2FP.PACK_AB R18, R26, R27 ;  /* 0x0000001b1a12723e */ /* 0x000fc600000000ff */
[----:B--2---:R0:W-:Y:S04]  /*dc240*/  STL [R1+0x2dcc], R25 ;  /* 0x002dcc1901007387 */ /* 0x0041e80000100800 */
[----:B0-----:R-:W4:Y:S04]  /*dc250*/  LDL.LU R25, [R1+0x744] ;  /* 0x0007440001197983 */ /* 0x001f280000300800 */
[----:B------:R-:W2:Y:S04]  /*dc260*/  LDL.LU R26, [R1+0x754] ;  /* 0x00075400011a7983 */ /* 0x000ea80000300800 */
[----:B--2---:R0:W-:Y:S04]  /*dc270*/  STL [R1+0x2dc4], R26 ;  /* 0x002dc41a01007387 */ /* 0x0041e80000100800 */
[----:B0-----:R-:W2:Y:S04]  /*dc280*/  LDL.LU R26, [R1+0x74c] ;  /* 0x00074c00011a7983 */ /* 0x001ea80000300800 */
[----:B------:R-:W2:Y:S01]  /*dc290*/  LDL.LU R27, [R1+0x75c] ;  /* 0x00075c00011b7983 */ /* 0x000ea20000300800 */
[----:B---3--:R-:W-:-:S03]  /*dc2a0*/  F2FP.PACK_AB R15, R29, R28 ;  /* 0x0000001c1d0f723e */ /* 0x008fc600000000ff */
[----:B--2---:R0:W-:Y:S04]  /*dc2b0*/  STL [R1+0x2dc0], R27 ;  /* 0x002dc01b01007387 */ /* 0x0041e80000100800 */
[----:B0-----:R-:W2:Y:S04]  /*dc2c0*/  LDL.LU R27, [R1+0x7c4] ;  /* 0x0007c400011b7983 */ /* 0x001ea80000300800 */
[----:B------:R-:W3:Y:S04]  /*dc2d0*/  LDL.LU R29, [R1+0x828] ;  /* 0x00082800011d7983 */ /* 0x000ee80000300800 */
[----:B---3--:R0:W-:Y:S04]  /*dc2e0*/  STL [R1+0x2db8], R29 ;  /* 0x002db81d01007387 */ /* 0x0081e80000100800 */
[----:B0-----:R-:W3:Y:S01]  /*dc2f0*/  LDL.LU R29, [R1+0x7cc] ;  /* 0x0007cc00011d7983 */ /* 0x001ee20000300800 */
[----:B------:R-:W-:-:S02]  /*dc300*/  F2FP.PACK_AB R13, R19, R13 ;  /* 0x0000000d130d723e */ /* 0x000fc400000000ff */
[----:B------:R-:W-:Y:S01]  /*dc310*/  F2FP.PACK_AB R19, R3, R2 ;  /* 0x000000020313723e */ /* 0x000fe200000000ff */
[----:B---3--:R0:W-:Y:S04]  /*dc320*/  STL [R1+0x2dbc], R29 ;  /* 0x002dbc1d01007387 */ /* 0x0081e80000100800 */
[----:B0-----:R-:W3:Y:S04]  /*dc330*/  LDL.LU R29, [R1+0x778] ;  /* 0x00077800011d7983 */ /* 0x001ee80000300800 */
[----:B------:R-:W2:Y:S04]  /*dc340*/  LDL.LU R28, [R1+0x824] ;  /* 0x00082400011c7983 */ /* 0x000ea80000300800 */
[----:B------:R-:W2:Y:S04]  /*dc350*/  LDL.LU R3, [R1+0x9cc] ;  /* 0x0009cc0001037983 */ /* 0x000ea80000300800 */
[----:B------:R-:W-:Y:S04]  /*dc360*/  STS.128 [R0+0x580], R20 ;  /* 0x0005801400007388 */ /* 0x000fe80000000c00 */
[----:B------:R-:W-:Y:S04]  /*dc370*/  STS.128 [R0+0x600], R4 ;  /* 0x0006000400007388 */ /* 0x000fe80000000c00 */
[----:B------:R-:W-:Y:S04]  /*dc380*/  STS.128 [R0+0x680], R8 ;  /* 0x0006800800007388 */ /* 0x000fe80000000c00 */
[----:B------:R-:W-:Y:S04]  /*dc390*/  STS.128 [R0+0x700], R12 ;  /* 0x0007000c00007388 */ /* 0x000fe80000000c00 */
[----:B------:R-:W-:Y:S01]  /*dc3a0*/  STS.128 [R0+0x780], R16 ;  /* 0x0007801000007388 */ /* 0x000fe20000000c00 */
[----:B----4-:R-:W-:-:S03]  /*dc3b0*/  F2FP.PACK_AB R24, R25, R24 ;  /* 0x000000181918723e */ /* 0x010fc600000000ff */
[----:B--2---:R0:W-:Y:S04]  /*dc3c0*/  STL [R1+0x2db4], R3 ;  /* 0x002db40301007387 */ /* 0x0041e80000100800 */
[----:B0-----:R-:W2:Y:S04]  /*dc3d0*/  LDL.LU R3, [R1+0x7ec] ;  /* 0x0007ec0001037983 */ /* 0x001ea80000300800 */
        /* <DEDUP_REMOVED lines=27> */
[----:B------:R-:W2:Y:S01]  /*dc590*/  LDL.LU R26, [R1+0x2dc4] ;  /* 0x002dc400011a7983 */ /* 0x000ea20000300800 */
[----:B------:R-:W-:Y:S02]  /*dc5a0*/  F2FP.PACK_AB R5, R0, R5 ;  /* 0x000000050005723e */ /* 0x000fe400000000ff */
[----:B------:R-:W-:Y:S01]  /*dc5b0*/  F2FP.PACK_AB R6, R27, R6 ;  /* 0x000000061b06723e */ /* 0x000fe200000000ff */
[----:B------:R-:W3:Y:S01]  /*dc5c0*/  LDL.LU R0, [R1+0x9d4] ;  /* 0x0009d40001007983 */ /* 0x000ee20000300800 */
[----:B--2---:R-:W-:-:S03]  /*dc5d0*/  F2FP.PACK_AB R26, R19, R26 ;  /* 0x0000001a131a723e */ /* 0x004fc600000000ff */
[----:B------:R-:W2:Y:S04]  /*dc5e0*/  LDL.LU R19, [R1+0x9d0] ;  /* 0x0009d00001137983 */ /* 0x000ea80000300800 */
[----:B------:R-:W3:Y:S02]  /*dc5f0*/  LDL.LU R27, [R1+0x2dc0] ;  /* 0x002dc000011b7983 */ /* 0x000ee40000300800 */
[----:B---3--:R-:W-:Y:S02]  /*dc600*/  F2FP.PACK_AB R27, R29, R27 ;  /* 0x0000001b1d1b723e */ /* 0x008fe400000000ff */
[----:B------:R-:W3:Y:S02]  /*dc610*/  LDL.LU R29, [R1+0x2dbc] ;  /* 0x002dbc00011d7983 */ /* 0x000ee40000300800 */
[----:B---3--:R-:W-:-:S02]  /*dc620*/  F2FP.PACK_AB R7, R29, R7 ;  /* 0x000000071d07723e */ /* 0x008fc400000000ff */
[----:B------:R-:W3:Y:S01]  /*dc630*/  LDL.LU R29, [R1+0x2db8] ;  /* 0x002db800011d7983 */ /* 0x000ee20000300800 */
[----:B------:R-:W-:Y:S02]  /*dc640*/  F2FP.PACK_AB R8, R12, R8 ;  /* 0x000000080c08723e */ /* 0x000fe400000000ff */
[----:B---3--:R-:W-:Y:S02]  /*dc650*/  F2FP.PACK_AB R12, R29, R28 ;  /* 0x0000001c1d0c723e */ /* 0x008fe400000000ff */
[----:B------:R-:W3:Y:S04]  /*dc660*/  LDL.LU R29, [R1+0xa54] ;  /* 0x000a5400011d7983 */ /* 0x000ee80000300800 */
[----:B---3--:R0:W-:Y:S04]  /*dc670*/  STL [R1+0x2da0], R29 ;  /* 0x002da01d01007387 */ /* 0x0081e80000100800 */
[----:B0-----:R-:W3:Y:S04]  /*dc680*/  LDL.LU R29, [R1+0x808] ;  /* 0x00080800011d7983 */ /* 0x001ee80000300800 */
[----:B------:R-:W2:Y:S01]  /*dc690*/  LDL.LU R28, [R1+0xa50] ;  /* 0x000a5000011c7983 */ /* 0x000ea20000300800 */
[----:B------:R-:W-:-:S02]  /*dc6a0*/  F2FP.PACK_AB R9, R3, R9 ;  /* 0x000000090309723e */ /* 0x000fc400000000ff */
[----:B------:R-:W-:Y:S02]  /*dc6b0*/  F2FP.PACK_AB R14, R16, R14 ;  /* 0x0000000e100e723e */ /* 0x000fe400000000ff */
[----:B------:R-:W-:Y:S01]  /*dc6c0*/  F2FP.PACK_AB R16, R20, R21 ;  /* 0x000000151410723e */ /* 0x000fe200000000ff */
[----:B--2---:R0:W-:Y:S04]  /*dc6d0*/  STL [R1+0x2da4], R28 ;  /* 0x002da41c01007387 */ /* 0x0041e80000100800 */
[----:B0-----:R-:W2:Y:S04]  /*dc6e0*/  LDL.LU R28, [R1+0x830] ;  /* 0x00083000011c7983 */ /* 0x001ea80000300800 */
[----:B------:R-:W4:Y:S04]  /*dc6f0*/  LDL.LU R3, [R1+0x2db4] ;  /* 0x002db40001037983 */ /* 0x000f280000300800 */
[----:B------:R-:W3:Y:S04]  /*dc700*/  LDL.LU R20, [R1+0x9d8] ;  /* 0x0009d80001147983 */ /* 0x000ee80000300800 */
[----:B------:R-:W3:Y:S01]  /*dc710*/  LDL.LU R21, [R1+0x9e0] ;  /* 0x0009e00001157983 */ /* 0x000ee20000300800 */
[----:B--2---:R-:W-:-:S03]  /*dc720*/  F2FP.PACK_AB R13, R28, R13 ;  /* 0x0000000d1c0d723e */ /* 0x004fc600000000ff */
[----:B---3--:R0:W-:Y:S04]  /*dc730*/  STL [R1+0x2dac], R21 ;  /* 0x002dac1501007387 */ /* 0x0081e80000100800 */
[----:B0-----:R-:W2:Y:S04]  /*dc740*/  LDL.LU R21, [R1+0x9dc] ;  /* 0x0009dc0001157983 */ /* 0x001ea80000300800 */
[----:B------:R-:W3:Y:S01]  /*dc750*/  LDL.LU R28, [R1+0x9ec] ;  /* 0x0009ec00011c7983 */ /* 0x000ee20000300800 */
[----:B------:R-:W-:Y:S02]  /*dc760*/  F2FP.PACK_AB R11, R17, R11 ;  /* 0x0000000b110b723e */ /* 0x000fe400000000ff */
[----:B------:R-:W-:-:S02]  /*dc770*/  F2FP.PACK_AB R17, R22, R23 ;  /* 0x000000171611723e */ /* 0x000fc400000000ff */
[----:B------:R-:W-:Y:S02]  /*dc780*/  F2FP.PACK_AB R10, R29, R10 ;  /* 0x0000000a1d0a723e */ /* 0x000fe400000000ff */
[----:B------:R-:W-:Y:S02]  /*dc790*/  F2FP.PACK_AB R15, R18, R15 ;  /* 0x0000000f120f723e */ /* 0x000fe400000000ff */
[----:B----4-:R-:W-:Y:S02]  /*dc7a0*/  F2FP.PACK_AB R18, R3, R2 ;  /* 0x000000020312723e */ /* 0x010fe400000000ff */
[----:B------:R-:W-:Y:S01]  /*dc7b0*/  F2FP.PACK_AB R19, R0, R19 ;  /* 0x000000130013723e */ /* 0x000fe200000000ff */
[----:B---3--:R0:W-:Y:S04]  /*dc7c0*/  STL [R1+0x2da8], R28 ;  /* 0x002da81c01007387 */ /* 0x0081e80000100800 */
[----:B0-----:R-:W3:Y:S04]  /*dc7d0*/  LDL.LU R28, [R1+0x9e4] ;  /* 0x0009e400011c7983 */ /* 0x001ee80000300800 */
[----:B------:R-:W4:Y:S04]  /*dc7e0*/  LDL.LU R22, [R1+0x9e8] ;  /* 0x0009e80001167983 */ /* 0x000f280000300800 */
[----:B------:R-:W3:Y:S04]  /*dc7f0*/  LDL.LU R29, [R1+0x9f4] ;  /* 0x0009f400011d7983 */ /* 0x000ee80000300800 */
[----:B------:R-:W3:Y:S04]  /*dc800*/  LDL.LU R23, [R1+0x9f0] ;  /* 0x0009f00001177983 */ /* 0x000ee80000300800 */
[----:B------:R-:W3:Y:S04]  /*dc810*/  LDL.LU R2, [R1+0x9fc] ;  /* 0x0009fc0001027983 */ /* 0x000ee80000300800 */
[----:B------:R-:W3:Y:S04]  /*dc820*/  LDL.LU R3, [R1+0xa1c] ;  /* 0x000a1c0001037983 */ /* 0x000ee80000300800 */
[----:B------:R-:W3:Y:S01]  /*dc830*/  LDL.LU R0, [R1+0x2db0] ;  /* 0x002db00001007983 */ /* 0x000ee20000300800 */
[----:B--2---:R-:W-:-:S03]  /*dc840*/  F2FP.PACK_AB R20, R21, R20 ;  /* 0x000000141514723e */ /* 0x004fc600000000ff */
[----:B---3--:R0:W-:Y:S04]  /*dc850*/  STS.128 [R0+0x800], R24 ;  /* 0x0008001800007388 */ /* 0x0081e80000000c00 */
        /* <DEDUP_REMOVED lines=12> */
[----:B------:R-:W2:Y:S04]  /*dc920*/  LDL.LU R10, [R1+0xa28] ;  /* 0x000a2800010a7983 */ /* 0x000ea80000300800 */
[----:B------:R-:W2:Y:S04]  /*dc930*/  LDL.LU R11, [R1+0xa30] ;  /* 0x000a3000010b7983 */ /* 0x000ea80000300800 */
[----:B------:R0:W-:Y:S04]  /*dc940*/  STS.128 [R0+0x980], R12 ;  /* 0x0009800c00007388 */ /* 0x0001e80000000c00 */
[----:B------:R1:W-:Y:S04]  /*dc950*/  STS.128 [R0+0xa00], R16 ;  /* 0x000a001000007388 */ /* 0x0003e80000000c00 */
[----:B0-----:R-:W3:Y:S04]  /*dc960*/  LDL.LU R12, [R1+0xa14] ;  /* 0x000a1400010c7983 */ /* 0x001ee80000300800 */
[----:B------:R-:W2:Y:S04]  /*dc970*/  LDL.LU R13, [R1+0xa34] ;  /* 0x000a3400010d7983 */ /* 0x000ea80000300800 */
[----:B------:R-:W2:Y:S04]  /*dc980*/  LDL.LU R14, [R1+0xa3c] ;  /* 0x000a3c00010e7983 */ /* 0x000ea80000300800 */
[----:B------:R-:W2:Y:S04]  /*dc990*/  LDL.LU R15, [R1+0xa38] ;  /* 0x000a3800010f7983 */ /* 0x000ea80000300800 */
[----:B-1----:R-:W2:Y:S04]  /*dc9a0*/  LDL.LU R16, [R1+0xa04] ;  /* 0x000a040001107983 */ /* 0x002ea80000300800 */
[----:B------:R-:W2:Y:S04]  /*dc9b0*/  LDL.LU R17, [R1+0xa24] ;  /* 0x000a240001117983 */ /* 0x000ea80000300800 */
[----:B------:R-:W2:Y:S04]  /*dc9c0*/  LDL.LU R18, [R1+0xa0c] ;  /* 0x000a0c0001127983 */ /* 0x000ea80000300800 */
[----:B------:R-:W2:Y:S04]  /*dc9d0*/  LDL.LU R19, [R1+0xa2c] ;  /* 0x000a2c0001137983 */ /* 0x000ea80000300800 */
[----:B------:R-:W2:Y:S02]  /*dc9e0*/  LDL.LU R21, [R1+0x2dac] ;  /* 0x002dac0001157983 */ /* 0x000ea40000300800 */
[----:B--2---:R-:W-:-:S02]  /*dc9f0*/  F2FP.PACK_AB R21, R28, R21 ;  /* 0x000000151c15723e */ /* 0x004fc400000000ff */
[----:B------:R-:W4:Y:S01]  /*dca00*/  LDL.LU R28, [R1+0x2da8] ;  /* 0x002da800011c7983 */ /* 0x000f220000300800 */
[----:B------:R-:W-:Y:S02]  /*dca10*/  F2FP.PACK_AB R23, R29, R23 ;  /* 0x000000171d17723e */ /* 0x000fe400000000ff */
[----:B----4-:R-:W-:Y:S02]  /*dca20*/  F2FP.PACK_AB R22, R28, R22 ;  /* 0x000000161c16723e */ /* 0x010fe400000000ff */
[----:B------:R-:W2:Y:S04]  /*dca30*/  LDL.LU R28, [R1+0x2da4] ;  /* 0x002da400011c7983 */ /* 0x000ea80000300800 */
[----:B------:R-:W2:Y:S01]  /*dca40*/  LDL.LU R29, [R1+0x2da0] ;  /* 0x002da000011d7983 */ /* 0x000ea20000300800 */
[----:B---3--:R-:W-:-:S02]  /*dca50*/  F2FP.PACK_AB R7, R12, R7 ;  /* 0x000000070c07723e */ /* 0x008fc400000000ff */
[----:B------:R-:W-:Y:S02]  /*dca60*/  F2FP.PACK_AB R8, R3, R8 ;  /* 0x000000080308723e */ /* 0x000fe400000000ff */
[----:B------:R-:W-:Y:S02]  /*dca70*/  F2FP.PACK_AB R5, R16, R5 ;  /* 0x000000051005723e */ /* 0x000fe400000000ff */
[----:B------:R-:W-:Y:S02]  /*dca80*/  F2FP.PACK_AB R9, R17, R9 ;  /* 0x000000091109723e */ /* 0x000fe400000000ff */
[----:B------:R-:W-:Y:S02]  /*dca90*/  F2FP.PACK_AB R10, R19, R10 ;  /* 0x0000000a130a723e */ /* 0x000fe400000000ff */
[----:B------:R-:W-:Y:S02]  /*dcaa0*/  F2FP.PACK_AB R11, R13, R11 ;  /* 0x0000000b0d0b723e */ /* 0x000fe400000000ff */
[----:B------:R-:W-:-:S02]  /*dcab0*/  F2FP.PACK_AB R12, R14, R15 ;  /* 0x0000000f0e0c723e */ /* 0x000fc400000000ff */
[----:B------:R-:W-:Y:S02]  /*dcac0*/  F2FP.PACK_AB R13, R24, R25 ;  /* 0x00000019180d723e */ /* 0x000fe400000000ff */
[----:B------:R-:W-:Y:S02]  /*dcad0*/  F2FP.PACK_AB R14, R26, R27 ;  /* 0x0000001b1a0e723e */ /* 0x000fe400000000ff */
[----:B------:R-:W-:Y:S01]  /*dcae0*/  MOV R16, c[0x0][0x1c8] ;  /* 0x0000720000107a02 */ /* 0x000fe20000000f00 */
[----:B------:R0:W-:Y:S01]  /*dcaf0*/  STS.128 [R0+0xb80], R8 ;  /* 0x000b800800007388 */ /* 0x0001e20000000c00 */
[----:B------:R-:W-:-:S03]  /*dcb00*/  F2FP.PACK_AB R4, R2, R4 ;  /* 0x000000040204723e */ /* 0x000fc600000000ff */
[----:B------:R-:W3:Y:S04]  /*dcb10*/  LDL.LU R2, [R1+0x2d9c] ;  /* 0x002d9c0001027983 */ /* 0x000ee80000300800 */
[----:B------:R-:W4:Y:S01]  /*dcb20*/  LDL.LU R3, [R1+0x2d98] ;  /* 0x002d980001037983 */ /* 0x000f220000300800 */
[C---:B0-----:R-:W-:Y:S02]  /*dcb30*/  IMAD R10, R16.reuse, 0xe, RZ ;  /* 0x0000000e100a7824 */ /* 0x041fe400078e02ff */
[----:B------:R-:W-:-:S05]  /*dcb40*/  IMAD R11, R16, 0x12, RZ ;  /* 0x00000012100b7824 */ /* 0x000fca00078e02ff */
[----:B------:R-:W-:Y:S01]  /*dcb50*/  STL.64 [R1+0x2d90], R10 ;  /* 0x002d900a01007387 */ /* 0x000fe20000100a00 */
[----:B--2---:R-:W-:-:S05]  /*dcb60*/  F2FP.PACK_AB R15, R29, R28 ;  /* 0x0000001c1d0f723e */ /* 0x004fca00000000ff */
[----:B------:R0:W-:Y:S02]  /*dcb70*/  STS.128 [R0+0xc00], R12 ;  /* 0x000c000c00007388 */ /* 0x0001e40000000c00 */
[C---:B0-----:R-:W-:Y:S02]  /*dcb80*/  IMAD R12, R16.reuse, 0x14, RZ ;  /* 0x00000014100c7824 */ /* 0x041fe400078e02ff */
[----:B------:R-:W-:-:S05]  /*dcb90*/  IMAD R13, R16, 0x16, RZ ;  /* 0x00000016100d7824 */ /* 0x000fca00078e02ff */
[----:B------:R-:W-:Y:S04]  /*dcba0*/  STL.64 [R1+0x2d88], R12 ;  /* 0x002d880c01007387 */ /* 0x000fe80000100a00 */
[----:B------:R-:W2:Y:S01]  /*dcbb0*/  LDL.LU R9, [R1+0x684] ;  /* 0x0006840001097983 */ /* 0x000ea20000300800 */
[----:B------:R-:W-:-:S05]  /*dcbc0*/  F2FP.PACK_AB R6, R18, R6 ;  /* 0x000000061206723e */ /* 0x000fca00000000ff */
[----:B------:R0:W-:Y:S02]  /*dcbd0*/  STS.128 [R0+0xb00], R4 ;  /* 0x000b000400007388 */ /* 0x0001e40000000c00 */
[C---:B0-----:R-:W-:Y:S01]  /*dcbe0*/  SHF.L.U32 R4, R16.reuse, 0x1, RZ ;  /* 0x0000000110047819 */ /* 0x041fe200000006ff */
[----:B------:R-:W-:-:S03]  /*dcbf0*/  IMAD R5, R16, 0x6, RZ ;  /* 0x0000000610057824 */ /* 0x000fc600078e02ff */
[-C--:B---3--:R-:W-:Y:S01]  /*dcc00*/  IADD3 R8, P6, R4, R2.reuse, RZ ;  /* 0x0000000204087210 */ /* 0x088fe20007fde0ff */
[C---:B------:R-:W-:Y:S02]  /*dcc10*/  IMAD R6, R16.reuse, 0xa, RZ ;  /* 0x0000000a10067824 */ /* 0x040fe400078e02ff */
[C---:B------:R-:W-:Y:S01]  /*dcc20*/  IMAD R7, R16.reuse, 0xc, RZ ;  /* 0x0000000c10077824 */ /* 0x040fe200078e02ff */
[----:B--2---:R-:W-:Y:S02]  /*dcc30*/  FSEL R10, R9, -INF , P5 ;  /* 0xff800000090a7808 */ /* 0x004fe40002800000 */
[----:B------:R-:W-:-:S03]  /*dcc40*/  LEA R12, P5, R16, R2, 0x2 ;  /* 0x00000002100c7211 */ /* 0x000fc600078a10ff */
[----:B------:R0:W-:Y:S01]  /*dcc50*/  STL [R1+0x1264], R10 ;  /* 0x0012640a01007387 */ /* 0x0001e20000100800 */
[----:B----4-:R-:W-:-:S03]  /*dcc60*/  LEA.HI.X.SX32 R9, R16, R3, 0x1, P6 ;  /* 0x0000000310097211 */ /* 0x010fc600030f0eff */
[----:B------:R1:W-:Y:S01]  /*dcc70*/  STL [R1+0x2c54], R8 ;  /* 0x002c540801007387 */ /* 0x0003e20000100800 */
[-C--:B------:R-:W-:Y:S02]  /*dcc80*/  LEA.HI.X.SX32 R13, R4, R3.reuse, 0x1, P5 ;  /* 0x00000003040d7211 */ /* 0x080fe400028f0eff */
[----:B0-----:R-:W-:Y:S01]  /*dcc90*/  IADD3 R10, P6, R5, R2, RZ ;  /* 0x00000002050a7210 */ /* 0x001fe20007fde0ff */
[----:B-1----:R-:W-:Y:S01]  /*dcca0*/  IMAD R8, R16, 0x3, RZ ;  /* 0x0000000310087824 */ /* 0x002fe200078e02ff */
[----:B------:R-:W-:Y:S04]  /*dccb0*/  STL [R1+0x2c50], R9 ;  /* 0x002c500901007387 */ /* 0x000fe80000100800 */
[----:B------:R-:W-:Y:S01]  /*dccc0*/  LEA.HI.X.SX32 R11, R8, R3, 0x1, P6 ;  /* 0x00000003080b7211 */ /* 0x000fe200030f0eff */
[----:B------:R0:W-:Y:S01]  /*dccd0*/  STL.64 [R1+0x998], R12 ;  /* 0x0009980c01007387 */ /* 0x0001e20000100a00 */
[----:B------:R-:W-:-:S02]  /*dcce0*/  IMAD.SHL.U32 R4, R16, 0x4, RZ ;  /* 0x0000000410047824 */ /* 0x000fc400078e00ff */
[C---:B------:R-:W-:Y:S01]  /*dccf0*/  IMAD R8, R16.reuse, 0x5, RZ ;  /* 0x0000000510087824 */ /* 0x040fe200078e02ff */
[----:B------:R1:W-:Y:S01]  /*dcd00*/  STL.64 [R1+0x990], R10 ;  /* 0x0009900a01007387 */ /* 0x0003e20000100a00 */
[-C--:B0-----:R-:W-:Y:S02]  /*dcd10*/  LEA R12, P5, R16, R2.reuse, 0x3 ;  /* 0x00000002100c7211 */ /* 0x081fe400078a18ff */
[----:B-1----:R-:W-:Y:S02]  /*dcd20*/  IADD3 R10, P6, R6, R2, RZ ;  /* 0x00000002060a7210 */ /* 0x002fe40007fde0ff */
[-C--:B------:R-:W-:Y:S02]  /*dcd30*/  LEA.HI.X.SX32 R13, R4, R3.reuse, 0x1, P5 ;  /* 0x00000003040d7211 */ /* 0x080fe400028f0eff */
[----:B------:R-:W-:-:S03]  /*dcd40*/  LEA.HI.X.SX32 R11, R8, R3, 0x1, P6 ;  /* 0x00000003080b7211 */ /* 0x000fc600030f0eff */
[----:B------:R-:W-:Y:S04]  /*dcd50*/  STL.64 [R1+0x988], R12 ;  /* 0x0009880c01007387 */ /* 0x000fe80000100a00 */
[----:B------:R0:W-:Y:S04]  /*dcd60*/  STL.64 [R1+0x980], R10 ;  /* 0x0009800a01007387 */ /* 0x0001e80000100a00 */
[----:B0-----:R-:W2:Y:S01]  /*dcd70*/  LDL.LU.64 R10, [R1+0x2d90] ;  /* 0x002d9000010a7983 */ /* 0x001ea20000300a00 */
[----:B------:R-:W-:-:S04]  /*dcd80*/  IADD3 R12, P5, R7, R2, RZ ;  /* 0x00000002070c7210 */ /* 0x000fc80007fbe0ff */
[----:B------:R-:W-:-:S05]  /*dcd90*/  LEA.HI.X.SX32 R13, R5, R3, 0x1, P5 ;  /* 0x00000003050d7211 */ /* 0x000fca00028f0eff */
[----:B------:R0:W-:Y:S04]  /*dcda0*/  STL.64 [R1+0x978], R12 ;  /* 0x0009780c01007387 */ /* 0x0001e80000100a00 */
[----:B0-----:R-:W3:Y:S01]  /*dcdb0*/  LDL.LU.64 R12, [R1+0x2d88] ;  /* 0x002d8800010c7983 */ /* 0x001ee20000300a00 */
[----:B------:R-:W-:Y:S01]  /*dcdc0*/  MOV R5, R9 ;  /* 0x0000000900057202 */ /* 0x000fe20000000f00 */
[C---:B------:R-:W-:Y:S01]  /*dcdd0*/  IMAD R5, R16.reuse, 0x7, RZ ;  /* 0x0000000710057824 */ /* 0x040fe200078e02ff */
[C---:B------:R-:W-:Y:S01]  /*dcde0*/  SHF.L.U32 R9, R16.reuse, 0x3, RZ ;  /* 0x0000000310097819 */ /* 0x040fe200000006ff */
[C---:B------:R-:W-:Y:S02]  /*dcdf0*/  IMAD R14, R16.reuse, 0x18, RZ ;  /* 0x00000018100e7824 */ /* 0x040fe400078e02ff */
[----:B------:R-:W-:-:S02]  /*dce00*/  IMAD R15, R16, 0x1a, RZ ;  /* 0x0000001a100f7824 */ /* 0x000fc400078e02ff */
[C---:B------:R-:W-:Y:S02]  /*dce10*/  IMAD R17, R16.reuse, 0x1c, RZ ;  /* 0x0000001c10117824 */ /* 0x040fe400078e02ff */
[C---:B------:R-:W-:Y:S02]  /*dce20*/  IMAD R18, R16.reuse, 0x1e, RZ ;  /* 0x0000001e10127824 */ /* 0x040fe400078e02ff */
[C---:B------:R-:W-:Y:S01]  /*dce30*/  IMAD R19, R16.reuse, 0x22, RZ ;  /* 0x0000002210137824 */ /* 0x040fe200078e02ff */
[----:B------:R0:W-:Y:S02]  /*dce40*/  STS.128 [R0+0xa80], R20 ;  /* 0x000a801400007388 */ /* 0x0001e40000000c00 */
[C---:B0-----:R-:W-:Y:S02]  /*dce50*/  IMAD R20, R16.reuse, 0x24, RZ ;  /* 0x0000002410147824 */ /* 0x041fe400078e02ff */
        /* <DEDUP_REMOVED lines=8> */
[----:B------:R-:W-:Y:S01]  /*dcee0*/  IMAD R29, R16, 0x36, RZ ;  /* 0x00000036101d7824 */ /* 0x000fe200078e02ff */
[----:B--2---:R-:W-:-:S04]  /*dcef0*/  IADD3 R8, P6, R10, R2, RZ ;  /* 0x000000020a087210 */ /* 0x004fc80007fde0ff */
[----:B------:R-:W-:Y:S01]  /*dcf00*/  MOV R4, R8 ;  /* 0x0000000800047202 */ /* 0x000fe20000000f00 */
[----:B------:R0:W-:Y:S01]  /*dcf10*/  STL [R1+0x970], R8 ;  /* 0x0009700801007387 */ /* 0x0001e20000100800 */
[----:B------:R-:W-:Y:S02]  /*dcf20*/  LEA.HI.X.SX32 R5, R5, R3, 0x1, P6 ;  /* 0x0000000305057211 */ /* 0x000fe400030f0eff */
[----:B0-----:R-:W-:-:S03]  /*dcf30*/  LEA R8, P5, R16, R2, 0x4 ;  /* 0x0000000210087211 */ /* 0x001fc600078a20ff */
[----:B------:R0:W-:Y:S01]  /*dcf40*/  STL [R1+0x974], R5 ;  /* 0x0009740501007387 */ /* 0x0001e20000100800 */
[----:B------:R-:W-:Y:S02]  /*dcf50*/  LEA.HI.X.SX32 R9, R9, R3, 0x1, P5 ;  /* 0x0000000309097211 */ /* 0x000fe400028f0eff */
[----:B------:R-:W-:-:S03]  /*dcf60*/  IADD3 R4, P6, R11, R2, RZ ;  /* 0x000000020b047210 */ /* 0x000fc60007fde0ff */
[----:B------:R3:W-:Y:S01]  /*dcf70*/  STL.64 [R1+0x968], R8 ;  /* 0x0009680801007387 */ /* 0x0007e20000100a00 */
[----:B0-----:R-:W-:-:S05]  /*dcf80*/  IMAD R5, R16, 0x9, RZ ;  /* 0x0000000910057824 */ /* 0x001fca00078e02ff */
[----:B------:R-:W-:Y:S02]  /*dcf90*/  LEA.HI.X.SX32 R5, R5, R3, 0x1, P6 ;  /* 0x0000000305057211 */ /* 0x000fe400030f0eff */
[----:B---3--:R-:W-:-:S03]  /*dcfa0*/  IADD3 R8, P5, R12, R2, RZ ;  /* 0x000000020c087210 */ /* 0x008fc60007fbe0ff */
[----:B------:R0:W-:Y:S01]  /*dcfb0*/  STL.64 [R1+0x960], R4 ;  /* 0x0009600401007387 */ /* 0x0001e20000100a00 */
[----:B------:R-:W-:-:S05]  /*dcfc0*/  LEA.HI.X.SX32 R9, R6, R3, 0x1, P5 ;  /* 0x0000000306097211 */ /* 0x000fca00028f0eff */
[----:B------:R1:W-:Y:S01]  /*dcfd0*/  STL.64 [R1+0x958], R8 ;  /* 0x0009580801007387 */ /* 0x0003e20000100a00 */
[----:B0-----:R-:W-:Y:S01]  /*dcfe0*/  IMAD R5, R16, 0xb, RZ ;  /* 0x0000000b10057824 */ /* 0x001fe200078e02ff */
[----:B------:R-:W-:-:S04]  /*dcff0*/  IADD3 R4, P6, R13, R2, RZ ;  /* 0x000000020d047210 */ /* 0x000fc80007fde0ff */
[----:B------:R-:W-:Y:S02]  /*dd000*/  LEA.HI.X.SX32 R5, R5, R3, 0x1, P6 ;  /* 0x0000000305057211 */ /* 0x000fe400030f0eff */
[----:B-1----:R-:W-:-:S04]  /*dd010*/  IADD3 R8, P5, R14, R2, RZ ;  /* 0x000000020e087210 */ /* 0x002fc80007fbe0ff */
[----:B------:R-:W-:Y:S01]  /*dd020*/  LEA.HI.X.SX32 R9, R7, R3, 0x1, P5 ;  /* 0x0000000307097211 */ /* 0x000fe200028f0eff */
[----:B------:R0:W-:Y:S01]  /*dd030*/  STL.64 [R1+0x950], R4 ;  /* 0x0009500401007387 */ /* 0x0001e20000100a00 */
[----:B------:R-:W-:-:S03]  /*dd040*/  IMAD R6, R16, 0xd, RZ ;  /* 0x0000000d10067824 */ /* 0x000fc600078e02ff */
[----:B------:R1:W-:Y:S01]  /*dd050*/  STL.64 [R1+0x948], R8 ;  /* 0x0009480801007387 */ /* 0x0003e20000100a00 */
[-C--:B0-----:R-:W-:Y:S02]  /*dd060*/  IADD3 R4, P6, R15, R2.reuse, RZ ;  /* 0x000000020f047210 */ /* 0x081fe40007fde0ff */
[----:B-1----:R-:W-:Y:S02]  /*dd070*/  IADD3 R8, P5, R17, R2, RZ ;  /* 0x0000000211087210 */ /* 0x002fe40007fbe0ff */
[-C--:B------:R-:W-:Y:S02]  /*dd080*/  LEA.HI.X.SX32 R5, R6, R3.reuse, 0x1, P6 ;  /* 0x0000000306057211 */ /* 0x080fe400030f0eff */
[----:B------:R-:W-:-:S03]  /*dd090*/  LEA.HI.X.SX32 R9, R10, R3, 0x1, P5 ;  /* 0x000000030a097211 */ /* 0x000fc600028f0eff */
[----:B------:R0:W-:Y:S04]  /*dd0a0*/  STL.64 [R1+0x940], R4 ;  /* 0x0009400401007387 */ /* 0x0001e80000100a00 */
[----:B------:R1:W-:Y:S01]  /*dd0b0*/  STL.64 [R1+0x938], R8 ;  /* 0x0009380801007387 */ /* 0x0003e20000100a00 */
[-C--:B------:R-:W-:Y:S02]  /*dd0c0*/  LEA R6, P5, R16, R2.reuse, 0x5 ;  /* 0x0000000210067211 */ /* 0x080fe400078a28ff */
[----:B0-----:R-:W-:Y:S01]  /*dd0d0*/  IADD3 R4, P6, R18, R2, RZ ;  /* 0x0000000212047210 */ /* 0x001fe20007fde0ff */
[C---:B-1----:R-:W-:Y:S02]  /*dd0e0*/  IMAD R8, R16.reuse, 0xf, RZ ;  /* 0x0000000f10087824 */ /* 0x042fe400078e02ff */
[----:B------:R-:W-:-:S03]  /*dd0f0*/  IMAD.SHL.U32 R9, R16, 0x10, RZ ;  /* 0x0000001010097824 */ /* 0x000fc600078e00ff */
[-C--:B------:R-:W-:Y:S02]  /*dd100*/  LEA.HI.X.SX32 R5, R8, R3.reuse, 0x1, P6 ;  /* 0x0000000308057211 */ /* 0x080fe400030f0eff */
[----:B------:R-:W-:Y:S01]  /*dd110*/  LEA.HI.X.SX32 R7, R9, R3, 0x1, P5 ;  /* 0x0000000309077211 */ /* 0x000fe200028f0eff */
[----:B------:R-:W-:Y:S02]  /*dd120*/  IMAD R8, R16, 0x11, RZ ;  /* 0x0000001110087824 */ /* 0x000fe400078e02ff */
[----:B------:R0:W-:Y:S04]  /*dd130*/  STL.64 [R1+0x930], R4 ;  /* 0x0009300401007387 */ /* 0x0001e80000100a00 */
[----:B------:R1:W-:Y:S01]  /*dd140*/  STL.64 [R1+0x928], R6 ;  /* 0x0009280601007387 */ /* 0x0003e20000100a00 */
[----:B0-----:R-:W-:-:S02]  /*dd150*/  IADD3 R4, P6, R19, R2, RZ ;  /* 0x0000000213047210 */ /* 0x001fc40007fde0ff */
[-C--:B-1----:R-:W-:Y:S02]  /*dd160*/  IADD3 R6, P5, R20, R2.reuse, RZ ;  /* 0x0000000214067210 */ /* 0x082fe40007fbe0ff */
[-C--:B------:R-:W-:Y:S02]  /*dd170*/  LEA.HI.X.SX32 R5, R8, R3.reuse, 0x1, P6 ;  /* 0x0000000308057211 */ /* 0x080fe400030f0eff */
[----:B------:R-:W-:Y:S01]  /*dd180*/  LEA.HI.X.SX32 R7, R11, R3, 0x1, P5 ;  /* 0x000000030b077211 */ /* 0x000fe200028f0eff */
[----:B------:R-:W-:Y:S02]  /*dd190*/  IMAD R8, R16, 0x13, RZ ;  /* 0x0000001310087824 */ /* 0x000fe400078e02ff */
[----:B------:R0:W-:Y:S04]  /*dd1a0*/  STL.64 [R1+0x920], R4 ;  /* 0x0009200401007387 */ /* 0x0001e80000100a00 */
[----:B------:R-:W-:Y:S04]  /*dd1b0*/  STL.64 [R1+0x2d78], R20 ;  /* 0x002d781401007387 */ /* 0x000fe80000100a00 */
[----:B------:R-:W-:Y:S01]  /*dd1c0*/  STL [R1+0x2d80], R21 ;  /* 0x002d801501007387 */ /* 0x000fe20000100800 */
[----:B0-----:R-:W-:-:S03]  /*dd1d0*/  IADD3 R4, P6, R21, R2, RZ ;  /* 0x0000000215047210 */ /* 0x001fc60007fde0ff */
[----:B------:R0:W-:Y:S01]  /*dd1e0*/  STL.64 [R1+0x918], R6 ;  /* 0x0009180601007387 */ /* 0x0001e20000100a00 */
[----:B------:R-:W-:Y:S01]  /*dd1f0*/  LEA.HI.X.SX32 R5, R8, R3, 0x1, P6 ;  /* 0x0000000308057211 */ /* 0x000fe200030f0eff */
[----:B------:R-:W-:Y:S01]  /*dd200*/  IMAD R8, R16, 0x15, RZ ;  /* 0x0000001510087824 */ /* 0x000fe200078e02ff */
[----:B0-----:R-:W-:-:S04]  /*dd210*/  IADD3 R6, P5, R22, R2, RZ ;  /* 0x0000000216067210 */ /* 0x001fc80007fbe0ff */
[-C--:B------:R-:W-:Y:S01]  /*dd220*/  LEA.HI.X.SX32 R7, R12, R3.reuse, 0x1, P5 ;  /* 0x000000030c077211 */ /* 0x080fe200028f0eff */
[----:B------:R0:W-:Y:S04]  /*dd230*/  STL.64 [R1+0x910], R4 ;  /* 0x0009100401007387 */ /* 0x0001e80000100a00 */
[----:B------:R1:W-:Y:S01]  /*dd240*/  STL.64 [R1+0x908], R6 ;  /* 0x0009080601007387 */ /* 0x0003e20000100a00 */
[-C--:B0-----:R-:W-:Y:S02]  /*dd250*/  IADD3 R4, P6, R23, R2.reuse, RZ ;  /* 0x0000000217047210 */ /* 0x081fe40007fde0ff */
[----:B-1----:R-:W-:Y:S02]  /*dd260*/  IADD3 R6, P5, R24, R2, RZ ;  /* 0x0000000218067210 */ /* 0x002fe40007fbe0ff */
[----:B------:R-:W-:-:S02]  /*dd270*/  LEA.HI.X.SX32 R5, R8, R3, 0x1, P6 ;  /* 0x0000000308057211 */ /* 0x000fc400030f0eff */
[----:B------:R-:W-:Y:S01]  /*dd280*/  LEA.HI.X.SX32 R7, R13, R3, 0x1, P5 ;  /* 0x000000030d077211 */ /* 0x000fe200028f0eff */
[----:B------:R-:W-:Y:S02]  /*dd290*/  IMAD R8, R16, 0x17, RZ ;  /* 0x0000001710087824 */ /* 0x000fe400078e02ff */
[----:B------:R0:W-:Y:S04]  /*dd2a0*/  STL.64 [R1+0x900], R4 ;  /* 0x0009000401007387 */ /* 0x0001e80000100a00 */
[----:B------:R1:W-:Y:S01]  /*dd2b0*/  STL.64 [R1+0x8f8], R6 ;  /* 0x0008f80601007387 */ /* 0x0003e20000100a00 */
[-C--:B0-----:R-:W-:Y:S02]  /*dd2c0*/  IADD3 R4, P6, R25, R2.reuse, RZ ;  /* 0x0000000219047210 */ /* 0x081fe40007fde0ff */
[----:B-1----:R-:W-:-:S02]  /*dd2d0*/  IADD3 R6, P5, R26, R2, RZ ;  /* 0x000000021a067210 */ /* 0x002fc40007fbe0ff */
[-C--:B------:R-:W-:Y:S02]  /*dd2e0*/  LEA.HI.X.SX32 R5, R8, R3.reuse, 0x1, P6 ;  /* 0x0000000308057211 */ /* 0x080fe400030f0eff */
[----:B------:R-:W-:Y:S01]  /*dd2f0*/  LEA.HI.X.SX32 R7, R14, R3, 0x1, P5 ;  /* 0x000000030e077211 */ /* 0x000fe200028f0eff */
[----:B------:R-:W-:Y:S02]  /*dd300*/  IMAD R8, R16, 0x19, RZ ;  /* 0x0000001910087824 */ /* 0x000fe400078e02ff */
[----:B------:R0:W-:Y:S04]  /*dd310*/  STL.64 [R1+0x8f0], R4 ;  /* 0x0008f00401007387 */ /* 0x0001e80000100a00 */
[----:B------:R1:W-:Y:S01]  /*dd320*/  STL.64 [R1+0x8e8], R6 ;  /* 0x0008e80601007387 */ /* 0x0003e20000100a00 */
[----:B0-----:R-:W-:-:S02]  /*dd330*/  IADD3 R4, P6, R27, R2, RZ ;  /* 0x000000021b047210 */ /* 0x001fc40007fde0ff */
[-C--:B-1----:R-:W-:Y:S02]  /*dd340*/  IADD3 R6, P5, R28, R2.reuse, RZ ;  /* 0x000000021c067210 */ /* 0x082fe40007fbe0ff */
[-C--:B------:R-:W-:Y:S01]  /*dd350*/  LEA.HI.X.SX32 R5, R8, R3.reuse, 0x1, P6 ;  /* 0x0000000308057211 */ /* 0x080fe200030f0eff */
[C---:B------:R-:W-:Y:S01]  /*dd360*/  IMAD R8, R16.reuse, 0x38, RZ ;  /* 0x0000003810087824 */ /* 0x040fe200078e02ff */
[----:B------:R-:W-:Y:S01]  /*dd370*/  LEA.HI.X.SX32 R7, R15, R3, 0x1, P5 ;  /* 0x000000030f077211 */ /* 0x000fe200028f0eff */
[----:B------:R-:W-:Y:S02]  /*dd380*/  IMAD R9, R16, 0x1b, RZ ;  /* 0x0000001b10097824 */ /* 0x000fe400078e02ff */
[----:B------:R0:W-:Y:S04]  /*dd390*/  STL.64 [R1+0x8e0], R4 ;  /* 0x0008e00401007387 */ /* 0x0001e80000100a00 */
[----:B------:R1:W-:Y:S01]  /*dd3a0*/  STL.64 [R1+0x8d8], R6 ;  /* 0x0008d80601007387 */ /* 0x0003e20000100a00 */
[----:B0-----:R-:W-:-:S02]  /*dd3b0*/  IADD3 R4, P6, R29, R2, RZ ;  /* 0x000000021d047210 */ /* 0x001fc40007fde0ff */
[----:B-1----:R-:W-:Y:S02]  /*dd3c0*/  IADD3 R6, P5, R8, R2, RZ ;  /* 0x0000000208067210 */ /* 0x002fe40007fbe0ff */
[-C--:B------:R-:W-:Y:S01]  /*dd3d0*/  LEA.HI.X.SX32 R5, R9, R3.reuse, 0x1, P6 ;  /* 0x0000000309057211 */ /* 0x080fe200030f0eff */
[----:B------:R-:W-:Y:S01]  /*dd3e0*/  IMAD R8, R16, 0x3a, RZ ;  /* 0x0000003a10087824 */ /* 0x000fe200078e02ff */
[----:B------:R-:W-:-:S03]  /*dd3f0*/  LEA.HI.X.SX32 R7, R17, R3, 0x1, P5 ;  /* 0x0000000311077211 */ /* 0x000fc600028f0eff */
[----:B------:R0:W-:Y:S01]  /*dd400*/  STL.64 [R1+0x8d0], R4 ;  /* 0x0008d00401007387 */ /* 0x0001e20000100a00 */
[----:B------:R-:W-:-:S03]  /*dd410*/  IADD3 R10, P6, R8, R2, RZ ;  /* 0x00000002080a7210 */ /* 0x000fc60007fde0ff */
[----:B------:R1:W-:Y:S01]  /*dd420*/  STL.64 [R1+0x8c8], R6 ;  /* 0x0008c80601007387 */ /* 0x0003e20000100a00 */
[C---:B0-----:R-:W-:Y:S02]  /*dd430*/  IMAD R4, R16.reuse, 0x3c, RZ ;  /* 0x0000003c10047824 */ /* 0x041fe400078e02ff */
[C---:B------:R-:W-:Y:S02]  /*dd440*/  IMAD R5, R16.reuse, 0x1d, RZ ;  /* 0x0000001d10057824 */ /* 0x040fe400078e02ff */
[----:B-1----:R-:W-:Y:S01]  /*dd450*/  IMAD R6, R16, 0x3e, RZ ;  /* 0x0000003e10067824 */ /* 0x002fe200078e02ff */
[-C--:B------:R-:W-:Y:S01]  /*dd460*/  IADD3 R8, P5, R4, R2.reuse, RZ ;  /* 0x0000000204087210 */ /* 0x080fe20007fbe0ff */
[----:B------:R-:W-:Y:S01]  /*dd470*/  IMAD R7, R16, 0x1f, RZ ;  /* 0x0000001f10077824 */ /* 0x000fe200078e02ff */
[----:B------:R-:W-:Y:S02]  /*dd480*/  LEA.HI.X.SX32 R11, R5, R3, 0x1, P6 ;  /* 0x00000003050b7211 */ /* 0x000fe400030f0eff */
[----:B------:R-:W-:-:S02]  /*dd490*/  IADD3 R20, P6, R6, R2, RZ ;  /* 0x0000000206147210 */ /* 0x000fc40007fde0ff */
[-C--:B------:R-:W-:Y:S02]  /*dd4a0*/  LEA.HI.X.SX32 R9, R18, R3.reuse, 0x1, P5 ;  /* 0x0000000312097211 */ /* 0x080fe400028f0eff */
[----:B------:R-:W-:Y:S01]  /*dd4b0*/  LEA.HI.X.SX32 R21, R7, R3, 0x1, P6 ;  /* 0x0000000307157211 */ /* 0x000fe200030f0eff */
[----:B------:R-:W-:Y:S04]  /*dd4c0*/  STL.64 [R1+0x8c0], R10 ;  /* 0x0008c00a01007387 */ /* 0x000fe80000100a00 */
[----:B------:R-:W-:Y:S04]  /*dd4d0*/  STL.64 [R1+0x8b8], R8 ;  /* 0x0008b80801007387 */ /* 0x000fe80000100a00 */
[----:B------:R0:W-:Y:S04]  /*dd4e0*/  STL.64 [R1+0x8b0], R20 ;  /* 0x0008b01401007387 */ /* 0x0001e80000100a00 */
[----:B0-----:R-:W2:Y:S01]  /*dd4f0*/  LDL.LU R21, [R1+0x2d80] ;  /* 0x002d800001157983 */ /* 0x001ea20000300800 */
[C---:B------:R-:W-:Y:S01]  /*dd500*/  LEA R10, P5, R16.reuse, R2, 0x6 ;  /* 0x00000002100a7211 */ /* 0x040fe200078a30ff */
[C---:B------:R-:W-:Y:S01]  /*dd510*/  IMAD R5, R16.reuse, 0x42, RZ ;  /* 0x0000004210057824 */ /* 0x040fe200078e02ff */
[C---:B------:R-:W-:Y:S01]  /*dd520*/  SHF.L.U32 R9, R16.reuse, 0x5, RZ ;  /* 0x0000000510097819 */ /* 0x040fe200000006ff */
[----:B------:R-:W-:-:S03]  /*dd530*/  IMAD R13, R16, 0x1de, RZ ;  /* 0x000001de100d7824 */ /* 0x000fc600078e02ff */
[----:B------:R-:W-:Y:S01]  /*dd540*/  LEA.HI.X.SX32 R11, R9, R3, 0x1, P5 ;  /* 0x00000003090b7211 */ /* 0x000fe200028f0eff */
[----:B------:R-:W-:Y:S01]  /*dd550*/  IMAD R12, R16, 0x1e0, RZ ;  /* 0x000001e0100c7824 */ /* 0x000fe200078e02ff */
[----:B------:R-:W-:-:S03]  /*dd560*/  IADD3 R20, P6, R5, R2, RZ ;  /* 0x0000000205147210 */ /* 0x000fc60007fde0ff */
[----:B------:R-:W-:Y:S04]  /*dd570*/  STL.64 [R1+0x8a8], R10 ;  /* 0x0008a80a01007387 */ /* 0x000fe80000100a00 */
[----:B------:R-:W-:Y:S04]  /*dd580*/  STL [R1+0x8a0], R20 ;  /* 0x0008a01401007387 */ /* 0x000fe80000100800 */
[----:B------:R0:W-:Y:S02]  /*dd590*/  STL.64 [R1+0x2d38], R12 ;  /* 0x002d380c01007387 */ /* 0x0001e40000100a00 */
[----:B0-----:R-:W-:-:S02]  /*dd5a0*/  MOV R12, R20 ;  /* 0x00000014000c7202 */ /* 0x001fc40000000f00 */
[----:B--2---:R-:W-:Y:S02]  /*dd5b0*/  MOV R13, R21 ;  /* 0x00000015000d7202 */ /* 0x004fe40000000f00 */
[----:B------:R-:W2:Y:S01]  /*dd5c0*/  LDL.LU.64 R20, [R1+0x2d78] ;  /* 0x002d780001147983 */ /* 0x000ea20000300a00 */
[C---:B------:R-:W-:Y:S02]  /*dd5d0*/  IMAD R8, R16.reuse, 0x44, RZ ;  /* 0x0000004410087824 */ /* 0x040fe400078e02ff */
[C---:B------:R-:W-:Y:S02]  /*dd5e0*/  IMAD R5, R16.reuse, 0x21, RZ ;  /* 0x0000002110057824 */ /* 0x040fe400078e02ff */
[----:B------:R-:W-:Y:S01]  /*dd5f0*/  IMAD R9, R16, 0x46, RZ ;  /* 0x0000004610097824 */ /* 0x000fe200078e02ff */
[-C--:B------:R-:W-:Y:S01]  /*dd600*/  IADD3 R10, P5, R8, R2.reuse, RZ ;  /* 0x00000002080a7210 */ /* 0x080fe20007fbe0ff */
[C---:B------:R-:W-:Y:S01]  /*dd610*/  IMAD R8, R16.reuse, 0x48, RZ ;  /* 0x0000004810087824 */ /* 0x040fe200078e02ff */
[----:B------:R-:W-:Y:S01]  /*dd620*/  LEA.HI.X.SX32 R13, R5, R3, 0x1, P6 ;  /* 0x00000003050d7211 */ /* 0x000fe200030f0eff */
[----:B------:R-:W-:Y:S01]  /*dd630*/  IMAD R7, R16, 0x23, RZ ;  /* 0x0000002310077824 */ /* 0x000fe200078e02ff */
[----:B------:R-:W-:-:S02]  /*dd640*/  IADD3 R12, P6, R9, R2, RZ ;  /* 0x00000002090c7210 */ /* 0x000fc40007fde0ff */
[-C--:B------:R-:W-:Y:S02]  /*dd650*/  LEA.HI.X.SX32 R11, R19, R3.reuse, 0x1, P5 ;  /* 0x00000003130b7211 */ /* 0x080fe400028f0eff */
[----:B------:R-:W-:Y:S01]  /*dd660*/  IADD3 R8, P5, R8, R2, RZ ;  /* 0x0000000208087210 */ /* 0x000fe20007fbe0ff */
[----:B------:R0:W-:Y:S01]  /*dd670*/  STL [R1+0x8a4], R13 ;  /* 0x0008a40d01007387 */ /* 0x0001e20000100800 */
[C---:B------:R-:W-:Y:S02]  /*dd680*/  IMAD R5, R16.reuse, 0x4a, RZ ;  /* 0x0000004a10057824 */ /* 0x040fe400078e02ff */
[----:B------:R-:W-:Y:S01]  /*dd690*/  IMAD R17, R16, 0x4c, RZ ;  /* 0x0000004c10117824 */ /* 0x000fe200078e02ff */
[----:B------:R1:W-:Y:S01]  /*dd6a0*/  STL.64 [R1+0x898], R10 ;  /* 0x0008980a01007387 */ /* 0x0003e20000100a00 */
[----:B0-----:R-:W-:-:S05]  /*dd6b0*/  LEA.HI.X.SX32 R13, R7, R3, 0x1, P6 ;  /* 0x00000003070d7211 */ /* 0x001fca00030f0eff */
[----:B------:R0:W-:Y:S01]  /*dd6c0*/  STL.64 [R1+0x890], R12 ;  /* 0x0008900c01007387 */ /* 0x0001e20000100a00 */
[C---:B-1----:R-:W-:Y:S02]  /*dd6d0*/  IMAD R11, R16.reuse, 0x25, RZ ;  /* 0x00000025100b7824 */ /* 0x042fe400078e02ff */
[----:B------:R-:W-:Y:S01]  /*dd6e0*/  IMAD R7, R16, 0x4e, RZ ;  /* 0x0000004e10077824 */ /* 0x000fe200078e02ff */
[----:B0-----:R-:W-:-:S04]  /*dd6f0*/  IADD3 R12, P6, R5, R2, RZ ;  /* 0x00000002050c7210 */ /* 0x001fc80007fde0ff */
[-C--:B------:R-:W-:Y:S01]  /*dd700*/  LEA.HI.X.SX32 R13, R11, R3.reuse, 0x1, P6 ;  /* 0x000000030b0d7211 */ /* 0x080fe200030f0eff */
[C---:B------:R-:W-:Y:S02]  /*dd710*/  IMAD R5, R16.reuse, 0x50, RZ ;  /* 0x0000005010057824 */ /* 0x040fe400078e02ff */
[C---:B------:R-:W-:Y:S02]  /*dd720*/  IMAD R14, R16.reuse, 0x29, RZ ;  /* 0x00000029100e7824 */ /* 0x040fe400078e02ff */
[----:B------:R-:W-:Y:S01]  /*dd730*/  IMAD R11, R16, 0x56, RZ ;  /* 0x00000056100b7824 */ /* 0x000fe200078e02ff */
[----:B--2---:R-:W-:-:S05]  /*dd740*/  LEA.HI.X.SX32 R9, R20, R3, 0x1, P5 ;  /* 0x0000000314097211 */ /* 0x004fca00028f0eff */
[----:B------:R0:W-:Y:S04]  /*dd750*/  STL.64 [R1+0x888], R8 ;  /* 0x0008880801007387 */ /* 0x0001e80000100a00 */
[----:B------:R1:W-:Y:S01]  /*dd760*/  STL.64 [R1+0x880], R12 ;  /* 0x0008800c01007387 */ /* 0x0003e20000100a00 */
[----:B0-----:R-:W-:-:S04]  /*dd770*/  IADD3 R8, P5, R17, R2, RZ ;  /* 0x0000000211087210 */ /* 0x001fc80007fbe0ff */
[----:B------:R-:W-:Y:S02]  /*dd780*/  LEA.HI.X.SX32 R9, R21, R3, 0x1, P5 ;  /* 0x0000000315097211 */ /* 0x000fe400028f0eff */
[----:B-1----:R-:W-:-:S03]  /*dd790*/  IADD3 R12, P6, R7, R2, RZ ;  /* 0x00000002070c7210 */ /* 0x002fc60007fde0ff */
[----:B------:R0:W-:Y:S02]  /*dd7a0*/  STL.64 [R1+0x878], R8 ;  /* 0x0008780801007387 */ /* 0x0001e40000100a00 */
[C---:B0-----:R-:W-:Y:S02]  /*dd7b0*/  IMAD R9, R16.reuse, 0x27, RZ ;  /* 0x0000002710097824 */ /* 0x041fe400078e02ff */
[----:B------:R-:W-:-:S03]  /*dd7c0*/  IMAD R8, R16, 0x52, RZ ;  /* 0x0000005210087824 */ /* 0x000fc600078e02ff */
[----:B------:R-:W-:Y:S02]  /*dd7d0*/  LEA.HI.X.SX32 R13, R9, R3, 0x1, P6 ;  /* 0x00000003090d7211 */ /* 0x000fe400030f0eff */
[----:B------:R-:W-:-:S03]  /*dd7e0*/  IADD3 R18, P5, R5, R2, RZ ;  /* 0x0000000205127210 */ /* 0x000fc60007fbe0ff */
[----:B------:R0:W-:Y:S01]  /*dd7f0*/  STL.64 [R1+0x870], R12 ;  /* 0x0008700c01007387 */ /* 0x0001e20000100a00 */
[----:B------:R-:W-:Y:S02]  /*dd800*/  LEA.HI.X.SX32 R19, R22, R3, 0x1, P5 ;  /* 0x0000000316137211 */ /* 0x000fe400028f0eff */
[----:B0-----:R-:W-:Y:S01]  /*dd810*/  IADD3 R12, P6, R8, R2, RZ ;  /* 0x00000002080c7210 */ /* 0x001fe20007fde0ff */
[----:B------:R-:W-:-:S05]  /*dd820*/  IMAD R8, R16, 0x54, RZ ;  /* 0x0000005410087824 */ /* 0x000fca00078e02ff */
[-C--:B------:R-:W-:Y:S02]  /*dd830*/  IADD3 R8, P5, R8, R2.reuse, RZ ;  /* 0x0000000208087210 */ /* 0x080fe40007fbe0ff */
[-C--:B------:R-:W-:Y:S02]  /*dd840*/  LEA.HI.X.SX32 R13, R14, R3.reuse, 0x1, P6 ;  /* 0x000000030e0d7211 */ /* 0x080fe400030f0eff */
[----:B------:R-:W-:Y:S01]  /*dd850*/  LEA.HI.X.SX32 R9, R23, R3, 0x1, P5 ;  /* 0x0000000317097211 */ /* 0x000fe200028f0eff */
[----:B------:R0:W-:Y:S04]  /*dd860*/  STL.64 [R1+0x868], R18 ;  /* 0x0008681201007387 */ /* 0x0001e80000100a00 */
[----:B------:R-:W-:Y:S04]  /*dd870*/  STL.64 [R1+0x860], R12 ;  /* 0x0008600c01007387 */ /* 0x000fe80000100a00 */
[----:B------:R1:W-:Y:S01]  /*dd880*/  STL.64 [R1+0x858], R8 ;  /* 0x0008580801007387 */ /* 0x0003e20000100a00 */
[----:B0-----:R-:W-:Y:S01]  /*dd890*/  IADD3 R18, P6, R11, R2, RZ ;  /* 0x000000020b127210 */ /* 0x001fe20007fde0ff */
[----:B------:R-:W-:-:S02]  /*dd8a0*/  IMAD R11, R16, 0x58, RZ ;  /* 0x00000058100b7824 */ /* 0x000fc400078e02ff */
[C---:B-1----:R-:W-:Y:S02]  /*dd8b0*/  IMAD R9, R16.reuse, 0x2b, RZ ;  /* 0x0000002b10097824 */ /* 0x042fe400078e02ff */
[----:B------:R-:W-:-:S03]  /*dd8c0*/  IMAD R8, R16, 0x5a, RZ ;  /* 0x0000005a10087824 */ /* 0x000fc600078e02ff */
[----:B------:R-:W-:Y:S02]  /*dd8d0*/  LEA.HI.X.SX32 R19, R9, R3, 0x1, P6 ;  /* 0x0000000309137211 */ /* 0x000fe400030f0eff */
[----:B------:R-:W-:-:S03]  /*dd8e0*/  IADD3 R12, P5, R11, R2, RZ ;  /* 0x000000020b0c7210 */ /* 0x000fc60007fbe0ff */
[----:B------:R0:W-:Y:S01]  /*dd8f0*/  STL.64 [R1+0x850], R18 ;  /* 0x0008501201007387 */ /* 0x0001e20000100a00 */
[-C--:B------:R-:W-:Y:S01]  /*dd900*/  LEA.HI.X.SX32 R13, R24, R3.reuse, 0x1, P5 ;  /* 0x00000003180d7211 */ /* 0x080fe200028f0eff */
[----:B------:R-:W-:Y:S01]  /*dd910*/  IMAD R11, R16, 0x2d, RZ ;  /* 0x0000002d100b7824 */ /* 0x000fe200078e02ff */
[-C--:B0-----:R-:W-:Y:S01]  /*dd920*/  IADD3 R18, P6, R8, R2.reuse, RZ ;  /* 0x0000000208127210 */ /* 0x081fe20007fde0ff */
[----:B------:R-:W-:Y:S02]  /*dd930*/  IMAD R8, R16, 0x5c, RZ ;  /* 0x0000005c10087824 */ /* 0x000fe400078e02ff */
[----:B------:R0:W-:Y:S03]  /*dd940*/  STL.64 [R1+0x848], R12 ;  /* 0x0008480c01007387 */ /* 0x0001e60000100a00 */
[----:B------:R-:W-:Y:S02]  /*dd950*/  IADD3 R8, P5, R8, R2, RZ ;  /* 0x0000000208087210 */ /* 0x000fe40007fbe0ff */
[----:B------:R-:W-:-:S02]  /*dd960*/  LEA.HI.X.SX32 R19, R11, R3, 0x1, P6 ;  /* 0x000000030b137211 */ /* 0x000fc400030f0eff */
[----:B------:R-:W-:Y:S01]  /*dd970*/  LEA.HI.X.SX32 R9, R25, R3, 0x1, P5 ;  /* 0x0000000319097211 */ /* 0x000fe200028f0eff */
[C---:B------:R-:W-:Y:S02]  /*dd980*/  IMAD R25, R16.reuse, 0x60, RZ ;  /* 0x0000006010197824 */ /* 0x040fe400078e02ff */
[----:B0-----:R-:W-:Y:S01]  /*dd990*/  IMAD R12, R16, 0x5e, RZ ;  /* 0x0000005e100c7824 */ /* 0x001fe200078e02ff */
[----:B------:R0:W-:Y:S04]  /*dd9a0*/  STL.64 [R1+0x840], R18 ;  /* 0x0008401201007387 */ /* 0x0001e80000100a00 */
[----:B------:R1:W-:Y:S04]  /*dd9b0*/  STL [R1+0x2d68], R12 ;  /* 0x002d680c01007387 */ /* 0x0003e80000100800 */
[----:B------:R-:W-:Y:S04]  /*dd9c0*/  STL [R1+0x2d64], R25 ;  /* 0x002d641901007387 */ /* 0x000fe80000100800 */
[----:B------:R2:W-:Y:S01]  /*dd9d0*/  STL.64 [R1+0x838], R8 ;  /* 0x0008380801007387 */ /* 0x0005e20000100a00 */
[----:B0-----:R-:W-:-:S02]  /*dd9e0*/  IADD3 R18, P6, R12, R2, RZ ;  /* 0x000000020c127210 */ /* 0x001fc40007fde0ff */
[----:B-1----:R-:W-:Y:S01]  /*dd9f0*/  IADD3 R12, P5, R25, R2, RZ ;  /* 0x00000002190c7210 */ /* 0x002fe20007fbe0ff */
[C---:B------:R-:W-:Y:S02]  /*dda00*/  IMAD R23, R16.reuse, 0x62, RZ ;  /* 0x0000006210177824 */ /* 0x040fe400078e02ff */
[----:B--2---:R-:W-:Y:S01]  /*dda10*/  IMAD R9, R16, 0x2f, RZ ;  /* 0x0000002f10097824 */ /* 0x004fe200078e02ff */
[----:B------:R-:W-:Y:S01]  /*dda20*/  LEA.HI.X.SX32 R13, R26, R3, 0x1, P5 ;  /* 0x000000031a0d7211 */ /* 0x000fe200028f0eff */
[----:B------:R-:W-:-:S03]  /*dda30*/  IMAD R8, R16, 0x64, RZ ;  /* 0x0000006410087824 */ /* 0x000fc600078e02ff */
[----:B------:R-:W-:Y:S01]  /*dda40*/  LEA.HI.X.SX32 R19, R9, R3, 0x1, P6 ;  /* 0x0000000309137211 */ /* 0x000fe200030f0eff */
[----:B------:R-:W-:-:S04]  /*dda50*/  IMAD R11, R16, 0x31, RZ ;  /* 0x00000031100b7824 */ /* 0x000fc800078e02ff */
[----:B------:R0:W-:Y:S04]  /*dda60*/  STL.64 [R1+0x830], R18 ;  /* 0x0008301201007387 */ /* 0x0001e80000100a00 */
[----:B------:R-:W-:Y:S04]  /*dda70*/  STL [R1+0x2d60], R23 ;  /* 0x002d601701007387 */ /* 0x000fe80000100800 */
[----:B------:R1:W-:Y:S01]  /*dda80*/  STL.64 [R1+0x828], R12 ;  /* 0x0008280c01007387 */ /* 0x0003e20000100a00 */
[----:B0-----:R-:W-:Y:S01]  /*dda90*/  IADD3 R18, P6, R23, R2, RZ ;  /* 0x0000000217127210 */ /* 0x001fe20007fde0ff */
[----:B------:R-:W-:-:S03]  /*ddaa0*/  IMAD R9, R16, 0x66, RZ ;  /* 0x0000006610097824 */ /* 0x000fc600078e02ff */
[----:B------:R-:W-:Y:S02]  /*ddab0*/  LEA.HI.X.SX32 R19, R11, R3, 0x1, P6 ;  /* 0x000000030b137211 */ /* 0x000fe400030f0eff */
[----:B-1----:R-:W-:Y:S01]  /*ddac0*/  IADD3 R12, P5, R8, R2, RZ ;  /* 0x00000002080c7210 */ /* 0x002fe20007fbe0ff */
[----:B------:R-:W-:-:S03]  /*ddad0*/  IMAD R26, R16, 0x68, RZ ;  /* 0x00000068101a7824 */ /* 0x000fc600078e02ff */
[----:B------:R-:W-:Y:S01]  /*ddae0*/  LEA.HI.X.SX32 R13, R27, R3, 0x1, P5 ;  /* 0x000000031b0d7211 */ /* 0x000fe200028f0eff */
[----:B------:R0:W-:Y:S01]  /*ddaf0*/  STL.64 [R1+0x820], R18 ;  /* 0x0008201201007387 */ /* 0x0001e20000100a00 */
[----:B------:R-:W-:-:S03]  /*ddb00*/  IMAD R11, R16, 0x33, RZ ;  /* 0x00000033100b7824 */ /* 0x000fc600078e02ff */
[----:B------:R-:W-:Y:S01]  /*ddb10*/  STL.64 [R1+0x2d70], R8 ;  /* 0x002d700801007387 */ /* 0x000fe20000100a00 */
[----:B------:R-:W-:-:S03]  /*ddb20*/  IMAD R21, R16, 0x6a, RZ ;  /* 0x0000006a10157824 */ /* 0x000fc600078e02ff */
[----:B------:R1:W-:Y:S01]  /*ddb30*/  STL.64 [R1+0x818], R12 ;  /* 0x0008180c01007387 */ /* 0x0003e20000100a00 */
[----:B0-----:R-:W-:-:S04]  /*ddb40*/  IADD3 R18, P6, R9, R2, RZ ;  /* 0x0000000209127210 */ /* 0x001fc80007fde0ff */
[-C--:B------:R-:W-:Y:S02]  /*ddb50*/  LEA.HI.X.SX32 R19, R11, R3.reuse, 0x1, P6 ;  /* 0x000000030b137211 */ /* 0x080fe400030f0eff */
[-C--:B-1----:R-:W-:Y:S01]  /*ddb60*/  IADD3 R12, P5, R26, R2.reuse, RZ ;  /* 0x000000021a0c7210 */ /* 0x082fe20007fbe0ff */
[----:B------:R-:W-:Y:S01]  /*ddb70*/  IMAD R11, R16, 0x35, RZ ;  /* 0x00000035100b7824 */ /* 0x000fe200078e02ff */
[----:B------:R-:W-:Y:S02]  /*ddb80*/  IADD3 R8, P6, R21, R2, RZ ;  /* 0x0000000215087210 */ /* 0x000fe40007fde0ff */
[-C--:B------:R-:W-:Y:S01]  /*ddb90*/  LEA.HI.X.SX32 R13, R28, R3.reuse, 0x1, P5 ;  /* 0x000000031c0d7211 */ /* 0x080fe200028f0eff */
[----:B------:R-:W-:Y:S01]  /*ddba0*/  IMAD R20, R16, 0x6c, RZ ;  /* 0x0000006c10147824 */ /* 0x000fe200078e02ff */
[----:B------:R-:W-:-:S03]  /*ddbb0*/  LEA.HI.X.SX32 R9, R11, R3, 0x1, P6 ;  /* 0x000000030b097211 */ /* 0x000fc600030f0eff */
[----:B------:R0:W-:Y:S04]  /*ddbc0*/  STL.64 [R1+0x808], R12 ;  /* 0x0008080c01007387 */ /* 0x0001e80000100a00 */
[----:B------:R1:W-:Y:S01]  /*ddbd0*/  STL.64 [R1+0x810], R18 ;  /* 0x0008101201007387 */ /* 0x0003e20000100a00 */
[----:B------:R-:W-:-:S03]  /*ddbe0*/  IMAD R24, R16, 0x37, RZ ;  /* 0x0000003710187824 */ /* 0x000fc600078e02ff */
[----:B------:R2:W-:Y:S01]  /*ddbf0*/  STL.64 [R1+0x800], R8 ;  /* 0x0008000801007387 */ /* 0x0005e20000100a00 */
[----:B0-----:R-:W-:Y:S01]  /*ddc00*/  IADD3 R12, P5, R20, R2, RZ ;  /* 0x00000002140c7210 */ /* 0x001fe20007fbe0ff */
[----:B-1----:R-:W-:-:S03]  /*ddc10*/  IMAD R19, R16, 0x6e, RZ ;  /* 0x0000006e10137824 */ /* 0x002fc600078e02ff */
[-C--:B------:R-:W-:Y:S02]  /*ddc20*/  LEA.HI.X.SX32 R13, R29, R3.reuse, 0x1, P5 ;  /* 0x000000031d0d7211 */ /* 0x080fe400028f0eff */
[-C--:B--2---:R-:W-:Y:S01]  /*ddc30*/  IADD3 R8, P6, R19, R2.reuse, RZ ;  /* 0x0000000213087210 */ /* 0x084fe20007fde0ff */
[C---:B------:R-:W-:Y:S02]  /*ddc40*/  IMAD R18, R16.reuse, 0x70, RZ ;  /* 0x0000007010127824 */ /* 0x040fe400078e02ff */
[----:B------:R-:W-:Y:S01]  /*ddc50*/  IMAD R14, R16, 0x72, RZ ;  /* 0x00000072100e7824 */ /* 0x000fe200078e02ff */
[----:B------:R-:W-:Y:S01]  /*ddc60*/  LEA.HI.X.SX32 R9, R24, R3, 0x1, P6 ;  /* 0x0000000318097211 */ /* 0x000fe200030f0eff */
[----:B------:R0:W-:Y:S01]  /*ddc70*/  STL.64 [R1+0x7f8], R12 ;  /* 0x0007f80c01007387 */ /* 0x0001e20000100a00 */
[C---:B------:R-:W-:Y:S02]  /*ddc80*/  IMAD R22, R16.reuse, 0x38, RZ ;  /* 0x0000003810167824 */ /* 0x040fe400078e02ff */
[C---:B------:R-:W-:Y:S01]  /*ddc90*/  IMAD R25, R16.reuse, 0x39, RZ ;  /* 0x0000003910197824 */ /* 0x040fe200078e02ff */
[----:B------:R1:W-:Y:S01]  /*ddca0*/  STL.64 [R1+0x7f0], R8 ;  /* 0x0007f00801007387 */ /* 0x0003e20000100a00 */
[----:B------:R-:W-:Y:S01]  /*ddcb0*/  IMAD R11, R16, 0x74, RZ ;  /* 0x00000074100b7824 */ /* 0x000fe200078e02ff */
        /* <DEDUP_REMOVED lines=9> */
[----:B-1----:R-:W-:Y:S01]  /*ddd50*/  IADD3 R8, P6, R22, R2, RZ ;  /* 0x0000000216087210 */ /* 0x002fe20007fde0ff */
[----:B------:R-:W-:Y:S01]  /*ddd60*/  IMAD R22, R16, 0x78, RZ ;  /* 0x0000007810167824 */ /* 0x000fe200078e02ff */
[----:B------:R-:W-:Y:S01]  /*ddd70*/  LEA.HI.X.SX32 R13, R24, R3, 0x1, P5 ;  /* 0x00000003180d7211 */ /* 0x000fe200028f0eff */
[----:B------:R-:W-:-:S03]  /*ddd80*/  IMAD R24, R16, 0x3b, RZ ;  /* 0x0000003b10187824 */ /* 0x000fc600078e02ff */
[----:B------:R-:W-:Y:S01]  /*ddd90*/  IADD3 R22, P5, R22, R2, RZ ;  /* 0x0000000216167210 */ /* 0x000fe20007fbe0ff */
[----:B------:R0:W-:Y:S01]  /*ddda0*/  STL.64 [R1+0x7d8], R12 ;  /* 0x0007d80c01007387 */ /* 0x0001e20000100a00 */
[-C--:B------:R-:W-:Y:S02]  /*dddb0*/  LEA.HI.X.SX32 R9, R24, R3.reuse, 0x1, P6 ;  /* 0x0000000318097211 */ /* 0x080fe400030f0eff */
[----:B------:R-:W-:-:S03]  /*dddc0*/  LEA.HI.X.SX32 R23, R4, R3, 0x1, P5 ;  /* 0x0000000304177211 */ /* 0x000fc600028f0eff */
[----:B------:R1:W-:Y:S01]  /*dddd0*/  STL.64 [R1+0x7d0], R8 ;  /* 0x0007d00801007387 */ /* 0x0003e20000100a00 */
[----:B0-----:R-:W-:-:S03]  /*ddde0*/  IMAD R13, R16, 0x7a, RZ ;  /* 0x0000007a100d7824 */ /* 0x001fc600078e02ff */
[----:B------:R0:W-:Y:S02]  /*dddf0*/  STL.64 [R1+0x7c8], R22 ;  /* 0x0007c81601007387 */ /* 0x0001e40000100a00 */
[----:B-1----:R-:W-:Y:S01]  /*dde00*/  IADD3 R8, P6, R13, R2, RZ ;  /* 0x000000020d087210 */ /* 0x002fe20007fde0ff */
[C---:B------:R-:W-:Y:S02]  /*dde10*/  IMAD R13, R16.reuse, 0x7c, RZ ;  /* 0x0000007c100d7824 */ /* 0x040fe400078e02ff */
[----:B0-----:R-:W-:-:S03]  /*dde20*/  IMAD R22, R16, 0x3d, RZ ;  /* 0x0000003d10167824 */ /* 0x001fc600078e02ff */
[----:B------:R-:W-:Y:S01]  /*dde30*/  IADD3 R12, P5, R13, R2, RZ ;  /* 0x000000020d0c7210 */ /* 0x000fe20007fbe0ff */
[----:B------:R-:W-:Y:S01]  /*dde40*/  IMAD R4, R16, 0x7e, RZ ;  /* 0x0000007e10047824 */ /* 0x000fe200078e02ff */
[-C--:B------:R-:W-:Y:S01]  /*dde50*/  LEA.HI.X.SX32 R9, R22, R3.reuse, 0x1, P6 ;  /* 0x0000000316097211 */ /* 0x080fe200030f0eff */
[----:B------:R-:W-:Y:S01]  /*dde60*/  IMAD R25, R16, 0x3f, RZ ;  /* 0x0000003f10197824 */ /* 0x000fe200078e02ff */
[----:B------:R-:W-:-:S03]  /*dde70*/  LEA.HI.X.SX32 R13, R6, R3, 0x1, P5 ;  /* 0x00000003060d7211 */ /* 0x000fc600028f0eff */
[----:B------:R0:W-:Y:S01]  /*dde80*/  STL.64 [R1+0x7c0], R8 ;  /* 0x0007c00801007387 */ /* 0x0001e20000100a00 */
[C---:B------:R-:W-:Y:S02]  /*dde90*/  IMAD.SHL.U32 R22, R16.reuse, 0x40, RZ ;  /* 0x0000004010167824 */ /* 0x040fe400078e00ff */
[----:B------:R-:W-:Y:S01]  /*ddea0*/  IMAD R24, R16, 0x82, RZ ;  /* 0x0000008210187824 */ /* 0x000fe200078e02ff */
[----:B------:R1:W-:Y:S01]  /*ddeb0*/  STL.64 [R1+0x7b8], R12 ;  /* 0x0007b80c01007387 */ /* 0x0003e20000100a00 */
[----:B0-----:R-:W-:-:S04]  /*ddec0*/  IADD3 R8, P6, R4, R2, RZ ;  /* 0x0000000204087210 */ /* 0x001fc80007fde0ff */
[-C--:B------:R-:W-:Y:S02]  /*dded0*/  LEA.HI.X.SX32 R9, R25, R3.reuse, 0x1, P6 ;  /* 0x0000000319097211 */ /* 0x080fe400030f0eff */
[CC--:B-1----:R-:W-:Y:S01]  /*ddee0*/  LEA R12, P5, R16.reuse, R2.reuse, 0x7 ;  /* 0x00000002100c7211 */ /* 0x0c2fe200078a38ff */
[----:B------:R-:W-:Y:S02]  /*ddef0*/  IMAD R25, R16, 0x41, RZ ;  /* 0x0000004110197824 */ /* 0x000fe400078e02ff */
[----:B------:R0:W-:Y:S01]  /*ddf00*/  STL.64 [R1+0x7b0], R8 ;  /* 0x0007b00801007387 */ /* 0x0001e20000100a00 */
[----:B------:R-:W-:Y:S01]  /*ddf10*/  LEA.HI.X.SX32 R13, R22, R3, 0x1, P5 ;  /* 0x00000003160d7211 */ /* 0x000fe200028f0eff */
[C---:B------:R-:W-:Y:S02]  /*ddf20*/  IMAD R6, R16.reuse, 0x84, RZ ;  /* 0x0000008410067824 */ /* 0x040fe400078e02ff */
[----:B------:R-:W-:Y:S02]  /*ddf30*/  IMAD R22, R16, 0x42, RZ ;  /* 0x0000004210167824 */ /* 0x000fe400078e02ff */
[----:B------:R1:W-:Y:S01]  /*ddf40*/  STL.64 [R1+0x7a8], R12 ;  /* 0x0007a80c01007387 */ /* 0x0003e20000100a00 */
[----:B0-----:R-:W-:Y:S01]  /*ddf50*/  IADD3 R8, P6, R24, R2, RZ ;  /* 0x0000000218087210 */ /* 0x001fe20007fde0ff */
[----:B------:R-:W-:-:S03]  /*ddf60*/  IMAD R24, R16, 0x86, RZ ;  /* 0x0000008610187824 */ /* 0x000fc600078e02ff */
[-C--:B------:R-:W-:Y:S02]  /*ddf70*/  LEA.HI.X.SX32 R9, R25, R3.reuse, 0x1, P6 ;  /* 0x0000000319097211 */ /* 0x080fe400030f0eff */
[-C--:B-1----:R-:W-:Y:S01]  /*ddf80*/  IADD3 R12, P5, R6, R2.reuse, RZ ;  /* 0x00000002060c7210 */ /* 0x082fe20007fbe0ff */
        /* <DEDUP_REMOVED lines=39> */
[----:B-1----:R-:W-:Y:S01]  /*de200*/  IADD3 R12, P5, R6, R2, RZ ;  /* 0x00000002060c7210 */ /* 0x002fe20007fbe0ff */
[----:B------:R-:W-:Y:S02]  /*de210*/  IMAD R6, R16, 0x98, RZ ;  /* 0x0000009810067824 */ /* 0x000fe400078e02ff */
[----:B------:R0:W-:Y:S01]  /*de220*/  STL.64 [R1+0x760], R8 ;  /* 0x0007600801007387 */ /* 0x0001e20000100a00 */
[----:B------:R-:W-:Y:S01]  /*de230*/  LEA.HI.X.SX32 R13, R22, R3, 0x1, P5 ;  /* 0x00000003160d7211 */ /* 0x000fe200028f0eff */
[----:B------:R-:W-:-:S04]  /*de240*/  IMAD R22, R16, 0x9a, RZ ;  /* 0x0000009a10167824 */ /* 0x000fc800078e02ff */
[----:B------:R1:W-:Y:S01]  /*de250*/  STL.64 [R1+0x758], R12 ;  /* 0x0007580c01007387 */ /* 0x0003e20000100a00 */
[-C--:B0-----:R-:W-:Y:S01]  /*de260*/  IADD3 R8, P6, R24, R2.reuse, RZ ;  /* 0x0000000218087210 */ /* 0x081fe20007fde0ff */
[----:B------:R-:W-:Y:S01]  /*de270*/  IMAD R24, R16, 0x4b, RZ ;  /* 0x0000004b10187824 */ /* 0x000fe200078e02ff */
[----:B-1----:R-:W-:-:S04]  /*de280*/  IADD3 R12, P5, R6, R2, RZ ;  /* 0x00000002060c7210 */ /* 0x002fc80007fbe0ff */
[-C--:B------:R-:W-:Y:S01]  /*de290*/  LEA.HI.X.SX32 R9, R24, R3.reuse, 0x1, P6 ;  /* 0x0000000318097211 */ /* 0x080fe200030f0eff */
[----:B------:R-:W-:Y:S01]  /*de2a0*/  IMAD R6, R16, 0x9c, RZ ;  /* 0x0000009c10067824 */ /* 0x000fe200078e02ff */
[----:B------:R-:W-:-:S03]  /*de2b0*/  LEA.HI.X.SX32 R13, R17, R3, 0x1, P5 ;  /* 0x00000003110d7211 */ /* 0x000fc600028f0eff */
[----:B------:R0:W-:Y:S04]  /*de2c0*/  STL.64 [R1+0x750], R8 ;  /* 0x0007500801007387 */ /* 0x0001e80000100a00 */
[----:B------:R1:W-:Y:S01]  /*de2d0*/  STL.64 [R1+0x748], R12 ;  /* 0x0007480c01007387 */ /* 0x0003e20000100a00 */
[-C--:B0-----:R-:W-:Y:S01]  /*de2e0*/  IADD3 R8, P6, R22, R2.reuse, RZ ;  /* 0x0000000216087210 */ /* 0x081fe20007fde0ff */
[----:B------:R-:W-:Y:S01]  /*de2f0*/  IMAD R22, R16, 0x4d, RZ ;  /* 0x0000004d10167824 */ /* 0x000fe200078e02ff */
[----:B-1----:R-:W-:-:S04]  /*de300*/  IADD3 R12, P5, R6, R2, RZ ;  /* 0x00000002060c7210 */ /* 0x002fc80007fbe0ff */
[-C--:B------:R-:W-:Y:S01]  /*de310*/  LEA.HI.X.SX32 R9, R22, R3.reuse, 0x1, P6 ;  /* 0x0000000316097211 */ /* 0x080fe200030f0eff */
[C---:B------:R-:W-:Y:S01]  /*de320*/  IMAD R6, R16.reuse, 0xa0, RZ ;  /* 0x000000a010067824 */ /* 0x040fe200078e02ff */
[----:B------:R-:W-:Y:S01]  /*de330*/  LEA.HI.X.SX32 R13, R7, R3, 0x1, P5 ;  /* 0x00000003070d7211 */ /* 0x000fe200028f0eff */
[C---:B------:R-:W-:Y:S02]  /*de340*/  IMAD R17, R16.reuse, 0x9e, RZ ;  /* 0x0000009e10117824 */ /* 0x040fe400078e02ff */
[----:B------:R0:W-:Y:S04]  /*de350*/  STL.64 [R1+0x740], R8 ;  /* 0x0007400801007387 */ /* 0x0001e80000100a00 */
[----:B------:R1:W-:Y:S01]  /*de360*/  STL.64 [R1+0x738], R12 ;  /* 0x0007380c01007387 */ /* 0x0003e20000100a00 */
[----:B------:R-:W-:Y:S01]  /*de370*/  IMAD R7, R16, 0xa4, RZ ;  /* 0x000000a410077824 */ /* 0x000fe200078e02ff */
[----:B0-----:R-:W-:-:S02]  /*de380*/  IADD3 R8, P6, R17, R2, RZ ;  /* 0x0000000211087210 */ /* 0x001fc40007fde0ff */
[-C--:B-1----:R-:W-:Y:S01]  /*de390*/  IADD3 R12, P5, R6, R2.reuse, RZ ;  /* 0x00000002060c7210 */ /* 0x082fe20007fbe0ff */
[C---:B------:R-:W-:Y:S02]  /*de3a0*/  IMAD R6, R16.reuse, 0x4f, RZ ;  /* 0x0000004f10067824 */ /* 0x040fe400078e02ff */
[----:B------:R-:W-:Y:S01]  /*de3b0*/  IMAD R17, R16, 0xa2, RZ ;  /* 0x000000a210117824 */ /* 0x000fe200078e02ff */
[-C--:B------:R-:W-:Y:S02]  /*de3c0*/  LEA.HI.X.SX32 R13, R5, R3.reuse, 0x1, P5 ;  /* 0x00000003050d7211 */ /* 0x080fe400028f0eff */
[----:B------:R-:W-:Y:S01]  /*de3d0*/  LEA.HI.X.SX32 R9, R6, R3, 0x1, P6 ;  /* 0x0000000306097211 */ /* 0x000fe200030f0eff */
[C---:B------:R-:W-:Y:S02]  /*de3e0*/  IMAD R5, R16.reuse, 0x51, RZ ;  /* 0x0000005110057824 */ /* 0x040fe400078e02ff */
[C---:B------:R-:W-:Y:S02]  /*de3f0*/  IMAD R22, R16.reuse, 0x52, RZ ;  /* 0x0000005210167824 */ /* 0x040fe400078e02ff */
[----:B------:R0:W-:Y:S04]  /*de400*/  STL.64 [R1+0x730], R8 ;  /* 0x0007300801007387 */ /* 0x0001e80000100a00 */
[----:B------:R1:W-:Y:S01]  /*de410*/  STL.64 [R1+0x728], R12 ;  /* 0x0007280c01007387 */ /* 0x0003e20000100a00 */
[----:B------:R-:W-:Y:S01]  /*de420*/  IMAD R6, R16, 0xa6, RZ ;  /* 0x000000a610067824 */ /* 0x000fe200078e02ff */
[----:B0-----:R-:W-:-:S02]  /*de430*/  IADD3 R8, P6, R17, R2, RZ ;  /* 0x0000000211087210 */ /* 0x001fc40007fde0ff */
[----:B-1----:R-:W-:Y:S02]  /*de440*/  IADD3 R12, P5, R7, R2, RZ ;  /* 0x00000002070c7210 */ /* 0x002fe40007fbe0ff */
[-C--:B------:R-:W-:Y:S02]  /*de450*/  LEA.HI.X.SX32 R9, R5, R3.reuse, 0x1, P6 ;  /* 0x0000000305097211 */ /* 0x080fe400030f0eff */
[----:B------:R-:W-:Y:S01]  /*de460*/  LEA.HI.X.SX32 R13, R22, R3, 0x1, P5 ;  /* 0x00000003160d7211 */ /* 0x000fe200028f0eff */
[C---:B------:R-:W-:Y:S02]  /*de470*/  IMAD R5, R16.reuse, 0xa8, RZ ;  /* 0x000000a810057824 */ /* 0x040fe400078e02ff */
[----:B------:R0:W-:Y:S01]  /*de480*/  STL.64 [R1+0x720], R8 ;  /* 0x0007200801007387 */ /* 0x0001e20000100a00 */
[----:B------:R-:W-:-:S03]  /*de490*/  IMAD R24, R16, 0x54, RZ ;  /* 0x0000005410187824 */ /* 0x000fc600078e02ff */
[----:B------:R1:W-:Y:S01]  /*de4a0*/  STL.64 [R1+0x718], R12 ;  /* 0x0007180c01007387 */ /* 0x0003e20000100a00 */
[-C--:B------:R-:W-:Y:S01]  /*de4b0*/  IADD3 R22, P5, R5, R2.reuse, RZ ;  /* 0x0000000205167210 */ /* 0x080fe20007fbe0ff */
[----:B------:R-:W-:Y:S01]  /*de4c0*/  IMAD R28, R16, 0xaa, RZ ;  /* 0x000000aa101c7824 */ /* 0x000fe200078e02ff */
[----:B0-----:R-:W-:Y:S01]  /*de4d0*/  IADD3 R8, P6, R6, R2, RZ ;  /* 0x0000000206087210 */ /* 0x001fe20007fde0ff */
[----:B-1----:R-:W-:Y:S01]  /*de4e0*/  IMAD R12, R16, 0x53, RZ ;  /* 0x00000053100c7824 */ /* 0x002fe200078e02ff */
[----:B------:R-:W-:Y:S01]  /*de4f0*/  LEA.HI.X.SX32 R23, R24, R3, 0x1, P5 ;  /* 0x0000000318177211 */ /* 0x000fe200028f0eff */
[----:B------:R-:W-:-:S03]  /*de500*/  IMAD R13, R16, 0xac, RZ ;  /* 0x000000ac100d7824 */ /* 0x000fc600078e02ff */
        /* <DEDUP_REMOVED lines=8> */
[-C--:B------:R-:W-:Y:S01]  /*de590*/  LEA.HI.X.SX32 R9, R25, R3.reuse, 0x1, P6 ;  /* 0x0000000319097211 */ /* 0x080fe200030f0eff */
[----:B------:R-:W-:Y:S01]  /*de5a0*/  IMAD R13, R16, 0xb0, RZ ;  /* 0x000000b0100d7824 */ /* 0x000fe200078e02ff */
[----:B------:R-:W-:Y:S01]  /*de5b0*/  LEA.HI.X.SX32 R23, R24, R3, 0x1, P5 ;  /* 0x0000000318177211 */ /* 0x000fe200028f0eff */
[C---:B------:R-:W-:Y:S02]  /*de5c0*/  IMAD R25, R16.reuse, 0x57, RZ ;  /* 0x0000005710197824 */ /* 0x040fe400078e02ff */
[----:B------:R0:W-:Y:S01]  /*de5d0*/  STL.64 [R1+0x700], R8 ;  /* 0x0007000801007387 */ /* 0x0001e20000100a00 */
[----:B------:R-:W-:-:S03]  /*de5e0*/  IMAD R24, R16, 0x58, RZ ;  /* 0x0000005810187824 */ /* 0x000fc600078e02ff */
[----:B------:R1:W-:Y:S01]  /*de5f0*/  STL.64 [R1+0x6f8], R22 ;  /* 0x0006f81601007387 */ /* 0x0003e20000100a00 */
[-C--:B0-----:R-:W-:Y:S01]  /*de600*/  IADD3 R8, P6, R12, R2.reuse, RZ ;  /* 0x000000020c087210 */ /* 0x081fe20007fde0ff */
[C---:B------:R-:W-:Y:S01]  /*de610*/  IMAD R12, R16.reuse, 0xb2, RZ ;  /* 0x000000b2100c7824 */ /* 0x040fe200078e02ff */
[-C--:B-1----:R-:W-:Y:S02]  /*de620*/  IADD3 R22, P5, R13, R2.reuse, RZ ;  /* 0x000000020d167210 */ /* 0x082fe40007fbe0ff */
[-C--:B------:R-:W-:Y:S01]  /*de630*/  LEA.HI.X.SX32 R9, R25, R3.reuse, 0x1, P6 ;  /* 0x0000000319097211 */ /* 0x080fe200030f0eff */
[----:B------:R-:W-:Y:S01]  /*de640*/  IMAD R13, R16, 0xb4, RZ ;  /* 0x000000b4100d7824 */ /* 0x000fe200078e02ff */
[----:B------:R-:W-:Y:S01]  /*de650*/  LEA.HI.X.SX32 R23, R24, R3, 0x1, P5 ;  /* 0x0000000318177211 */ /* 0x000fe200028f0eff */
[C---:B------:R-:W-:Y:S02]  /*de660*/  IMAD R25, R16.reuse, 0x59, RZ ;  /* 0x0000005910197824 */ /* 0x040fe400078e02ff */
[----:B------:R0:W-:Y:S04]  /*de670*/  STL.64 [R1+0x6f0], R8 ;  /* 0x0006f00801007387 */ /* 0x0001e80000100a00 */
[----:B------:R1:W-:Y:S01]  /*de680*/  STL.64 [R1+0x6e8], R22 ;  /* 0x0006e81601007387 */ /* 0x0003e20000100a00 */
[----:B------:R-:W-:Y:S01]  /*de690*/  IMAD R24, R16, 0xb6, RZ ;  /* 0x000000b610187824 */ /* 0x000fe200078e02ff */
[-C--:B0-----:R-:W-:Y:S01]  /*de6a0*/  IADD3 R8, P6, R12, R2.reuse, RZ ;  /* 0x000000020c087210 */ /* 0x081fe20007fde0ff */
[----:B------:R-:W-:Y:S01]  /*de6b0*/  IMAD R12, R16, 0x5a, RZ ;  /* 0x0000005a100c7824 */ /* 0x000fe200078e02ff */
[----:B-1----:R-:W-:-:S02]  /*de6c0*/  IADD3 R22, P5, R13, R2, RZ ;  /* 0x000000020d167210 */ /* 0x002fc40007fbe0ff */
[-C--:B------:R-:W-:Y:S02]  /*de6d0*/  LEA.HI.X.SX32 R9, R25, R3.reuse, 0x1, P6 ;  /* 0x0000000319097211 */ /* 0x080fe400030f0eff */
[-C--:B------:R-:W-:Y:S01]  /*de6e0*/  LEA.HI.X.SX32 R23, R12, R3.reuse, 0x1, P5 ;  /* 0x000000030c177211 */ /* 0x080fe200028f0eff */
[C---:B------:R-:W-:Y:S02]  /*de6f0*/  IMAD R13, R16.reuse, 0xb8, RZ ;  /* 0x000000b8100d7824 */ /* 0x040fe400078e02ff */
[----:B------:R0:W-:Y:S01]  /*de700*/  STL.64 [R1+0x6e0], R8 ;  /* 0x0006e00801007387 */ /* 0x0001e20000100a00 */
[----:B------:R-:W-:Y:S01]  /*de710*/  IMAD R27, R16, 0x5b, RZ ;  /* 0x0000005b101b7824 */ /* 0x000fe200078e02ff */
[-C--:B------:R-:W-:Y:S02]  /*de720*/  IADD3 R24, P6, R24, R2.reuse, RZ ;  /* 0x0000000218187210 */ /* 0x080fe40007fde0ff */
[----:B------:R-:W-:Y:S02]  /*de730*/  IADD3 R12, P5, R13, R2, RZ ;  /* 0x000000020d0c7210 */ /* 0x000fe40007fbe0ff */
[----:B------:R-:W-:Y:S01]  /*de740*/  LEA.HI.X.SX32 R25, R27, R3, 0x1, P6 ;  /* 0x000000031b197211 */ /* 0x000fe200030f0eff */
[----:B0-----:R-:W2:Y:S04]  /*de750*/  LDL.LU.64 R8, [R1+0x2d70] ;  /* 0x002d700001087983 */ /* 0x001ea80000300a00 */
[----:B------:R0:W-:Y:S02]  /*de760*/  STL.64 [R1+0x6d8], R22 ;  /* 0x0006d81601007387 */ /* 0x0001e40000100a00 */
[----:B0-----:R-:W-:-:S02]  /*de770*/  IMAD R23, R16, 0x5c, RZ ;  /* 0x0000005c10177824 */ /* 0x001fc400078e02ff */
[----:B------:R-:W-:Y:S03]  /*de780*/  STL.64 [R1+0x6d0], R24 ;  /* 0x0006d01801007387 */ /* 0x000fe60000100a00 */
[----:B------:R-:W-:-:S05]  /*de790*/  LEA.HI.X.SX32 R13, R23, R3, 0x1, P5 ;  /* 0x00000003170d7211 */ /* 0x000fca00028f0eff */
[----:B------:R0:W-:Y:S04]  /*de7a0*/  STL.64 [R1+0x6c8], R12 ;  /* 0x0006c80c01007387 */ /* 0x0001e80000100a00 */
[----:B0-----:R-:W3:Y:S01]  /*de7b0*/  LDL.LU R12, [R1+0x2d68] ;  /* 0x002d6800010c7983 */ /* 0x001ee20000300800 */
[----:B------:R-:W-:-:S05]  /*de7c0*/  IMAD R22, R16, 0xba, RZ ;  /* 0x000000ba10167824 */ /* 0x000fca00078e02ff */
[----:B------:R-:W-:Y:S01]  /*de7d0*/  IADD3 R24, P6, R22, R2, RZ ;  /* 0x0000000216187210 */ /* 0x000fe20007fde0ff */
[C---:B------:R-:W-:Y:S02]  /*de7e0*/  IMAD R22, R16.reuse, 0xbc, RZ ;  /* 0x000000bc10167824 */ /* 0x040fe400078e02ff */
[----:B------:R-:W-:-:S03]  /*de7f0*/  IMAD R27, R16, 0x5d, RZ ;  /* 0x0000005d101b7824 */ /* 0x000fc600078e02ff */
[----:B------:R-:W-:Y:S02]  /*de800*/  IADD3 R22, P5, R22, R2, RZ ;  /* 0x0000000216167210 */ /* 0x000fe40007fbe0ff */
[----:B------:R-:W-:Y:S01]  /*de810*/  LEA.HI.X.SX32 R25, R27, R3, 0x1, P6 ;  /* 0x000000031b197211 */ /* 0x000fe200030f0eff */
[----:B------:R-:W-:-:S04]  /*de820*/  IMAD R13, R16, 0xbe, RZ ;  /* 0x000000be100d7824 */ /* 0x000fc800078e02ff */
[----:B------:R0:W-:Y:S02]  /*de830*/  STL.64 [R1+0x6c0], R24 ;  /* 0x0006c01801007387 */ /* 0x0001e40000100a00 */
[----:B0-----:R-:W-:Y:S02]  /*de840*/  IADD3 R24, P6, R13, R2, RZ ;  /* 0x000000020d187210 */ /* 0x001fe40007fde0ff */
[----:B---3--:R-:W-:-:S05]  /*de850*/  LEA.HI.X.SX32 R23, R12, R3, 0x1, P5 ;  /* 0x000000030c177211 */ /* 0x008fca00028f0eff */
[----:B------:R0:W-:Y:S02]  /*de860*/  STL.64 [R1+0x6b8], R22 ;  /* 0x0006b81601007387 */ /* 0x0001e40000100a00 */
[----:B0-----:R-:W-:-:S05]  /*de870*/  IMAD R23, R16, 0x5f, RZ ;  /* 0x0000005f10177824 */ /* 0x001fca00078e02ff */
[----:B------:R-:W-:-:S05]  /*de880*/  LEA.HI.X.SX32 R25, R23, R3, 0x1, P6 ;  /* 0x0000000317197211 */ /* 0x000fca00030f0eff */
[----:B------:R0:W-:Y:S04]  /*de890*/  STL.64 [R1+0x6b0], R24 ;  /* 0x0006b01801007387 */ /* 0x0001e80000100a00 */
[----:B0-----:R-:W3:Y:S01]  /*de8a0*/  LDL.LU R25, [R1+0x2d64] ;  /* 0x002d640001197983 */ /* 0x001ee20000300800 */
[----:B------:R-:W-:-:S05]  /*de8b0*/  IMAD R13, R16, 0xc0, RZ ;  /* 0x000000c0100d7824 */ /* 0x000fca00078e02ff */
[----:B------:R-:W-:Y:S01]  /*de8c0*/  IADD3 R12, P5, R13, R2, RZ ;  /* 0x000000020d0c7210 */ /* 0x000fe20007fbe0ff */
[----:B------:R-:W-:-:S05]  /*de8d0*/  IMAD R22, R16, 0xc2, RZ ;  /* 0x000000c210167824 */ /* 0x000fca00078e02ff */
[----:B------:R-:W-:Y:S02]  /*de8e0*/  IADD3 R22, P6, R22, R2, RZ ;  /* 0x0000000216167210 */ /* 0x000fe40007fde0ff */
        /* <DEDUP_REMOVED lines=8> */
[C---:B------:R-:W-:Y:S02]  /*de970*/  IMAD R13, R16.reuse, 0xc6, RZ ;  /* 0x000000c6100d7824 */ /* 0x040fe400078e02ff */
[----:B------:R-:W-:-:S03]  /*de980*/  IMAD R22, R16, 0xc8, RZ ;  /* 0x000000c810167824 */ /* 0x000fc600078e02ff */
[----:B------:R-:W-:Y:S01]  /*de990*/  IADD3 R12, P6, R13, R2, RZ ;  /* 0x000000020d0c7210 */ /* 0x000fe20007fde0ff */
[C---:B------:R-:W-:Y:S02]  /*de9a0*/  IMAD R29, R16.reuse, 0xca, RZ ;  /* 0x000000ca101d7824 */ /* 0x040fe400078e02ff */
[----:B------:R-:W-:Y:S01]  /*de9b0*/  IMAD R27, R16, 0xd8, RZ ;  /* 0x000000d8101b7824 */ /* 0x000fe200078e02ff */
[----:B---3--:R-:W-:-:S05]  /*de9c0*/  LEA.HI.X.SX32 R25, R23, R3, 0x1, P5 ;  /* 0x0000000317197211 */ /* 0x008fca00028f0eff */
[----:B------:R0:W-:Y:S01]  /*de9d0*/  STL.64 [R1+0x698], R24 ;  /* 0x0006981801007387 */ /* 0x0001e20000100a00 */
[----:B------:R-:W-:Y:S01]  /*de9e0*/  IADD3 R22, P5, R22, R2, RZ ;  /* 0x0000000216167210 */ /* 0x000fe20007fbe0ff */
[----:B0-----:R-:W-:-:S05]  /*de9f0*/  IMAD R24, R16, 0x63, RZ ;  /* 0x0000006310187824 */ /* 0x001fca00078e02ff */
[-C--:B------:R-:W-:Y:S02]  /*dea00*/  LEA.HI.X.SX32 R13, R24, R3.reuse, 0x1, P6 ;  /* 0x00000003180d7211 */ /* 0x080fe400030f0eff */
[----:B--2---:R-:W-:-:S03]  /*dea10*/  LEA.HI.X.SX32 R23, R8, R3, 0x1, P5 ;  /* 0x0000000308177211 */ /* 0x004fc600028f0eff */
[----:B------:R0:W-:Y:S01]  /*dea20*/  STL.64 [R1+0x690], R12 ;  /* 0x0006900c01007387 */ /* 0x0001e20000100a00 */
[C---:B------:R-:W-:Y:S01]  /*dea30*/  IMAD R8, R16.reuse, 0x65, RZ ;  /* 0x0000006510087824 */ /* 0x040fe200078e02ff */
[----:B------:R-:W-:Y:S02]  /*dea40*/  IADD3 R24, P6, R29, R2, RZ ;  /* 0x000000021d187210 */ /* 0x000fe40007fde0ff */
[----:B------:R1:W-:Y:S01]  /*dea50*/  STL.64 [R1+0x688], R22 ;  /* 0x0006881601007387 */ /* 0x0003e20000100a00 */
[----:B0-----:R-:W-:Y:S01]  /*dea60*/  IMAD R13, R16, 0xcc, RZ ;  /* 0x000000cc100d7824 */ /* 0x001fe200078e02ff */
[----:B------:R-:W-:-:S04]  /*dea70*/  LEA.HI.X.SX32 R25, R8, R3, 0x1, P6 ;  /* 0x0000000308197211 */ /* 0x000fc800030f0eff */
[----:B-1----:R-:W-:Y:S01]  /*dea80*/  IADD3 R22, P5, R13, R2, RZ ;  /* 0x000000020d167210 */ /* 0x002fe20007fbe0ff */
[C---:B------:R-:W-:Y:S02]  /*dea90*/  IMAD R13, R16.reuse, 0xce, RZ ;  /* 0x000000ce100d7824 */ /* 0x040fe400078e02ff */
[C---:B------:R-:W-:Y:S01]  /*deaa0*/  IMAD R8, R16.reuse, 0xd0, RZ ;  /* 0x000000d010087824 */ /* 0x040fe200078e02ff */
[----:B------:R-:W-:Y:S01]  /*deab0*/  LEA.HI.X.SX32 R23, R9, R3, 0x1, P5 ;  /* 0x0000000309177211 */ /* 0x000fe200028f0eff */
[----:B------:R0:W-:Y:S01]  /*deac0*/  STL.64 [R1+0x680], R24 ;  /* 0x0006801801007387 */ /* 0x0001e20000100a00 */
[----:B------:R-:W-:-:S03]  /*dead0*/  IMAD R9, R16, 0x67, RZ ;  /* 0x0000006710097824 */ /* 0x000fc600078e02ff */
[----:B------:R1:W-:Y:S01]  /*deae0*/  STL.64 [R1+0x678], R22 ;  /* 0x0006781601007387 */ /* 0x0003e20000100a00 */
[----:B------:R-:W-:Y:S01]  /*deaf0*/  IMAD R12, R16, 0xd2, RZ ;  /* 0x000000d2100c7824 */ /* 0x000fe200078e02ff */
[-C--:B0-----:R-:W-:Y:S02]  /*deb00*/  IADD3 R24, P6, R13, R2.reuse, RZ ;  /* 0x000000020d187210 */ /* 0x081fe40007fde0ff */
[----:B-1----:R-:W-:Y:S02]  /*deb10*/  IADD3 R22, P5, R8, R2, RZ ;  /* 0x0000000208167210 */ /* 0x002fe40007fbe0ff */
[-C--:B------:R-:W-:Y:S01]  /*deb20*/  LEA.HI.X.SX32 R25, R9, R3.reuse, 0x1, P6 ;  /* 0x0000000309197211 */ /* 0x080fe200030f0eff */
[----:B------:R-:W-:Y:S01]  /*deb30*/  IMAD R9, R16, 0xd4, RZ ;  /* 0x000000d410097824 */ /* 0x000fe200078e02ff */
[----:B------:R-:W-:-:S03]  /*deb40*/  LEA.HI.X.SX32 R23, R26, R3, 0x1, P5 ;  /* 0x000000031a177211 */ /* 0x000fc600028f0eff */
[----:B------:R0:W-:Y:S01]  /*deb50*/  STL.64 [R1+0x670], R24 ;  /* 0x0006701801007387 */ /* 0x0001e20000100a00 */
[----:B------:R-:W-:-:S03]  /*deb60*/  IMAD R26, R16, 0x69, RZ ;  /* 0x00000069101a7824 */ /* 0x000fc600078e02ff */
[----:B------:R-:W-:Y:S04]  /*deb70*/  STL.64 [R1+0x2d50], R12 ;  /* 0x002d500c01007387 */ /* 0x000fe80000100a00 */
[----:B------:R1:W-:Y:S01]  /*deb80*/  STL.64 [R1+0x668], R22 ;  /* 0x0006681601007387 */ /* 0x0003e20000100a00 */
[-C--:B0-----:R-:W-:Y:S02]  /*deb90*/  IADD3 R24, P6, R12, R2.reuse, RZ ;  /* 0x000000020c187210 */ /* 0x081fe40007fde0ff */
[-C--:B-1----:R-:W-:Y:S01]  /*deba0*/  IADD3 R22, P5, R9, R2.reuse, RZ ;  /* 0x0000000209167210 */ /* 0x082fe20007fbe0ff */
[----:B------:R-:W-:Y:S01]  /*debb0*/  IMAD R9, R16, 0xd6, RZ ;  /* 0x000000d610097824 */ /* 0x000fe200078e02ff */
[-C--:B------:R-:W-:Y:S02]  /*debc0*/  LEA.HI.X.SX32 R25, R26, R3.reuse, 0x1, P6 ;  /* 0x000000031a197211 */ /* 0x080fe400030f0eff */
[----:B------:R-:W-:Y:S01]  /*debd0*/  LEA.HI.X.SX32 R23, R21, R3, 0x1, P5 ;  /* 0x0000000315177211 */ /* 0x000fe200028f0eff */
[C---:B------:R-:W-:Y:S01]  /*debe0*/  IMAD R21, R16.reuse, 0x6b, RZ ;  /* 0x0000006b10157824 */ /* 0x040fe200078e02ff */
[----:B------:R-:W-:Y:S01]  /*debf0*/  IADD3 R12, P6, R9, R2, RZ ;  /* 0x00000002090c7210 */ /* 0x000fe20007fde0ff */
[----:B------:R0:W-:Y:S01]  /*dec00*/  STL.64 [R1+0x2d58], R8 ;  /* 0x002d580801007387 */ /* 0x0001e20000100a00 */
[----:B------:R-:W-:-:S02]  /*dec10*/  IMAD R26, R16, 0xda, RZ ;  /* 0x000000da101a7824 */ /* 0x000fc400078e02ff */
[----:B------:R-:W-:Y:S01]  /*dec20*/  LEA.HI.X.SX32 R13, R21, R3, 0x1, P6 ;  /* 0x00000003150d7211 */ /* 0x000fe200030f0eff */
[----:B------:R1:W-:Y:S01]  /*dec30*/  STL.64 [R1+0x660], R24 ;  /* 0x0006601801007387 */ /* 0x0003e20000100a00 */
[----:B0-----:R-:W-:-:S03]  /*dec40*/  IADD3 R8, P5, R27, R2, RZ ;  /* 0x000000021b087210 */ /* 0x001fc60007fbe0ff */
[----:B------:R-:W-:Y:S01]  /*dec50*/  STL.64 [R1+0x658], R22 ;  /* 0x0006581601007387 */ /* 0x000fe20000100a00 */
[----:B------:R-:W-:Y:S01]  /*dec60*/  LEA.HI.X.SX32 R9, R20, R3, 0x1, P5 ;  /* 0x0000000314097211 */ /* 0x000fe200028f0eff */
[C---:B-1----:R-:W-:Y:S02]  /*dec70*/  IMAD R25, R16.reuse, 0xdc, RZ ;  /* 0x000000dc10197824 */ /* 0x042fe400078e02ff */
[----:B------:R0:W-:Y:S01]  /*dec80*/  STL.64 [R1+0x650], R12 ;  /* 0x0006500c01007387 */ /* 0x0001e20000100a00 */
[----:B------:R-:W-:-:S03]  /*dec90*/  IMAD R20, R16, 0x6d, RZ ;  /* 0x0000006d10147824 */ /* 0x000fc600078e02ff */
[----:B------:R-:W-:Y:S04]  /*deca0*/  STL.64 [R1+0x2d48], R26 ;  /* 0x002d481a01007387 */ /* 0x000fe80000100a00 */
        /* <DEDUP_REMOVED lines=19> */
[----:B------:R1:W-:Y:S01]  /*dede0*/  STL.64 [R1+0x628], R8 ;  /* 0x0006280801007387 */ /* 0x0003e20000100a00 */
[----:B------:R-:W-:Y:S01]  /*dedf0*/  IMAD R19, R16, 0xe6, RZ ;  /* 0x000000e610137824 */ /* 0x000fe200078e02ff */
[-C--:B0-----:R-:W-:Y:S02]  /*dee00*/  IADD3 R12, P6, R22, R2.reuse, RZ ;  /* 0x00000002160c7210 */ /* 0x081fe40007fde0ff */
        /* <DEDUP_REMOVED lines=8> */
[----:B0-----:R-:W-:-:S02]  /*dee90*/  IADD3 R12, P6, R19, R2, RZ ;  /* 0x00000002130c7210 */ /* 0x001fc40007fde0ff */
[-C--:B-1----:R-:W-:Y:S02]  /*deea0*/  IADD3 R8, P5, R20, R2.reuse, RZ ;  /* 0x0000000214087210 */ /* 0x082fe40007fbe0ff */
[-C--:B------:R-:W-:Y:S01]  /*deeb0*/  LEA.HI.X.SX32 R13, R14, R3.reuse, 0x1, P6 ;  /* 0x000000030e0d7211 */ /* 0x080fe200030f0eff */
[C---:B------:R-:W-:Y:S01]  /*deec0*/  IMAD R14, R16.reuse, 0xec, RZ ;  /* 0x000000ec100e7824 */ /* 0x040fe200078e02ff */
[-C--:B------:R-:W-:Y:S01]  /*deed0*/  LEA.HI.X.SX32 R9, R11, R3.reuse, 0x1, P5 ;  /* 0x000000030b097211 */ /* 0x080fe200028f0eff */
[----:B------:R-:W-:Y:S01]  /*deee0*/  IMAD R27, R16, 0x75, RZ ;  /* 0x00000075101b7824 */ /* 0x000fe200078e02ff */
[----:B------:R-:W-:Y:S01]  /*deef0*/  IADD3 R24, P6, R18, R2, RZ ;  /* 0x0000000212187210 */ /* 0x000fe20007fde0ff */
[----:B------:R0:W-:Y:S04]  /*def00*/  STL.64 [R1+0x610], R12 ;  /* 0x0006100c01007387 */ /* 0x0001e80000100a00 */
[----:B------:R1:W-:Y:S01]  /*def10*/  STL.64 [R1+0x608], R8 ;  /* 0x0006080801007387 */ /* 0x0003e20000100a00 */
[----:B------:R-:W-:Y:S01]  /*def20*/  LEA.HI.X.SX32 R25, R27, R3, 0x1, P6 ;  /* 0x000000031b197211 */ /* 0x000fe200030f0eff */
[----:B------:R-:W-:-:S02]  /*def30*/  IMAD R11, R16, 0xee, RZ ;  /* 0x000000ee100b7824 */ /* 0x000fc400078e02ff */
[----:B0-----:R-:W-:Y:S01]  /*def40*/  IMAD R12, R16, 0x76, RZ ;  /* 0x00000076100c7824 */ /* 0x001fe200078e02ff */
[----:B-1----:R-:W-:Y:S01]  /*def50*/  IADD3 R8, P5, R14, R2, RZ ;  /* 0x000000020e087210 */ /* 0x002fe20007fbe0ff */
[----:B------:R-:W-:-:S03]  /*def60*/  IMAD R13, R16, 0xf0, RZ ;  /* 0x000000f0100d7824 */ /* 0x000fc600078e02ff */
[-C--:B------:R-:W-:Y:S01]  /*def70*/  LEA.HI.X.SX32 R9, R12, R3.reuse, 0x1, P5 ;  /* 0x000000030c097211 */ /* 0x080fe200028f0eff */
[----:B------:R0:W-:Y:S01]  /*def80*/  STL.64 [R1+0x600], R24 ;  /* 0x0006001801007387 */ /* 0x0001e20000100a00 */
[C---:B------:R-:W-:Y:S02]  /*def90*/  IMAD R26, R16.reuse, 0x77, RZ ;  /* 0x00000077101a7824 */ /* 0x040fe400078e02ff */
[C---:B------:R-:W-:Y:S01]  /*defa0*/  IMAD R12, R16.reuse, 0x78, RZ ;  /* 0x00000078100c7824 */ /* 0x040fe200078e02ff */
[----:B------:R1:W-:Y:S01]  /*defb0*/  STL.64 [R1+0x5f8], R8 ;  /* 0x0005f80801007387 */ /* 0x0003e20000100a00 */
[----:B------:R-:W-:Y:S01]  /*defc0*/  IMAD R27, R16, 0xf2, RZ ;  /* 0x000000f2101b7824 */ /* 0x000fe200078e02ff */
[-C--:B0-----:R-:W-:Y:S02]  /*defd0*/  IADD3 R24, P6, R11, R2.reuse, RZ ;  /* 0x000000020b187210 */ /* 0x081fe40007fde0ff */
[----:B-1----:R-:W-:Y:S02]  /*defe0*/  IADD3 R8, P5, R13, R2, RZ ;  /* 0x000000020d087210 */ /* 0x002fe40007fbe0ff */
[-C--:B------:R-:W-:Y:S01]  /*deff0*/  LEA.HI.X.SX32 R25, R26, R3.reuse, 0x1, P6 ;  /* 0x000000031a197211 */ /* 0x080fe200030f0eff */
[----:B------:R-:W-:Y:S01]  /*df000*/  IMAD R13, R16, 0xf4, RZ ;  /* 0x000000f4100d7824 */ /* 0x000fe200078e02ff */
[----:B------:R-:W-:Y:S01]  /*df010*/  LEA.HI.X.SX32 R9, R12, R3, 0x1, P5 ;  /* 0x000000030c097211 */ /* 0x000fe200028f0eff */
[----:B------:R-:W-:-:S02]  /*df020*/  IMAD R26, R16, 0x79, RZ ;  /* 0x00000079101a7824 */ /* 0x000fc400078e02ff */
[----:B------:R0:W-:Y:S01]  /*df030*/  STL.64 [R1+0x5f0], R24 ;  /* 0x0005f01801007387 */ /* 0x0001e20000100a00 */
[----:B------:R-:W-:-:S03]  /*df040*/  IMAD R12, R16, 0x7a, RZ ;  /* 0x0000007a100c7824 */ /* 0x000fc600078e02ff */
[----:B------:R1:W-:Y:S01]  /*df050*/  STL.64 [R1+0x5e8], R8 ;  /* 0x0005e80801007387 */ /* 0x0003e20000100a00 */
[-C--:B0-----:R-:W-:Y:S01]  /*df060*/  IADD3 R24, P6, R27, R2.reuse, RZ ;  /* 0x000000021b187210 */ /* 0x081fe20007fde0ff */
[----:B------:R-:W-:Y:S01]  /*df070*/  IMAD R27, R16, 0xf6, RZ ;  /* 0x000000f6101b7824 */ /* 0x000fe200078e02ff */
[-C--:B-1----:R-:W-:Y:S02]  /*df080*/  IADD3 R8, P5, R13, R2.reuse, RZ ;  /* 0x000000020d087210 */ /* 0x082fe40007fbe0ff */
[-C--:B------:R-:W-:Y:S02]  /*df090*/  LEA.HI.X.SX32 R25, R26, R3.reuse, 0x1, P6 ;  /* 0x000000031a197211 */ /* 0x080fe400030f0eff */
[----:B------:R-:W-:Y:S01]  /*df0a0*/  LEA.HI.X.SX32 R9, R12, R3, 0x1, P5 ;  /* 0x000000030c097211 */ /* 0x000fe200028f0eff */
[----:B------:R-:W-:Y:S02]  /*df0b0*/  IMAD R13, R16, 0xf8, RZ ;  /* 0x000000f8100d7824 */ /* 0x000fe400078e02ff */
[----:B------:R0:W-:Y:S04]  /*df0c0*/  STL.64 [R1+0x5e0], R24 ;  /* 0x0005e01801007387 */ /* 0x0001e80000100a00 */
[----:B------:R1:W-:Y:S01]  /*df0d0*/  STL.64 [R1+0x5d8], R8 ;  /* 0x0005d80801007387 */ /* 0x0003e20000100a00 */
[----:B------:R-:W-:-:S02]  /*df0e0*/  IADD3 R12, P5, R13, R2, RZ ;  /* 0x000000020d0c7210 */ /* 0x000fc40007fbe0ff */
[----:B0-----:R-:W-:Y:S01]  /*df0f0*/  IADD3 R24, P6, R27, R2, RZ ;  /* 0x000000021b187210 */ /* 0x001fe20007fde0ff */
[C---:B------:R-:W-:Y:S02]  /*df100*/  IMAD R27, R16.reuse, 0x7b, RZ ;  /* 0x0000007b101b7824 */ /* 0x040fe400078e02ff */
[----:B-1----:R-:W-:-:S03]  /*df110*/  IMAD R8, R16, 0x7c, RZ ;  /* 0x0000007c10087824 */ /* 0x002fc600078e02ff */
[-C--:B------:R-:W-:Y:S01]  /*df120*/  LEA.HI.X.SX32 R25, R27, R3.reuse, 0x1, P6 ;  /* 0x000000031b197211 */ /* 0x080fe200030f0eff */
[----:B------:R-:W-:Y:S01]  /*df130*/  IMAD R9, R16, 0xfa, RZ ;  /* 0x000000fa10097824 */ /* 0x000fe200078e02ff */
[----:B------:R-:W-:-:S03]  /*df140*/  LEA.HI.X.SX32 R13, R8, R3, 0x1, P5 ;  /* 0x00000003080d7211 */ /* 0x000fc600028f0eff */
[----:B------:R0:W-:Y:S04]  /*df150*/  STL.64 [R1+0x5d0], R24 ;  /* 0x0005d01801007387 */ /* 0x0001e80000100a00 */
[----:B------:R1:W-:Y:S01]  /*df160*/  STL.64 [R1+0x5c8], R12 ;  /* 0x0005c80c01007387 */ /* 0x0003e20000100a00 */
[----:B0-----:R-:W-:Y:S01]  /*df170*/  IADD3 R24, P6, R9, R2, RZ ;  /* 0x0000000209187210 */ /* 0x001fe20007fde0ff */
[C---:B------:R-:W-:Y:S02]  /*df180*/  IMAD R9, R16.reuse, 0xfc, RZ ;  /* 0x000000fc10097824 */ /* 0x040fe400078e02ff */
[----:B-1----:R-:W-:-:S03]  /*df190*/  IMAD R12, R16, 0x7d, RZ ;  /* 0x0000007d100c7824 */ /* 0x002fc600078e02ff */
[----:B------:R-:W-:Y:S01]  /*df1a0*/  IADD3 R8, P5, R9, R2, RZ ;  /* 0x0000000209087210 */ /* 0x000fe20007fbe0ff */
[----:B------:R-:W-:Y:S01]  /*df1b0*/  IMAD R13, R16, 0xfe, RZ ;  /* 0x000000fe100d7824 */ /* 0x000fe200078e02ff */
[-C--:B------:R-:W-:Y:S01]  /*df1c0*/  LEA.HI.X.SX32 R25, R12, R3.reuse, 0x1, P6 ;  /* 0x000000030c197211 */ /* 0x080fe200030f0eff */
[----:B------:R-:W-:Y:S01]  /*df1d0*/  IMAD R27, R16, 0x7f, RZ ;  /* 0x0000007f101b7824 */ /* 0x000fe200078e02ff */
[----:B------:R-:W-:-:S03]  /*df1e0*/  LEA.HI.X.SX32 R9, R4, R3, 0x1, P5 ;  /* 0x0000000304097211 */ /* 0x000fc600028f0eff */
[----:B------:R0:W-:Y:S01]  /*df1f0*/  STL.64 [R1+0x5c0], R24 ;  /* 0x0005c01801007387 */ /* 0x0001e20000100a00 */
[----:B------:R-:W-:-:S03]  /*df200*/  IMAD R12, R16, 0x102, RZ ;  /* 0x00000102100c7824 */ /* 0x000fc600078e02ff */
[----:B------:R1:W-:Y:S01]  /*df210*/  STL.64 [R1+0x5b8], R8 ;  /* 0x0005b80801007387 */ /* 0x0003e20000100a00 */
[-C--:B0-----:R-:W-:Y:S02]  /*df220*/  IADD3 R24, P6, R13, R2.reuse, RZ ;  /* 0x000000020d187210 */ /* 0x081fe40007fde0ff */
[C---:B------:R-:W-:Y:S02]  /*df230*/  SHF.L.U32 R13, R16.reuse, 0x7, RZ ;  /* 0x00000007100d7819 */ /* 0x040fe400000006ff */
[C---:B-1----:R-:W-:Y:S02]  /*df240*/  LEA R8, P5, R16.reuse, R2, 0x8 ;  /* 0x0000000210087211 */ /* 0x042fe400078a40ff */
[-C--:B------:R-:W-:Y:S01]  /*df250*/  LEA.HI.X.SX32 R25, R27, R3.reuse, 0x1, P6 ;  /* 0x000000031b197211 */ /* 0x080fe200030f0eff */
[C---:B------:R-:W-:Y:S01]  /*df260*/  IMAD R4, R16.reuse, 0x104, RZ ;  /* 0x0000010410047824 */ /* 0x040fe200078e02ff */
[----:B------:R-:W-:Y:S01]  /*df270*/  LEA.HI.X.SX32 R9, R13, R3, 0x1, P5 ;  /* 0x000000030d097211 */ /* 0x000fe200028f0eff */
[----:B------:R-:W-:-:S02]  /*df280*/  IMAD R27, R16, 0x81, RZ ;  /* 0x00000081101b7824 */ /* 0x000fc400078e02ff */
[----:B------:R0:W-:Y:S01]  /*df290*/  STL.64 [R1+0x5b0], R24 ;  /* 0x0005b01801007387 */ /* 0x0001e20000100a00 */
[----:B------:R-:W-:-:S03]  /*df2a0*/  IMAD R13, R16, 0x82, RZ ;  /* 0x00000082100d7824 */ /* 0x000fc600078e02ff */
[----:B------:R1:W-:Y:S01]  /*df2b0*/  STL.64 [R1+0x5a8], R8 ;  /* 0x0005a80801007387 */ /* 0x0003e20000100a00 */
[-C--:B0-----:R-:W-:Y:S01]  /*df2c0*/  IADD3 R24, P6, R12, R2.reuse, RZ ;  /* 0x000000020c187210 */ /* 0x081fe20007fde0ff */
[----:B------:R-:W-:Y:S01]  /*df2d0*/  IMAD R12, R16, 0x106, RZ ;  /* 0x00000106100c7824 */ /* 0x000fe200078e02ff */
[----:B-1----:R-:W-:Y:S02]  /*df2e0*/  IADD3 R8, P5, R4, R2, RZ ;  /* 0x0000000204087210 */ /* 0x002fe40007fbe0ff */
[-C--:B------:R-:W-:Y:S01]  /*df2f0*/  LEA.HI.X.SX32 R25, R27, R3.reuse, 0x1, P6 ;  /* 0x000000031b197211 */ /* 0x080fe200030f0eff */
[C---:B------:R-:W-:Y:S01]  /*df300*/  IMAD R4, R16.reuse, 0x108, RZ ;  /* 0x0000010810047824 */ /* 0x040fe200078e02ff */
[----:B------:R-:W-:Y:S01]  /*df310*/  LEA.HI.X.SX32 R9, R13, R3, 0x1, P5 ;  /* 0x000000030d097211 */ /* 0x000fe200028f0eff */
[C---:B------:R-:W-:Y:S02]  /*df320*/  IMAD R27, R16.reuse, 0x83, RZ ;  /* 0x00000083101b7824 */ /* 0x040fe400078e02ff */
        /* <DEDUP_REMOVED lines=147> */
[----:B------:R-:W-:Y:S01]  /*dfc60*/  IMAD R4, R16, 0x144, RZ ;  /* 0x0000014410047824 */ /* 0x000fe200078e02ff */
[----:B------:R-:W-:-:S03]  /*dfc70*/  LEA.HI.X.SX32 R9, R13, R3, 0x1, P5 ;  /* 0x000000030d097211 */ /* 0x000fc600028f0eff */
[----:B------:R0:W-:Y:S04]  /*dfc80*/  STL.64 [R1+0x4b0], R24 ;  /* 0x0004b01801007387 */ /* 0x0001e80000100a00 */
[----:B------:R1:W-:Y:S01]  /*dfc90*/  STL.64 [R1+0x4a8], R8 ;  /* 0x0004a80801007387 */ /* 0x0003e20000100a00 */
[----:B------:R-:W-:Y:S01]  /*dfca0*/  IMAD R13, R16, 0x146, RZ ;  /* 0x00000146100d7824 */ /* 0x000fe200078e02ff */
        /* <DEDUP_REMOVED lines=9> */
[-C--:B0-----:R-:W-:Y:S01]  /*dfd40*/  IADD3 R24, P6, R13, R2.reuse, RZ ;  /* 0x000000020d187210 */ /* 0x081fe20007fde0ff */
[----:B------:R-:W-:Y:S01]  /*dfd50*/  IMAD R13, R16, 0x14a, RZ ;  /* 0x0000014a100d7824 */ /* 0x000fe200078e02ff */
[----:B-1----:R-:W-:-:S02]  /*dfd60*/  IADD3 R8, P5, R4, R2, RZ ;  /* 0x0000000204087210 */ /* 0x002fc40007fbe0ff */
        /* <DEDUP_REMOVED lines=10> */
[----:B------:R-:W-:Y:S01]  /*dfe10*/  IMAD R4, R16, 0x150, RZ ;  /* 0x0000015010047824 */ /* 0x000fe200078e02ff */
        /* <DEDUP_REMOVED lines=22> */
[C---:B------:R-:W-:Y:S01]  /*dff80*/  IMAD R12, R16.reuse, 0x15a, RZ ;  /* 0x0000015a100c7824 */ /* 0x040fe200078e02ff */
[-C--:B0-----:R-:W-:Y:S01]  /*dff90*/  IADD3 R24, P6, R13, R2.reuse, RZ ;  /* 0x000000020d187210 */ /* 0x081fe20007fde0ff */
[----:B------:R-:W-:Y:S01]  /*dffa0*/  IMAD R13, R16, 0xac, RZ ;  /* 0x000000ac100d7824 */ /* 0x000fe200078e02ff */
[----:B-1----:R-:W-:-:S02]  /*dffb0*/  IADD3 R8, P5, R4, R2, RZ ;  /* 0x0000000204087210 */ /* 0x002fc40007fbe0ff */
[-C--:B------:R-:W-:Y:S01]  /*dffc0*/  LEA.HI.X.SX32 R25, R27, R3.reuse, 0x1, P6 ;  /* 0x000000031b197211 */ /* 0x080fe200030f0eff */
[C---:B------:R-:W-:Y:S01]  /*dffd0*/  IMAD R28, R16.reuse, 0x15c, RZ ;  /* 0x0000015c101c7824 */ /* 0x040fe200078e02ff */
[----:B------:R-:W-:Y:S01]  /*dffe0*/  LEA.HI.X.SX32 R9, R13, R3, 0x1, P5 ;  /* 0x000000030d097211 */ /* 0x000fe200028f0eff */
[C---:B------:R-:W-:Y:S02]  /*dfff0*/  IMAD R27, R16.reuse, 0xad, RZ ;  /* 0x000000ad101b7824 */ /* 0x040fe400078e02ff */
[----:B------:R0:W-:Y:S01]  /*e0000*/  STL.64 [R1+0x450], R24 ;  /* 0x0004501801007387 */ /* 0x0001e20000100a00 */
[----:B------:R-:W-:-:S03]  /*e0010*/  IMAD R13, R16, 0xae, RZ ;  /* 0x000000ae100d7824 */ /* 0x000fc600078e02ff */
[----:B------:R1:W-:Y:S01]  /*e0020*/  STL.64 [R1+0x448], R8 ;  /* 0x0004480801007387 */ /* 0x0003e20000100a00 */
[-C--:B0-----:R-:W-:Y:S02]  /*e0030*/  IADD3 R24, P6, R12, R2.reuse, RZ ;  /* 0x000000020c187210 */ /* 0x081fe40007fde0ff */
[----:B-1----:R-:W-:Y:S01]  /*e0040*/  IADD3 R8, P5, R28, R2, RZ ;  /* 0x000000021c087210 */ /* 0x002fe20007fbe0ff */
[C---:B------:R-:W-:Y:S01]  /*e0050*/  IMAD R12, R16.reuse, 0x15e, RZ ;  /* 0x0000015e100c7824 */ /* 0x040fe200078e02ff */
        /* <DEDUP_REMOVED lines=108> */
[-C--:B-1----:R-:W-:Y:S01]  /*e0720*/  IADD3 R8, P5, R28, R2.reuse, RZ ;  /* 0x000000021c087210 */ /* 0x082fe20007fbe0ff */
[C---:B------:R-:W-:Y:S01]  /*e0730*/  IMAD R12, R16.reuse, 0x18a, RZ ;  /* 0x0000018a100c7824 */ /* 0x040fe200078e02ff */
[-C--:B------:R-:W-:Y:S01]  /*e0740*/  LEA.HI.X.SX32 R25, R27, R3.reuse, 0x1, P6 ;  /* 0x000000031b197211 */ /* 0x080fe200030f0eff */
[C---:B------:R-:W-:Y:S01]  /*e0750*/  IMAD R28, R16.reuse, 0x18c, RZ ;  /* 0x0000018c101c7824 */ /* 0x040fe200078e02ff */
[----:B------:R-:W-:Y:S01]  /*e0760*/  LEA.HI.X.SX32 R9, R13, R3, 0x1, P5 ;  /* 0x000000030d097211 */ /* 0x000fe200028f0eff */
[----:B------:R-:W-:Y:S02]  /*e0770*/  IMAD R27, R16, 0xc6, RZ ;  /* 0x000000c6101b7824 */ /* 0x000fe400078e02ff */
[----:B------:R0:W-:Y:S04]  /*e0780*/  STL.64 [R1+0x390], R24 ;  /* 0x0003901801007387 */ /* 0x0001e80000100a00 */
[----:B------:R1:W-:Y:S01]  /*e0790*/  STL.64 [R1+0x388], R8 ;  /* 0x0003880801007387 */ /* 0x0003e20000100a00 */
[----:B0-----:R-:W-:-:S02]  /*e07a0*/  IADD3 R24, P6, R12, R2, RZ ;  /* 0x000000020c187210 */ /* 0x001fc40007fde0ff */
[----:B------:R-:W-:Y:S01]  /*e07b0*/  IADD3 R12, P5, R28, R2, RZ ;  /* 0x000000021c0c7210 */ /* 0x000fe20007fbe0ff */
[----:B-1----:R-:W-:-:S03]  /*e07c0*/  IMAD R8, R16, 0xc5, RZ ;  /* 0x000000c510087824 */ /* 0x002fc600078e02ff */
[-C--:B------:R-:W-:Y:S01]  /*e07d0*/  LEA.HI.X.SX32 R13, R27, R3.reuse, 0x1, P5 ;  /* 0x000000031b0d7211 */ /* 0x080fe200028f0eff */
[----:B------:R-:W-:Y:S01]  /*e07e0*/  IMAD R9, R16, 0x18e, RZ ;  /* 0x0000018e10097824 */ /* 0x000fe200078e02ff */
[-C--:B------:R-:W-:Y:S01]  /*e07f0*/  LEA.HI.X.SX32 R25, R8, R3.reuse, 0x1, P6 ;  /* 0x0000000308197211 */ /* 0x080fe200030f0eff */
[C---:B------:R-:W-:Y:S02]  /*e0800*/  IMAD R28, R16.reuse, 0x190, RZ ;  /* 0x00000190101c7824 */ /* 0x040fe400078e02ff */
[----:B------:R0:W-:Y:S01]  /*e0810*/  STL.64 [R1+0x378], R12 ;  /* 0x0003780c01007387 */ /* 0x0001e20000100a00 */
[----:B------:R-:W-:Y:S01]  /*e0820*/  IMAD R26, R16, 0xc7, RZ ;  /* 0x000000c7101a7824 */ /* 0x000fe200078e02ff */
[----:B------:R-:W-:Y:S02]  /*e0830*/  IADD3 R8, P6, R9, R2, RZ ;  /* 0x0000000209087210 */ /* 0x000fe40007fde0ff */
[----:B------:R1:W-:Y:S02]  /*e0840*/  STL.64 [R1+0x380], R24 ;  /* 0x0003801801007387 */ /* 0x0003e40000100a00 */
[----:B------:R-:W-:-:S02]  /*e0850*/  LEA.HI.X.SX32 R9, R26, R3, 0x1, P6 ;  /* 0x000000031a097211 */ /* 0x000fc400030f0eff */
[----:B0-----:R-:W-:Y:S01]  /*e0860*/  IADD3 R12, P5, R28, R2, RZ ;  /* 0x000000021c0c7210 */ /* 0x001fe20007fbe0ff */
[C---:B-1----:R-:W-:Y:S02]  /*e0870*/  IMAD R25, R16.reuse, 0xc8, RZ ;  /* 0x000000c810197824 */ /* 0x042fe400078e02ff */
[----:B------:R0:W-:Y:S01]  /*e0880*/  STL.64 [R1+0x370], R8 ;  /* 0x0003700801007387 */ /* 0x0001e20000100a00 */
[----:B------:R-:W-:Y:S02]  /*e0890*/  IMAD R27, R16, 0x192, RZ ;  /* 0x00000192101b7824 */ /* 0x000fe400078e02ff */
[----:B------:R-:W-:-:S03]  /*e08a0*/  LEA.HI.X.SX32 R13, R25, R3, 0x1, P5 ;  /* 0x00000003190d7211 */ /* 0x000fc600028f0eff */
[----:B------:R-:W-:Y:S01]  /*e08b0*/  IADD3 R26, P6, R27, R2, RZ ;  /* 0x000000021b1a7210 */ /* 0x000fe20007fde0ff */
[----:B0-----:R-:W2:Y:S04]  /*e08c0*/  LDL.LU.64 R8, [R1+0x2d58] ;  /* 0x002d580001087983 */ /* 0x001ea80000300a00 */
[----:B------:R0:W-:Y:S01]  /*e08d0*/  STL.64 [R1+0x368], R12 ;  /* 0x0003680c01007387 */ /* 0x0001e20000100a00 */
[C---:B------:R-:W-:Y:S02]  /*e08e0*/  IMAD R28, R16.reuse, 0x194, RZ ;  /* 0x00000194101c7824 */ /* 0x040fe400078e02ff */
[C---:B0-----:R-:W-:Y:S02]  /*e08f0*/  IMAD R12, R16.reuse, 0xc9, RZ ;  /* 0x000000c9100c7824 */ /* 0x041fe400078e02ff */
[----:B------:R-:W-:-:S03]  /*e0900*/  IMAD R13, R16, 0x196, RZ ;  /* 0x00000196100d7824 */ /* 0x000fc600078e02ff */
[----:B------:R-:W-:Y:S02]  /*e0910*/  LEA.HI.X.SX32 R27, R12, R3, 0x1, P6 ;  /* 0x000000030c1b7211 */ /* 0x000fe400030f0eff */
[----:B------:R-:W-:-:S03]  /*e0920*/  IADD3 R24, P5, R28, R2, RZ ;  /* 0x000000021c187210 */ /* 0x000fc60007fbe0ff */
[----:B------:R0:W-:Y:S01]  /*e0930*/  STL.64 [R1+0x360], R26 ;  /* 0x0003601a01007387 */ /* 0x0001e20000100a00 */
[----:B------:R-:W-:Y:S02]  /*e0940*/  IADD3 R12, P6, R13, R2, RZ ;  /* 0x000000020d0c7210 */ /* 0x000fe40007fde0ff */
[----:B------:R-:W-:Y:S01]  /*e0950*/  LEA.HI.X.SX32 R25, R29, R3, 0x1, P5 ;  /* 0x000000031d197211 */ /* 0x000fe200028f0eff */
[----:B0-----:R-:W-:-:S04]  /*e0960*/  IMAD R26, R16, 0xcb, RZ ;  /* 0x000000cb101a7824 */ /* 0x001fc800078e02ff */
[----:B------:R-:W-:Y:S01]  /*e0970*/  STL.64 [R1+0x358], R24 ;  /* 0x0003581801007387 */ /* 0x000fe20000100a00 */
[----:B------:R-:W-:-:S05]  /*e0980*/  LEA.HI.X.SX32 R13, R26, R3, 0x1, P6 ;  /* 0x000000031a0d7211 */ /* 0x000fca00030f0eff */
[----:B------:R0:W-:Y:S04]  /*e0990*/  STL.64 [R1+0x350], R12 ;  /* 0x0003500c01007387 */ /* 0x0001e80000100a00 */
[----:B0-----:R-:W3:Y:S01]  /*e09a0*/  LDL.LU.64 R12, [R1+0x2d50] ;  /* 0x002d5000010c7983 */ /* 0x001ee20000300a00 */
[C---:B------:R-:W-:Y:S02]  /*e09b0*/  IMAD R28, R16.reuse, 0x198, RZ ;  /* 0x00000198101c7824 */ /* 0x040fe400078e02ff */
[----:B------:R-:W-:-:S03]  /*e09c0*/  IMAD R24, R16, 0xcc, RZ ;  /* 0x000000cc10187824 */ /* 0x000fc600078e02ff */
[----:B------:R-:W-:Y:S01]  /*e09d0*/  IADD3 R28, P5, R28, R2, RZ ;  /* 0x000000021c1c7210 */ /* 0x000fe20007fbe0ff */
[----:B------:R-:W-:-:S03]  /*e09e0*/  IMAD R27, R16, 0x19a, RZ ;  /* 0x0000019a101b7824 */ /* 0x000fc600078e02ff */
[----:B------:R-:W-:Y:S02]  /*e09f0*/  LEA.HI.X.SX32 R29, R24, R3, 0x1, P5 ;  /* 0x00000003181d7211 */ /* 0x000fe400028f0eff */
[----:B------:R-:W-:-:S03]  /*e0a00*/  IADD3 R26, P6, R27, R2, RZ ;  /* 0x000000021b1a7210 */ /* 0x000fc60007fde0ff */
[----:B------:R0:W-:Y:S01]  /*e0a10*/  STL.64 [R1+0x348], R28 ;  /* 0x0003481c01007387 */ /* 0x0001e20000100a00 */
[C---:B------:R-:W-:Y:S02]  /*e0a20*/  IMAD R25, R16.reuse, 0x19c, RZ ;  /* 0x0000019c10197824 */ /* 0x040fe400078e02ff */
[C---:B0-----:R-:W-:Y:S02]  /*e0a30*/  IMAD R29, R16.reuse, 0xcd, RZ ;  /* 0x000000cd101d7824 */ /* 0x041fe400078e02ff */
[----:B------:R-:W-:-:S03]  /*e0a40*/  IMAD R28, R16, 0x19e, RZ ;  /* 0x0000019e101c7824 */ /* 0x000fc600078e02ff */
[----:B------:R-:W-:Y:S02]  /*e0a50*/  LEA.HI.X.SX32 R27, R29, R3, 0x1, P6 ;  /* 0x000000031d1b7211 */ /* 0x000fe400030f0eff */
[----:B------:R-:W-:-:S03]  /*e0a60*/  IADD3 R24, P5, R25, R2, RZ ;  /* 0x0000000219187210 */ /* 0x000fc60007fbe0ff */
[----:B------:R0:W-:Y:S01]  /*e0a70*/  STL.64 [R1+0x340], R26 ;  /* 0x0003401a01007387 */ /* 0x0001e20000100a00 */
[----:B------:R-:W-:Y:S01]  /*e0a80*/  IMAD R29, R16, 0x1a0, RZ ;  /* 0x000001a0101d7824 */ /* 0x000fe200078e02ff */
[----:B0-----:R-:W-:Y:S01]  /*e0a90*/  IADD3 R26, P6, R28, R2, RZ ;  /* 0x000000021c1a7210 */ /* 0x001fe20007fde0ff */
[----:B------:R-:W-:-:S05]  /*e0aa0*/  IMAD R28, R16, 0xcf, RZ ;  /* 0x000000cf101c7824 */ /* 0x000fca00078e02ff */
[-C--:B------:R-:W-:Y:S01]  /*e0ab0*/  LEA.HI.X.SX32 R27, R28, R3.reuse, 0x1, P6 ;  /* 0x000000031c1b7211 */ /* 0x080fe200030f0eff */
[C---:B------:R-:W-:Y:S01]  /*e0ac0*/  IMAD R28, R16.reuse, 0xd1, RZ ;  /* 0x000000d1101c7824 */ /* 0x040fe200078e02ff */
[----:B---3--:R-:W-:Y:S01]  /*e0ad0*/  LEA.HI.X.SX32 R25, R13, R3, 0x1, P5 ;  /* 0x000000030d197211 */ /* 0x008fe200028f0eff */
[----:B------:R-:W-:-:S04]  /*e0ae0*/  IMAD R13, R16, 0x1a2, RZ ;  /* 0x000001a2100d7824 */ /* 0x000fc800078e02ff */
[----:B------:R0:W-:Y:S04]  /*e0af0*/  STL.64 [R1+0x338], R24 ;  /* 0x0003381801007387 */ /* 0x0001e80000100a00 */
[----:B------:R1:W-:Y:S01]  /*e0b00*/  STL.64 [R1+0x330], R26 ;  /* 0x0003301a01007387 */ /* 0x0003e20000100a00 */
[-C--:B0-----:R-:W-:Y:S02]  /*e0b10*/  IADD3 R24, P5, R29, R2.reuse, RZ ;  /* 0x000000021d187210 */ /* 0x081fe40007fbe0ff */
[----:B-1----:R-:W-:Y:S01]  /*e0b20*/  IADD3 R26, P6, R13, R2, RZ ;  /* 0x000000020d1a7210 */ /* 0x002fe20007fde0ff */
[----:B------:R-:W-:Y:S01]  /*e0b30*/  IMAD R13, R16, 0x1a4, RZ ;  /* 0x000001a4100d7824 */ /* 0x000fe200078e02ff */
[-C--:B--2---:R-:W-:Y:S01]  /*e0b40*/  LEA.HI.X.SX32 R25, R8, R3.reuse, 0x1, P5 ;  /* 0x0000000308197211 */ /* 0x084fe200028f0eff */
[----:B------:R-:W-:Y:S01]  /*e0b50*/  IMAD R8, R16, 0x1a6, RZ ;  /* 0x000001a610087824 */ /* 0x000fe200078e02ff */
[----:B------:R-:W-:Y:S01]  /*e0b60*/  LEA.HI.X.SX32 R27, R28, R3, 0x1, P6 ;  /* 0x000000031c1b7211 */ /* 0x000fe200030f0eff */
[----:B------:R-:W-:-:S02]  /*e0b70*/  IMAD R29, R16, 0xd3, RZ ;  /* 0x000000d3101d7824 */ /* 0x000fc400078e02ff */
[----:B------:R0:W-:Y:S04]  /*e0b80*/  STL.64 [R1+0x328], R24 ;  /* 0x0003281801007387 */ /* 0x0001e80000100a00 */
[----:B------:R1:W-:Y:S01]  /*e0b90*/  STL.64 [R1+0x320], R26 ;  /* 0x0003201a01007387 */ /* 0x0003e20000100a00 */
[-C--:B0-----:R-:W-:Y:S02]  /*e0ba0*/  IADD3 R24, P5, R13, R2.reuse, RZ ;  /* 0x000000020d187210 */ /* 0x081fe40007fbe0ff */
[----:B-1----:R-:W-:Y:S02]  /*e0bb0*/  IADD3 R26, P6, R8, R2, RZ ;  /* 0x00000002081a7210 */ /* 0x002fe40007fde0ff */
[-C--:B------:R-:W-:Y:S02]  /*e0bc0*/  LEA.HI.X.SX32 R25, R12, R3.reuse, 0x1, P5 ;  /* 0x000000030c197211 */ /* 0x080fe400028f0eff */
[----:B------:R-:W-:-:S03]  /*e0bd0*/  LEA.HI.X.SX32 R27, R29, R3, 0x1, P6 ;  /* 0x000000031d1b7211 */ /* 0x000fc600030f0eff */
[----:B------:R-:W-:Y:S04]  /*e0be0*/  STL.64 [R1+0x318], R24 ;  /* 0x0003181801007387 */ /* 0x000fe80000100a00 */
[----:B------:R0:W-:Y:S04]  /*e0bf0*/  STL.64 [R1+0x310], R26 ;  /* 0x0003101a01007387 */ /* 0x0001e80000100a00 */
[----:B0-----:R-:W2:Y:S01]  /*e0c00*/  LDL.LU.64 R26, [R1+0x2d48] ;  /* 0x002d4800011a7983 */ /* 0x001ea20000300a00 */
[C---:B------:R-:W-:Y:S02]  /*e0c10*/  IMAD R13, R16.reuse, 0x1a8, RZ ;  /* 0x000001a8100d7824 */ /* 0x040fe400078e02ff */
[----:B------:R-:W-:-:S03]  /*e0c20*/  IMAD R24, R16, 0xd4, RZ ;  /* 0x000000d410187824 */ /* 0x000fc600078e02ff */
[----:B------:R-:W-:Y:S01]  /*e0c30*/  IADD3 R12, P5, R13, R2, RZ ;  /* 0x000000020d0c7210 */ /* 0x000fe20007fbe0ff */
[----:B------:R-:W-:-:S03]  /*e0c40*/  IMAD R28, R16, 0x1aa, RZ ;  /* 0x000001aa101c7824 */ /* 0x000fc600078e02ff */
[----:B------:R-:W-:Y:S01]  /*e0c50*/  LEA.HI.X.SX32 R13, R24, R3, 0x1, P5 ;  /* 0x00000003180d7211 */ /* 0x000fe200028f0eff */
[----:B------:R-:W-:Y:S01]  /*e0c60*/  IMAD R25, R16, 0x1ac, RZ ;  /* 0x000001ac10197824 */ /* 0x000fe200078e02ff */
[----:B------:R-:W-:-:S03]  /*e0c70*/  IADD3 R28, P6, R28, R2, RZ ;  /* 0x000000021c1c7210 */ /* 0x000fc60007fde0ff */
[----:B------:R0:W-:Y:S01]  /*e0c80*/  STL.64 [R1+0x308], R12 ;  /* 0x0003080c01007387 */ /* 0x0001e20000100a00 */
[----:B------:R-:W-:Y:S01]  /*e0c90*/  IADD3 R24, P5, R25, R2, RZ ;  /* 0x0000000219187210 */ /* 0x000fe20007fbe0ff */
[----:B0-----:R-:W-:-:S05]  /*e0ca0*/  IMAD R12, R16, 0xd5, RZ ;  /* 0x000000d5100c7824 */ /* 0x001fca00078e02ff */
[-C--:B------:R-:W-:Y:S01]  /*e0cb0*/  LEA.HI.X.SX32 R29, R12, R3.reuse, 0x1, P6 ;  /* 0x000000030c1d7211 */ /* 0x080fe200030f0eff */
[----:B------:R-:W-:Y:S01]  /*e0cc0*/  IMAD R13, R16, 0x1ae, RZ ;  /* 0x000001ae100d7824 */ /* 0x000fe200078e02ff */
[----:B------:R-:W-:-:S03]  /*e0cd0*/  LEA.HI.X.SX32 R25, R9, R3, 0x1, P5 ;  /* 0x0000000309197211 */ /* 0x000fc600028f0eff */
[----:B------:R0:W-:Y:S01]  /*e0ce0*/  STL.64 [R1+0x300], R28 ;  /* 0x0003001c01007387 */ /* 0x0001e20000100a00 */
[----:B------:R-:W-:-:S03]  /*e0cf0*/  IADD3 R12, P6, R13, R2, RZ ;  /* 0x000000020d0c7210 */ /* 0x000fc60007fde0ff */
[----:B------:R1:W-:Y:S01]  /*e0d00*/  STL.64 [R1+0x2f8], R24 ;  /* 0x0002f81801007387 */ /* 0x0003e20000100a00 */
[C---:B0-----:R-:W-:Y:S02]  /*e0d10*/  IMAD R29, R16.reuse, 0x1b0, RZ ;  /* 0x000001b0101d7824 */ /* 0x041fe400078e02ff */
[----:B------:R-:W-:-:S03]  /*e0d20*/  IMAD R28, R16, 0xd7, RZ ;  /* 0x000000d7101c7824 */ /* 0x000fc600078e02ff */
[----:B-1----:R-:W-:Y:S01]  /*e0d30*/  IADD3 R24, P5, R29, R2, RZ ;  /* 0x000000021d187210 */ /* 0x002fe20007fbe0ff */
[----:B------:R-:W-:Y:S01]  /*e0d40*/  IMAD R9, R16, 0x1b2, RZ ;  /* 0x000001b210097824 */ /* 0x000fe200078e02ff */
[----:B------:R-:W-:-:S05]  /*e0d50*/  LEA.HI.X.SX32 R13, R28, R3, 0x1, P6 ;  /* 0x000000031c0d7211 */ /* 0x000fca00030f0eff */
[----:B------:R0:W-:Y:S04]  /*e0d60*/  STL.64 [R1+0x2f0], R12 ;  /* 0x0002f00c01007387 */ /* 0x0001e80000100a00 */
[----:B------:R-:W-:Y:S01]  /*e0d70*/  STL.64 [R1+0x2cf8], R8 ;  /* 0x002cf80801007387 */ /* 0x000fe20000100a00 */
[----:B0-----:R-:W-:Y:S02]  /*e0d80*/  IADD3 R12, P6, R9, R2, RZ ;  /* 0x00000002090c7210 */ /* 0x001fe40007fde0ff */
[----:B--2---:R-:W-:-:S05]  /*e0d90*/  LEA.HI.X.SX32 R25, R27, R3, 0x1, P5 ;  /* 0x000000031b197211 */ /* 0x004fca00028f0eff */
[----:B------:R0:W-:Y:S04]  /*e0da0*/  STL.64 [R1+0x2e8], R24 ;  /* 0x0002e81801007387 */ /* 0x0001e80000100a00 */
[----:B0-----:R-:W2:Y:S01]  /*e0db0*/  LDL.LU.64 R24, [R1+0x2d40] ;  /* 0x002d400001187983 */ /* 0x001ea20000300a00 */
[----:B------:R-:W-:-:S05]  /*e0dc0*/  IMAD R27, R16, 0xd9, RZ ;  /* 0x000000d9101b7824 */ /* 0x000fca00078e02ff */
[----:B------:R-:W-:-:S05]  /*e0dd0*/  LEA.HI.X.SX32 R13, R27, R3, 0x1, P6 ;  /* 0x000000031b0d7211 */ /* 0x000fca00030f0eff */
[----:B------:R0:W-:Y:S04]  /*e0de0*/  STL.64 [R1+0x2e0], R12 ;  /* 0x0002e00c01007387 */ /* 0x0001e80000100a00 */
[----:B0-----:R-:W3:Y:S01]  /*e0df0*/  LDL.LU.64 R12, [R1+0x2d38] ;  /* 0x002d3800010c7983 */ /* 0x001ee20000300a00 */
[----:B------:R-:W-:-:S05]  /*e0e00*/  IMAD R28, R16, 0x1b4, RZ ;  /* 0x000001b4101c7824 */ /* 0x000fca00078e02ff */
[-C--:B------:R-:W-:Y:S01]  /*e0e10*/  IADD3 R8, P5, R28, R2.reuse, RZ ;  /* 0x000000021c087210 */ /* 0x080fe20007fbe0ff */
[C---:B------:R-:W-:Y:S02]  /*e0e20*/  IMAD R28, R16.reuse, 0x1b6, RZ ;  /* 0x000001b6101c7824 */ /* 0x040fe400078e02ff */
[----:B------:R-:W-:Y:S01]  /*e0e30*/  IMAD R27, R16, 0x1b8, RZ ;  /* 0x000001b8101b7824 */ /* 0x000fe200078e02ff */
[----:B------:R-:W-:Y:S01]  /*e0e40*/  LEA.HI.X.SX32 R9, R26, R3, 0x1, P5 ;  /* 0x000000031a097211 */ /* 0x000fe200028f0eff */
[----:B------:R-:W-:Y:S01]  /*e0e50*/  IMAD R26, R16, 0xdb, RZ ;  /* 0x000000db101a7824 */ /* 0x000fe200078e02ff */
[----:B------:R-:W-:-:S03]  /*e0e60*/  IADD3 R28, P6, R28, R2, RZ ;  /* 0x000000021c1c7210 */ /* 0x000fc60007fde0ff */
[----:B------:R0:W-:Y:S01]  /*e0e70*/  STL.64 [R1+0x2d8], R8 ;  /* 0x0002d80801007387 */ /* 0x0001e20000100a00 */
[----:B------:R-:W-:Y:S01]  /*e0e80*/  LEA.HI.X.SX32 R29, R26, R3, 0x1, P6 ;  /* 0x000000031a1d7211 */ /* 0x000fe200030f0eff */
[C---:B------:R-:W-:Y:S01]  /*e0e90*/  IMAD R26, R16.reuse, 0x1bc, RZ ;  /* 0x000001bc101a7824 */ /* 0x040fe200078e02ff */
[-C--:B0-----:R-:W-:Y:S01]  /*e0ea0*/  IADD3 R8, P5, R27, R2.reuse, RZ ;  /* 0x000000021b087210 */ /* 0x081fe20007fbe0ff */
[C---:B------:R-:W-:Y:S02]  /*e0eb0*/  IMAD R27, R16.reuse, 0x1ba, RZ ;  /* 0x000001ba101b7824 */ /* 0x040fe400078e02ff */
[----:B------:R0:W-:Y:S03]  /*e0ec0*/  STL.64 [R1+0x2d0], R28 ;  /* 0x0002d01c01007387 */ /* 0x0001e60000100a00 */
[----:B0-----:R-:W-:Y:S01]  /*e0ed0*/  IADD3 R28, P6, R27, R2, RZ ;  /* 0x000000021b1c7210 */ /* 0x001fe20007fde0ff */
[----:B------:R-:W-:-:S02]  /*e0ee0*/  IMAD R15, R16, 0x1dc, RZ ;  /* 0x000001dc100f7824 */ /* 0x000fc400078e02ff */
[C---:B------:R-:W-:Y:S01]  /*e0ef0*/  IMAD R10, R16.reuse, 0x1e2, RZ ;  /* 0x000001e2100a7824 */ /* 0x040fe200078e02ff */
[----:B--2---:R-:W-:Y:S01]  /*e0f00*/  LEA.HI.X.SX32 R9, R25, R3, 0x1, P5 ;  /* 0x0000000319097211 */ /* 0x004fe200028f0eff */
[----:B------:R-:W-:-:S04]  /*e0f10*/  IMAD R25, R16, 0xdd, RZ ;  /* 0x000000dd10197824 */ /* 0x000fc800078e02ff */
[----:B------:R0:W-:Y:S01]  /*e0f20*/  STL.64 [R1+0x2c8], R8 ;  /* 0x0002c80801007387 */ /* 0x0001e20000100a00 */
[----:B------:R-:W-:Y:S01]  /*e0f30*/  LEA.HI.X.SX32 R29, R25, R3, 0x1, P6 ;  /* 0x00000003191d7211 */ /* 0x000fe200030f0eff */
[----:B------:R-:W-:Y:S01]  /*e0f40*/  IMAD R25, R16, 0x1c0, RZ ;  /* 0x000001c010197824 */ /* 0x000fe200078e02ff */
[----:B0-----:R-:W-:Y:S01]  /*e0f50*/  IADD3 R8, P5, R26, R2, RZ ;  /* 0x000000021a087210 */ /* 0x001fe20007fbe0ff */
[----:B------:R-:W-:-:S03]  /*e0f60*/  IMAD R26, R16, 0x1be, RZ ;  /* 0x000001be101a7824 */ /* 0x000fc600078e02ff */
[-C--:B------:R-:W-:Y:S01]  /*e0f70*/  LEA.HI.X.SX32 R9, R24, R3.reuse, 0x1, P5 ;  /* 0x0000000318097211 */ /* 0x080fe200028f0eff */
[----:B------:R-:W-:Y:S01]  /*e0f80*/  STL.64 [R1+0x2c0], R28 ;  /* 0x0002c01c01007387 */ /* 0x000fe20000100a00 */
[----:B------:R-:W-:Y:S01]  /*e0f90*/  IMAD R24, R16, 0xdf, RZ ;  /* 0x000000df10187824 */ /* 0x000fe200078e02ff */
[-C--:B------:R-:W-:Y:S02]  /*e0fa0*/  IADD3 R26, P6, R26, R2.reuse, RZ ;  /* 0x000000021a1a7210 */ /* 0x080fe40007fde0ff */
[----:B------:R0:W-:Y:S02]  /*e0fb0*/  STL.64 [R1+0x2b8], R8 ;  /* 0x0002b80801007387 */ /* 0x0001e40000100a00 */
[----:B------:R-:W-:Y:S01]  /*e0fc0*/  LEA.HI.X.SX32 R27, R24, R3, 0x1, P6 ;  /* 0x00000003181b7211 */ /* 0x000fe200030f0eff */
[C---:B------:R-:W-:Y:S01]  /*e0fd0*/  IMAD R24, R16.reuse, 0x1c4, RZ ;  /* 0x000001c410187824 */ /* 0x040fe200078e02ff */
[----:B0-----:R-:W-:Y:S01]  /*e0fe0*/  IADD3 R8, P5, R25, R2, RZ ;  /* 0x0000000219087210 */ /* 0x001fe20007fbe0ff */
[----:B------:R-:W-:-:S03]  /*e0ff0*/  IMAD R25, R16, 0x1c2, RZ ;  /* 0x000001c210197824 */ /* 0x000fc600078e02ff */
[----:B------:R-:W-:Y:S01]  /*e1000*/  LEA.HI.X.SX32 R9, R23, R3, 0x1, P5 ;  /* 0x0000000317097211 */ /* 0x000fe200028f0eff */
[----:B------:R0:W-:Y:S01]  /*e1010*/  STL.64 [R1+0x2b0], R26 ;  /* 0x0002b01a01007387 */ /* 0x0001e20000100a00 */
[----:B------:R-:W-:-:S03]  /*e1020*/  IMAD R23, R16, 0xe1, RZ ;  /* 0x000000e110177824 */ /* 0x000fc600078e02ff */
[----:B------:R1:W-:Y:S01]  /*e1030*/  STL.64 [R1+0x2a8], R8 ;  /* 0x0002a80801007387 */ /* 0x0003e20000100a00 */
[-C--:B0-----:R-:W-:Y:S02]  /*e1040*/  IADD3 R26, P6, R25, R2.reuse, RZ ;  /* 0x00000002191a7210 */ /* 0x081fe40007fde0ff */
[-C--:B-1----:R-:W-:Y:S01]  /*e1050*/  IADD3 R8, P5, R24, R2.reuse, RZ ;  /* 0x0000000218087210 */ /* 0x082fe20007fbe0ff */
[C---:B------:R-:W-:Y:S01]  /*e1060*/  IMAD R24, R16.reuse, 0x1c6, RZ ;  /* 0x000001c610187824 */ /* 0x040fe200078e02ff */
[-C--:B------:R-:W-:Y:S01]  /*e1070*/  LEA.HI.X.SX32 R27, R23, R3.reuse, 0x1, P6 ;  /* 0x00000003171b7211 */ /* 0x080fe200030f0eff */
[----:B------:R-:W-:Y:S01]  /*e1080*/  IMAD R23, R16, 0x1c8, RZ ;  /* 0x000001c810177824 */ /* 0x000fe200078e02ff */
[-C--:B------:R-:W-:Y:S01]  /*e1090*/  LEA.HI.X.SX32 R9, R22, R3.reuse, 0x1, P5 ;  /* 0x0000000316097211 */ /* 0x080fe200028f0eff */
[----:B------:R-:W-:Y:S01]  /*e10a0*/  IMAD R22, R16, 0xe3, RZ ;  /* 0x000000e310167824 */ /* 0x000fe200078e02ff */
[-C--:B------:R-:W-:Y:S01]  /*e10b0*/  IADD3 R24, P6, R24, R2.reuse, RZ ;  /* 0x0000000218187210 */ /* 0x080fe20007fde0ff */
[----:B------:R-:W-:Y:S04]  /*e10c0*/  STL.64 [R1+0x2a0], R26 ;  /* 0x0002a01a01007387 */ /* 0x000fe80000100a00 */
[----:B------:R0:W-:Y:S01]  /*e10d0*/  STL.64 [R1+0x298], R8 ;  /* 0x0002980801007387 */ /* 0x0001e20000100a00 */
        /* <DEDUP_REMOVED lines=11> */
[-C--:B------:R-:W-:Y:S02]  /*e1190*/  LEA.HI.X.SX32 R25, R21, R3.reuse, 0x1, P6 ;  /* 0x0000000315197211 */ /* 0x080fe400030f0eff */
[-C--:B------:R-:W-:Y:S01]  /*e11a0*/  LEA.HI.X.SX32 R9, R19, R3.reuse, 0x1, P5 ;  /* 0x0000000313097211 */ /* 0x080fe200028f0eff */
[----:B------:R-:W-:Y:S01]  /*e11b0*/  IMAD R19, R16, 0xe7, RZ ;  /* 0x000000e710137824 */ /* 0x000fe200078e02ff */
[-C--:B------:R-:W-:Y:S01]  /*e11c0*/  IADD3 R22, P6, R22, R2.reuse, RZ ;  /* 0x0000000216167210 */ /* 0x080fe20007fde0ff */
[C---:B------:R-:W-:Y:S01]  /*e11d0*/  IMAD R21, R16.reuse, 0x1d0, RZ ;  /* 0x000001d010157824 */ /* 0x040fe200078e02ff */
[----:B------:R-:W-:Y:S02]  /*e11e0*/  STL.64 [R1+0x280], R24 ;  /* 0x0002801801007387 */ /* 0x000fe40000100a00 */
[----:B------:R-:W-:Y:S01]  /*e11f0*/  LEA.HI.X.SX32 R23, R19, R3, 0x1, P6 ;  /* 0x0000000313177211 */ /* 0x000fe200030f0eff */
[C---:B------:R-:W-:Y:S01]  /*e1200*/  IMAD R19, R16.reuse, 0x1d4, RZ ;  /* 0x000001d410137824 */ /* 0x040fe200078e02ff */
[----:B------:R0:W-:Y:S02]  /*e1210*/  STL.64 [R1+0x218], R8 ;  /* 0x0002180801007387 */ /* 0x0001e40000100a00 */
[----:B0-----:R-:W-:Y:S01]  /*e1220*/  IADD3 R8, P5, R21, R2, RZ ;  /* 0x0000000215087210 */ /* 0x001fe20007fbe0ff */
[----:B------:R-:W-:-:S03]  /*e1230*/  IMAD R21, R16, 0x1d2, RZ ;  /* 0x000001d210157824 */ /* 0x000fc600078e02ff */
[-C--:B------:R-:W-:Y:S01]  /*e1240*/  LEA.HI.X.SX32 R9, R20, R3.reuse, 0x1, P5 ;  /* 0x0000000314097211 */ /* 0x080fe200028f0eff */
[C---:B------:R-:W-:Y:S01]  /*e1250*/  IMAD R20, R16.reuse, 0xe9, RZ ;  /* 0x000000e910147824 */ /* 0x040fe200078e02ff */
[-C--:B------:R-:W-:Y:S01]  /*e1260*/  IADD3 R26, P5, R19, R2.reuse, RZ ;  /* 0x00000002131a7210 */ /* 0x080fe20007fbe0ff */
[----:B------:R-:W-:Y:S01]  /*e1270*/  IMAD R19, R16, 0x1d6, RZ ;  /* 0x000001d610137824 */ /* 0x000fe200078e02ff */
[-C--:B------:R-:W-:Y:S02]  /*e1280*/  IADD3 R28, P6, R21, R2.reuse, RZ ;  /* 0x00000002151c7210 */ /* 0x080fe40007fde0ff */
[-C--:B------:R-:W-:Y:S02]  /*e1290*/  LEA.HI.X.SX32 R27, R18, R3.reuse, 0x1, P5 ;  /* 0x00000003121b7211 */ /* 0x080fe400028f0eff */
[----:B------:R-:W-:Y:S02]  /*e12a0*/  LEA.HI.X.SX32 R29, R20, R3, 0x1, P6 ;  /* 0x00000003141d7211 */ /* 0x000fe400030f0eff */
[----:B------:R-:W-:Y:S01]  /*e12b0*/  IADD3 R24, P6, R19, R2, RZ ;  /* 0x0000000213187210 */ /* 0x000fe20007fde0ff */
[C---:B------:R-:W-:Y:S01]  /*e12c0*/  IMAD R19, R16.reuse, 0x1d8, RZ ;  /* 0x000001d810137824 */ /* 0x040fe200078e02ff */
[----:B------:R0:W-:Y:S01]  /*e12d0*/  STL.64 [R1+0x198], R22 ;  /* 0x0001981601007387 */ /* 0x0001e20000100a00 */
[----:B------:R-:W-:-:S03]  /*e12e0*/  IMAD R18, R16, 0xeb, RZ ;  /* 0x000000eb10127824 */ /* 0x000fc600078e02ff */
[----:B------:R-:W-:Y:S04]  /*e12f0*/  STL.64 [R1+0x190], R8 ;  /* 0x0001900801007387 */ /* 0x000fe80000100a00 */
[----:B------:R-:W-:Y:S04]  /*e1300*/  STL.64 [R1+0x2760], R28 ;  /* 0x0027601c01007387 */ /* 0x000fe80000100a00 */
[----:B------:R1:W-:Y:S01]  /*e1310*/  STL.64 [R1+0x2768], R26 ;  /* 0x0027681a01007387 */ /* 0x0003e20000100a00 */
[----:B0-----:R-:W-:Y:S02]  /*e1320*/  IADD3 R22, P5, R19, R2, RZ ;  /* 0x0000000213167210 */ /* 0x001fe40007fbe0ff */
[----:B------:R-:W-:-:S02]  /*e1330*/  LEA.HI.X.SX32 R25, R18, R3, 0x1, P6 ;  /* 0x0000000312197211 */ /* 0x000fc400030f0eff */
[----:B------:R-:W-:Y:S01]  /*e1340*/  LEA.HI.X.SX32 R23, R14, R3, 0x1, P5 ;  /* 0x000000030e177211 */ /* 0x000fe200028f0eff */
[C---:B------:R-:W-:Y:S01]  /*e1350*/  IMAD R14, R16.reuse, 0xed, RZ ;  /* 0x000000ed100e7824 */ /* 0x040fe200078e02ff */
[----:B------:R-:W-:Y:S01]  /*e1360*/  IADD3 R18, P5, R15, R2, RZ ;  /* 0x000000020f127210 */ /* 0x000fe20007fbe0ff */
[----:B-1----:R-:W-:-:S03]  /*e1370*/  IMAD R27, R16, 0x1da, RZ ;  /* 0x000001da101b7824 */ /* 0x002fc600078e02ff */
[-C--:B------:R-:W-:Y:S02]  /*e1380*/  LEA.HI.X.SX32 R19, R11, R3.reuse, 0x1, P5 ;  /* 0x000000030b137211 */ /* 0x080fe400028f0eff */
[-C--:B------:R-:W-:Y:S01]  /*e1390*/  IADD3 R20, P6, R27, R2.reuse, RZ ;  /* 0x000000021b147210 */ /* 0x080fe20007fde0ff */
[----:B------:R-:W-:Y:S01]  /*e13a0*/  IMAD R11, R16, 0xef, RZ ;  /* 0x000000ef100b7824 */ /* 0x000fe200078e02ff */
[-C--:B---3--:R-:W-:Y:S01]  /*e13b0*/  IADD3 R12, P5, R12, R2.reuse, RZ ;  /* 0x000000020c0c7210 */ /* 0x088fe20007fbe0ff */
[----:B------:R-:W-:Y:S01]  /*e13c0*/  IMAD R9, R16, 0xf0, RZ ;  /* 0x000000f010097824 */ /* 0x000fe200078e02ff */
[-C--:B------:R-:W-:Y:S02]  /*e13d0*/  LEA.HI.X.SX32 R21, R14, R3.reuse, 0x1, P6 ;  /* 0x000000030e157211 */ /* 0x080fe400030f0eff */
[-C--:B------:R-:W-:Y:S01]  /*e13e0*/  IADD3 R14, P6, R13, R2.reuse, RZ ;  /* 0x000000020d0e7210 */ /* 0x080fe20007fde0ff */
[----:B------:R-:W-:Y:S01]  /*e13f0*/  STL.64 [R1+0x2770], R24 ;  /* 0x0027701801007387 */ /* 0x000fe20000100a00 */
[-C--:B------:R-:W-:Y:S01]  /*e1400*/  LEA.HI.X.SX32 R13, R9, R3.reuse, 0x1, P5 ;  /* 0x00000003090d7211 */ /* 0x080fe200028f0eff */
[C---:B------:R-:W-:Y:S01]  /*e1410*/  IMAD R8, R16.reuse, 0x1e4, RZ ;  /* 0x000001e410087824 */ /* 0x040fe200078e02ff */
[----:B------:R-:W-:Y:S01]  /*e1420*/  LEA.HI.X.SX32 R15, R11, R3, 0x1, P6 ;  /* 0x000000030b0f7211 */ /* 0x000fe200030f0eff */
[----:B------:R-:W-:Y:S01]  /*e1430*/  STL [R1+0x2cb8], R27 ;  /* 0x002cb81b01007387 */ /* 0x000fe20000100800 */
[----:B------:R-:W-:Y:S01]  /*e1440*/  IMAD R9, R16, 0xf1, RZ ;  /* 0x000000f110097824 */ /* 0x000fe200078e02ff */
[----:B------:R-:W-:-:S02]  /*e1450*/  IADD3 R10, P6, R10, R2, RZ ;  /* 0x000000020a0a7210 */ /* 0x000fc40007fde0ff */
[----:B------:R-:W-:Y:S01]  /*e1460*/  STL.64 [R1+0x2778], R22 ;  /* 0x0027781601007387 */ /* 0x000fe20000100a00 */
[----:B------:R-:W-:-:S03]  /*e1470*/  IMAD R28, R16, 0xf2, RZ ;  /* 0x000000f2101c7824 */ /* 0x000fc600078e02ff */
[----:B------:R-:W-:Y:S01]  /*e1480*/  STL.64 [R1+0x2780], R20 ;  /* 0x0027801401007387 */ /* 0x000fe20000100a00 */
[----:B------:R-:W-:-:S03]  /*e1490*/  LEA.HI.X.SX32 R11, R9, R3, 0x1, P6 ;  /* 0x00000003090b7211 */ /* 0x000fc600030f0eff */
[----:B------:R-:W-:Y:S01]  /*e14a0*/  STL.64 [R1+0x2788], R18 ;  /* 0x0027881201007387 */ /* 0x000fe20000100a00 */
[----:B------:R-:W-:-:S03]  /*e14b0*/  IMAD R9, R16, 0x1e6, RZ ;  /* 0x000001e610097824 */ /* 0x000fc600078e02ff */
[----:B------:R0:W-:Y:S01]  /*e14c0*/  STL.64 [R1+0x2790], R14 ;  /* 0x0027900e01007387 */ /* 0x0001e20000100a00 */
[----:B------:R-:W-:Y:S01]  /*e14d0*/  IMAD R29, R16, 0x1e8, RZ ;  /* 0x000001e8101d7824 */ /* 0x000fe200078e02ff */
[-C--:B0-----:R-:W-:Y:S02]  /*e14e0*/  IADD3 R14, P5, R8, R2.reuse, RZ ;  /* 0x00000002080e7210 */ /* 0x081fe40007fbe0ff */
[----:B------:R-:W-:Y:S02]  /*e14f0*/  IADD3 R8, P6, R9, R2, RZ ;  /* 0x0000000209087210 */ /* 0x000fe40007fde0ff */
[----:B------:R-:W-:Y:S01]  /*e1500*/  LEA.HI.X.SX32 R15, R28, R3, 0x1, P5 ;  /* 0x000000031c0f7211 */ /* 0x000fe200028f0eff */
[C---:B------:R-:W-:Y:S01]  /*e1510*/  IMAD R28, R16.reuse, 0xf3, RZ ;  /* 0x000000f3101c7824 */ /* 0x040fe200078e02ff */
[----:B------:R-:W-:Y:S01]  /*e1520*/  STL.64 [R1+0x2798], R12 ;  /* 0x0027980c01007387 */ /* 0x000fe20000100a00 */
[----:B------:R-:W-:-:S03]  /*e1530*/  IMAD R18, R16, 0x1ea, RZ ;  /* 0x000001ea10127824 */ /* 0x000fc600078e02ff */
[----:B------:R-:W-:Y:S01]  /*e1540*/  LEA.HI.X.SX32 R9, R28, R3, 0x1, P6 ;  /* 0x000000031c097211 */ /* 0x000fe200030f0eff */
[----:B------:R0:W-:Y:S01]  /*e1550*/  STL [R1+0x27b8], R10 ;  /* 0x0027b80a01007387 */ /* 0x0001e20000100800 */
[----:B------:R-:W-:-:S03]  /*e1560*/  IMAD R26, R16, 0xf5, RZ ;  /* 0x000000f5101a7824 */ /* 0x000fc600078e02ff */
[----:B------:R1:W-:Y:S04]  /*e1570*/  STL [R1+0x27a0], R11 ;  /* 0x0027a00b01007387 */ /* 0x0003e80000100800 */
[----:B------:R-:W-:Y:S01]  /*e1580*/  STL.64 [R1+0x9a8], R14 ;  /* 0x0009a80e01007387 */ /* 0x000fe20000100a00 */
[-C--:B0-----:R-:W-:Y:S01]  /*e1590*/  IADD3 R10, P5, R29, R2.reuse, RZ ;  /* 0x000000021d0a7210 */ /* 0x081fe20007fbe0ff */
[C---:B------:R-:W-:Y:S02]  /*e15a0*/  IMAD R29, R16.reuse, 0xf4, RZ ;  /* 0x000000f4101d7824 */ /* 0x040fe400078e02ff */
[----:B------:R0:W-:Y:S01]  /*e15b0*/  STL.64 [R1+0x9a0], R8 ;  /* 0x0009a00801007387 */ /* 0x0001e20000100a00 */
[C---:B------:R-:W-:Y:S02]  /*e15c0*/  IMAD R23, R16.reuse, 0x1ec, RZ ;  /* 0x000001ec10177824 */ /* 0x040fe400078e02ff */
[----:B-1----:R-:W-:Y:S01]  /*e15d0*/  LEA.HI.X.SX32 R11, R29, R3, 0x1, P5 ;  /* 0x000000031d0b7211 */ /* 0x002fe200028f0eff */
[----:B------:R-:W-:Y:S01]  /*e15e0*/  IMAD R28, R16, 0x1ee, RZ ;  /* 0x000001ee101c7824 */ /* 0x000fe200078e02ff */
[----:B0-----:R-:W-:-:S03]  /*e15f0*/  IADD3 R8, P6, R18, R2, RZ ;  /* 0x0000000212087210 */ /* 0x001fc60007fde0ff */
[----:B------:R0:W-:Y:S01]  /*e1600*/  STL.64 [R1+0x9b8], R10 ;  /* 0x0009b80a01007387 */ /* 0x0001e20000100a00 */
[----:B------:R-:W-:-:S03]  /*e1610*/  LEA.HI.X.SX32 R9, R26, R3, 0x1, P6 ;  /* 0x000000031a097211 */ /* 0x000fc600030f0eff */
[----:B------:R-:W-:Y:S01]  /*e1620*/  STL [R1+0x2c70], R23 ;  /* 0x002c701701007387 */ /* 0x000fe20000100800 */
[C---:B------:R-:W-:Y:S02]  /*e1630*/  IMAD R29, R16.reuse, 0xf6, RZ ;  /* 0x000000f6101d7824 */ /* 0x040fe400078e02ff */
[C---:B------:R-:W-:Y:S01]  /*e1640*/  IMAD R20, R16.reuse, 0x1f0, RZ ;  /* 0x000001f010147824 */ /* 0x040fe200078e02ff */
[----:B------:R1:W-:Y:S01]  /*e1650*/  STL.64 [R1+0x9b0], R8 ;  /* 0x0009b00801007387 */ /* 0x0003e20000100a00 */
[C---:B------:R-:W-:Y:S01]  /*e1660*/  IMAD R25, R16.reuse, 0xf7, RZ ;  /* 0x000000f710197824 */ /* 0x040fe200078e02ff */
[----:B0-----:R-:W-:Y:S01]  /*e1670*/  IADD3 R10, P5, R23, R2, RZ ;  /* 0x00000002170a7210 */ /* 0x001fe20007fbe0ff */
[----:B------:R-:W-:-:S03]  /*e1680*/  IMAD R26, R16, 0xf8, RZ ;  /* 0x000000f8101a7824 */ /* 0x000fc600078e02ff */
[-C--:B------:R-:W-:Y:S02]  /*e1690*/  LEA.HI.X.SX32 R11, R29, R3.reuse, 0x1, P5 ;  /* 0x000000031d0b7211 */ /* 0x080fe400028f0eff */
[-C--:B-1----:R-:W-:Y:S01]  /*e16a0*/  IADD3 R8, P6, R28, R2.reuse, RZ ;  /* 0x000000021c087210 */ /* 0x082fe20007fde0ff */
[----:B------:R-:W-:Y:S01]  /*e16b0*/  IMAD R24, R16, 0x1f2, RZ ;  /* 0x000001f210187824 */ /* 0x000fe200078e02ff */
[----:B------:R-:W-:Y:S02]  /*e16c0*/  IADD3 R12, P5, R20, R2, RZ ;  /* 0x00000002140c7210 */ /* 0x000fe40007fbe0ff */
[-C--:B------:R-:W-:Y:S01]  /*e16d0*/  LEA.HI.X.SX32 R9, R25, R3.reuse, 0x1, P6 ;  /* 0x0000000319097211 */ /* 0x080fe200030f0eff */
[----:B------:R-:W-:Y:S01]  /*e16e0*/  STL [R1+0x2c5c], R28 ;  /* 0x002c5c1c01007387 */ /* 0x000fe20000100800 */
[----:B------:R-:W-:Y:S01]  /*e16f0*/  LEA.HI.X.SX32 R13, R26, R3, 0x1, P5 ;  /* 0x000000031a0d7211 */ /* 0x000fe200028f0eff */
[C---:B------:R-:W-:Y:S02]  /*e1700*/  IMAD R26, R16.reuse, 0xf9, RZ ;  /* 0x000000f9101a7824 */ /* 0x040fe400078e02ff */
[----:B------:R-:W-:Y:S01]  /*e1710*/  STL [R1+0x2c58], R20 ;  /* 0x002c581401007387 */ /* 0x000fe20000100800 */
[----:B------:R-:W-:-:S03]  /*e1720*/  IMAD R29, R16, 0x1f4, RZ ;  /* 0x000001f4101d7824 */ /* 0x000fc600078e02ff */
[----:B------:R-:W-:Y:S04]  /*e1730*/  STL.64 [R1+0x9c8], R10 ;  /* 0x0009c80a01007387 */ /* 0x000fe80000100a00 */
[----:B------:R0:W-:Y:S01]  /*e1740*/  STL.64 [R1+0x9c0], R8 ;  /* 0x0009c00801007387 */ /* 0x0001e20000100a00 */
[----:B------:R-:W-:-:S03]  /*e1750*/  IMAD R19, R16, 0x1f6, RZ ;  /* 0x000001f610137824 */ /* 0x000fc600078e02ff */
[----:B------:R-:W-:Y:S01]  /*e1760*/  STL [R1+0x2c60], R24 ;  /* 0x002c601801007387 */ /* 0x000fe20000100800 */
[----:B0-----:R-:W-:-:S03]  /*e1770*/  IADD3 R8, P6, R24, R2, RZ ;  /* 0x0000000218087210 */ /* 0x001fc60007fde0ff */
[----:B------:R0:W-:Y:S01]  /*e1780*/  STL.64 [R1+0x9d8], R12 ;  /* 0x0009d80c01007387 */ /* 0x0001e20000100a00 */
[----:B------:R-:W-:Y:S01]  /*e1790*/  LEA.HI.X.SX32 R9, R26, R3, 0x1, P6 ;  /* 0x000000031a097211 */ /* 0x000fe200030f0eff */
[----:B------:R-:W-:Y:S02]  /*e17a0*/  IMAD R26, R16, 0xfa, RZ ;  /* 0x000000fa101a7824 */ /* 0x000fe400078e02ff */
[----:B------:R-:W-:Y:S01]  /*e17b0*/  STL [R1+0x2c74], R29 ;  /* 0x002c741d01007387 */ /* 0x000fe20000100800 */
[----:B0-----:R-:W-:-:S03]  /*e17c0*/  IADD3 R12, P5, R29, R2, RZ ;  /* 0x000000021d0c7210 */ /* 0x001fc60007fbe0ff */
[----:B------:R0:W-:Y:S01]  /*e17d0*/  STL.64 [R1+0x9d0], R8 ;  /* 0x0009d00801007387 */ /* 0x0001e20000100a00 */
[-C--:B------:R-:W-:Y:S01]  /*e17e0*/  LEA.HI.X.SX32 R13, R26, R3.reuse, 0x1, P5 ;  /* 0x000000031a0d7211 */ /* 0x080fe200028f0eff */
[C---:B------:R-:W-:Y:S02]  /*e17f0*/  IMAD R26, R16.reuse, 0xfb, RZ ;  /* 0x000000fb101a7824 */ /* 0x040fe400078e02ff */
[----:B------:R-:W-:Y:S01]  /*e1800*/  IMAD R21, R16, 0x1f8, RZ ;  /* 0x000001f810157824 */ /* 0x000fe200078e02ff */
[----:B0-----:R-:W-:Y:S01]  /*e1810*/  IADD3 R8, P6, R19, R2, RZ ;  /* 0x0000000213087210 */ /* 0x001fe20007fde0ff */
[----:B------:R-:W-:Y:S03]  /*e1820*/  STL.64 [R1+0x2c68], R18 ;  /* 0x002c681201007387 */ /* 0x000fe60000100a00 */
[----:B------:R-:W-:Y:S01]  /*e1830*/  LEA.HI.X.SX32 R9, R26, R3, 0x1, P6 ;  /* 0x000000031a097211 */ /* 0x000fe200030f0eff */
[----:B------:R0:W-:Y:S01]  /*e1840*/  STL.64 [R1+0x9e8], R12 ;  /* 0x0009e80c01007387 */ /* 0x0001e20000100a00 */
[----:B------:R-:W-:-:S03]  /*e1850*/  IMAD R25, R16, 0x1fa, RZ ;  /* 0x000001fa10197824 */ /* 0x000fc600078e02ff */
[----:B------:R-:W-:Y:S01]  /*e1860*/  STL [R1+0x2c78], R21 ;  /* 0x002c781501007387 */ /* 0x000fe20000100800 */
[----:B------:R-:W-:-:S03]  /*e1870*/  IADD3 R14, P5, R21, R2, RZ ;  /* 0x00000002150e7210 */ /* 0x000fc60007fbe0ff */
[----:B------:R1:W-:Y:S01]  /*e1880*/  STL.64 [R1+0x9e0], R8 ;  /* 0x0009e00801007387 */ /* 0x0003e20000100a00 */
[C---:B------:R-:W-:Y:S02]  /*e1890*/  IMAD R22, R16.reuse, 0xfd, RZ ;  /* 0x000000fd10167824 */ /* 0x040fe400078e02ff */
[C---:B------:R-:W-:Y:S01]  /*e18a0*/  IMAD R26, R16.reuse, 0xfe, RZ ;  /* 0x000000fe101a7824 */ /* 0x040fe200078e02ff */
[----:B0-----:R-:W-:Y:S01]  /*e18b0*/  IADD3 R12, P6, R25, R2, RZ ;  /* 0x00000002190c7210 */ /* 0x001fe20007fde0ff */
[C---:B------:R-:W-:Y:S02]  /*e18c0*/  IMAD R27, R16.reuse, 0x1fe, RZ ;  /* 0x000001fe101b7824 */ /* 0x040fe400078e02ff */
[C---:B-1----:R-:W-:Y:S02]  /*e18d0*/  IMAD R8, R16.reuse, 0xfc, RZ ;  /* 0x000000fc10087824 */ /* 0x042fe400078e02ff */
[----:B------:R-:W-:-:S03]  /*e18e0*/  IMAD R9, R16, 0x1fc, RZ ;  /* 0x000001fc10097824 */ /* 0x000fc600078e02ff */
[-C--:B------:R-:W-:Y:S02]  /*e18f0*/  LEA.HI.X.SX32 R15, R8, R3.reuse, 0x1, P5 ;  /* 0x00000003080f7211 */ /* 0x080fe400028f0eff */
[-C--:B------:R-:W-:Y:S01]  /*e1900*/  IADD3 R8, P5, R9, R2.reuse, RZ ;  /* 0x0000000209087210 */ /* 0x080fe20007fbe0ff */
[----:B------:R-:W-:Y:S01]  /*e1910*/  STL [R1+0x2c7c], R25 ;  /* 0x002c7c1901007387 */ /* 0x000fe20000100800 */
[-C--:B------:R-:W-:Y:S02]  /*e1920*/  LEA.HI.X.SX32 R13, R22, R3.reuse, 0x1, P6 ;  /* 0x00000003160d7211 */ /* 0x080fe400030f0eff */
[----:B------:R-:W-:Y:S01]  /*e1930*/  LEA.HI.X.SX32 R9, R26, R3, 0x1, P5 ;  /* 0x000000031a097211 */ /* 0x000fe200028f0eff */
[----:B------:R0:W-:Y:S04]  /*e1940*/  STL.64 [R1+0x9f8], R14 ;  /* 0x0009f80e01007387 */ /* 0x0001e80000100a00 */
[----:B------:R1:W-:Y:S04]  /*e1950*/  STL.64 [R1+0x9f0], R12 ;  /* 0x0009f00c01007387 */ /* 0x0003e80000100a00 */
[----:B------:R2:W-:Y:S01]  /*e1960*/  STL.64 [R1+0xa08], R8 ;  /* 0x000a080801007387 */ /* 0x0005e20000100a00 */
[-C--:B0-----:R-:W-:Y:S01]  /*e1970*/  IADD3 R14, P6, R27, R2.reuse, RZ ;  /* 0x000000021b0e7210 */ /* 0x081fe20007fde0ff */
[C---:B------:R-:W-:Y:S01]  /*e1980*/  IMAD R27, R16.reuse, 0xff, RZ ;  /* 0x000000ff101b7824 */ /* 0x040fe200078e02ff */
[C---:B-1----:R-:W-:Y:S01]  /*e1990*/  LEA R12, P5, R16.reuse, R2, 0x9 ;  /* 0x00000002100c7211 */ /* 0x042fe200078a48ff */
[----:B------:R-:W-:-:S03]  /*e19a0*/  IMAD R26, R16, 0x202, RZ ;  /* 0x00000202101a7824 */ /* 0x000fc600078e02ff */
[----:B------:R-:W-:Y:S02]  /*e19b0*/  LEA.HI.X.SX32 R15, R27, R3, 0x1, P6 ;  /* 0x000000031b0f7211 */ /* 0x000fe400030f0eff */
[C---:B--2---:R-:W-:Y:S01]  /*e19c0*/  SHF.L.U32 R8, R16.reuse, 0x8, RZ ;  /* 0x0000000810087819 */ /* 0x044fe200000006ff */
[----:B------:R-:W-:-:S03]  /*e19d0*/  IMAD R9, R16, 0x204, RZ ;  /* 0x0000020410097824 */ /* 0x000fc600078e02ff */
[-C--:B------:R-:W-:Y:S01]  /*e19e0*/  LEA.HI.X.SX32 R13, R8, R3.reuse, 0x1, P5 ;  /* 0x00000003080d7211 */ /* 0x080fe200028f0eff */
[----:B------:R0:W-:Y:S01]  /*e19f0*/  STL.64 [R1+0xa00], R14 ;  /* 0x000a000e01007387 */ /* 0x0001e20000100a00 */
[C---:B------:R-:W-:Y:S02]  /*e1a00*/  IMAD R27, R16.reuse, 0x101, RZ ;  /* 0x00000101101b7824 */ /* 0x040fe400078e02ff */
[----:B------:R-:W-:Y:S01]  /*e1a10*/  IMAD R8, R16, 0x102, RZ ;  /* 0x0000010210087824 */ /* 0x000fe200078e02ff */
[----:B------:R1:W-:Y:S01]  /*e1a20*/  STL.64 [R1+0xa18], R12 ;  /* 0x000a180c01007387 */ /* 0x0003e20000100a00 */
[-C--:B0-----:R-:W-:Y:S01]  /*e1a30*/  IADD3 R14, P6, R26, R2.reuse, RZ ;  /* 0x000000021a0e7210 */ /* 0x081fe20007fde0ff */
[C---:B------:R-:W-:Y:S01]  /*e1a40*/  IMAD R26, R16.reuse, 0x206, RZ ;  /* 0x00000206101a7824 */ /* 0x040fe200078e02ff */
        /* <DEDUP_REMOVED lines=9> */
[C---:B------:R-:W-:Y:S01]  /*e1ae0*/  IMAD R26, R16.reuse, 0x20a, RZ ;  /* 0x0000020a101a7824 */ /* 0x040fe200078e02ff */
        /* <DEDUP_REMOVED lines=78> */
[C---:B------:R-:W-:Y:S02]  /*e1fd0*/  IMAD R29, R16.reuse, 0x2cc, RZ ;  /* 0x000002cc101d7824 */ /* 0x040fe400078e02ff */
[C---:B------:R-:W-:Y:S01]  /*e1fe0*/  IMAD R28, R16.reuse, 0x2d4, RZ ;  /* 0x000002d4101c7824 */ /* 0x040fe200078e02ff */
[-C--:B0-----:R-:W-:Y:S01]  /*e1ff0*/  IADD3 R14, P6, R27, R2.reuse, RZ ;  /* 0x000000021b0e7210 */ /* 0x081fe20007fde0ff */
[----:B------:R-:W-:Y:S01]  /*e2000*/  IMAD R27, R16, 0x22a, RZ ;  /* 0x0000022a101b7824 */ /* 0x000fe200078e02ff */
[----:B-1----:R-:W-:Y:S02]  /*e2010*/  IADD3 R12, P5, R9, R2, RZ ;  /* 0x00000002090c7210 */ /* 0x002fe40007fbe0ff */
[-C--:B------:R-:W-:Y:S01]  /*e2020*/  LEA.HI.X.SX32 R15, R22, R3.reuse, 0x1, P6 ;  /* 0x00000003160f7211 */ /* 0x080fe200030f0eff */
[----:B------:R-:W-:Y:S01]  /*e2030*/  IMAD R9, R16, 0x22c, RZ ;  /* 0x0000022c10097824 */ /* 0x000fe200078e02ff */
[----:B------:R-:W-:Y:S01]  /*e2040*/  LEA.HI.X.SX32 R13, R8, R3, 0x1, P5 ;  /* 0x00000003080d7211 */ /* 0x000fe200028f0eff */
[----:B------:R-:W-:Y:S01]  /*e2050*/  STL.64 [R1+0x2d30], R28 ;  /* 0x002d301c01007387 */ /* 0x000fe20000100a00 */
[----:B------:R-:W-:-:S03]  /*e2060*/  IMAD R22, R16, 0x115, RZ ;  /* 0x0000011510167824 */ /* 0x000fc600078e02ff */
        /* <DEDUP_REMOVED lines=25> */
[-C--:B-1----:R-:W-:Y:S02]  /*e2200*/  IADD3 R12, P5, R9, R2.reuse, RZ ;  /* 0x00000002090c7210 */ /* 0x082fe40007fbe0ff */
        /* <DEDUP_REMOVED lines=10> */
[-C--:B------:R-:W-:Y:S02]  /*e22b0*/  LEA.HI.X.SX32 R15, R11, R3.reuse, 0x1, P6 ;  /* 0x000000030b0f7211 */ /* 0x080fe400030f0eff */
[----:B------:R-:W-:Y:S01]  /*e22c0*/  LEA.HI.X.SX32 R13, R27, R3, 0x1, P5 ;  /* 0x000000031b0d7211 */ /* 0x000fe200028f0eff */
[C---:B------:R-:W-:Y:S02]  /*e22d0*/  IMAD R22, R16.reuse, 0x23a, RZ ;  /* 0x0000023a10167824 */ /* 0x040fe400078e02ff */
[----:B------:R0:W-:Y:S01]  /*e22e0*/  STL.64 [R1+0xaf0], R14 ;  /* 0x000af00e01007387 */ /* 0x0001e20000100a00 */
[C---:B------:R-:W-:Y:S02]  /*e22f0*/  IMAD R27, R16.reuse, 0x11e, RZ ;  /* 0x0000011e101b7824 */ /* 0x040fe400078e02ff */
[----:B------:R-:W-:Y:S01]  /*e2300*/  IMAD R11, R16, 0x11d, RZ ;  /* 0x0000011d100b7824 */ /* 0x000fe200078e02ff */
[----:B------:R1:W-:Y:S01]  /*e2310*/  STL.64 [R1+0xae8], R12 ;  /* 0x000ae80c01007387 */ /* 0x0003e20000100a00 */
[----:B0-----:R-:W-:-:S02]  /*e2320*/  IADD3 R14, P6, R22, R2, RZ ;  /* 0x00000002160e7210 */ /* 0x001fc40007fde0ff */
[-C--:B-1----:R-:W-:Y:S02]  /*e2330*/  IADD3 R12, P5, R8, R2.reuse, RZ ;  /* 0x00000002080c7210 */ /* 0x082fe40007fbe0ff */
[-C--:B------:R-:W-:Y:S02]  /*e2340*/  LEA.HI.X.SX32 R15, R11, R3.reuse, 0x1, P6 ;  /* 0x000000030b0f7211 */ /* 0x080fe400030f0eff */
[----:B------:R-:W-:Y:S01]  /*e2350*/  LEA.HI.X.SX32 R13, R27, R3, 0x1, P5 ;  /* 0x000000031b0d7211 */ /* 0x000fe200028f0eff */
[C---:B------:R-:W-:Y:S02]  /*e2360*/  IMAD R22, R16.reuse, 0x23e, RZ ;  /* 0x0000023e10167824 */ /* 0x040fe400078e02ff */
[----:B------:R-:W-:Y:S02]  /*e2370*/  IMAD R8, R16, 0x240, RZ ;  /* 0x0000024010087824 */ /* 0x000fe400078e02ff */
[----:B------:R0:W-:Y:S01]  /*e2380*/  STL.64 [R1+0xaf8], R12 ;  /* 0x000af80c01007387 */ /* 0x0001e20000100a00 */
[----:B------:R-:W-:-:S03]  /*e2390*/  IADD3 R18, P6, R22, R2, RZ ;  /* 0x0000000216127210 */ /* 0x000fc60007fde0ff */
[----:B------:R1:W-:Y:S01]  /*e23a0*/  STL.64 [R1+0xb00], R14 ;  /* 0x000b000e01007387 */ /* 0x0003e20000100a00 */
[----:B------:R-:W-:Y:S01]  /*e23b0*/  IMAD R27, R16, 0x120, RZ ;  /* 0x00000120101b7824 */ /* 0x000fe200078e02ff */
[----:B0-----:R-:W-:Y:S01]  /*e23c0*/  IADD3 R12, P5, R8, R2, RZ ;  /* 0x00000002080c7210 */ /* 0x001fe20007fbe0ff */
[----:B-1----:R-:W-:-:S03]  /*e23d0*/  IMAD R14, R16, 0x11f, RZ ;  /* 0x0000011f100e7824 */ /* 0x002fc600078e02ff */
[-C--:B------:R-:W-:Y:S01]  /*e23e0*/  LEA.HI.X.SX32 R13, R27, R3.reuse, 0x1, P5 ;  /* 0x000000031b0d7211 */ /* 0x080fe200028f0eff */
[----:B------:R-:W-:Y:S01]  /*e23f0*/  IMAD R15, R16, 0x242, RZ ;  /* 0x00000242100f7824 */ /* 0x000fe200078e02ff */
[----:B------:R-:W-:Y:S01]  /*e2400*/  LEA.HI.X.SX32 R19, R14, R3, 0x1, P6 ;  /* 0x000000030e137211 */ /* 0x000fe200030f0eff */
[C---:B------:R-:W-:Y:S02]  /*e2410*/  IMAD R8, R16.reuse, 0x244, RZ ;  /* 0x0000024410087824 */ /* 0x040fe400078e02ff */
        /* <DEDUP_REMOVED lines=8> */
[C---:B------:R-:W-:Y:S01]  /*e24a0*/  IMAD R8, R16.reuse, 0x248, RZ ;  /* 0x0000024810087824 */ /* 0x040fe200078e02ff */
        /* <DEDUP_REMOVED lines=12> */
[----:B------:R-:W-:-:S03]  /*e2570*/  IMAD R15, R16, 0x126, RZ ;  /* 0x00000126100f7824 */ /* 0x000fc600078e02ff */
[----:B------:R1:W-:Y:S01]  /*e2580*/  STL.64 [R1+0xb30], R12 ;  /* 0x000b300c01007387 */ /* 0x0003e20000100a00 */
[----:B------:R-:W-:Y:S01]  /*e2590*/  IMAD R11, R16, 0x125, RZ ;  /* 0x00000125100b7824 */ /* 0x000fe200078e02ff */
[-C--:B0-----:R-:W-:Y:S01]  /*e25a0*/  IADD3 R18, P6, R14, R2.reuse, RZ ;  /* 0x000000020e127210 */ /* 0x081fe20007fde0ff */
[C---:B------:R-:W-:Y:S01]  /*e25b0*/  IMAD R14, R16.reuse, 0x24e, RZ ;  /* 0x0000024e100e7824 */ /* 0x040fe200078e02ff */
[-C--:B-1----:R-:W-:Y:S01]  /*e25c0*/  IADD3 R12, P5, R27, R2.reuse, RZ ;  /* 0x000000021b0c7210 */ /* 0x082fe20007fbe0ff */
[C---:B------:R-:W-:Y:S01]  /*e25d0*/  IMAD R27, R16.reuse, 0x250, RZ ;  /* 0x00000250101b7824 */ /* 0x040fe200078e02ff */
[-C--:B------:R-:W-:Y:S02]  /*e25e0*/  LEA.HI.X.SX32 R19, R11, R3.reuse, 0x1, P6 ;  /* 0x000000030b137211 */ /* 0x080fe400030f0eff */
[----:B------:R-:W-:Y:S01]  /*e25f0*/  LEA.HI.X.SX32 R13, R15, R3, 0x1, P5 ;  /* 0x000000030f0d7211 */ /* 0x000fe200028f0eff */
[----:B------:R-:W-:Y:S01]  /*e2600*/  IMAD R11, R16, 0x127, RZ ;  /* 0x00000127100b7824 */ /* 0x000fe200078e02ff */
[----:B------:R-:W-:Y:S01]  /*e2610*/  IADD3 R20, P6, R14, R2, RZ ;  /* 0x000000020e147210 */ /* 0x000fe20007fde0ff */
[----:B------:R-:W-:-:S02]  /*e2620*/  IMAD R15, R16, 0x128, RZ ;  /* 0x00000128100f7824 */ /* 0x000fc400078e02ff */
[----:B------:R0:W-:Y:S01]  /*e2630*/  STL.64 [R1+0xb40], R12 ;  /* 0x000b400c01007387 */ /* 0x0001e20000100a00 */
[----:B------:R-:W-:Y:S01]  /*e2640*/  LEA.HI.X.SX32 R21, R11, R3, 0x1, P6 ;  /* 0x000000030b157211 */ /* 0x000fe200030f0eff */
[C---:B------:R-:W-:Y:S02]  /*e2650*/  IMAD R14, R16.reuse, 0x252, RZ ;  /* 0x00000252100e7824 */ /* 0x040fe400078e02ff */
[----:B------:R-:W-:Y:S01]  /*e2660*/  STL.64 [R1+0xb48], R18 ;  /* 0x000b481201007387 */ /* 0x000fe20000100a00 */
[C---:B------:R-:W-:Y:S01]  /*e2670*/  IMAD R11, R16.reuse, 0x129, RZ ;  /* 0x00000129100b7824 */ /* 0x040fe200078e02ff */
[----:B0-----:R-:W-:Y:S01]  /*e2680*/  IADD3 R12, P5, R27, R2, RZ ;  /* 0x000000021b0c7210 */ /* 0x001fe20007fbe0ff */
[----:B------:R-:W-:-:S03]  /*e2690*/  IMAD R27, R16, 0x254, RZ ;  /* 0x00000254101b7824 */ /* 0x000fc600078e02ff */
[----:B------:R-:W-:Y:S01]  /*e26a0*/  LEA.HI.X.SX32 R13, R15, R3, 0x1, P5 ;  /* 0x000000030f0d7211 */ /* 0x000fe200028f0eff */
[----:B------:R0:W-:Y:S01]  /*e26b0*/  STL.64 [R1+0xb38], R20 ;  /* 0x000b381401007387 */ /* 0x0001e20000100a00 */
[----:B------:R-:W-:-:S03]  /*e26c0*/  IMAD R15, R16, 0x12a, RZ ;  /* 0x0000012a100f7824 */ /* 0x000fc600078e02ff */
[----:B------:R1:W-:Y:S01]  /*e26d0*/  STL.64 [R1+0xb50], R12 ;  /* 0x000b500c01007387 */ /* 0x0003e20000100a00 */
[-C--:B0-----:R-:W-:Y:S01]  /*e26e0*/  IADD3 R20, P6, R14, R2.reuse, RZ ;  /* 0x000000020e147210 */ /* 0x081fe20007fde0ff */
[C---:B------:R-:W-:Y:S01]  /*e26f0*/  IMAD R14, R16.reuse, 0x256, RZ ;  /* 0x00000256100e7824 */ /* 0x040fe200078e02ff */
[-C--:B-1----:R-:W-:Y:S02]  /*e2700*/  IADD3 R12, P5, R27, R2.reuse, RZ ;  /* 0x000000021b0c7210 */ /* 0x082fe40007fbe0ff */
[-C--:B------:R-:W-:Y:S01]  /*e2710*/  LEA.HI.X.SX32 R21, R11, R3.reuse, 0x1, P6 ;  /* 0x000000030b157211 */ /* 0x080fe200030f0eff */
[C---:B------:R-:W-:Y:S01]  /*e2720*/  IMAD R27, R16.reuse, 0x258, RZ ;  /* 0x00000258101b7824 */ /* 0x040fe200078e02ff */
        /* <DEDUP_REMOVED lines=8> */
[-C--:B------:R-:W-:Y:S01]  /*e27b0*/  LEA.HI.X.SX32 R21, R24, R3.reuse, 0x1, P6 ;  /* 0x0000000318157211 */ /* 0x080fe200030f0eff */
[----:B------:R-:W-:Y:S01]  /*e27c0*/  IMAD R15, R16, 0x25c, RZ ;  /* 0x0000025c100f7824 */ /* 0x000fe200078e02ff */
        /* <DEDUP_REMOVED lines=8> */
[----:B------:R-:W-:Y:S01]  /*e2850*/  LEA.HI.X.SX32 R13, R14, R3, 0x1, P5 ;  /* 0x000000030e0d7211 */ /* 0x000fe200028f0eff */
[C---:B------:R-:W-:Y:S02]  /*e2860*/  IMAD R11, R16.reuse, 0x25e, RZ ;  /* 0x0000025e100b7824 */ /* 0x040fe400078e02ff */
[C---:B------:R-:W-:Y:S01]  /*e2870*/  IMAD R15, R16.reuse, 0x260, RZ ;  /* 0x00000260100f7824 */ /* 0x040fe200078e02ff */
[----:B------:R0:W-:Y:S04]  /*e2880*/  STL.64 [R1+0xb70], R20 ;  /* 0x000b701401007387 */ /* 0x0001e80000100a00 */
[----:B------:R1:W-:Y:S01]  /*e2890*/  STL.64 [R1+0xdd8], R12 ;  /* 0x000dd80c01007387 */ /* 0x0003e20000100a00 */
[----:B------:R-:W-:Y:S01]  /*e28a0*/  IADD3 R14, P5, R15, R2, RZ ;  /* 0x000000020f0e7210 */ /* 0x000fe20007fbe0ff */
[----:B------:R-:W-:-:S02]  /*e28b0*/  IMAD R19, R16, 0x2e8, RZ ;  /* 0x000002e810137824 */ /* 0x000fc400078e02ff */
[C---:B------:R-:W-:Y:S01]  /*e28c0*/  IMAD R18, R16.reuse, 0x2f0, RZ ;  /* 0x000002f010127824 */ /* 0x040fe200078e02ff */
[-C--:B0-----:R-:W-:Y:S01]  /*e28d0*/  IADD3 R20, P6, R11, R2.reuse, RZ ;  /* 0x000000020b147210 */ /* 0x081fe20007fde0ff */
[C---:B------:R-:W-:Y:S02]  /*e28e0*/  IMAD R11, R16.reuse, 0x130, RZ ;  /* 0x00000130100b7824 */ /* 0x040fe400078e02ff */
[C---:B-1----:R-:W-:Y:S02]  /*e28f0*/  IMAD R12, R16.reuse, 0x12f, RZ ;  /* 0x0000012f100c7824 */ /* 0x042fe400078e02ff */
[----:B------:R-:W-:Y:S01]  /*e2900*/  IMAD R13, R16, 0x262, RZ ;  /* 0x00000262100d7824 */ /* 0x000fe200078e02ff */
[-C--:B------:R-:W-:Y:S02]  /*e2910*/  LEA.HI.X.SX32 R15, R11, R3.reuse, 0x1, P5 ;  /* 0x000000030b0f7211 */ /* 0x080fe400028f0eff */
[----:B------:R-:W-:Y:S01]  /*e2920*/  LEA.HI.X.SX32 R21, R12, R3, 0x1, P6 ;  /* 0x000000030c157211 */ /* 0x000fe200030f0eff */
[C---:B------:R-:W-:Y:S01]  /*e2930*/  IMAD R17, R16.reuse, 0x264, RZ ;  /* 0x0000026410117824 */ /* 0x040fe200078e02ff */
[----:B------:R-:W-:Y:S01]  /*e2940*/  STL.64 [R1+0x2d28], R18 ;  /* 0x002d281201007387 */ /* 0x000fe20000100a00 */
[----:B------:R-:W-:Y:S01]  /*e2950*/  IADD3 R12, P6, R13, R2, RZ ;  /* 0x000000020d0c7210 */ /* 0x000fe20007fde0ff */
[----:B------:R-:W-:-:S02]  /*e2960*/  IMAD R11, R16, 0x132, RZ ;  /* 0x00000132100b7824 */ /* 0x000fc400078e02ff */
[----:B------:R0:W-:Y:S04]  /*e2970*/  STL.64 [R1+0xdd0], R20 ;  /* 0x000dd01401007387 */ /* 0x0001e80000100a00 */
[----:B------:R1:W-:Y:S01]  /*e2980*/  STL.64 [R1+0xdc8], R14 ;  /* 0x000dc80e01007387 */ /* 0x0003e20000100a00 */
[----:B0-----:R-:W-:Y:S01]  /*e2990*/  IMAD R20, R16, 0x131, RZ ;  /* 0x0000013110147824 */ /* 0x001fe200078e02ff */
[----:B-1----:R-:W-:-:S04]  /*e29a0*/  IADD3 R14, P5, R17, R2, RZ ;  /* 0x00000002110e7210 */ /* 0x002fc80007fbe0ff */
[-C--:B------:R-:W-:Y:S02]  /*e29b0*/  LEA.HI.X.SX32 R13, R20, R3.reuse, 0x1, P6 ;  /* 0x00000003140d7211 */ /* 0x080fe400030f0eff */
[----:B------:R-:W-:Y:S01]  /*e29c0*/  LEA.HI.X.SX32 R15, R11, R3, 0x1, P5 ;  /* 0x000000030b0f7211 */ /* 0x000fe200028f0eff */
[C---:B------:R-:W-:Y:S02]  /*e29d0*/  IMAD R6, R16.reuse, 0x268, RZ ;  /* 0x0000026810067824 */ /* 0x040fe400078e02ff */
[C---:B------:R-:W-:Y:S01]  /*e29e0*/  IMAD R7, R16.reuse, 0x266, RZ ;  /* 0x0000026610077824 */ /* 0x040fe200078e02ff */
[----:B------:R0:W-:Y:S01]  /*e29f0*/  STL.64 [R1+0xdc0], R12 ;  /* 0x000dc00c01007387 */ /* 0x0001e20000100a00 */
[----:B------:R-:W-:Y:S01]  /*e2a00*/  IMAD R11, R16, 0x133, RZ ;  /* 0x00000133100b7824 */ /* 0x000fe200078e02ff */
[-C--:B------:R-:W-:Y:S02]  /*e2a10*/  IADD3 R6, P5, R6, R2.reuse, RZ ;  /* 0x0000000206067210 */ /* 0x080fe40007fbe0ff */
[----:B------:R1:W-:Y:S01]  /*e2a20*/  STL.64 [R1+0xdb8], R14 ;  /* 0x000db80e01007387 */ /* 0x0003e20000100a00 */
[C---:B------:R-:W-:Y:S01]  /*e2a30*/  IMAD R5, R16.reuse, 0x26a, RZ ;  /* 0x0000026a10057824 */ /* 0x040fe200078e02ff */
[----:B0-----:R-:W-:Y:S01]  /*e2a40*/  IADD3 R12, P6, R7, R2, RZ ;  /* 0x00000002070c7210 */ /* 0x001fe20007fde0ff */
[----:B-1----:R-:W-:-:S03]  /*e2a50*/  IMAD R14, R16, 0x134, RZ ;  /* 0x00000134100e7824 */ /* 0x002fc600078e02ff */
[-C--:B------:R-:W-:Y:S01]  /*e2a60*/  LEA.HI.X.SX32 R13, R11, R3.reuse, 0x1, P6 ;  /* 0x000000030b0d7211 */ /* 0x080fe200030f0eff */
[----:B------:R-:W-:Y:S01]  /*e2a70*/  IMAD R11, R16, 0x135, RZ ;  /* 0x00000135100b7824 */ /* 0x000fe200078e02ff */
[----:B------:R-:W-:Y:S01]  /*e2a80*/  LEA.HI.X.SX32 R7, R14, R3, 0x1, P5 ;  /* 0x000000030e077211 */ /* 0x000fe200028f0eff */
[----:B------:R-:W-:Y:S01]  /*e2a90*/  IMAD R4, R16, 0x26c, RZ ;  /* 0x0000026c10047824 */ /* 0x000fe200078e02ff */
[----:B------:R-:W-:-:S03]  /*e2aa0*/  IADD3 R18, P6, R5, R2, RZ ;  /* 0x0000000205127210 */ /* 0x000fc60007fde0ff */
[----:B------:R0:W-:Y:S01]  /*e2ab0*/  STL.64 [R1+0xda8], R6 ;  /* 0x000da80601007387 */ /* 0x0001e20000100a00 */
[----:B------:R-:W-:-:S03]  /*e2ac0*/  LEA.HI.X.SX32 R19, R11, R3, 0x1, P6 ;  /* 0x000000030b137211 */ /* 0x000fc600030f0eff */
[----:B------:R1:W-:Y:S01]  /*e2ad0*/  STL.64 [R1+0xdb0], R12 ;  /* 0x000db00c01007387 */ /* 0x0003e20000100a00 */
[C---:B------:R-:W-:Y:S02]  /*e2ae0*/  IMAD R11, R16.reuse, 0x137, RZ ;  /* 0x00000137100b7824 */ /* 0x040fe400078e02ff */
[----:B------:R-:W-:Y:S01]  /*e2af0*/  IMAD R14, R16, 0x270, RZ ;  /* 0x00000270100e7824 */ /* 0x000fe200078e02ff */
[----:B------:R2:W-:Y:S01]  /*e2b00*/  STL.64 [R1+0xda0], R18 ;  /* 0x000da01201007387 */ /* 0x0005e20000100a00 */
[----:B0-----:R-:W-:Y:S01]  /*e2b10*/  IADD3 R6, P5, R4, R2, RZ ;  /* 0x0000000204067210 */ /* 0x001fe20007fbe0ff */
[C---:B-1----:R-:W-:Y:S02]  /*e2b20*/  IMAD R13, R16.reuse, 0x136, RZ ;  /* 0x00000136100d7824 */ /* 0x042fe400078e02ff */
[----:B------:R-:W-:-:S03]  /*e2b30*/  IMAD R12, R16, 0x26e, RZ ;  /* 0x0000026e100c7824 */ /* 0x000fc600078e02ff */
[-C--:B------:R-:W-:Y:S02]  /*e2b40*/  LEA.HI.X.SX32 R7, R13, R3.reuse, 0x1, P5 ;  /* 0x000000030d077211 */ /* 0x080fe400028f0eff */
[----:B--2---:R-:W-:Y:S01]  /*e2b50*/  IADD3 R18, P6, R12, R2, RZ ;  /* 0x000000020c127210 */ /* 0x004fe20007fde0ff */
[C---:B------:R-:W-:Y:S02]  /*e2b60*/  IMAD R4, R16.reuse, 0x2f6, RZ ;  /* 0x000002f610047824 */ /* 0x040fe400078e02ff */
[C---:B------:R-:W-:Y:S01]  /*e2b70*/  IMAD R5, R16.reuse, 0x2f8, RZ ;  /* 0x000002f810057824 */ /* 0x040fe200078e02ff */
[----:B------:R0:W-:Y:S01]  /*e2b80*/  STL.64 [R1+0xd98], R6 ;  /* 0x000d980601007387 */ /* 0x0001e20000100a00 */
[C---:B------:R-:W-:Y:S01]  /*e2b90*/  IMAD R13, R16.reuse, 0x138, RZ ;  /* 0x00000138100d7824 */ /* 0x040fe200078e02ff */
[----:B------:R-:W-:Y:S01]  /*e2ba0*/  LEA.HI.X.SX32 R19, R11, R3, 0x1, P6 ;  /* 0x000000030b137211 */ /* 0x000fe200030f0eff */
[C---:B------:R-:W-:Y:S01]  /*e2bb0*/  IMAD R12, R16.reuse, 0x272, RZ ;  /* 0x00000272100c7824 */ /* 0x040fe200078e02ff */
[----:B------:R1:W-:Y:S01]  /*e2bc0*/  STL.64 [R1+0x2d18], R4 ;  /* 0x002d180401007387 */ /* 0x0003e20000100a00 */
[----:B------:R-:W-:-:S03]  /*e2bd0*/  IMAD R11, R16, 0x139, RZ ;  /* 0x00000139100b7824 */ /* 0x000fc600078e02ff */
[----:B------:R2:W-:Y:S01]  /*e2be0*/  STL.64 [R1+0xd90], R18 ;  /* 0x000d901201007387 */ /* 0x0005e20000100a00 */
[----:B0-----:R-:W-:Y:S01]  /*e2bf0*/  IADD3 R6, P5, R14, R2, RZ ;  /* 0x000000020e067210 */ /* 0x001fe20007fbe0ff */
[----:B------:R-:W-:-:S03]  /*e2c00*/  IMAD R14, R16, 0x274, RZ ;  /* 0x00000274100e7824 */ /* 0x000fc600078e02ff */
[-C--:B------:R-:W-:Y:S01]  /*e2c10*/  LEA.HI.X.SX32 R7, R13, R3.reuse, 0x1, P5 ;  /* 0x000000030d077211 */ /* 0x080fe200028f0eff */
[----:B------:R-:W-:Y:S01]  /*e2c20*/  IMAD R13, R16, 0x13a, RZ ;  /* 0x0000013a100d7824 */ /* 0x000fe200078e02ff */
[-C--:B-1----:R-:W-:Y:S02]  /*e2c30*/  IADD3 R4, P5, R14, R2.reuse, RZ ;  /* 0x000000020e047210 */ /* 0x082fe40007fbe0ff */
[----:B--2---:R-:W-:Y:S01]  /*e2c40*/  IADD3 R18, P6, R12, R2, RZ ;  /* 0x000000020c127210 */ /* 0x004fe20007fde0ff */
[C---:B------:R-:W-:Y:S01]  /*e2c50*/  IMAD R14, R16.reuse, 0x278, RZ ;  /* 0x00000278100e7824 */ /* 0x040fe200078e02ff */
[-C--:B------:R-:W-:Y:S02]  /*e2c60*/  LEA.HI.X.SX32 R5, R13, R3.reuse, 0x1, P5 ;  /* 0x000000030d057211 */ /* 0x080fe400028f0eff */
[----:B------:R-:W-:Y:S01]  /*e2c70*/  LEA.HI.X.SX32 R19, R11, R3, 0x1, P6 ;  /* 0x000000030b137211 */ /* 0x000fe200030f0eff */
[----:B------:R0:W-:Y:S01]  /*e2c80*/  STL.64 [R1+0xd88], R6 ;  /* 0x000d880601007387 */ /* 0x0001e20000100a00 */
[----:B------:R-:W-:-:S02]  /*e2c90*/  IMAD R12, R16, 0x276, RZ ;  /* 0x00000276100c7824 */ /* 0x000fc400078e02ff */
[C---:B------:R-:W-:Y:S01]  /*e2ca0*/  IMAD R13, R16.reuse, 0x13c, RZ ;  /* 0x0000013c100d7824 */ /* 0x040fe200078e02ff */
[----:B------:R1:W-:Y:S01]  /*e2cb0*/  STL.64 [R1+0xd80], R18 ;  /* 0x000d801201007387 */ /* 0x0003e20000100a00 */
[----:B------:R-:W-:-:S03]  /*e2cc0*/  IMAD R11, R16, 0x13b, RZ ;  /* 0x0000013b100b7824 */ /* 0x000fc600078e02ff */
[----:B------:R2:W-:Y:S01]  /*e2cd0*/  STL.64 [R1+0xd78], R4 ;  /* 0x000d780401007387 */ /* 0x0005e20000100a00 */
[C---:B0-----:R-:W-:Y:S02]  /*e2ce0*/  IMAD R6, R16.reuse, 0x2fa, RZ ;  /* 0x000002fa10067824 */ /* 0x041fe400078e02ff */
[----:B------:R-:W-:Y:S01]  /*e2cf0*/  IMAD R7, R16, 0x2fc, RZ ;  /* 0x000002fc10077824 */ /* 0x000fe200078e02ff */
[-C--:B-1----:R-:W-:Y:S01]  /*e2d00*/  IADD3 R18, P6, R12, R2.reuse, RZ ;  /* 0x000000020c127210 */ /* 0x082fe20007fde0ff */
[----:B------:R-:W-:Y:S01]  /*e2d10*/  IMAD R12, R16, 0x27a, RZ ;  /* 0x0000027a100c7824 */ /* 0x000fe200078e02ff */
[----:B--2---:R-:W-:Y:S01]  /*e2d20*/  IADD3 R4, P5, R14, R2, RZ ;  /* 0x000000020e047210 */ /* 0x004fe20007fbe0ff */
[C---:B------:R-:W-:Y:S01]  /*e2d30*/  IMAD R14, R16.reuse, 0x27c, RZ ;  /* 0x0000027c100e7824 */ /* 0x040fe200078e02ff */
[-C--:B------:R-:W-:Y:S02]  /*e2d40*/  LEA.HI.X.SX32 R19, R11, R3.reuse, 0x1, P6 ;  /* 0x000000030b137211 */ /* 0x080fe400030f0eff */
[----:B------:R-:W-:Y:S01]  /*e2d50*/  LEA.HI.X.SX32 R5, R13, R3, 0x1, P5 ;  /* 0x000000030d057211 */ /* 0x000fe200028f0eff */
[----:B------:R0:W-:Y:S01]  /*e2d60*/  STL.64 [R1+0x2d20], R6 ;  /* 0x002d200601007387 */ /* 0x0001e20000100a00 */
[----:B------:R-:W-:-:S02]  /*e2d70*/  IMAD R11, R16, 0x13d, RZ ;  /* 0x0000013d100b7824 */ /* 0x000fc400078e02ff */
[----:B------:R-:W-:Y:S01]  /*e2d80*/  IMAD R13, R16, 0x13e, RZ ;  /* 0x0000013e100d7824 */ /* 0x000fe200078e02ff */
[----:B------:R1:W-:Y:S01]  /*e2d90*/  STL.64 [R1+0xd68], R4 ;  /* 0x000d680401007387 */ /* 0x0003e20000100a00 */
[-C--:B0-----:R-:W-:Y:S01]  /*e2da0*/  IADD3 R6, P6, R12, R2.reuse, RZ ;  /* 0x000000020c067210 */ /* 0x081fe20007fde0ff */
[----:B------:R-:W-:Y:S01]  /*e2db0*/  IMAD R12, R16, 0x27e, RZ ;  /* 0x0000027e100c7824 */ /* 0x000fe200078e02ff */
[----:B-1----:R-:W-:Y:S02]  /*e2dc0*/  IADD3 R4, P5, R14, R2, RZ ;  /* 0x000000020e047210 */ /* 0x002fe40007fbe0ff */
[-C--:B------:R-:W-:Y:S01]  /*e2dd0*/  LEA.HI.X.SX32 R7, R11, R3.reuse, 0x1, P6 ;  /* 0x000000030b077211 */ /* 0x080fe200030f0eff */
[C---:B------:R-:W-:Y:S01]  /*e2de0*/  IMAD R14, R16.reuse, 0x280, RZ ;  /* 0x00000280100e7824 */ /* 0x040fe200078e02ff */
[----:B------:R-:W-:Y:S01]  /*e2df0*/  LEA.HI.X.SX32 R5, R13, R3, 0x1, P5 ;  /* 0x000000030d057211 */ /* 0x000fe200028f0eff */
[----:B------:R-:W-:Y:S01]  /*e2e00*/  STL.64 [R1+0xd70], R18 ;  /* 0x000d701201007387 */ /* 0x000fe20000100a00 */
[----:B------:R-:W-:-:S03]  /*e2e10*/  IMAD R20, R16, 0x13f, RZ ;  /* 0x0000013f10147824 */ /* 0x000fc600078e02ff */
[----:B------:R0:W-:Y:S04]  /*e2e20*/  STL.64 [R1+0xd60], R6 ;  /* 0x000d600601007387 */ /* 0x0001e80000100a00 */
[----:B------:R1:W-:Y:S01]  /*e2e30*/  STL.64 [R1+0xd58], R4 ;  /* 0x000d580401007387 */ /* 0x0003e20000100a00 */
[----:B------:R-:W-:Y:S01]  /*e2e40*/  IMAD R11, R16, 0x282, RZ ;  /* 0x00000282100b7824 */ /* 0x000fe200078e02ff */
[-C--:B0-----:R-:W-:Y:S01]  /*e2e50*/  IADD3 R6, P6, R12, R2.reuse, RZ ;  /* 0x000000020c067210 */ /* 0x081fe20007fde0ff */
[----:B------:R-:W-:Y:S01]  /*e2e60*/  IMAD R12, R16, 0x140, RZ ;  /* 0x00000140100c7824 */ /* 0x000fe200078e02ff */
        /* <DEDUP_REMOVED lines=123> */
[----:B------:R-:W-:-:S03]  /*e3620*/  LEA.HI.X.SX32 R5, R28, R3, 0x1, P5 ;  /* 0x000000031c057211 */ /* 0x000fc600028f0eff */
[----:B------:R0:W-:Y:S04]  /*e3630*/  STL.64 [R1+0xc90], R6 ;  /* 0x000c900601007387 */ /* 0x0001e80000100a00 */
[----:B------:R1:W-:Y:S01]  /*e3640*/  STL.64 [R1+0xc88], R4 ;  /* 0x000c880401007387 */ /* 0x0003e20000100a00 */
[C---:B------:R-:W-:Y:S01]  /*e3650*/  IMAD R28, R16.reuse, 0x2b6, RZ ;  /* 0x000002b6101c7824 */ /* 0x040fe200078e02ff */
[-C--:B0-----:R-:W-:Y:S01]  /*e3660*/  IADD3 R6, P6, R19, R2.reuse, RZ ;  /* 0x0000000213067210 */ /* 0x081fe20007fde0ff */
[C---:B------:R-:W-:Y:S01]  /*e3670*/  IMAD R19, R16.reuse, 0x159, RZ ;  /* 0x0000015910137824 */ /* 0x040fe200078e02ff */
[----:B-1----:R-:W-:Y:S01]  /*e3680*/  IADD3 R4, P5, R29, R2, RZ ;  /* 0x000000021d047210 */ /* 0x002fe20007fbe0ff */
[----:B------:R-:W-:-:S03]  /*e3690*/  IMAD R29, R16, 0x15a, RZ ;  /* 0x0000015a101d7824 */ /* 0x000fc600078e02ff */
[-C--:B------:R-:W-:Y:S01]  /*e36a0*/  LEA.HI.X.SX32 R7, R19, R3.reuse, 0x1, P6 ;  /* 0x0000000313077211 */ /* 0x080fe200030f0eff */
[----:B------:R-:W-:Y:S01]  /*e36b0*/  IMAD R10, R16, 0x2b8, RZ ;  /* 0x000002b8100a7824 */ /* 0x000fe200078e02ff */
[----:B------:R-:W-:-:S03]  /*e36c0*/  LEA.HI.X.SX32 R5, R29, R3, 0x1, P5 ;  /* 0x000000031d057211 */ /* 0x000fc600028f0eff */
[----:B------:R0:W-:Y:S01]  /*e36d0*/  STL.64 [R1+0xc80], R6 ;  /* 0x000c800601007387 */ /* 0x0001e20000100a00 */
[----:B------:R-:W-:-:S03]  /*e36e0*/  IMAD R18, R16, 0x15b, RZ ;  /* 0x0000015b10127824 */ /* 0x000fc600078e02ff */
        /* <DEDUP_REMOVED lines=13> */
[----:B-1----:R-:W-:Y:S02]  /*e37c0*/  IADD3 R4, P5, R29, R2, RZ ;  /* 0x000000021d047210 */ /* 0x002fe40007fbe0ff */
[-C--:B------:R-:W-:Y:S01]  /*e37d0*/  LEA.HI.X.SX32 R7, R18, R3.reuse, 0x1, P6 ;  /* 0x0000000312077211 */ /* 0x080fe200030f0eff */
[----:B------:R-:W-:Y:S01]  /*e37e0*/  IMAD R29, R16, 0x2c0, RZ ;  /* 0x000002c0101d7824 */ /* 0x000fe200078e02ff */
[----:B------:R-:W-:Y:S01]  /*e37f0*/  LEA.HI.X.SX32 R5, R28, R3, 0x1, P5 ;  /* 0x000000031c057211 */ /* 0x000fe200028f0eff */
[C---:B------:R-:W-:Y:S02]  /*e3800*/  IMAD R19, R16.reuse, 0x2be, RZ ;  /* 0x000002be10137824 */ /* 0x040fe400078e02ff */
[----:B------:R0:W-:Y:S01]  /*e3810*/  STL.64 [R1+0xc60], R6 ;  /* 0x000c600601007387 */ /* 0x0001e20000100a00 */
[----:B------:R-:W-:-:S02]  /*e3820*/  IMAD R18, R16, 0x160, RZ ;  /* 0x0000016010127824 */ /* 0x000fc400078e02ff */
[----:B------:R-:W-:Y:S01]  /*e3830*/  IMAD R28, R16, 0x15f, RZ ;  /* 0x0000015f101c7824 */ /* 0x000fe200078e02ff */
[----:B------:R1:W-:Y:S01]  /*e3840*/  STL.64 [R1+0xc58], R4 ;  /* 0x000c580401007387 */ /* 0x0003e20000100a00 */
[-C--:B0-----:R-:W-:Y:S02]  /*e3850*/  IADD3 R6, P6, R19, R2.reuse, RZ ;  /* 0x0000000213067210 */ /* 0x081fe40007fde0ff */
[----:B-1----:R-:W-:Y:S02]  /*e3860*/  IADD3 R4, P5, R29, R2, RZ ;  /* 0x000000021d047210 */ /* 0x002fe40007fbe0ff */
[-C--:B------:R-:W-:Y:S02]  /*e3870*/  LEA.HI.X.SX32 R7, R28, R3.reuse, 0x1, P6 ;  /* 0x000000031c077211 */ /* 0x080fe400030f0eff */
[----:B------:R-:W-:Y:S01]  /*e3880*/  LEA.HI.X.SX32 R5, R18, R3, 0x1, P5 ;  /* 0x0000000312057211 */ /* 0x000fe200028f0eff */
[----:B------:R-:W-:-:S04]  /*e3890*/  IMAD R29, R16, 0x2c2, RZ ;  /* 0x000002c2101d7824 */ /* 0x000fc800078e02ff */
[----:B------:R-:W-:Y:S01]  /*e38a0*/  STL.64 [R1+0xc48], R4 ;  /* 0x000c480401007387 */ /* 0x000fe20000100a00 */
[----:B------:R-:W-:-:S03]  /*e38b0*/  IADD3 R28, P6, R29, R2, RZ ;  /* 0x000000021d1c7210 */ /* 0x000fc60007fde0ff */
[----:B------:R0:W-:Y:S02]  /*e38c0*/  STL.64 [R1+0xc50], R6 ;  /* 0x000c500601007387 */ /* 0x0001e40000100a00 */
[----:B0-----:R-:W-:-:S05]  /*e38d0*/  IMAD R6, R16, 0x161, RZ ;  /* 0x0000016110067824 */ /* 0x001fca00078e02ff */
[----:B------:R-:W-:-:S05]  /*e38e0*/  LEA.HI.X.SX32 R29, R6, R3, 0x1, P6 ;  /* 0x00000003061d7211 */ /* 0x000fca00030f0eff */
[----:B------:R0:W-:Y:S04]  /*e38f0*/  STL.64 [R1+0xc40], R28 ;  /* 0x000c401c01007387 */ /* 0x0001e80000100a00 */
[----:B0-----:R-:W2:Y:S01]  /*e3900*/  LDL.LU.64 R28, [R1+0x2d30] ;  /* 0x002d3000011c7983 */ /* 0x001ea20000300a00 */
[C---:B------:R-:W-:Y:S02]  /*e3910*/  IMAD R19, R16.reuse, 0x2c4, RZ ;  /* 0x000002c410137824 */ /* 0x040fe400078e02ff */
[----:B------:R-:W-:-:S03]  /*e3920*/  IMAD R18, R16, 0x162, RZ ;  /* 0x0000016210127824 */ /* 0x000fc600078e02ff */
[-C--:B------:R-:W-:Y:S01]  /*e3930*/  IADD3 R4, P5, R19, R2.reuse, RZ ;  /* 0x0000000213047210 */ /* 0x080fe20007fbe0ff */
[C---:B------:R-:W-:Y:S02]  /*e3940*/  IMAD R7, R16.reuse, 0x2c6, RZ ;  /* 0x000002c610077824 */ /* 0x040fe400078e02ff */
[----:B------:R-:W-:Y:S01]  /*e3950*/  IMAD R19, R16, 0x2c8, RZ ;  /* 0x000002c810137824 */ /* 0x000fe200078e02ff */
[----:B------:R-:W-:Y:S02]  /*e3960*/  LEA.HI.X.SX32 R5, R18, R3, 0x1, P5 ;  /* 0x0000000312057211 */ /* 0x000fe400028f0eff */
[----:B------:R-:W-:Y:S01]  /*e3970*/  IADD3 R6, P6, R7, R2, RZ ;  /* 0x0000000207067210 */ /* 0x000fe20007fde0ff */
[C---:B------:R-:W-:Y:S02]  /*e3980*/  IMAD R7, R16.reuse, 0x163, RZ ;  /* 0x0000016310077824 */ /* 0x040fe400078e02ff */
[----:B------:R0:W-:Y:S01]  /*e3990*/  STL.64 [R1+0xc38], R4 ;  /* 0x000c380401007387 */ /* 0x0001e20000100a00 */
[----:B------:R-:W-:-:S02]  /*e39a0*/  IMAD R18, R16, 0x2ca, RZ ;  /* 0x000002ca10127824 */ /* 0x000fc400078e02ff */
[-C--:B------:R-:W-:Y:S02]  /*e39b0*/  LEA.HI.X.SX32 R7, R7, R3.reuse, 0x1, P6 ;  /* 0x0000000307077211 */ /* 0x080fe400030f0eff */
[----:B0-----:R-:W-:Y:S01]  /*e39c0*/  IADD3 R4, P5, R19, R2, RZ ;  /* 0x0000000213047210 */ /* 0x001fe20007fbe0ff */
[----:B------:R-:W-:Y:S02]  /*e39d0*/  IMAD R19, R16, 0x164, RZ ;  /* 0x0000016410137824 */ /* 0x000fe400078e02ff */
[----:B------:R0:W-:Y:S03]  /*e39e0*/  STL.64 [R1+0xc30], R6 ;  /* 0x000c300601007387 */ /* 0x0001e60000100a00 */
[----:B------:R-:W-:-:S05]  /*e39f0*/  LEA.HI.X.SX32 R5, R19, R3, 0x1, P5 ;  /* 0x0000000313057211 */ /* 0x000fca00028f0eff */
[----:B------:R-:W-:Y:S01]  /*e3a00*/  STL.64 [R1+0xc28], R4 ;  /* 0x000c280401007387 */ /* 0x000fe20000100a00 */
[----:B0-----:R-:W-:Y:S01]  /*e3a10*/  IADD3 R6, P6, R18, R2, RZ ;  /* 0x0000000212067210 */ /* 0x001fe20007fde0ff */
[C---:B------:R-:W-:Y:S02]  /*e3a20*/  IMAD R18, R16.reuse, 0x165, RZ ;  /* 0x0000016510127824 */ /* 0x040fe400078e02ff */
[----:B------:R-:W-:-:S03]  /*e3a30*/  IMAD R19, R16, 0x2ce, RZ ;  /* 0x000002ce10137824 */ /* 0x000fc600078e02ff */
[----:B------:R-:W-:Y:S01]  /*e3a40*/  LEA.HI.X.SX32 R7, R18, R3, 0x1, P6 ;  /* 0x0000000312077211 */ /* 0x000fe200030f0eff */
[C---:B------:R-:W-:Y:S02]  /*e3a50*/  IMAD R26, R16.reuse, 0x2d0, RZ ;  /* 0x000002d0101a7824 */ /* 0x040fe400078e02ff */
[C---:B------:R-:W-:Y:S02]  /*e3a60*/  IMAD R18, R16.reuse, 0x167, RZ ;  /* 0x0000016710127824 */ /* 0x040fe400078e02ff */
[----:B------:R0:W-:Y:S02]  /*e3a70*/  STL.64 [R1+0xc20], R6 ;  /* 0x000c200601007387 */ /* 0x0001e40000100a00 */
[----:B0-----:R-:W-:Y:S01]  /*e3a80*/  IADD3 R6, P6, R19, R2, RZ ;  /* 0x0000000213067210 */ /* 0x001fe20007fde0ff */
[----:B------:R-:W-:-:S03]  /*e3a90*/  IMAD R19, R16, 0x2d2, RZ ;  /* 0x000002d210137824 */ /* 0x000fc600078e02ff */
[----:B------:R-:W-:Y:S01]  /*e3aa0*/  LEA.HI.X.SX32 R7, R18, R3, 0x1, P6 ;  /* 0x0000000312077211 */ /* 0x000fe200030f0eff */
[C---:B------:R-:W-:Y:S02]  /*e3ab0*/  IMAD R18, R16.reuse, 0x169, RZ ;  /* 0x0000016910127824 */ /* 0x040fe400078e02ff */
[C---:B------:R-:W-:Y:S02]  /*e3ac0*/  IMAD R23, R16.reuse, 0x2d8, RZ ;  /* 0x000002d810177824 */ /* 0x040fe400078e02ff */
[C---:B------:R-:W-:Y:S02]  /*e3ad0*/  IMAD R9, R16.reuse, 0x2dc, RZ ;  /* 0x000002dc10097824 */ /* 0x040fe400078e02ff */
[C---:B------:R-:W-:Y:S01]  /*e3ae0*/  IMAD R22, R16.reuse, 0x2e0, RZ ;  /* 0x000002e010167824 */ /* 0x040fe200078e02ff */
[----:B--2---:R-:W-:Y:S01]  /*e3af0*/  IADD3 R4, P5, R29, R2, RZ ;  /* 0x000000021d047210 */ /* 0x004fe20007fbe0ff */
[----:B------:R-:W-:-:S05]  /*e3b00*/  IMAD R29, R16, 0x166, RZ ;  /* 0x00000166101d7824 */ /* 0x000fca00078e02ff */
[----:B------:R-:W-:Y:S01]  /*e3b10*/  LEA.HI.X.SX32 R5, R29, R3, 0x1, P5 ;  /* 0x000000031d057211 */ /* 0x000fe200028f0eff */
[----:B------:R-:W-:-:S04]  /*e3b20*/  IMAD R29, R16, 0x168, RZ ;  /* 0x00000168101d7824 */ /* 0x000fc800078e02ff */
[----:B------:R0:W-:Y:S04]  /*e3b30*/  STL.64 [R1+0xc18], R4 ;  /* 0x000c180401007387 */ /* 0x0001e80000100a00 */
[----:B------:R1:W-:Y:S01]  /*e3b40*/  STL.64 [R1+0xc10], R6 ;  /* 0x000c100601007387 */ /* 0x0003e20000100a00 */
[----:B0-----:R-:W-:-:S04]  /*e3b50*/  IADD3 R4, P5, R26, R2, RZ ;  /* 0x000000021a047210 */ /* 0x001fc80007fbe0ff */
[----:B------:R-:W-:Y:S02]  /*e3b60*/  LEA.HI.X.SX32 R5, R29, R3, 0x1, P5 ;  /* 0x000000031d057211 */ /* 0x000fe400028f0eff */
[----:B-1----:R-:W-:-:S03]  /*e3b70*/  IADD3 R6, P6, R19, R2, RZ ;  /* 0x0000000213067210 */ /* 0x002fc60007fde0ff */
[----:B------:R0:W-:Y:S01]  /*e3b80*/  STL.64 [R1+0xc08], R4 ;  /* 0x000c080401007387 */ /* 0x0001e20000100a00 */
[-C--:B------:R-:W-:Y:S01]  /*e3b90*/  LEA.HI.X.SX32 R7, R18, R3.reuse, 0x1, P6 ;  /* 0x0000000312077211 */ /* 0x080fe200030f0eff */
[----:B------:R-:W-:Y:S01]  /*e3ba0*/  IMAD R19, R16, 0x2d6, RZ ;  /* 0x000002d610137824 */ /* 0x000fe200078e02ff */
[----:B0-----:R-:W-:Y:S01]  /*e3bb0*/  IADD3 R4, P5, R28, R2, RZ ;  /* 0x000000021c047210 */ /* 0x001fe20007fbe0ff */
[----:B------:R-:W-:Y:S02]  /*e3bc0*/  IMAD R28, R16, 0x16a, RZ ;  /* 0x0000016a101c7824 */ /* 0x000fe400078e02ff */
[----:B------:R0:W-:Y:S03]  /*e3bd0*/  STL.64 [R1+0xc00], R6 ;  /* 0x000c000601007387 */ /* 0x0001e60000100a00 */
[----:B------:R-:W-:Y:S01]  /*e3be0*/  LEA.HI.X.SX32 R5, R28, R3, 0x1, P5 ;  /* 0x000000031c057211 */ /* 0x000fe200028f0eff */
[----:B------:R-:W-:-:S02]  /*e3bf0*/  IMAD R18, R16, 0x16b, RZ ;  /* 0x0000016b10127824 */ /* 0x000fc400078e02ff */
[C---:B------:R-:W-:Y:S02]  /*e3c00*/  IMAD R28, R16.reuse, 0x16c, RZ ;  /* 0x0000016c101c7824 */ /* 0x040fe400078e02ff */
[----:B------:R1:W-:Y:S01]  /*e3c10*/  STL.64 [R1+0xbf8], R4 ;  /* 0x000bf80401007387 */ /* 0x0003e20000100a00 */
[----:B0-----:R-:W-:Y:S01]  /*e3c20*/  IADD3 R6, P6, R19, R2, RZ ;  /* 0x0000000213067210 */ /* 0x001fe20007fde0ff */
[----:B------:R-:W-:-:S03]  /*e3c30*/  IMAD R19, R16, 0x2da, RZ ;  /* 0x000002da10137824 */ /* 0x000fc600078e02ff */
[----:B------:R-:W-:Y:S02]  /*e3c40*/  LEA.HI.X.SX32 R7, R18, R3, 0x1, P6 ;  /* 0x0000000312077211 */ /* 0x000fe400030f0eff */
[----:B-1----:R-:W-:-:S04]  /*e3c50*/  IADD3 R4, P5, R23, R2, RZ ;  /* 0x0000000217047210 */ /* 0x002fc80007fbe0ff */
[-C--:B------:R-:W-:Y:S01]  /*e3c60*/  LEA.HI.X.SX32 R5, R28, R3.reuse, 0x1, P5 ;  /* 0x000000031c057211 */ /* 0x080fe200028f0eff */
[----:B------:R0:W-:Y:S01]  /*e3c70*/  STL.64 [R1+0xbf0], R6 ;  /* 0x000bf00601007387 */ /* 0x0001e20000100a00 */
[C---:B------:R-:W-:Y:S02]  /*e3c80*/  IMAD R28, R16.reuse, 0x16e, RZ ;  /* 0x0000016e101c7824 */ /* 0x040fe400078e02ff */
[----:B------:R-:W-:Y:S01]  /*e3c90*/  IMAD R18, R16, 0x16d, RZ ;  /* 0x0000016d10127824 */ /* 0x000fe200078e02ff */
[----:B------:R1:W-:Y:S01]  /*e3ca0*/  STL.64 [R1+0xbe8], R4 ;  /* 0x000be80401007387 */ /* 0x0003e20000100a00 */
[-C--:B0-----:R-:W-:Y:S02]  /*e3cb0*/  IADD3 R6, P6, R19, R2.reuse, RZ ;  /* 0x0000000213067210 */ /* 0x081fe40007fde0ff */
[----:B-1----:R-:W-:Y:S02]  /*e3cc0*/  IADD3 R4, P5, R9, R2, RZ ;  /* 0x0000000209047210 */ /* 0x002fe40007fbe0ff */
[----:B------:R-:W-:-:S02]  /*e3cd0*/  LEA.HI.X.SX32 R7, R18, R3, 0x1, P6 ;  /* 0x0000000312077211 */ /* 0x000fc400030f0eff */
[----:B------:R-:W-:Y:S01]  /*e3ce0*/  LEA.HI.X.SX32 R5, R28, R3, 0x1, P5 ;  /* 0x000000031c057211 */ /* 0x000fe200028f0eff */
[----:B------:R-:W-:-:S04]  /*e3cf0*/  IMAD R19, R16, 0x2de, RZ ;  /* 0x000002de10137824 */ /* 0x000fc800078e02ff */
[----:B------:R0:W-:Y:S01]  /*e3d00*/  STL.64 [R1+0xbd8], R4 ;  /* 0x000bd80401007387 */ /* 0x0001e20000100a00 */
[----:B------:R-:W-:-:S03]  /*e3d10*/  IADD3 R18, P6, R19, R2, RZ ;  /* 0x0000000213127210 */ /* 0x000fc60007fde0ff */
[----:B------:R1:W-:Y:S01]  /*e3d20*/  STL.64 [R1+0xbe0], R6 ;  /* 0x000be00601007387 */ /* 0x0003e20000100a00 */
[----:B------:R-:W-:Y:S01]  /*e3d30*/  IMAD R23, R16, 0x32c, RZ ;  /* 0x0000032c10177824 */ /* 0x000fe200078e02ff */
[----:B0-----:R-:W-:Y:S01]  /*e3d40*/  IADD3 R4, P5, R22, R2, RZ ;  /* 0x0000000216047210 */ /* 0x001fe20007fbe0ff */
[C---:B------:R-:W-:Y:S02]  /*e3d50*/  IMAD R22, R16.reuse, 0x330, RZ ;  /* 0x0000033010167824 */ /* 0x040fe400078e02ff */
[----:B-1----:R-:W-:-:S03]  /*e3d60*/  IMAD R6, R16, 0x16f, RZ ;  /* 0x0000016f10067824 */ /* 0x002fc600078e02ff */
[----:B------:R-:W-:Y:S02]  /*e3d70*/  STL [R1+0x2d04], R22 ;  /* 0x002d041601007387 */ /* 0x000fe40000100800 */
[----:B------:R-:W-:Y:S02]  /*e3d80*/  LEA.HI.X.SX32 R19, R6, R3, 0x1, P6 ;  /* 0x0000000306137211 */ /* 0x000fe400030f0eff */
[----:B------:R-:W-:Y:S04]  /*e3d90*/  STL [R1+0x2d0c], R23 ;  /* 0x002d0c1701007387 */ /* 0x000fe80000100800 */
[----:B------:R0:W-:Y:S04]  /*e3da0*/  STL.64 [R1+0xbd0], R18 ;  /* 0x000bd01201007387 */ /* 0x0001e80000100a00 */
[----:B0-----:R-:W2:Y:S01]  /*e3db0*/  LDL.LU.64 R18, [R1+0x2d28] ;  /* 0x002d280001127983 */ /* 0x001ea20000300a00 */
[----:B------:R-:W-:-:S02]  /*e3dc0*/  IMAD R28, R16, 0x170, RZ ;  /* 0x00000170101c7824 */ /* 0x000fc400078e02ff */
[C---:B------:R-:W-:Y:S02]  /*e3dd0*/  IMAD R7, R16.reuse, 0x2e2, RZ ;  /* 0x000002e210077824 */ /* 0x040fe400078e02ff */
[----:B------:R-:W-:Y:S01]  /*e3de0*/  IMAD R8, R16, 0x2e4, RZ ;  /* 0x000002e410087824 */ /* 0x000fe200078e02ff */
[-C--:B------:R-:W-:Y:S01]  /*e3df0*/  LEA.HI.X.SX32 R5, R28, R3.reuse, 0x1, P5 ;  /* 0x000000031c057211 */ /* 0x080fe200028f0eff */
[C---:B------:R-:W-:Y:S01]  /*e3e00*/  IMAD R23, R16.reuse, 0x171, RZ ;  /* 0x0000017110177824 */ /* 0x040fe200078e02ff */
[-C--:B------:R-:W-:Y:S01]  /*e3e10*/  IADD3 R6, P6, R7, R2.reuse, RZ ;  /* 0x0000000207067210 */ /* 0x080fe20007fde0ff */
[C---:B------:R-:W-:Y:S02]  /*e3e20*/  IMAD R28, R16.reuse, 0x172, RZ ;  /* 0x00000172101c7824 */ /* 0x040fe400078e02ff */
[----:B------:R0:W-:Y:S01]  /*e3e30*/  STL.64 [R1+0xbc8], R4 ;  /* 0x000bc80401007387 */ /* 0x0001e20000100a00 */
[C---:B------:R-:W-:Y:S01]  /*e3e40*/  IMAD R9, R16.reuse, 0x32e, RZ ;  /* 0x0000032e10097824 */ /* 0x040fe200078e02ff */
[----:B------:R-:W-:Y:S01]  /*e3e50*/  LEA.HI.X.SX32 R7, R23, R3, 0x1, P6 ;  /* 0x0000000317077211 */ /* 0x000fe200030f0eff */
[----:B------:R-:W-:Y:S01]  /*e3e60*/  IMAD R22, R16, 0x2e6, RZ ;  /* 0x000002e610167824 */ /* 0x000fe200078e02ff */
[----:B0-----:R-:W-:Y:S01]  /*e3e70*/  IADD3 R4, P5, R8, R2, RZ ;  /* 0x0000000208047210 */ /* 0x001fe20007fbe0ff */
[----:B------:R-:W-:-:S03]  /*e3e80*/  IMAD R8, R16, 0x332, RZ ;  /* 0x0000033210087824 */ /* 0x000fc600078e02ff */
[----:B------:R-:W-:Y:S02]  /*e3e90*/  LEA.HI.X.SX32 R5, R28, R3, 0x1, P5 ;  /* 0x000000031c057211 */ /* 0x000fe400028f0eff */
[----:B------:R-:W-:Y:S04]  /*e3ea0*/  STL [R1+0x2d00], R8 ;  /* 0x002d000801007387 */ /* 0x000fe80000100800 */
[----:B------:R-:W-:Y:S04]  /*e3eb0*/  STL [R1+0x2d08], R9 ;  /* 0x002d080901007387 */ /* 0x000fe80000100800 */
[----:B------:R0:W-:Y:S01]  /*e3ec0*/  STL.64 [R1+0xbc0], R6 ;  /* 0x000bc00601007387 */ /* 0x0001e20000100a00 */
[----:B------:R-:W-:Y:S01]  /*e3ed0*/  IADD3 R22, P6, R22, R2, RZ ;  /* 0x0000000216167210 */ /* 0x000fe20007fde0ff */
[----:B------:R-:W-:-:S02]  /*e3ee0*/  IMAD R28, R16, 0x174, RZ ;  /* 0x00000174101c7824 */ /* 0x000fc400078e02ff */
[----:B0-----:R-:W3:Y:S04]  /*e3ef0*/  LDL.LU.64 R6, [R1+0x2d20] ;  /* 0x002d200001067983 */ /* 0x001ee80000300a00 */
[----:B------:R0:W-:Y:S02]  /*e3f00*/  STL.64 [R1+0xbb8], R4 ;  /* 0x000bb80401007387 */ /* 0x0001e40000100a00 */
[C---:B0-----:R-:W-:Y:S02]  /*e3f10*/  IMAD R4, R16.reuse, 0x173, RZ ;  /* 0x0000017310047824 */ /* 0x041fe400078e02ff */
[----:B------:R-:W-:-:S03]  /*e3f20*/  IMAD R5, R16, 0x2ea, RZ ;  /* 0x000002ea10057824 */ /* 0x000fc600078e02ff */
[----:B------:R-:W-:Y:S02]  /*e3f30*/  LEA.HI.X.SX32 R23, R4, R3, 0x1, P6 ;  /* 0x0000000304177211 */ /* 0x000fe400030f0eff */
[----:B------:R-:W-:-:S03]  /*e3f40*/  IADD3 R4, P6, R5, R2, RZ ;  /* 0x0000000205047210 */ /* 0x000fc60007fde0ff */
[----:B------:R-:W-:Y:S01]  /*e3f50*/  STL.64 [R1+0xbb0], R22 ;  /* 0x000bb01601007387 */ /* 0x000fe20000100a00 */
[----:B------:R-:W-:Y:S01]  /*e3f60*/  IMAD R29, R16, 0x32a, RZ ;  /* 0x0000032a101d7824 */ /* 0x000fe200078e02ff */
[----:B--2---:R-:W-:-:S04]  /*e3f70*/  IADD3 R8, P5, R19, R2, RZ ;  /* 0x0000000213087210 */ /* 0x004fc80007fbe0ff */
[----:B------:R-:W-:-:S05]  /*e3f80*/  LEA.HI.X.SX32 R9, R28, R3, 0x1, P5 ;  /* 0x000000031c097211 */ /* 0x000fca00028f0eff */
[----:B------:R0:W-:Y:S01]  /*e3f90*/  STL.64 [R1+0xba8], R8 ;  /* 0x000ba80801007387 */ /* 0x0001e20000100a00 */
[C---:B------:R-:W-:Y:S02]  /*e3fa0*/  IMAD R28, R16.reuse, 0x336, RZ ;  /* 0x00000336101c7824 */ /* 0x040fe400078e02ff */
[----:B0-----:R-:W-:-:S03]  /*e3fb0*/  IMAD R9, R16, 0x175, RZ ;  /* 0x0000017510097824 */ /* 0x001fc600078e02ff */
[----:B------:R-:W-:Y:S02]  /*e3fc0*/  STL.64 [R1+0x2d10], R28 ;  /* 0x002d101c01007387 */ /* 0x000fe40000100a00 */
[----:B------:R-:W-:-:S05]  /*e3fd0*/  LEA.HI.X.SX32 R5, R9, R3, 0x1, P6 ;  /* 0x0000000309057211 */ /* 0x000fca00030f0eff */
[----:B------:R0:W-:Y:S04]  /*e3fe0*/  STL.64 [R1+0xba0], R4 ;  /* 0x000ba00401007387 */ /* 0x0001e80000100a00 */
[----:B0-----:R-:W2:Y:S01]  /*e3ff0*/  LDL.LU.64 R4, [R1+0x2d18] ;  /* 0x002d180001047983 */ /* 0x001ea20000300a00 */
[----:B------:R-:W-:-:S05]  /*e4000*/  IMAD R27, R16, 0x2ec, RZ ;  /* 0x000002ec101b7824 */ /* 0x000fca00078e02ff */
[----:B------:R-:W-:Y:S01]  /*e4010*/  IADD3 R22, P5, R27, R2, RZ ;  /* 0x000000021b167210 */ /* 0x000fe20007fbe0ff */
[C---:B------:R-:W-:Y:S02]  /*e4020*/  IMAD R27, R16.reuse, 0x176, RZ ;  /* 0x00000176101b7824 */ /* 0x040fe400078e02ff */
[----:B------:R-:W-:-:S03]  /*e4030*/  IMAD R8, R16, 0x2ee, RZ ;  /* 0x000002ee10087824 */ /* 0x000fc600078e02ff */
[-C--:B------:R-:W-:Y:S01]  /*e4040*/  LEA.HI.X.SX32 R23, R27, R3.reuse, 0x1, P5 ;  /* 0x000000031b177211 */ /* 0x080fe200028f0eff */
[----:B------:R-:W-:Y:S01]  /*e4050*/  IMAD R29, R16, 0x177, RZ ;  /* 0x00000177101d7824 */ /* 0x000fe200078e02ff */
[-C--:B------:R-:W-:Y:S01]  /*e4060*/  IADD3 R8, P6, R8, R2.reuse, RZ ;  /* 0x0000000208087210 */ /* 0x080fe20007fde0ff */
[C---:B------:R-:W-:Y:S02]  /*e4070*/  IMAD R27, R16.reuse, 0x178, RZ ;  /* 0x00000178101b7824 */ /* 0x040fe400078e02ff */
[----:B------:R0:W-:Y:S01]  /*e4080*/  STL.64 [R1+0xb98], R22 ;  /* 0x000b981601007387 */ /* 0x0001e20000100a00 */
[----:B------:R-:W-:Y:S01]  /*e4090*/  LEA.HI.X.SX32 R9, R29, R3, 0x1, P6 ;  /* 0x000000031d097211 */ /* 0x000fe200030f0eff */
[C---:B------:R-:W-:Y:S02]  /*e40a0*/  IMAD R25, R16.reuse, 0x2f2, RZ ;  /* 0x000002f210197824 */ /* 0x040fe400078e02ff */
[----:B------:R-:W-:Y:S01]  /*e40b0*/  IMAD R15, R16, 0x2f4, RZ ;  /* 0x000002f4100f7824 */ /* 0x000fe200078e02ff */
[----:B0-----:R-:W-:-:S04]  /*e40c0*/  IADD3 R22, P5, R18, R2, RZ ;  /* 0x0000000212167210 */ /* 0x001fc80007fbe0ff */
[----:B------:R-:W-:Y:S01]  /*e40d0*/  LEA.HI.X.SX32 R23, R27, R3, 0x1, P5 ;  /* 0x000000031b177211 */ /* 0x000fe200028f0eff */
[----:B------:R0:W-:Y:S04]  /*e40e0*/  STL.64 [R1+0xb90], R8 ;  /* 0x000b900801007387 */ /* 0x0001e80000100a00 */
[----:B------:R1:W-:Y:S01]  /*e40f0*/  STL.64 [R1+0xb88], R22 ;  /* 0x000b881601007387 */ /* 0x0003e20000100a00 */
[-C--:B0-----:R-:W-:Y:S01]  /*e4100*/  IADD3 R8, P6, R25, R2.reuse, RZ ;  /* 0x0000000219087210 */ /* 0x081fe20007fde0ff */
[C---:B------:R-:W-:Y:S01]  /*e4110*/  IMAD R25, R16.reuse, 0x179, RZ ;  /* 0x0000017910197824 */ /* 0x040fe200078e02ff */
[----:B-1----:R-:W-:Y:S01]  /*e4120*/  IADD3 R22, P5, R15, R2, RZ ;  /* 0x000000020f167210 */ /* 0x002fe20007fbe0ff */
[----:B------:R-:W-:-:S03]  /*e4130*/  IMAD R15, R16, 0x17a, RZ ;  /* 0x0000017a100f7824 */ /* 0x000fc600078e02ff */
[-C--:B------:R-:W-:Y:S02]  /*e4140*/  LEA.HI.X.SX32 R9, R25, R3.reuse, 0x1, P6 ;  /* 0x0000000319097211 */ /* 0x080fe400030f0eff */
[----:B------:R-:W-:-:S03]  /*e4150*/  LEA.HI.X.SX32 R23, R15, R3, 0x1, P5 ;  /* 0x000000030f177211 */ /* 0x000fc600028f0eff */
[----:B------:R-:W-:Y:S01]  /*e4160*/  STL.64 [R1+0xb80], R8 ;  /* 0x000b800801007387 */ /* 0x000fe20000100a00 */
[----:B------:R-:W-:-:S03]  /*e4170*/  IMAD R25, R16, 0x17c, RZ ;  /* 0x0000017c10197824 */ /* 0x000fc600078e02ff */
[----:B------:R0:W-:Y:S02]  /*e4180*/  STL.64 [R1+0xde0], R22 ;  /* 0x000de01601007387 */ /* 0x0001e40000100a00 */
[C---:B0-----:R-:W-:Y:S02]  /*e4190*/  IMAD R22, R16.reuse, 0x17b, RZ ;  /* 0x0000017b10167824 */ /* 0x041fe400078e02ff */
        /* <DEDUP_REMOVED lines=12> */
[-C--:B------:R-:W-:Y:S02]  /*e4260*/  LEA.HI.X.SX32 R9, R22, R3.reuse, 0x1, P6 ;  /* 0x0000000316097211 */ /* 0x080fe400030f0eff */
[----:B------:R-:W-:Y:S01]  /*e4270*/  LEA.HI.X.SX32 R5, R25, R3, 0x1, P5 ;  /* 0x0000000319057211 */ /* 0x000fe200028f0eff */
[----:B------:R-:W-:Y:S02]  /*e4280*/  IMAD R22, R16, 0x17e, RZ ;  /* 0x0000017e10167824 */ /* 0x000fe400078e02ff */
[----:B------:R3:W-:Y:S04]  /*e4290*/  STL.64 [R1+0xdf8], R8 ;  /* 0x000df80801007387 */ /* 0x0007e80000100a00 */
[----:B------:R0:W-:Y:S01]  /*e42a0*/  STL.64 [R1+0xdf0], R4 ;  /* 0x000df00401007387 */ /* 0x0001e20000100a00 */
[----:B---3--:R-:W-:-:S02]  /*e42b0*/  IADD3 R8, P6, R6, R2, RZ ;  /* 0x0000000206087210 */ /* 0x008fc40007fde0ff */
[-C--:B0-----:R-:W-:Y:S02]  /*e42c0*/  IADD3 R4, P5, R7, R2.reuse, RZ ;  /* 0x0000000207047210 */ /* 0x081fe40007fbe0ff */
[-C--:B------:R-:W-:Y:S02]  /*e42d0*/  LEA.HI.X.SX32 R9, R23, R3.reuse, 0x1, P6 ;  /* 0x0000000317097211 */ /* 0x080fe400030f0eff */
[----:B------:R-:W-:Y:S02]  /*e42e0*/  LEA.HI.X.SX32 R5, R22, R3, 0x1, P5 ;  /* 0x0000000316057211 */ /* 0x000fe400028f0eff */
[----:B------:R-:W-:-:S03]  /*e42f0*/  IADD3 R6, P6, R17, R2, RZ ;  /* 0x0000000211067210 */ /* 0x000fc60007fde0ff */
[----:B------:R-:W-:Y:S04]  /*e4300*/  STL.64 [R1+0xe00], R4 ;  /* 0x000e000401007387 */ /* 0x000fe80000100a00 */
[----:B------:R0:W-:Y:S01]  /*e4310*/  STL.64 [R1+0xde8], R8 ;  /* 0x000de80801007387 */ /* 0x0001e20000100a00 */
[C---:B------:R-:W-:Y:S02]  /*e4320*/  IMAD R22, R16.reuse, 0x180, RZ ;  /* 0x0000018010167824 */ /* 0x040fe400078e02ff */
[C---:B------:R-:W-:Y:S02]  /*e4330*/  IMAD R23, R16.reuse, 0x302, RZ ;  /* 0x0000030210177824 */ /* 0x040fe400078e02ff */
[----:B0-----:R-:W-:Y:S01]  /*e4340*/  IMAD R8, R16, 0x17f, RZ ;  /* 0x0000017f10087824 */ /* 0x001fe200078e02ff */
[----:B------:R-:W-:-:S04]  /*e4350*/  IADD3 R4, P5, R13, R2, RZ ;  /* 0x000000020d047210 */ /* 0x000fc80007fbe0ff */
[-C--:B------:R-:W-:Y:S01]  /*e4360*/  LEA.HI.X.SX32 R7, R8, R3.reuse, 0x1, P6 ;  /* 0x0000000308077211 */ /* 0x080fe200030f0eff */
[----:B------:R-:W-:Y:S01]  /*e4370*/  IMAD R8, R16, 0x181, RZ ;  /* 0x0000018110087824 */ /* 0x000fe200078e02ff */
[----:B------:R-:W-:-:S03]  /*e4380*/  LEA.HI.X.SX32 R5, R22, R3, 0x1, P5 ;  /* 0x0000000316057211 */ /* 0x000fc600028f0eff */
        /* <DEDUP_REMOVED lines=62> */
[----:B------:R-:W-:Y:S02]  /*e4770*/  IADD3 R28, P6, R8, R2, RZ ;  /* 0x00000002081c7210 */ /* 0x000fe40007fde0ff */
[-C--:B------:R-:W-:Y:S01]  /*e4780*/  LEA.HI.X.SX32 R5, R23, R3.reuse, 0x1, P5 ;  /* 0x0000000317057211 */ /* 0x080fe200028f0eff */
[C---:B------:R-:W-:Y:S01]  /*e4790*/  IMAD R22, R16.reuse, 0x320, RZ ;  /* 0x0000032010167824 */ /* 0x040fe200078e02ff */
[----:B------:R-:W-:Y:S01]  /*e47a0*/  LEA.HI.X.SX32 R29, R9, R3, 0x1, P6 ;  /* 0x00000003091d7211 */ /* 0x000fe200030f0eff */
[C---:B------:R-:W-:Y:S02]  /*e47b0*/  IMAD R8, R16.reuse, 0x322, RZ ;  /* 0x0000032210087824 */ /* 0x040fe400078e02ff */
[----:B------:R0:W-:Y:S01]  /*e47c0*/  STL.64 [R1+0xe80], R4 ;  /* 0x000e800401007387 */ /* 0x0001e20000100a00 */
[----:B------:R-:W-:-:S02]  /*e47d0*/  IMAD R23, R16, 0x190, RZ ;  /* 0x0000019010177824 */ /* 0x000fc400078e02ff */
[----:B------:R-:W-:Y:S01]  /*e47e0*/  IMAD R9, R16, 0x191, RZ ;  /* 0x0000019110097824 */ /* 0x000fe200078e02ff */
[----:B------:R-:W-:Y:S04]  /*e47f0*/  STL.64 [R1+0xe68], R6 ;  /* 0x000e680601007387 */ /* 0x000fe80000100a00 */
[----:B------:R1:W-:Y:S01]  /*e4800*/  STL.64 [R1+0xe98], R28 ;  /* 0x000e981c01007387 */ /* 0x0003e20000100a00 */
[----:B0-----:R-:W-:-:S04]  /*e4810*/  IADD3 R4, P5, R22, R2, RZ ;  /* 0x0000000216047210 */ /* 0x001fc80007fbe0ff */
[----:B------:R-:W-:Y:S02]  /*e4820*/  LEA.HI.X.SX32 R5, R23, R3, 0x1, P5 ;  /* 0x0000000317057211 */ /* 0x000fe400028f0eff */
[----:B-1----:R-:W-:-:S04]  /*e4830*/  IADD3 R28, P6, R8, R2, RZ ;  /* 0x00000002081c7210 */ /* 0x002fc80007fde0ff */
[----:B------:R-:W-:Y:S01]  /*e4840*/  LEA.HI.X.SX32 R29, R9, R3, 0x1, P6 ;  /* 0x00000003091d7211 */ /* 0x000fe200030f0eff */
[----:B------:R-:W-:Y:S04]  /*e4850*/  STL.64 [R1+0xe90], R4 ;  /* 0x000e900401007387 */ /* 0x000fe80000100a00 */
[----:B------:R0:W-:Y:S04]  /*e4860*/  STL.64 [R1+0xe88], R28 ;  /* 0x000e881c01007387 */ /* 0x0001e80000100a00 */
[----:B0-----:R-:W2:Y:S01]  /*e4870*/  LDL.LU.64 R28, [R1+0x2d10] ;  /* 0x002d1000011c7983 */ /* 0x001ea20000300a00 */
[----:B------:R-:W-:-:S02]  /*e4880*/  IMAD R22, R16, 0x324, RZ ;  /* 0x0000032410167824 */ /* 0x000fc400078e02ff */
[C---:B------:R-:W-:Y:S02]  /*e4890*/  IMAD R8, R16.reuse, 0x326, RZ ;  /* 0x0000032610087824 */ /* 0x040fe400078e02ff */
[----:B------:R-:W-:Y:S01]  /*e48a0*/  IMAD R5, R16, 0x192, RZ ;  /* 0x0000019210057824 */ /* 0x000fe200078e02ff */
[-C--:B------:R-:W-:Y:S01]  /*e48b0*/  IADD3 R22, P5, R22, R2.reuse, RZ ;  /* 0x0000000216167210 */ /* 0x080fe20007fbe0ff */
[----:B------:R-:W-:Y:S01]  /*e48c0*/  IMAD R7, R16, 0x193, RZ ;  /* 0x0000019310077824 */ /* 0x000fe200078e02ff */
[----:B------:R-:W-:Y:S01]  /*e48d0*/  IADD3 R8, P6, R8, R2, RZ ;  /* 0x0000000208087210 */ /* 0x000fe20007fde0ff */
[----:B------:R-:W-:Y:S01]  /*e48e0*/  IMAD R26, R16, 0x328, RZ ;  /* 0x00000328101a7824 */ /* 0x000fe200078e02ff */
[-C--:B------:R-:W-:Y:S02]  /*e48f0*/  LEA.HI.X.SX32 R23, R5, R3.reuse, 0x1, P5 ;  /* 0x0000000305177211 */ /* 0x080fe400028f0eff */
[----:B------:R-:W-:-:S03]  /*e4900*/  LEA.HI.X.SX32 R9, R7, R3, 0x1, P6 ;  /* 0x0000000307097211 */ /* 0x000fc600030f0eff */
[----:B------:R0:W-:Y:S04]  /*e4910*/  STL.64 [R1+0xea0], R22 ;  /* 0x000ea01601007387 */ /* 0x0001e80000100a00 */
[----:B------:R-:W-:Y:S01]  /*e4920*/  STL.64 [R1+0xeb8], R8 ;  /* 0x000eb80801007387 */ /* 0x000fe20000100a00 */
[----:B0-----:R-:W-:Y:S01]  /*e4930*/  IADD3 R22, P5, R26, R2, RZ ;  /* 0x000000021a167210 */ /* 0x001fe20007fbe0ff */
[----:B------:R-:W-:-:S05]  /*e4940*/  IMAD R26, R16, 0x194, RZ ;  /* 0x00000194101a7824 */ /* 0x000fca00078e02ff */
[----:B------:R-:W-:-:S05]  /*e4950*/  LEA.HI.X.SX32 R23, R26, R3, 0x1, P5 ;  /* 0x000000031a177211 */ /* 0x000fca00028f0eff */
[----:B------:R0:W-:Y:S04]  /*e4960*/  STL.64 [R1+0xeb0], R22 ;  /* 0x000eb01601007387 */ /* 0x0001e80000100a00 */
[----:B0-----:R-:W3:Y:S01]  /*e4970*/  LDL.LU R23, [R1+0x2d0c] ;  /* 0x002d0c0001177983 */ /* 0x001ee20000300800 */
[----:B--2---:R-:W-:Y:S01]  /*e4980*/  IADD3 R8, P6, R29, R2, RZ ;  /* 0x000000021d087210 */ /* 0x004fe20007fde0ff */
[----:B------:R-:W-:-:S05]  /*e4990*/  IMAD R29, R16, 0x195, RZ ;  /* 0x00000195101d7824 */ /* 0x000fca00078e02ff */
[----:B------:R-:W-:-:S05]  /*e49a0*/  LEA.HI.X.SX32 R9, R29, R3, 0x1, P6 ;  /* 0x000000031d097211 */ /* 0x000fca00030f0eff */
[----:B------:R0:W-:Y:S04]  /*e49b0*/  STL.64 [R1+0xea8], R8 ;  /* 0x000ea80801007387 */ /* 0x0001e80000100a00 */
[----:B0-----:R-:W2:Y:S01]  /*e49c0*/  LDL.LU R9, [R1+0x2d08] ;  /* 0x002d080001097983 */ /* 0x001ea20000300800 */
[C---:B------:R-:W-:Y:S02]  /*e49d0*/  IMAD R26, R16.reuse, 0x196, RZ ;  /* 0x00000196101a7824 */ /* 0x040fe400078e02ff */
[----:B------:R-:W-:Y:S01]  /*e49e0*/  IMAD R29, R16, 0x197, RZ ;  /* 0x00000197101d7824 */ /* 0x000fe200078e02ff */
[----:B---3--:R-:W-:-:S04]  /*e49f0*/  IADD3 R22, P5, R23, R2, RZ ;  /* 0x0000000217167210 */ /* 0x008fc80007fbe0ff */
[----:B------:R-:W-:-:S05]  /*e4a00*/  LEA.HI.X.SX32 R23, R26, R3, 0x1, P5 ;  /* 0x000000031a177211 */ /* 0x000fca00028f0eff */
[----:B------:R0:W-:Y:S04]  /*e4a10*/  STL.64 [R1+0xec0], R22 ;  /* 0x000ec01601007387 */ /* 0x0001e80000100a00 */
[----:B0-----:R-:W3:Y:S01]  /*e4a20*/  LDL.LU R22, [R1+0x2d04] ;  /* 0x002d040001167983 */ /* 0x001ee20000300800 */
[----:B--2---:R-:W-:-:S04]  /*e4a30*/  IADD3 R8, P6, R9, R2, RZ ;  /* 0x0000000209087210 */ /* 0x004fc80007fde0ff */
[----:B------:R-:W-:-:S05]  /*e4a40*/  LEA.HI.X.SX32 R9, R29, R3, 0x1, P6 ;  /* 0x000000031d097211 */ /* 0x000fca00030f0eff */
[----:B------:R0:W-:Y:S04]  /*e4a50*/  STL.64 [R1+0xee0], R8 ;  /* 0x000ee00801007387 */ /* 0x0001e80000100a00 */
[----:B0-----:R-:W2:Y:S01]  /*e4a60*/  LDL.LU R8, [R1+0x2d00] ;  /* 0x002d000001087983 */ /* 0x001ea20000300800 */
[C---:B------:R-:W-:Y:S02]  /*e4a70*/  IMAD R26, R16.reuse, 0x198, RZ ;  /* 0x00000198101a7824 */ /* 0x040fe400078e02ff */
[----:B------:R-:W-:Y:S01]  /*e4a80*/  IMAD R29, R16, 0x199, RZ ;  /* 0x00000199101d7824 */ /* 0x000fe200078e02ff */
[----:B---3--:R-:W-:-:S04]  /*e4a90*/  IADD3 R22, P5, R22, R2, RZ ;  /* 0x0000000216167210 */ /* 0x008fc80007fbe0ff */
[----:B------:R-:W-:-:S05]  /*e4aa0*/  LEA.HI.X.SX32 R23, R26, R3, 0x1, P5 ;  /* 0x000000031a177211 */ /* 0x000fca00028f0eff */
[----:B------:R0:W-:Y:S01]  /*e4ab0*/  STL.64 [R1+0xed8], R22 ;  /* 0x000ed81601007387 */ /* 0x0001e20000100a00 */
[C---:B------:R-:W-:Y:S02]  /*e4ac0*/  IMAD R19, R16.reuse, 0x334, RZ ;  /* 0x0000033410137824 */ /* 0x040fe400078e02ff */
[C---:B------:R-:W-:Y:S02]  /*e4ad0*/  IMAD R26, R16.reuse, 0x19a, RZ ;  /* 0x0000019a101a7824 */ /* 0x040fe400078e02ff */
[----:B------:R-:W-:Y:S01]  /*e4ae0*/  IMAD R18, R16, 0x338, RZ ;  /* 0x0000033810127824 */ /* 0x000fe200078e02ff */
[-C--:B0-----:R-:W-:Y:S02]  /*e4af0*/  IADD3 R22, P5, R19, R2.reuse, RZ ;  /* 0x0000000213167210 */ /* 0x081fe40007fbe0ff */
[----:B--2---:R-:W-:-:S04]  /*e4b00*/  IADD3 R8, P6, R8, R2, RZ ;  /* 0x0000000208087210 */ /* 0x004fc80007fde0ff */
[----:B------:R-:W-:-:S05]  /*e4b10*/  LEA.HI.X.SX32 R9, R29, R3, 0x1, P6 ;  /* 0x000000031d097211 */ /* 0x000fca00030f0eff */
[----:B------:R0:W-:Y:S04]  /*e4b20*/  STL.64 [R1+0xed0], R8 ;  /* 0x000ed00801007387 */ /* 0x0001e80000100a00 */
[----:B0-----:R-:W2:Y:S01]  /*e4b30*/  LDL.LU.64 R8, [R1+0x2cf8] ;  /* 0x002cf80001087983 */ /* 0x001ea20000300a00 */
[-C--:B------:R-:W-:Y:S01]  /*e4b40*/  LEA.HI.X.SX32 R23, R26, R3.reuse, 0x1, P5 ;  /* 0x000000031a177211 */ /* 0x080fe200028f0eff */
[----:B------:R-:W-:Y:S01]  /*e4b50*/  IMAD R29, R16, 0x19b, RZ ;  /* 0x0000019b101d7824 */ /* 0x000fe200078e02ff */
[----:B------:R-:W-:Y:S01]  /*e4b60*/  IADD3 R28, P6, R28, R2, RZ ;  /* 0x000000021c1c7210 */ /* 0x000fe20007fde0ff */
[C---:B------:R-:W-:Y:S02]  /*e4b70*/  IMAD R26, R16.reuse, 0x19c, RZ ;  /* 0x0000019c101a7824 */ /* 0x040fe400078e02ff */
[----:B------:R0:W-:Y:S01]  /*e4b80*/  STL.64 [R1+0xee8], R22 ;  /* 0x000ee81601007387 */ /* 0x0001e20000100a00 */
[----:B------:R-:W-:Y:S01]  /*e4b90*/  LEA.HI.X.SX32 R29, R29, R3, 0x1, P6 ;  /* 0x000000031d1d7211 */ /* 0x000fe200030f0eff */
[----:B------:R-:W-:-:S02]  /*e4ba0*/  IMAD R27, R16, 0x33a, RZ ;  /* 0x0000033a101b7824 */ /* 0x000fc400078e02ff */
[----:B------:R-:W-:Y:S02]  /*e4bb0*/  IMAD R15, R16, 0x33c, RZ ;  /* 0x0000033c100f7824 */ /* 0x000fe400078e02ff */
[----:B------:R1:W-:Y:S01]  /*e4bc0*/  STL.64 [R1+0xf00], R28 ;  /* 0x000f001c01007387 */ /* 0x0003e20000100a00 */
[----:B0-----:R-:W-:-:S04]  /*e4bd0*/  IADD3 R22, P5, R18, R2, RZ ;  /* 0x0000000212167210 */ /* 0x001fc80007fbe0ff */
[-C--:B------:R-:W-:Y:S02]  /*e4be0*/  LEA.HI.X.SX32 R23, R26, R3.reuse, 0x1, P5 ;  /* 0x000000031a177211 */ /* 0x080fe400028f0eff */
[-C--:B-1----:R-:W-:Y:S01]  /*e4bf0*/  IADD3 R28, P6, R27, R2.reuse, RZ ;  /* 0x000000021b1c7210 */ /* 0x082fe20007fde0ff */
[C---:B------:R-:W-:Y:S02]  /*e4c00*/  IMAD R27, R16.reuse, 0x19d, RZ ;  /* 0x0000019d101b7824 */ /* 0x040fe400078e02ff */
[----:B------:R0:W-:Y:S01]  /*e4c10*/  STL.64 [R1+0xef8], R22 ;  /* 0x000ef81601007387 */ /* 0x0001e20000100a00 */
[C---:B------:R-:W-:Y:S02]  /*e4c20*/  IMAD R26, R16.reuse, 0x19e, RZ ;  /* 0x0000019e101a7824 */ /* 0x040fe400078e02ff */
[----:B------:R-:W-:Y:S01]  /*e4c30*/  LEA.HI.X.SX32 R29, R27, R3, 0x1, P6 ;  /* 0x000000031b1d7211 */ /* 0x000fe200030f0eff */
[C---:B------:R-:W-:Y:S02]  /*e4c40*/  IMAD R25, R16.reuse, 0x33e, RZ ;  /* 0x0000033e10197824 */ /* 0x040fe400078e02ff */
[----:B------:R-:W-:Y:S01]  /*e4c50*/  IMAD R13, R16, 0x340, RZ ;  /* 0x00000340100d7824 */ /* 0x000fe200078e02ff */
[----:B0-----:R-:W-:-:S04]  /*e4c60*/  IADD3 R22, P5, R15, R2, RZ ;  /* 0x000000020f167210 */ /* 0x001fc80007fbe0ff */
[-C--:B------:R-:W-:Y:S01]  /*e4c70*/  LEA.HI.X.SX32 R23, R26, R3.reuse, 0x1, P5 ;  /* 0x000000031a177211 */ /* 0x080fe200028f0eff */
[----:B------:R0:W-:Y:S01]  /*e4c80*/  STL.64 [R1+0xef0], R28 ;  /* 0x000ef01c01007387 */ /* 0x0001e20000100a00 */
[C---:B------:R-:W-:Y:S02]  /*e4c90*/  IMAD R27, R16.reuse, 0x19f, RZ ;  /* 0x0000019f101b7824 */ /* 0x040fe400078e02ff */
[C---:B------:R-:W-:Y:S01]  /*e4ca0*/  IMAD R26, R16.reuse, 0x1a0, RZ ;  /* 0x000001a0101a7824 */ /* 0x040fe200078e02ff */
[----:B------:R1:W-:Y:S01]  /*e4cb0*/  STL.64 [R1+0xf08], R22 ;  /* 0x000f081601007387 */ /* 0x0003e20000100a00 */
[C---:B------:R-:W-:Y:S01]  /*e4cc0*/  IMAD R24, R16.reuse, 0x342, RZ ;  /* 0x0000034210187824 */ /* 0x040fe200078e02ff */
[-C--:B0-----:R-:W-:Y:S02]  /*e4cd0*/  IADD3 R28, P6, R25, R2.reuse, RZ ;  /* 0x00000002191c7210 */ /* 0x081fe40007fde0ff */
[-C--:B-1----:R-:W-:Y:S02]  /*e4ce0*/  IADD3 R22, P5, R13, R2.reuse, RZ ;  /* 0x000000020d167210 */ /* 0x082fe40007fbe0ff */
[-C--:B------:R-:W-:Y:S01]  /*e4cf0*/  LEA.HI.X.SX32 R29, R27, R3.reuse, 0x1, P6 ;  /* 0x000000031b1d7211 */ /* 0x080fe200030f0eff */
[----:B------:R-:W-:Y:S01]  /*e4d00*/  IMAD R12, R16, 0x344, RZ ;  /* 0x00000344100c7824 */ /* 0x000fe200078e02ff */
[----:B------:R-:W-:Y:S01]  /*e4d10*/  LEA.HI.X.SX32 R23, R26, R3, 0x1, P5 ;  /* 0x000000031a177211 */ /* 0x000fe200028f0eff */
[----:B------:R-:W-:Y:S01]  /*e4d20*/  IMAD R27, R16, 0x1a1, RZ ;  /* 0x000001a1101b7824 */ /* 0x000fe200078e02ff */
[----:B------:R-:W-:Y:S01]  /*e4d30*/  IADD3 R24, P6, R24, R2, RZ ;  /* 0x0000000218187210 */ /* 0x000fe20007fde0ff */
[----:B------:R-:W-:Y:S01]  /*e4d40*/  STL.64 [R1+0xf20], R28 ;  /* 0x000f201c01007387 */ /* 0x000fe20000100a00 */
[----:B------:R-:W-:-:S02]  /*e4d50*/  IMAD R26, R16, 0x1a2, RZ ;  /* 0x000001a2101a7824 */ /* 0x000fc400078e02ff */
[----:B------:R-:W-:Y:S01]  /*e4d60*/  LEA.HI.X.SX32 R25, R27, R3, 0x1, P6 ;  /* 0x000000031b197211 */ /* 0x000fe200030f0eff */
[----:B------:R0:W-:Y:S01]  /*e4d70*/  STL.64 [R1+0xf18], R22 ;  /* 0x000f181601007387 */ /* 0x0001e20000100a00 */
[C---:B------:R-:W-:Y:S02]  /*e4d80*/  IMAD R21, R16.reuse, 0x346, RZ ;  /* 0x0000034610157824 */ /* 0x040fe400078e02ff */
[C---:B------:R-:W-:Y:S01]  /*e4d90*/  IMAD R14, R16.reuse, 0x348, RZ ;  /* 0x00000348100e7824 */ /* 0x040fe200078e02ff */
[----:B------:R1:W-:Y:S01]  /*e4da0*/  STL.64 [R1+0xf10], R24 ;  /* 0x000f101801007387 */ /* 0x0003e20000100a00 */
[----:B------:R-:W-:Y:S01]  /*e4db0*/  IMAD R20, R16, 0x34a, RZ ;  /* 0x0000034a10147824 */ /* 0x000fe200078e02ff */
[----:B0-----:R-:W-:-:S04]  /*e4dc0*/  IADD3 R22, P5, R12, R2, RZ ;  /* 0x000000020c167210 */ /* 0x001fc80007fbe0ff */
[-C--:B------:R-:W-:Y:S01]  /*e4dd0*/  LEA.HI.X.SX32 R23, R26, R3.reuse, 0x1, P5 ;  /* 0x000000031a177211 */ /* 0x080fe200028f0eff */
[C---:B------:R-:W-:Y:S01]  /*e4de0*/  IMAD R26, R16.reuse, 0x1a3, RZ ;  /* 0x000001a3101a7824 */ /* 0x040fe200078e02ff */
[-C--:B-1----:R-:W-:Y:S01]  /*e4df0*/  IADD3 R24, P6, R21, R2.reuse, RZ ;  /* 0x0000000215187210 */ /* 0x082fe20007fde0ff */
[----:B------:R-:W-:Y:S02]  /*e4e00*/  IMAD R27, R16, 0x1a4, RZ ;  /* 0x000001a4101b7824 */ /* 0x000fe400078e02ff */
[----:B------:R0:W-:Y:S01]  /*e4e10*/  STL.64 [R1+0xf28], R22 ;  /* 0x000f281601007387 */ /* 0x0001e20000100a00 */
[-C--:B------:R-:W-:Y:S01]  /*e4e20*/  LEA.HI.X.SX32 R25, R26, R3.reuse, 0x1, P6 ;  /* 0x000000031a197211 */ /* 0x080fe200030f0eff */
[----:B------:R-:W-:Y:S01]  /*e4e30*/  IMAD R26, R16, 0x1a5, RZ ;  /* 0x000001a5101a7824 */ /* 0x000fe200078e02ff */
[----:B------:R-:W-:Y:S01]  /*e4e40*/  IADD3 R20, P6, R20, R2, RZ ;  /* 0x0000000214147210 */ /* 0x000fe20007fde0ff */
[C---:B------:R-:W-:Y:S02]  /*e4e50*/  IMAD R11, R16.reuse, 0x34c, RZ ;  /* 0x0000034c100b7824 */ /* 0x040fe400078e02ff */
[----:B------:R-:W-:Y:S01]  /*e4e60*/  IMAD R10, R16, 0x34e, RZ ;  /* 0x0000034e100a7824 */ /* 0x000fe200078e02ff */
[----:B------:R-:W-:-:S02]  /*e4e70*/  LEA.HI.X.SX32 R21, R26, R3, 0x1, P6 ;  /* 0x000000031a157211 */ /* 0x000fc400030f0eff */
[----:B0-----:R-:W-:-:S04]  /*e4e80*/  IADD3 R22, P5, R14, R2, RZ ;  /* 0x000000020e167210 */ /* 0x001fc80007fbe0ff */
[----:B------:R-:W-:Y:S01]  /*e4e90*/  LEA.HI.X.SX32 R23, R27, R3, 0x1, P5 ;  /* 0x000000031b177211 */ /* 0x000fe200028f0eff */
[----:B------:R-:W-:Y:S01]  /*e4ea0*/  STL.64 [R1+0xf40], R24 ;  /* 0x000f401801007387 */ /* 0x000fe20000100a00 */
[----:B------:R-:W-:-:S03]  /*e4eb0*/  IMAD R27, R16, 0x1a7, RZ ;  /* 0x000001a7101b7824 */ /* 0x000fc600078e02ff */
[----:B------:R0:W-:Y:S04]  /*e4ec0*/  STL.64 [R1+0xf38], R22 ;  /* 0x000f381601007387 */ /* 0x0001e80000100a00 */
[----:B------:R1:W-:Y:S01]  /*e4ed0*/  STL.64 [R1+0xf30], R20 ;  /* 0x000f301401007387 */ /* 0x0003e20000100a00 */
[----:B------:R-:W-:Y:S01]  /*e4ee0*/  IMAD R6, R16, 0x350, RZ ;  /* 0x0000035010067824 */ /* 0x000fe200078e02ff */
[-C--:B0-----:R-:W-:Y:S02]  /*e4ef0*/  IADD3 R22, P5, R11, R2.reuse, RZ ;  /* 0x000000020b167210 */ /* 0x081fe40007fbe0ff */
[----:B-1----:R-:W-:Y:S01]  /*e4f00*/  IADD3 R20, P6, R10, R2, RZ ;  /* 0x000000020a147210 */ /* 0x002fe20007fde0ff */
[----:B------:R-:W-:-:S03]  /*e4f10*/  IMAD R4, R16, 0x352, RZ ;  /* 0x0000035210047824 */ /* 0x000fc600078e02ff */
[----:B------:R-:W-:Y:S01]  /*e4f20*/  LEA.HI.X.SX32 R21, R27, R3, 0x1, P6 ;  /* 0x000000031b157211 */ /* 0x000fe200030f0eff */
        /* <DEDUP_REMOVED lines=12> */
[----:B--2---:R-:W-:-:S05]  /*e4ff0*/  LEA.HI.X.SX32 R23, R8, R3, 0x1, P5 ;  /* 0x0000000308177211 */ /* 0x004fca00028f0eff */
[----:B------:R0:W-:Y:S04]  /*e5000*/  STL.64 [R1+0xf48], R22 ;  /* 0x000f481601007387 */ /* 0x0001e80000100a00 */
[----:B------:R1:W-:Y:S01]  /*e5010*/  STL.64 [R1+0xf60], R20 ;  /* 0x000f601401007387 */ /* 0x0003e20000100a00 */
[-C--:B0-----:R-:W-:Y:S02]  /*e5020*/  IADD3 R22, P5, R6, R2.reuse, RZ ;  /* 0x0000000206167210 */ /* 0x081fe40007fbe0ff */
[-C--:B-1----:R-:W-:Y:S02]  /*e5030*/  IADD3 R20, P6, R4, R2.reuse, RZ ;  /* 0x0000000204147210 */ /* 0x082fe40007fde0ff */
[-C--:B------:R-:W-:Y:S02]  /*e5040*/  LEA.HI.X.SX32 R23, R26, R3.reuse, 0x1, P5 ;  /* 0x000000031a177211 */ /* 0x080fe400028f0eff */
[----:B------:R-:W-:Y:S01]  /*e5050*/  LEA.HI.X.SX32 R21, R27, R3, 0x1, P6 ;  /* 0x000000031b157211 */ /* 0x000fe200030f0eff */
[C---:B------:R-:W-:Y:S01]  /*e5060*/  IMAD R26, R16.reuse, 0x1aa, RZ ;  /* 0x000001aa101a7824 */ /* 0x040fe200078e02ff */
[----:B------:R-:W-:Y:S01]  /*e5070*/  IADD3 R4, P5, R5, R2, RZ ;  /* 0x0000000205047210 */ /* 0x000fe20007fbe0ff */
[----:B------:R-:W-:Y:S01]  /*e5080*/  STL.64 [R1+0xf58], R22 ;  /* 0x000f581601007387 */ /* 0x000fe20000100a00 */
[----:B------:R-:W-:-:S03]  /*e5090*/  IMAD R27, R16, 0x1ab, RZ ;  /* 0x000001ab101b7824 */ /* 0x000fc600078e02ff */
[----:B------:R0:W-:Y:S01]  /*e50a0*/  STL.64 [R1+0xf50], R20 ;  /* 0x000f501401007387 */ /* 0x0001e20000100a00 */
[----:B------:R-:W-:Y:S01]  /*e50b0*/  LEA.HI.X.SX32 R5, R26, R3, 0x1, P5 ;  /* 0x000000031a057211 */ /* 0x000fe200028f0eff */
[----:B------:R-:W-:Y:S01]  /*e50c0*/  IMAD R26, R16, 0x1ac, RZ ;  /* 0x000001ac101a7824 */ /* 0x000fe200078e02ff */
[----:B0-----:R-:W-:-:S03]  /*e50d0*/  IADD3 R20, P6, R7, R2, RZ ;  /* 0x0000000207147210 */ /* 0x001fc60007fde0ff */
[----:B------:R0:W-:Y:S01]  /*e50e0*/  STL.64 [R1+0xf68], R4 ;  /* 0x000f680401007387 */ /* 0x0001e20000100a00 */
[----:B------:R-:W-:Y:S01]  /*e50f0*/  LEA.HI.X.SX32 R21, R27, R3, 0x1, P6 ;  /* 0x000000031b157211 */ /* 0x000fe200030f0eff */
[----:B------:R-:W-:-:S04]  /*e5100*/  IMAD R27, R16, 0x1ad, RZ ;  /* 0x000001ad101b7824 */ /* 0x000fc800078e02ff */
[----:B------:R1:W-:Y:S01]  /*e5110*/  STL.64 [R1+0xfa8], R20 ;  /* 0x000fa81401007387 */ /* 0x0003e20000100a00 */
[----:B0-----:R-:W-:-:S04]  /*e5120*/  IADD3 R4, P5, R17, R2, RZ ;  /* 0x0000000211047210 */ /* 0x001fc80007fbe0ff */
[-C--:B------:R-:W-:Y:S01]  /*e5130*/  LEA.HI.X.SX32 R5, R26, R3.reuse, 0x1, P5 ;  /* 0x000000031a057211 */ /* 0x080fe200028f0eff */
[----:B------:R-:W-:Y:S01]  /*e5140*/  IMAD R26, R16, 0x1ae, RZ ;  /* 0x000001ae101a7824 */ /* 0x000fe200078e02ff */
[-C--:B-1----:R-:W-:Y:S02]  /*e5150*/  IADD3 R20, P6, R19, R2.reuse, RZ ;  /* 0x0000000213147210 */ /* 0x082fe40007fde0ff */
[----:B------:R-:W-:Y:S02]  /*e5160*/  IADD3 R18, P5, R18, R2, RZ ;  /* 0x0000000212127210 */ /* 0x000fe40007fbe0ff */
[-C--:B------:R-:W-:Y:S01]  /*e5170*/  LEA.HI.X.SX32 R21, R27, R3.reuse, 0x1, P6 ;  /* 0x000000031b157211 */ /* 0x080fe200030f0eff */
[----:B------:R-:W-:Y:S01]  /*e5180*/  STL.64 [R1+0xfa0], R4 ;  /* 0x000fa00401007387 */ /* 0x000fe20000100a00 */
[----:B------:R-:W-:Y:S01]  /*e5190*/  LEA.HI.X.SX32 R19, R26, R3, 0x1, P5 ;  /* 0x000000031a137211 */ /* 0x000fe200028f0eff */
[C---:B------:R-:W-:Y:S02]  /*e51a0*/  IMAD R26, R16.reuse, 0x1af, RZ ;  /* 0x000001af101a7824 */ /* 0x040fe400078e02ff */
[----:B------:R0:W-:Y:S01]  /*e51b0*/  STL.64 [R1+0xf98], R20 ;  /* 0x000f981401007387 */ /* 0x0001e20000100a00 */
[----:B------:R-:W-:-:S03]  /*e51c0*/  IMAD R27, R16, 0x1b0, RZ ;  /* 0x000001b0101b7824 */ /* 0x000fc600078e02ff */
[----:B------:R1:W-:Y:S01]  /*e51d0*/  STL.64 [R1+0xfd8], R18 ;  /* 0x000fd81201007387 */ /* 0x0003e20000100a00 */
[----:B0-----:R-:W-:-:S04]  /*e51e0*/  IADD3 R20, P6, R15, R2, RZ ;  /* 0x000000020f147210 */ /* 0x001fc80007fde0ff */
[-C--:B------:R-:W-:Y:S01]  /*e51f0*/  LEA.HI.X.SX32 R21, R26, R3.reuse, 0x1, P6 ;  /* 0x000000031a157211 */ /* 0x080fe200030f0eff */
[----:B------:R-:W-:Y:S01]  /*e5200*/  IMAD R26, R16, 0x1b1, RZ ;  /* 0x000001b1101a7824 */ /* 0x000fe200078e02ff */
[-C--:B-1----:R-:W-:Y:S02]  /*e5210*/  IADD3 R18, P5, R13, R2.reuse, RZ ;  /* 0x000000020d127210 */ /* 0x082fe40007fbe0ff */
[-C--:B------:R-:W-:Y:S02]  /*e5220*/  IADD3 R12, P6, R12, R2.reuse, RZ ;  /* 0x000000020c0c7210 */ /* 0x080fe40007fde0ff */
[-C--:B------:R-:W-:Y:S02]  /*e5230*/  LEA.HI.X.SX32 R19, R27, R3.reuse, 0x1, P5 ;  /* 0x000000031b137211 */ /* 0x080fe400028f0eff */
[----:B------:R-:W-:Y:S02]  /*e5240*/  LEA.HI.X.SX32 R13, R26, R3, 0x1, P6 ;  /* 0x000000031a0d7211 */ /* 0x000fe400030f0eff */
[----:B------:R-:W-:Y:S01]  /*e5250*/  IADD3 R14, P5, R14, R2, RZ ;  /* 0x000000020e0e7210 */ /* 0x000fe20007fbe0ff */
[----:B------:R-:W-:Y:S01]  /*e5260*/  STL.64 [R1+0x1008], R20 ;  /* 0x0010081401007387 */ /* 0x000fe20000100a00 */
[----:B------:R-:W-:-:S02]  /*e5270*/  IMAD R27, R16, 0x1b3, RZ ;  /* 0x000001b3101b7824 */ /* 0x000fc400078e02ff */
[----:B------:R-:W-:Y:S01]  /*e5280*/  LEA.HI.X.SX32 R15, R9, R3, 0x1, P5 ;  /* 0x00000003090f7211 */ /* 0x000fe200028f0eff */
[----:B------:R-:W-:Y:S04]  /*e5290*/  STL.64 [R1+0x1000], R18 ;  /* 0x0010001201007387 */ /* 0x000fe80000100a00 */
[----:B------:R0:W-:Y:S04]  /*e52a0*/  STL.64 [R1+0xff8], R12 ;  /* 0x000ff80c01007387 */ /* 0x0001e80000100a00 */
[----:B------:R-:W-:Y:S01]  /*e52b0*/  STL.64 [R1+0x1010], R14 ;  /* 0x0010100e01007387 */ /* 0x000fe20000100a00 */
[----:B0-----:R-:W-:-:S04]  /*e52c0*/  IADD3 R12, P6, R11, R2, RZ ;  /* 0x000000020b0c7210 */ /* 0x001fc80007fde0ff */
[----:B------:R-:W-:Y:S02]  /*e52d0*/  LEA.HI.X.SX32 R13, R27, R3, 0x1, P6 ;  /* 0x000000031b0d7211 */ /* 0x000fe400030f0eff */
[----:B------:R-:W2:Y:S01]  /*e52e0*/  LDL.LU R27, [R1+0xec8] ;  /* 0x000ec800011b7983 */ /* 0x000ea20000300800 */
[C---:B------:R-:W-:Y:S02]  /*e52f0*/  IMAD R8, R16.reuse, 0x368, RZ ;  /* 0x0000036810087824 */ /* 0x040fe400078e02ff */
[----:B------:R-:W-:-:S03]  /*e5300*/  IMAD R26, R16, 0x1b4, RZ ;  /* 0x000001b4101a7824 */ /* 0x000fc600078e02ff */
[-C--:B------:R-:W-:Y:S01]  /*e5310*/  IADD3 R8, P5, R8, R2.reuse, RZ ;  /* 0x0000000208087210 */ /* 0x080fe20007fbe0ff */
[C---:B------:R-:W-:Y:S02]  /*e5320*/  IMAD R10, R16.reuse, 0x36a, RZ ;  /* 0x0000036a100a7824 */ /* 0x040fe400078e02ff */
[----:B------:R-:W-:Y:S01]  /*e5330*/  IMAD R6, R16, 0x36c, RZ ;  /* 0x0000036c10067824 */ /* 0x000fe200078e02ff */
[-C--:B------:R-:W-:Y:S01]  /*e5340*/  LEA.HI.X.SX32 R9, R26, R3.reuse, 0x1, P5 ;  /* 0x000000031a097211 */ /* 0x080fe200028f0eff */
[----:B------:R-:W-:Y:S01]  /*e5350*/  STL.64 [R1+0x1038], R12 ;  /* 0x0010380c01007387 */ /* 0x000fe20000100a00 */
[----:B------:R-:W-:Y:S01]  /*e5360*/  IMAD R22, R16, 0x1b5, RZ ;  /* 0x000001b510167824 */ /* 0x000fe200078e02ff */
[-C--:B------:R-:W-:Y:S01]  /*e5370*/  IADD3 R10, P6, R10, R2.reuse, RZ ;  /* 0x000000020a0a7210 */ /* 0x080fe20007fde0ff */
[----:B------:R-:W-:Y:S01]  /*e5380*/  IMAD R26, R16, 0x1b6, RZ ;  /* 0x000001b6101a7824 */ /* 0x000fe200078e02ff */
[----:B------:R0:W-:Y:S02]  /*e5390*/  STL.64 [R1+0x1030], R8 ;  /* 0x0010300801007387 */ /* 0x0001e40000100a00 */
[----:B------:R-:W-:Y:S01]  /*e53a0*/  LEA.HI.X.SX32 R11, R22, R3, 0x1, P6 ;  /* 0x00000003160b7211 */ /* 0x000fe200030f0eff */
[----:B------:R-:W-:Y:S01]  /*e53b0*/  IMAD R5, R16, 0x370, RZ ;  /* 0x0000037010057824 */ /* 0x000fe200078e02ff */
[----:B------:R-:W3:Y:S01]  /*e53c0*/  LDL.LU R28, [R1+0x25c] ;  /* 0x00025c00011c7983 */ /* 0x000ee20000300800 */
[----:B0-----:R-:W-:-:S04]  /*e53d0*/  IADD3 R8, P5, R6, R2, RZ ;  /* 0x0000000206087210 */ /* 0x001fc80007fbe0ff */
[----:B------:R-:W-:Y:S01]  /*e53e0*/  LEA.HI.X.SX32 R9, R26, R3, 0x1, P5 ;  /* 0x000000031a097211 */ /* 0x000fe200028f0eff */
[----:B------:R-:W-:Y:S01]  /*e53f0*/  STL.64 [R1+0x1028], R10 ;  /* 0x0010280a01007387 */ /* 0x000fe20000100a00 */
[----:B------:R-:W-:-:S03]  /*e5400*/  IMAD R26, R16, 0x1b8, RZ ;  /* 0x000001b8101a7824 */ /* 0x000fc600078e02ff */
[----:B------:R0:W-:Y:S01]  /*e5410*/  STL.64 [R1+0x10d0], R8 ;  /* 0x0010d00801007387 */ /* 0x0001e20000100a00 */
[C---:B------:R-:W-:Y:S02]  /*e5420*/  IMAD R4, R16.reuse, 0x36e, RZ ;  /* 0x0000036e10047824 */ /* 0x040fe400078e02ff */
[C---:B------:R-:W-:Y:S02]  /*e5430*/  IMAD R22, R16.reuse, 0x1b7, RZ ;  /* 0x000001b710167824 */ /* 0x040fe400078e02ff */
[----:B------:R-:W-:Y:S01]  /*e5440*/  IMAD R17, R16, 0x372, RZ ;  /* 0x0000037210117824 */ /* 0x000fe200078e02ff */
[-C--:B0-----:R-:W-:Y:S02]  /*e5450*/  IADD3 R8, P5, R5, R2.reuse, RZ ;  /* 0x0000000205087210 */ /* 0x081fe40007fbe0ff */
[----:B------:R-:W-:Y:S02]  /*e5460*/  IADD3 R10, P6, R4, R2, RZ ;  /* 0x00000002040a7210 */ /* 0x000fe40007fde0ff */
[----:B------:R-:W-:-:S02]  /*e5470*/  LEA.HI.X.SX32 R9, R26, R3, 0x1, P5 ;  /* 0x000000031a097211 */ /* 0x000fc400028f0eff */
[----:B------:R-:W-:-:S03]  /*e5480*/  LEA.HI.X.SX32 R11, R22, R3, 0x1, P6 ;  /* 0x00000003160b7211 */ /* 0x000fc600030f0eff */
[----:B------:R0:W-:Y:S01]  /*e5490*/  STL.64 [R1+0x10e0], R8 ;  /* 0x0010e00801007387 */ /* 0x0001e20000100a00 */
[-C--:B------:R-:W-:Y:S01]  /*e54a0*/  IADD3 R12, P6, R17, R2.reuse, RZ ;  /* 0x00000002110c7210 */ /* 0x080fe20007fde0ff */
[C---:B------:R-:W-:Y:S02]  /*e54b0*/  IMAD R7, R16.reuse, 0x374, RZ ;  /* 0x0000037410077824 */ /* 0x040fe400078e02ff */
[----:B------:R1:W-:Y:S01]  /*e54c0*/  STL.64 [R1+0x10e8], R10 ;  /* 0x0010e80a01007387 */ /* 0x0003e20000100a00 */
[C---:B------:R-:W-:Y:S02]  /*e54d0*/  IMAD R22, R16.reuse, 0x1ba, RZ ;  /* 0x000001ba10167824 */ /* 0x040fe400078e02ff */
[----:B0-----:R-:W-:Y:S01]  /*e54e0*/  IMAD R8, R16, 0x1b9, RZ ;  /* 0x000001b910087824 */ /* 0x001fe200078e02ff */
[----:B------:R-:W3:Y:S04]  /*e54f0*/  LDL.LU R9, [R1+0xf78] ;  /* 0x000f780001097983 */ /* 0x000ee80000300800 */
[----:B------:R-:W-:Y:S01]  /*e5500*/  LEA.HI.X.SX32 R13, R8, R3, 0x1, P6 ;  /* 0x00000003080d7211 */ /* 0x000fe200030f0eff */
[----:B------:R-:W4:Y:S01]  /*e5510*/  LDL.LU R14, [R1+0xf7c] ;  /* 0x000f7c00010e7983 */ /* 0x000f220000300800 */
[----:B-1----:R-:W-:Y:S01]  /*e5520*/  IADD3 R10, P5, R7, R2, RZ ;  /* 0x00000002070a7210 */ /* 0x002fe20007fbe0ff */
[----:B------:R-:W-:-:S02]  /*e5530*/  IMAD R6, R16, 0x376, RZ ;  /* 0x0000037610067824 */ /* 0x000fc400078e02ff */
[----:B------:R-:W4:Y:S01]  /*e5540*/  LDL.LU R20, [R1+0xf80] ;  /* 0x000f800001147983 */ /* 0x000f220000300800 */
[----:B------:R-:W-:-:S03]  /*e5550*/  LEA.HI.X.SX32 R11, R22, R3, 0x1, P5 ;  /* 0x00000003160b7211 */ /* 0x000fc600028f0eff */
[----:B------:R-:W4:Y:S01]  /*e5560*/  LDL.LU R8, [R1+0xf84] ;  /* 0x000f840001087983 */ /* 0x000f220000300800 */
[----:B------:R-:W-:-:S03]  /*e5570*/  IMAD R4, R16, 0x378, RZ ;  /* 0x0000037810047824 */ /* 0x000fc600078e02ff */
[----:B------:R0:W-:Y:S01]  /*e5580*/  STL.64 [R1+0x10d8], R12 ;  /* 0x0010d80c01007387 */ /* 0x0001e20000100a00 */
[----:B------:R-:W-:Y:S01]  /*e5590*/  IMAD R15, R16, 0x1bb, RZ ;  /* 0x000001bb100f7824 */ /* 0x000fe200078e02ff */
[----:B------:R-:W-:Y:S01]  /*e55a0*/  IADD3 R6, P6, R6, R2, RZ ;  /* 0x0000000206067210 */ /* 0x000fe20007fde0ff */
[----:B------:R-:W-:Y:S01]  /*e55b0*/  IMAD R22, R16, 0x1bc, RZ ;  /* 0x000001bc10167824 */ /* 0x000fe200078e02ff */
[----:B0-----:R-:W4:Y:S04]  /*e55c0*/  LDL.LU R13, [R1+0xf88] ;  /* 0x000f8800010d7983 */ /* 0x001f280000300800 */
[----:B------:R-:W4:Y:S04]  /*e55d0*/  LDL.LU R12, [R1+0xf8c] ;  /* 0x000f8c00010c7983 */ /* 0x000f280000300800 */
[----:B------:R-:W4:Y:S04]  /*e55e0*/  LDL.LU R26, [R1+0xf74] ;  /* 0x000f7400011a7983 */ /* 0x000f280000300800 */
[----:B------:R-:W4:Y:S01]  /*e55f0*/  LDL.LU R24, [R1+0xf90] ;  /* 0x000f900001187983 */ /* 0x000f220000300800 */
[----:B------:R-:W-:-:S03]  /*e5600*/  LEA.HI.X.SX32 R7, R15, R3, 0x1, P6 ;  /* 0x000000030f077211 */ /* 0x000fc600030f0eff */
[----:B------:R-:W4:Y:S04]  /*e5610*/  LDL.LU R19, [R1+0xf94] ;  /* 0x000f940001137983 */ /* 0x000f280000300800 */
[----:B------:R0:W-:Y:S04]  /*e5620*/  STL.64 [R1+0x1110], R10 ;  /* 0x0011100a01007387 */ /* 0x0001e80000100a00 */
[----:B------:R-:W-:Y:S01]  /*e5630*/  STL.64 [R1+0x1138], R6 ;  /* 0x0011380601007387 */ /* 0x000fe20000100a00 */
[----:B0-----:R-:W-:-:S04]  /*e5640*/  IADD3 R10, P5, R4, R2, RZ ;  /* 0x00000002040a7210 */ /* 0x001fc80007fbe0ff */
[----:B------:R-:W-:Y:S02]  /*e5650*/  LEA.HI.X.SX32 R11, R22, R3, 0x1, P5 ;  /* 0x00000003160b7211 */ /* 0x000fe400028f0eff */
[----:B--2---:R-:W-:Y:S02]  /*e5660*/  FSETP.NEU.AND P5, PT, R27, RZ, PT ;  /* 0x000000ff1b00720b */ /* 0x004fe40003fad000 */
[----:B------:R-:W2:Y:S04]  /*e5670*/  LDL.LU R27, [R1+0x115c] ;  /* 0x00115c00011b7983 */ /* 0x000ea80000300800 */
[----:B------:R-:W2:Y:S04]  /*e5680*/  LDL.LU R21, [R1+0x1160] ;  /* 0x0011600001157983 */ /* 0x000ea80000300800 */
[----:B------:R0:W-:Y:S04]  /*e5690*/  STL.64 [R1+0x1130], R10 ;  /* 0x0011300a01007387 */ /* 0x0001e80000100a00 */
[----:B------:R-:W2:Y:S04]  /*e56a0*/  LDL.LU R29, [R1+0x1190] ;  /* 0x00119000011d7983 */ /* 0x000ea80000300800 */
[----:B------:R-:W2:Y:S04]  /*e56b0*/  LDL.LU R23, [R1+0x1194] ;  /* 0x0011940001177983 */ /* 0x000ea80000300800 */
[----:B0-----:R-:W2:Y:S04]  /*e56c0*/  LDL.LU R11, [R1+0x117c] ;  /* 0x00117c00010b7983 */ /* 0x001ea80000300800 */
[----:B------:R-:W2:Y:S04]  /*e56d0*/  LDL.LU R10, [R1+0x1180] ;  /* 0x00118000010a7983 */ /* 0x000ea80000300800 */
[----:B------:R-:W2:Y:S04]  /*e56e0*/  LDL.LU R15, [R1+0x1188] ;  /* 0x00118800010f7983 */ /* 0x000ea80000300800 */
[----:B------:R-:W2:Y:S01]  /*e56f0*/  LDL.LU R22, [R1+0x118c] ;  /* 0x00118c0001167983 */ /* 0x000ea20000300800 */
[----:B------:R-:W-:-:S02]  /*e5700*/  IMAD R5, R16, 0x37a, RZ ;  /* 0x0000037a10057824 */ /* 0x000fc400078e02ff */
[----:B------:R-:W-:-:S03]  /*e5710*/  IMAD R18, R16, 0x1bd, RZ ;  /* 0x000001bd10127824 */ /* 0x000fc600078e02ff */
[----:B------:R-:W-:Y:S01]  /*e5720*/  IADD3 R6, P6, R5, R2, RZ ;  /* 0x0000000205067210 */ /* 0x000fe20007fde0ff */
[----:B------:R-:W-:-:S03]  /*e5730*/  IMAD R4, R16, 0x37c, RZ ;  /* 0x0000037c10047824 */ /* 0x000fc600078e02ff */
[----:B------:R-:W-:-:S05]  /*e5740*/  LEA.HI.X.SX32 R7, R18, R3, 0x1, P6 ;  /* 0x0000000312077211 */ /* 0x000fca00030f0eff */
[----:B------:R0:W-:Y:S01]  /*e5750*/  STL.64 [R1+0x1128], R6 ;  /* 0x0011280601007387 */ /* 0x0001e20000100a00 */
[----:B------:R-:W-:Y:S01]  /*e5760*/  IMAD R5, R16, 0x37e, RZ ;  /* 0x0000037e10057824 */ /* 0x000fe200078e02ff */
[----:B0-----:R-:W-:Y:S01]  /*e5770*/  IADD3 R6, P6, R4, R2, RZ ;  /* 0x0000000204067210 */ /* 0x001fe20007fde0ff */
[C---:B---3--:R-:W-:Y:S02]  /*e5780*/  FMUL R9, R28.reuse, R9 ;  /* 0x000000091c097220 */ /* 0x048fe40000400000 */
[----:B----4-:R-:W-:-:S03]  /*e5790*/  FMUL R14, R28, R14 ;  /* 0x0000000e1c0e7220 */ /* 0x010fc60000400000 */
[----:B------:R0:W-:Y:S01]  /*e57a0*/  STL [R1+0x2c80], R9 ;  /* 0x002c800901007387 */ /* 0x0001e20000100800 */
[C---:B------:R-:W-:Y:S02]  /*e57b0*/  FMUL R20, R28.reuse, R20 ;  /* 0x000000141c147220 */ /* 0x040fe40000400000 */
[C---:B------:R-:W-:Y:S01]  /*e57c0*/  FMUL R8, R28.reuse, R8 ;  /* 0x000000081c087220 */ /* 0x040fe20000400000 */
[----:B------:R-:W-:Y:S04]  /*e57d0*/  STL [R1+0x2c84], R14 ;  /* 0x002c840e01007387 */ /* 0x000fe80000100800 */
[----:B------:R-:W-:Y:S04]  /*e57e0*/  STL [R1+0x2c88], R20 ;  /* 0x002c881401007387 */ /* 0x000fe80000100800 */
[----:B------:R1:W-:Y:S01]  /*e57f0*/  STL [R1+0x2c8c], R8 ;  /* 0x002c8c0801007387 */ /* 0x0003e20000100800 */
[----:B------:R-:W-:-:S02]  /*e5800*/  FMUL R13, R28, R13 ;  /* 0x0000000d1c0d7220 */ /* 0x000fc40000400000 */
[----:B------:R-:W-:-:S03]  /*e5810*/  FMUL R12, R28, R12 ;  /* 0x0000000c1c0c7220 */ /* 0x000fc60000400000 */
[----:B------:R2:W-:Y:S01]  /*e5820*/  STL [R1+0x2c90], R13 ;  /* 0x002c900d01007387 */ /* 0x0005e20000100800 */
[C---:B------:R-:W-:Y:S02]  /*e5830*/  FMUL R24, R28.reuse, R24 ;  /* 0x000000181c187220 */ /* 0x040fe40000400000 */
[----:B------:R-:W-:Y:S02]  /*e5840*/  FMUL R28, R28, R19 ;  /* 0x000000131c1c7220 */ /* 0x000fe40000400000 */
[C---:B------:R-:W-:Y:S01]  /*e5850*/  IMAD R19, R16.reuse, 0x1be, RZ ;  /* 0x000001be10137824 */ /* 0x040fe200078e02ff */
[----:B------:R3:W-:Y:S04]  /*e5860*/  STL [R1+0x2c94], R12 ;  /* 0x002c940c01007387 */ /* 0x0007e80000100800 */
[----:B------:R-:W-:Y:S01]  /*e5870*/  LEA.HI.X.SX32 R7, R19, R3, 0x1, P6 ;  /* 0x0000000313077211 */ /* 0x000fe200030f0eff */
[----:B------:R-:W-:Y:S04]  /*e5880*/  STL [R1+0x2c98], R24 ;  /* 0x002c981801007387 */ /* 0x000fe80000100800 */
[----:B------:R-:W-:Y:S01]  /*e5890*/  STL [R1+0x2c9c], R28 ;  /* 0x002c9c1c01007387 */ /* 0x000fe20000100800 */
[----:B0-----:R-:W-:Y:S01]  /*e58a0*/  IMAD R9, R16, 0x1bf, RZ ;  /* 0x000001bf10097824 */ /* 0x001fe200078e02ff */
[----:B------:R-:W-:-:S04]  /*e58b0*/  IADD3 R18, P6, R5, R2, RZ ;  /* 0x0000000205127210 */ /* 0x000fc80007fde0ff */
[----:B------:R-:W-:Y:S01]  /*e58c0*/  LEA.HI.X.SX32 R19, R9, R3, 0x1, P6 ;  /* 0x0000000309137211 */ /* 0x000fe200030f0eff */
[----:B-1----:R-:W-:-:S05]  /*e58d0*/  IMAD R8, R16, 0x380, RZ ;  /* 0x0000038010087824 */ /* 0x002fca00078e02ff */
[----:B------:R-:W-:Y:S01]  /*e58e0*/  IADD3 R20, P6, R8, R2, RZ ;  /* 0x0000000208147210 */ /* 0x000fe20007fde0ff */
[C---:B--2---:R-:W-:Y:S02]  /*e58f0*/  FMUL R13, R26.reuse, R27 ;  /* 0x0000001b1a0d7220 */ /* 0x044fe40000400000 */
[----:B------:R-:W2:Y:S04]  /*e5900*/  LDL.LU R27, [R1+0x260] ;  /* 0x00026000011b7983 */ /* 0x000ea80000300800 */
[----:B------:R0:W-:Y:S01]  /*e5910*/  STL.64 [R1+0x1170], R6 ;  /* 0x0011700601007387 */ /* 0x0001e20000100a00 */
[----:B------:R-:W-:-:S03]  /*e5920*/  FMUL R4, R26, R23 ;  /* 0x000000171a047220 */ /* 0x000fc60000400000 */
[----:B------:R-:W2:Y:S01]  /*e5930*/  LDL.LU R23, [R1+0xfb0] ;  /* 0x000fb00001177983 */ /* 0x000ea20000300800 */
[----:B------:R-:W-:-:S03]  /*e5940*/  FMUL R14, R26, R11 ;  /* 0x0000000b1a0e7220 */ /* 0x000fc60000400000 */
[----:B------:R-:W4:Y:S01]  /*e5950*/  LDL.LU R11, [R1+0xfb4] ;  /* 0x000fb400010b7983 */ /* 0x000f220000300800 */
[----:B------:R-:W-:-:S03]  /*e5960*/  FMUL R17, R26, R10 ;  /* 0x0000000a1a117220 */ /* 0x000fc60000400000 */
[----:B------:R1:W-:Y:S01]  /*e5970*/  STL.64 [R1+0x11a8], R18 ;  /* 0x0011a81201007387 */ /* 0x0003e20000100a00 */
[C---:B---3--:R-:W-:Y:S02]  /*e5980*/  FMUL R12, R26.reuse, R21 ;  /* 0x000000151a0c7220 */ /* 0x048fe40000400000 */
[C---:B0-----:R-:W-:Y:S02]  /*e5990*/  FMUL R7, R26.reuse, R29 ;  /* 0x0000001d1a077220 */ /* 0x041fe40000400000 */
[C---:B------:R-:W-:Y:S02]  /*e59a0*/  FMUL R6, R26.reuse, R15 ;  /* 0x0000000f1a067220 */ /* 0x040fe40000400000 */
[----:B------:R-:W-:Y:S01]  /*e59b0*/  FMUL R5, R26, R22 ;  /* 0x000000161a057220 */ /* 0x000fe20000400000 */
[----:B-1----:R-:W3:Y:S04]  /*e59c0*/  LDL.LU R19, [R1+0xfb8] ;  /* 0x000fb80001137983 */ /* 0x002ee80000300800 */
[----:B------:R-:W3:Y:S01]  /*e59d0*/  LDL.LU R10, [R1+0xfbc] ;  /* 0x000fbc00010a7983 */ /* 0x000ee20000300800 */
[----:B------:R-:W-:-:S03]  /*e59e0*/  IMAD R26, R16, 0x1c0, RZ ;  /* 0x000001c0101a7824 */ /* 0x000fc600078e02ff */
[----:B------:R-:W3:Y:S04]  /*e59f0*/  LDL.LU R22, [R1+0xfc0] ;  /* 0x000fc00001167983 */ /* 0x000ee80000300800 */
[----:B------:R-:W3:Y:S01]  /*e5a00*/  LDL.LU R25, [R1+0xfc4] ;  /* 0x000fc40001197983 */ /* 0x000ee20000300800 */
[----:B------:R-:W-:-:S03]  /*e5a10*/  LEA.HI.X.SX32 R21, R26, R3, 0x1, P6 ;  /* 0x000000031a157211 */ /* 0x000fc600030f0eff */
[----:B------:R-:W3:Y:S04]  /*e5a20*/  LDL.LU R15, [R1+0xfc8] ;  /* 0x000fc800010f7983 */ /* 0x000ee80000300800 */
[----:B------:R0:W-:Y:S04]  /*e5a30*/  STL.64 [R1+0x11a0], R20 ;  /* 0x0011a01401007387 */ /* 0x0001e80000100a00 */
[----:B------:R-:W3:Y:S01]  /*e5a40*/  LDL.LU R18, [R1+0xfcc] ;  /* 0x000fcc0001127983 */ /* 0x000ee20000300800 */
[----:B------:R-:W-:Y:S01]  /*e5a50*/  F2FP.PACK_AB R4, R7, R4 ;  /* 0x000000040704723e */ /* 0x000fe200000000ff */
[----:B------:R-:W-:-:S02]  /*e5a60*/  IMAD R7, R16, 0x382, RZ ;  /* 0x0000038210077824 */ /* 0x000fc400078e02ff */
[C---:B------:R-:W-:Y:S02]  /*e5a70*/  IMAD R9, R16.reuse, 0x1c1, RZ ;  /* 0x000001c110097824 */ /* 0x040fe400078e02ff */
[C---:B------:R-:W-:Y:S01]  /*e5a80*/  IMAD R8, R16.reuse, 0x384, RZ ;  /* 0x0000038410087824 */ /* 0x040fe200078e02ff */
[----:B0-----:R-:W-:Y:S01]  /*e5a90*/  IADD3 R20, P6, R7, R2, RZ ;  /* 0x0000000207147210 */ /* 0x001fe20007fde0ff */
[----:B------:R-:W-:-:S03]  /*e5aa0*/  IMAD R26, R16, 0x1c2, RZ ;  /* 0x000001c2101a7824 */ /* 0x000fc600078e02ff */
[----:B------:R-:W-:Y:S02]  /*e5ab0*/  LEA.HI.X.SX32 R21, R9, R3, 0x1, P6 ;  /* 0x0000000309157211 */ /* 0x000fe400030f0eff */
[----:B------:R-:W-:Y:S02]  /*e5ac0*/  IADD3 R8, P6, R8, R2, RZ ;  /* 0x0000000208087210 */ /* 0x000fe40007fde0ff */
[----:B------:R-:W-:Y:S02]  /*e5ad0*/  F2FP.PACK_AB R5, R6, R5 ;  /* 0x000000050605723e */ /* 0x000fe400000000ff */
[----:B------:R-:W-:Y:S01]  /*e5ae0*/  F2FP.PACK_AB R6, R14, R17 ;  /* 0x000000110e06723e */ /* 0x000fe200000000ff */
[----:B------:R-:W-:Y:S01]  /*e5af0*/  IMAD R17, R16, 0x386, RZ ;  /* 0x0000038610117824 */ /* 0x000fe200078e02ff */
[----:B------:R-:W-:Y:S01]  /*e5b00*/  LEA.HI.X.SX32 R9, R26, R3, 0x1, P6 ;  /* 0x000000031a097211 */ /* 0x000fe200030f0eff */
[----:B------:R-:W-:Y:S01]  /*e5b10*/  STL.64 [R1+0x1198], R20 ;  /* 0x0011981401007387 */ /* 0x000fe20000100a00 */
[----:B------:R-:W-:Y:S01]  /*e5b20*/  F2FP.PACK_AB R7, R13, R12 ;  /* 0x0000000c0d07723e */ /* 0x000fe200000000ff */
[----:B------:R-:W-:-:S02]  /*e5b30*/  IMAD R12, R16, 0x1c3, RZ ;  /* 0x000001c3100c7824 */ /* 0x000fc400078e02ff */
[----:B------:R-:W3:Y:S04]  /*e5b40*/  LDL.LU R26, [R1+0x1018] ;  /* 0x00101800011a7983 */ /* 0x000ee80000300800 */
[----:B------:R0:W-:Y:S02]  /*e5b50*/  STL.64 [R1+0x11e8], R8 ;  /* 0x0011e80801007387 */ /* 0x0001e40000100a00 */
[----:B0-----:R-:W-:-:S04]  /*e5b60*/  IADD3 R8, P6, R17, R2, RZ ;  /* 0x0000000211087210 */ /* 0x001fc80007fde0ff */
[----:B------:R-:W-:Y:S01]  /*e5b70*/  LEA.HI.X.SX32 R9, R12, R3, 0x1, P6 ;  /* 0x000000030c097211 */ /* 0x000fe200030f0eff */
[C---:B------:R-:W-:Y:S01]  /*e5b80*/  IMAD R17, R16.reuse, 0x388, RZ ;  /* 0x0000038810117824 */ /* 0x040fe200078e02ff */
[----:B------:R0:W-:Y:S04]  /*e5b90*/  STS.128 [R0+0xc80], R4 ;  /* 0x000c800400007388 */ /* 0x0001e80000000c00 */
[----:B------:R-:W-:Y:S01]  /*e5ba0*/  IADD3 R12, P6, R17, R2, RZ ;  /* 0x00000002110c7210 */ /* 0x000fe20007fde0ff */
[----:B0-----:R-:W-:Y:S02]  /*e5bb0*/  IMAD R4, R16, 0x38a, RZ ;  /* 0x0000038a10047824 */ /* 0x001fe400078e02ff */
[----:B--2---:R-:W-:-:S05]  /*e5bc0*/  FMUL R29, R27, R23 ;  /* 0x000000171b1d7220 */ /* 0x004fca0000400000 */
[----:B------:R0:W-:Y:S04]  /*e5bd0*/  STL [R1+0x2ca0], R29 ;  /* 0x002ca01d01007387 */ /* 0x0001e80000100800 */
[----:B------:R1:W-:Y:S01]  /*e5be0*/  STL.64 [R1+0x1220], R8 ;  /* 0x0012200801007387 */ /* 0x0003e20000100a00 */
[----:B----4-:R-:W-:-:S03]  /*e5bf0*/  FMUL R23, R27, R11 ;  /* 0x0000000b1b177220 */ /* 0x010fc60000400000 */
[----:B0-----:R-:W2:Y:S04]  /*e5c00*/  LDL.LU R29, [R1+0x26c] ;  /* 0x00026c00011d7983 */ /* 0x001ea80000300800 */
[----:B------:R-:W4:Y:S01]  /*e5c10*/  LDL.LU R11, [R1+0x101c] ;  /* 0x00101c00010b7983 */ /* 0x000f220000300800 */
[C---:B---3--:R-:W-:Y:S02]  /*e5c20*/  FMUL R21, R27.reuse, R19 ;  /* 0x000000131b157220 */ /* 0x048fe40000400000 */
[C---:B------:R-:W-:Y:S01]  /*e5c30*/  FMUL R19, R27.reuse, R10 ;  /* 0x0000000a1b137220 */ /* 0x040fe20000400000 */
[----:B------:R0:W-:Y:S01]  /*e5c40*/  STL [R1+0x2ca4], R23 ;  /* 0x002ca41701007387 */ /* 0x0001e20000100800 */
[----:B-1----:R-:W-:-:S03]  /*e5c50*/  FMUL R9, R27, R22 ;  /* 0x000000161b097220 */ /* 0x002fc60000400000 */
[----:B------:R-:W3:Y:S01]  /*e5c60*/  LDL.LU R10, [R1+0x10cc] ;  /* 0x0010cc00010a7983 */ /* 0x000ee20000300800 */
[----:B------:R-:W-:-:S03]  /*e5c70*/  FMUL R25, R27, R25 ;  /* 0x000000191b197220 */ /* 0x000fc60000400000 */
[----:B------:R-:W-:Y:S01]  /*e5c80*/  STL [R1+0x2cb0], R19 ;  /* 0x002cb01301007387 */ /* 0x000fe20000100800 */
[----:B------:R-:W-:-:S03]  /*e5c90*/  FMUL R20, R27, R15 ;  /* 0x0000000f1b147220 */ /* 0x000fc60000400000 */
[----:B------:R-:W3:Y:S04]  /*e5ca0*/  LDL.LU R22, [R1+0x10f4] ;  /* 0x0010f40001167983 */ /* 0x000ee80000300800 */
[----:B------:R-:W-:Y:S04]  /*e5cb0*/  STL [R1+0x2cb4], R9 ;  /* 0x002cb40901007387 */ /* 0x000fe80000100800 */
[----:B------:R-:W-:Y:S04]  /*e5cc0*/  STL [R1+0x2cbc], R25 ;  /* 0x002cbc1901007387 */ /* 0x000fe80000100800 */
[----:B------:R-:W3:Y:S04]  /*e5cd0*/  LDL.LU R15, [R1+0x10fc] ;  /* 0x0010fc00010f7983 */ /* 0x000ee80000300800 */
[----:B------:R1:W-:Y:S01]  /*e5ce0*/  STL.64 [R1+0x2ca8], R20 ;  /* 0x002ca81401007387 */ /* 0x0003e20000100a00 */
[----:B------:R-:W-:-:S03]  /*e5cf0*/  FMUL R14, R27, R18 ;  /* 0x000000121b0e7220 */ /* 0x000fc60000400000 */
[----:B------:R-:W3:Y:S01]  /*e5d00*/  LDL.LU R24, [R1+0x1104] ;  /* 0x0011040001187983 */ /* 0x000ee20000300800 */
[----:B------:R-:W-:-:S03]  /*e5d10*/  IMAD R27, R16, 0x1c4, RZ ;  /* 0x000001c4101b7824 */ /* 0x000fc600078e02ff */
[----:B------:R-:W-:Y:S02]  /*e5d20*/  STL [R1+0x2cc0], R14 ;  /* 0x002cc00e01007387 */ /* 0x000fe40000100800 */
[----:B------:R-:W-:Y:S02]  /*e5d30*/  LEA.HI.X.SX32 R13, R27, R3, 0x1, P6 ;  /* 0x000000031b0d7211 */ /* 0x000fe400030f0eff */
[----:B0-----:R-:W3:Y:S01]  /*e5d40*/  LDL.LU R23, [R1+0x110c] ;  /* 0x00110c0001177983 */ /* 0x001ee20000300800 */
[----:B-1----:R-:W-:-:S03]  /*e5d50*/  IADD3 R20, P6, R4, R2, RZ ;  /* 0x0000000204147210 */ /* 0x002fc60007fde0ff */
[----:B------:R-:W3:Y:S04]  /*e5d60*/  LDL.LU R4, [R1+0x111c] ;  /* 0x00111c0001047983 */ /* 0x000ee80000300800 */
[----:B------:R2:W-:Y:S04]  /*e5d70*/  STL.64 [R1+0x1190], R12 ;  /* 0x0011900c01007387 */ /* 0x0005e80000100a00 */
[----:B------:R-:W3:Y:S04]  /*e5d80*/  LDL.LU R9, [R1+0x10f0] ;  /* 0x0010f00001097983 */ /* 0x000ee80000300800 */
[----:B------:R-:W3:Y:S04]  /*e5d90*/  LDL.LU R19, [R1+0x10f8] ;  /* 0x0010f80001137983 */ /* 0x000ee80000300800 */
[----:B------:R-:W3:Y:S04]  /*e5da0*/  LDL.LU R27, [R1+0x1100] ;  /* 0x00110000011b7983 */ /* 0x000ee80000300800 */
[----:B------:R-:W3:Y:S01]  /*e5db0*/  LDL.LU R18, [R1+0x1108] ;  /* 0x0011080001127983 */ /* 0x000ee20000300800 */
[----:B--2---:R-:W-:-:S03]  /*e5dc0*/  FMUL R13, R29, R26 ;  /* 0x0000001a1d0d7220 */ /* 0x004fc60000400000 */
[----:B------:R-:W2:Y:S01]  /*e5dd0*/  LDL.LU R26, [R1+0x27c] ;  /* 0x00027c00011a7983 */ /* 0x000ea20000300800 */
[----:B----4-:R-:W-:-:S03]  /*e5de0*/  FMUL R8, R29, R11 ;  /* 0x0000000b1d087220 */ /* 0x010fc60000400000 */
[----:B------:R0:W-:Y:S04]  /*e5df0*/  STL [R1+0x2cc4], R13 ;  /* 0x002cc40d01007387 */ /* 0x0001e80000100800 */
[----:B0-----:R-:W4:Y:S01]  /*e5e00*/  LDL.LU R13, [R1+0x270] ;  /* 0x00027000010d7983 */ /* 0x001f220000300800 */
[----:B---3--:R-:W-:-:S03]  /*e5e10*/  FMUL R12, R29, R10 ;  /* 0x0000000a1d0c7220 */ /* 0x008fc60000400000 */
[----:B------:R-:W3:Y:S04]  /*e5e20*/  LDL.LU R14, [R1+0x1118] ;  /* 0x00111800010e7983 */ /* 0x000ee80000300800 */
[----:B------:R-:W2:Y:S01]  /*e5e30*/  LDL.LU R25, [R1+0x1120] ;  /* 0x0011200001197983 */ /* 0x000ea20000300800 */
[----:B------:R-:W-:-:S03]  /*e5e40*/  FMUL R22, R29, R22 ;  /* 0x000000161d167220 */ /* 0x000fc60000400000 */
[----:B------:R0:W-:Y:S04]  /*e5e50*/  STL [R1+0x2cc8], R8 ;  /* 0x002cc80801007387 */ /* 0x0001e80000100800 */
[----:B0-----:R-:W2:Y:S04]  /*e5e60*/  LDL.LU R8, [R1+0x1124] ;  /* 0x0011240001087983 */ /* 0x001ea80000300800 */
[----:B------:R-:W-:Y:S01]  /*e5e70*/  STL [R1+0x2ccc], R12 ;  /* 0x002ccc0c01007387 */ /* 0x000fe20000100800 */
[----:B------:R-:W-:-:S03]  /*e5e80*/  FMUL R28, R29, R15 ;  /* 0x0000000f1d1c7220 */ /* 0x000fc60000400000 */
[----:B------:R-:W3:Y:S01]  /*e5e90*/  LDL.LU R11, [R1+0x1148] ;  /* 0x00114800010b7983 */ /* 0x000ee20000300800 */
[----:B------:R-:W-:-:S03]  /*e5ea0*/  FMUL R24, R29, R24 ;  /* 0x000000181d187220 */ /* 0x000fc60000400000 */
[----:B------:R-:W3:Y:S04]  /*e5eb0*/  LDL.LU R7, [R1+0x1164] ;  /* 0x0011640001077983 */ /* 0x000ee80000300800 */
[----:B------:R0:W-:Y:S04]  /*e5ec0*/  STL [R1+0x2cd0], R22 ;  /* 0x002cd01601007387 */ /* 0x0001e80000100800 */
[----:B0-----:R-:W3:Y:S04]  /*e5ed0*/  LDL.LU R22, [R1+0x116c] ;  /* 0x00116c0001167983 */ /* 0x001ee80000300800 */
[----:B------:R-:W3:Y:S04]  /*e5ee0*/  LDL.LU R15, [R1+0x114c] ;  /* 0x00114c00010f7983 */ /* 0x000ee80000300800 */
[----:B------:R-:W3:Y:S04]  /*e5ef0*/  LDL.LU R17, [R1+0x1150] ;  /* 0x0011500001117983 */ /* 0x000ee80000300800 */
[----:B------:R-:W3:Y:S04]  /*e5f00*/  LDL.LU R12, [R1+0x1154] ;  /* 0x00115400010c7983 */ /* 0x000ee80000300800 */
[----:B------:R-:W3:Y:S04]  /*e5f10*/  LDL.LU R10, [R1+0x1158] ;  /* 0x00115800010a7983 */ /* 0x000ee80000300800 */
[----:B------:R0:W-:Y:S01]  /*e5f20*/  STL [R1+0x2ce0], R24 ;  /* 0x002ce01801007387 */ /* 0x0001e20000100800 */
[----:B------:R-:W-:-:S02]  /*e5f30*/  FMUL R23, R29, R23 ;  /* 0x000000171d177220 */ /* 0x000fc40000400000 */
[----:B------:R-:W-:Y:S01]  /*e5f40*/  FMUL R29, R29, R4 ;  /* 0x000000041d1d7220 */ /* 0x000fe20000400000 */
[----:B0-----:R-:W3:Y:S04]  /*e5f50*/  LDL.LU R24, [R1+0x1144] ;  /* 0x0011440001187983 */ /* 0x001ee80000300800 */
[----:B------:R0:W-:Y:S04]  /*e5f60*/  STL.64 [R1+0x2cd8], R28 ;  /* 0x002cd81c01007387 */ /* 0x0001e80000100a00 */
[----:B0-----:R-:W3:Y:S01]  /*e5f70*/  LDL.LU R28, [R1+0x1140] ;  /* 0x00114000011c7983 */ /* 0x001ee20000300800 */
[----:B------:R-:W-:-:S02]  /*e5f80*/  IMAD R6, R16, 0x1c5, RZ ;  /* 0x000001c510067824 */ /* 0x000fc400078e02ff */
[----:B------:R-:W-:-:S03]  /*e5f90*/  IMAD R5, R16, 0x38c, RZ ;  /* 0x0000038c10057824 */ /* 0x000fc600078e02ff */
[----:B------:R-:W-:Y:S01]  /*e5fa0*/  LEA.HI.X.SX32 R21, R6, R3, 0x1, P6 ;  /* 0x0000000306157211 */ /* 0x000fe200030f0eff */
[----:B------:R-:W-:-:S04]  /*e5fb0*/  IMAD R29, R16, 0x1c6, RZ ;  /* 0x000001c6101d7824 */ /* 0x000fc800078e02ff */
[----:B------:R0:W-:Y:S01]  /*e5fc0*/  STL.64 [R1+0x1188], R20 ;  /* 0x0011881401007387 */ /* 0x0001e20000100a00 */
[----:B------:R-:W-:Y:S01]  /*e5fd0*/  IMAD R4, R16, 0x38e, RZ ;  /* 0x0000038e10047824 */ /* 0x000fe200078e02ff */
[----:B0-----:R-:W-:-:S04]  /*e5fe0*/  IADD3 R20, P6, R5, R2, RZ ;  /* 0x0000000205147210 */ /* 0x001fc80007fde0ff */
[----:B------:R-:W-:Y:S01]  /*e5ff0*/  LEA.HI.X.SX32 R21, R29, R3, 0x1, P6 ;  /* 0x000000031d157211 */ /* 0x000fe200030f0eff */
[C---:B----4-:R-:W-:Y:S02]  /*e6000*/  FMUL R19, R13.reuse, R19 ;  /* 0x000000130d137220 */ /* 0x050fe40000400000 */
[C---:B------:R-:W-:Y:S02]  /*e6010*/  FMUL R18, R13.reuse, R18 ;  /* 0x000000120d127220 */ /* 0x040fe40000400000 */
[----:B------:R-:W-:-:S03]  /*e6020*/  FMUL R9, R13, R9 ;  /* 0x000000090d097220 */ /* 0x000fc60000400000 */
[----:B------:R-:W-:Y:S01]  /*e6030*/  STL.64 [R1+0x2ce8], R18 ;  /* 0x002ce81201007387 */ /* 0x000fe20000100a00 */
[----:B--2---:R-:W-:-:S05]  /*e6040*/  FMUL R8, R13, R8 ;  /* 0x000000080d087220 */ /* 0x004fca0000400000 */
[----:B------:R0:W-:Y:S04]  /*e6050*/  STL.64 [R1+0x2cf0], R8 ;  /* 0x002cf00801007387 */ /* 0x0001e80000100a00 */
[----:B------:R1:W-:Y:S04]  /*e6060*/  STL.64 [R1+0x11e0], R20 ;  /* 0x0011e01401007387 */ /* 0x0003e80000100a00 */
[----:B------:R-:W2:Y:S01]  /*e6070*/  LDL.LU R29, [R1+0xf70] ;  /* 0x000f7000011d7983 */ /* 0x000ea20000300800 */
[----:B0-----:R-:W-:Y:S01]  /*e6080*/  IMAD R9, R16, 0x1c7, RZ ;  /* 0x000001c710097824 */ /* 0x001fe200078e02ff */
[----:B-1----:R-:W-:Y:S01]  /*e6090*/  IADD3 R20, P6, R4, R2, RZ ;  /* 0x0000000204147210 */ /* 0x002fe20007fde0ff */
[----:B------:R-:W-:-:S03]  /*e60a0*/  IMAD R8, R16, 0x390, RZ ;  /* 0x0000039010087824 */ /* 0x000fc600078e02ff */
[----:B------:R-:W-:Y:S01]  /*e60b0*/  LEA.HI.X.SX32 R21, R9, R3, 0x1, P6 ;  /* 0x0000000309157211 */ /* 0x000fe200030f0eff */
[C---:B---3--:R-:W-:Y:S02]  /*e60c0*/  FMUL R4, R26.reuse, R22 ;  /* 0x000000161a047220 */ /* 0x048fe40000400000 */
[----:B------:R-:W3:Y:S01]  /*e60d0*/  LDL.LU R22, [R1+0x1168] ;  /* 0x0011680001167983 */ /* 0x000ee20000300800 */
[C---:B------:R-:W-:Y:S02]  /*e60e0*/  FMUL R7, R26.reuse, R7 ;  /* 0x000000071a077220 */ /* 0x040fe40000400000 */
[C---:B------:R-:W-:Y:S02]  /*e60f0*/  FMUL R6, R26.reuse, R12 ;  /* 0x0000000c1a067220 */ /* 0x040fe40000400000 */
[----:B------:R-:W4:Y:S01]  /*e6100*/  LDL.LU R12, [R1+0x1178] ;  /* 0x00117800010c7983 */ /* 0x000f220000300800 */
[----:B------:R-:W-:Y:S01]  /*e6110*/  F2FP.PACK_AB R4, R7, R4 ;  /* 0x000000040704723e */ /* 0x000fe200000000ff */
[----:B------:R-:W-:-:S02]  /*e6120*/  FMUL R5, R26, R10 ;  /* 0x0000000a1a057220 */ /* 0x000fc40000400000 */
[C---:B------:R-:W-:Y:S02]  /*e6130*/  FMUL R11, R26.reuse, R11 ;  /* 0x0000000b1a0b7220 */ /* 0x040fe40000400000 */
[C---:B------:R-:W-:Y:S02]  /*e6140*/  FMUL R15, R26.reuse, R15 ;  /* 0x0000000f1a0f7220 */ /* 0x040fe40000400000 */
[C---:B------:R-:W-:Y:S02]  /*e6150*/  FMUL R18, R26.reuse, R24 ;  /* 0x000000181a127220 */ /* 0x040fe40000400000 */
[----:B------:R-:W2:Y:S04]  /*e6160*/  LDL.LU R24, [R1+0x1184] ;  /* 0x0011840001187983 */ /* 0x000ea80000300800 */
[----:B------:R0:W-:Y:S01]  /*e6170*/  STL.64 [R1+0x1218], R20 ;  /* 0x0012181401007387 */ /* 0x0001e20000100a00 */
[----:B------:R-:W-:-:S02]  /*e6180*/  FMUL R17, R26, R17 ;  /* 0x000000111a117220 */ /* 0x000fc40000400000 */
[C---:B------:R-:W-:Y:S01]  /*e6190*/  IMAD R7, R16.reuse, 0x392, RZ ;  /* 0x0000039210077824 */ /* 0x040fe200078e02ff */
[----:B------:R-:W2:Y:S01]  /*e61a0*/  LDL.LU R10, [R1+0x11f4] ;  /* 0x0011f400010a7983 */ /* 0x000ea20000300800 */
[C---:B------:R-:W-:Y:S02]  /*e61b0*/  FMUL R27, R13.reuse, R27 ;  /* 0x0000001b0d1b7220 */ /* 0x040fe40000400000 */
[C---:B------:R-:W-:Y:S01]  /*e61c0*/  FMUL R14, R13.reuse, R14 ;  /* 0x0000000e0d0e7220 */ /* 0x040fe20000400000 */
[----:B------:R-:W2:Y:S01]  /*e61d0*/  LDL.LU R26, [R1+0x11f8] ;  /* 0x0011f800011a7983 */ /* 0x000ea20000300800 */
[----:B0-----:R-:W-:Y:S01]  /*e61e0*/  IMAD R21, R16, 0x1c8, RZ ;  /* 0x000001c810157824 */ /* 0x001fe200078e02ff */
[----:B------:R-:W-:Y:S01]  /*e61f0*/  IADD3 R20, P6, R8, R2, RZ ;  /* 0x0000000208147210 */ /* 0x000fe20007fde0ff */
[----:B------:R-:W-:Y:S01]  /*e6200*/  FMUL R25, R13, R25 ;  /* 0x000000190d197220 */ /* 0x000fe20000400000 */
[----:B------:R-:W3:Y:S02]  /*e6210*/  LDL.LU R19, [R1+0x11fc] ;  /* 0x0011fc0001137983 */ /* 0x000ee40000300800 */
[----:B------:R-:W-:Y:S01]  /*e6220*/  LEA.HI.X.SX32 R21, R21, R3, 0x1, P6 ;  /* 0x0000000315157211 */ /* 0x000fe200030f0eff */
[----:B------:R-:W-:-:S02]  /*e6230*/  FMUL R13, R13, R28 ;  /* 0x0000001c0d0d7220 */ /* 0x000fc40000400000 */
[----:B------:R-:W3:Y:S01]  /*e6240*/  LDL.LU R28, [R1+0x1204] ;  /* 0x00120400011c7983 */ /* 0x000ee20000300800 */
[C---:B------:R-:W-:Y:S02]  /*e6250*/  IMAD R9, R16.reuse, 0x1c9, RZ ;  /* 0x000001c910097824 */ /* 0x040fe400078e02ff */
[----:B------:R-:W-:Y:S01]  /*e6260*/  IMAD R8, R16, 0x394, RZ ;  /* 0x0000039410087824 */ /* 0x000fe200078e02ff */
[----:B------:R0:W-:Y:S01]  /*e6270*/  STL.64 [R1+0x1210], R20 ;  /* 0x0012101401007387 */ /* 0x0001e20000100a00 */
[----:B------:R-:W-:Y:S02]  /*e6280*/  F2FP.PACK_AB R5, R6, R5 ;  /* 0x000000050605723e */ /* 0x000fe400000000ff */
[----:B------:R-:W-:Y:S01]  /*e6290*/  F2FP.PACK_AB R6, R15, R17 ;  /* 0x000000110f06723e */ /* 0x000fe200000000ff */
[----:B------:R-:W-:Y:S01]  /*e62a0*/  IMAD R15, R16, 0x1ca, RZ ;  /* 0x000001ca100f7824 */ /* 0x000fe200078e02ff */
[----:B0-----:R-:W-:-:S04]  /*e62b0*/  IADD3 R20, P6, R7, R2, RZ ;  /* 0x0000000207147210 */ /* 0x001fc80007fde0ff */
[----:B------:R-:W-:Y:S02]  /*e62c0*/  LEA.HI.X.SX32 R21, R9, R3, 0x1, P6 ;  /* 0x0000000309157211 */ /* 0x000fe400030f0eff */
[----:B------:R-:W-:Y:S02]  /*e62d0*/  IADD3 R8, P6, R8, R2, RZ ;  /* 0x0000000208087210 */ /* 0x000fe40007fde0ff */
[----:B------:R-:W-:Y:S01]  /*e62e0*/  F2FP.PACK_AB R7, R18, R11 ;  /* 0x0000000b1207723e */ /* 0x000fe200000000ff */
[----:B------:R0:W-:Y:S01]  /*e62f0*/  STL.64 [R1+0x1208], R20 ;  /* 0x0012081401007387 */ /* 0x0001e20000100a00 */
[----:B------:R-:W-:-:S03]  /*e6300*/  LEA.HI.X.SX32 R9, R15, R3, 0x1, P6 ;  /* 0x000000030f097211 */ /* 0x000fc600030f0eff */
[----:B------:R1:W-:Y:S04]  /*e6310*/  STS.128 [R0+0xd00], R4 ;  /* 0x000d000400007388 */ /* 0x0003e80000000c00 */
[----:B0-----:R-:W3:Y:S04]  /*e6320*/  LDL.LU R20, [R1+0x10c8] ;  /* 0x0010c80001147983 */ /* 0x001ee80000300800 */
[----:B------:R-:W3:Y:S04]  /*e6330*/  LDL.LU R21, [R1+0x1020] ;  /* 0x0010200001157983 */ /* 0x000ee80000300800 */
[----:B------:R-:W3:Y:S04]  /*e6340*/  LDL.LU R11, [R1+0x10c4] ;  /* 0x0010c400010b7983 */ /* 0x000ee80000300800 */
[----:B------:R-:W3:Y:S04]  /*e6350*/  LDL.LU R15, [R1+0x1024] ;  /* 0x00102400010f7983 */ /* 0x000ee80000300800 */
[----:B------:R0:W-:Y:S04]  /*e6360*/  STL.64 [R1+0x1250], R8 ;  /* 0x0012500801007387 */ /* 0x0001e80000100a00 */
[----:B-1----:R-:W3:Y:S01]  /*e6370*/  LDL.LU R7, [R1+0x11f0] ;  /* 0x0011f00001077983 */ /* 0x002ee20000300800 */
[----:B------:R-:W-:-:S02]  /*e6380*/  IMAD R17, R16, 0x396, RZ ;  /* 0x0000039610117824 */ /* 0x000fc400078e02ff */
[----:B0-----:R-:W-:-:S03]  /*e6390*/  IMAD R9, R16, 0x1cb, RZ ;  /* 0x000001cb10097824 */ /* 0x001fc600078e02ff */
[----:B------:R-:W-:Y:S01]  /*e63a0*/  IADD3 R8, P6, R17, R2, RZ ;  /* 0x0000000211087210 */ /* 0x000fe20007fde0ff */
[----:B------:R-:W-:-:S03]  /*e63b0*/  IMAD R17, R16, 0x398, RZ ;  /* 0x0000039810117824 */ /* 0x000fc600078e02ff */
[----:B------:R-:W-:-:S05]  /*e63c0*/  LEA.HI.X.SX32 R9, R9, R3, 0x1, P6 ;  /* 0x0000000309097211 */ /* 0x000fca00030f0eff */
[----:B------:R0:W-:Y:S02]  /*e63d0*/  STL.64 [R1+0x1258], R8 ;  /* 0x0012580801007387 */ /* 0x0001e40000100a00 */
[----:B0-----:R-:W-:Y:S01]  /*e63e0*/  IADD3 R8, P6, R17, R2, RZ ;  /* 0x0000000211087210 */ /* 0x001fe20007fde0ff */
[C---:B--2---:R-:W-:Y:S02]  /*e63f0*/  FMUL R6, R29.reuse, R26 ;  /* 0x0000001a1d067220 */ /* 0x044fe40000400000 */
[C---:B---3--:R-:W-:Y:S02]  /*e6400*/  FMUL R17, R29.reuse, R7 ;  /* 0x000000071d117220 */ /* 0x048fe40000400000 */
[C---:B------:R-:W-:Y:S02]  /*e6410*/  FMUL R7, R29.reuse, R10 ;  /* 0x0000000a1d077220 */ /* 0x040fe40000400000 */
[----:B------:R-:W2:Y:S04]  /*e6420*/  LDL.LU R10, [R1+0x10c0] ;  /* 0x0010c000010a7983 */ /* 0x000ea80000300800 */
[----:B------:R-:W2:Y:S01]  /*e6430*/  LDL.LU R26, [R1+0x1044] ;  /* 0x00104400011a7983 */ /* 0x000ea20000300800 */
[----:B------:R-:W-:-:S02]  /*e6440*/  FMUL R5, R29, R19 ;  /* 0x000000131d057220 */ /* 0x000fc40000400000 */
[C---:B------:R-:W-:Y:S02]  /*e6450*/  IMAD R19, R16.reuse, 0x1cc, RZ ;  /* 0x000001cc10137824 */ /* 0x040fe400078e02ff */
[----:B------:R-:W-:Y:S02]  /*e6460*/  IMAD R18, R16, 0x39a, RZ ;  /* 0x0000039a10127824 */ /* 0x000fe400078e02ff */
[----:B------:R-:W-:Y:S01]  /*e6470*/  FMUL R22, R29, R22 ;  /* 0x000000161d167220 */ /* 0x000fe20000400000 */
[----:B------:R-:W-:Y:S01]  /*e6480*/  LEA.HI.X.SX32 R9, R19, R3, 0x1, P6 ;  /* 0x0000000313097211 */ /* 0x000fe200030f0eff */
[C---:B----4-:R-:W-:Y:S02]  /*e6490*/  FMUL R12, R29.reuse, R12 ;  /* 0x0000000c1d0c7220 */ /* 0x050fe40000400000 */
[C---:B------:R-:W-:Y:S02]  /*e64a0*/  FMUL R24, R29.reuse, R24 ;  /* 0x000000181d187220 */ /* 0x040fe40000400000 */
[----:B------:R-:W-:Y:S01]  /*e64b0*/  FMUL R4, R29, R28 ;  /* 0x0000001c1d047220 */ /* 0x000fe20000400000 */
[----:B------:R-:W-:Y:S01]  /*e64c0*/  IADD3 R18, P6, R18, R2, RZ ;  /* 0x0000000212127210 */ /* 0x000fe20007fde0ff */
[----:B------:R-:W-:-:S02]  /*e64d0*/  IMAD R29, R16, 0x1cd, RZ ;  /* 0x000001cd101d7824 */ /* 0x000fc400078e02ff */
[----:B------:R-:W-:-:S03]  /*e64e0*/  IMAD R28, R16, 0x39c, RZ ;  /* 0x0000039c101c7824 */ /* 0x000fc600078e02ff */
[-C--:B------:R-:W-:Y:S01]  /*e64f0*/  LEA.HI.X.SX32 R19, R29, R3.reuse, 0x1, P6 ;  /* 0x000000031d137211 */ /* 0x080fe200030f0eff */
[----:B------:R-:W-:Y:S01]  /*e6500*/  IMAD R29, R16, 0x1ce, RZ ;  /* 0x000001ce101d7824 */ /* 0x000fe200078e02ff */
[----:B------:R-:W-:Y:S01]  /*e6510*/  IADD3 R28, P6, R28, R2, RZ ;  /* 0x000000021c1c7210 */ /* 0x000fe20007fde0ff */
[----:B------:R-:W-:Y:S01]  /*e6520*/  FFMA R20, R21, 0.69314718246459960938, R20 ;  /* 0x3f31721815147823 */ /* 0x000fe20000000014 */
[----:B------:R0:W-:Y:S01]  /*e6530*/  STL.64 [R1+0x1200], R8 ;  /* 0x0012000801007387 */ /* 0x0001e20000100a00 */
[----:B------:R-:W-:Y:S01]  /*e6540*/  F2FP.PACK_AB R4, R5, R4 ;  /* 0x000000040504723e */ /* 0x000fe200000000ff */
[C---:B------:R-:W-:Y:S01]  /*e6550*/  IMAD R5, R16.reuse, 0x39e, RZ ;  /* 0x0000039e10057824 */ /* 0x040fe200078e02ff */
[----:B------:R-:W-:Y:S01]  /*e6560*/  LEA.HI.X.SX32 R29, R29, R3, 0x1, P6 ;  /* 0x000000031d1d7211 */ /* 0x000fe200030f0eff */
[----:B------:R-:W-:Y:S01]  /*e6570*/  IMAD R21, R16, 0x1cf, RZ ;  /* 0x000001cf10157824 */ /* 0x000fe200078e02ff */
[----:B0-----:R-:W3:Y:S04]  /*e6580*/  LDL.LU.64 R8, [R1+0x2cf0] ;  /* 0x002cf00001087983 */ /* 0x001ee80000300a00 */
[----:B------:R0:W-:Y:S01]  /*e6590*/  STL.64 [R1+0x11f8], R18 ;  /* 0x0011f81201007387 */ /* 0x0001e20000100a00 */
[----:B------:R-:W-:-:S03]  /*e65a0*/  FFMA R11, R15, 0.69314718246459960938, R11 ;  /* 0x3f3172180f0b7823 */ /* 0x000fc6000000000b */
[----:B0-----:R-:W4:Y:S04]  /*e65b0*/  LDL.LU.64 R18, [R1+0x2ce8] ;  /* 0x002ce80001127983 */ /* 0x001f280000300a00 */
[----:B------:R0:W-:Y:S04]  /*e65c0*/  STL [R1+0x270], R20 ;  /* 0x0002701401007387 */ /* 0x0001e80000100800 */
[----:B------:R1:W-:Y:S01]  /*e65d0*/  STL.64 [R1+0x1248], R28 ;  /* 0x0012481c01007387 */ /* 0x0003e20000100a00 */
[----:B0-----:R-:W-:Y:S01]  /*e65e0*/  IMAD R20, R16, 0x3a0, RZ ;  /* 0x000003a010147824 */ /* 0x001fe200078e02ff */
[----:B-1----:R-:W-:-:S02]  /*e65f0*/  IADD3 R28, P6, R5, R2, RZ ;  /* 0x00000002051c7210 */ /* 0x002fc40007fde0ff */
[----:B------:R-:W-:Y:S02]  /*e6600*/  F2FP.PACK_AB R5, R7, R6 ;  /* 0x000000060705723e */ /* 0x000fe400000000ff */
[----:B------:R-:W-:Y:S01]  /*e6610*/  F2FP.PACK_AB R6, R24, R17 ;  /* 0x000000111806723e */ /* 0x000fe200000000ff */
[----:B------:R-:W-:Y:S01]  /*e6620*/  IMAD R17, R16, 0x1d0, RZ ;  /* 0x000001d010117824 */ /* 0x000fe200078e02ff */
[-C--:B------:R-:W-:Y:S01]  /*e6630*/  LEA.HI.X.SX32 R29, R21, R3.reuse, 0x1, P6 ;  /* 0x00000003151d7211 */ /* 0x080fe200030f0eff */
[----:B------:R-:W3:Y:S01]  /*e6640*/  LDL.LU R24, [R1+0x2ce0] ;  /* 0x002ce00001187983 */ /* 0x000ee20000300800 */
[----:B------:R-:W-:Y:S01]  /*e6650*/  IADD3 R20, P6, R20, R2, RZ ;  /* 0x0000000214147210 */ /* 0x000fe20007fde0ff */
[----:B------:R-:W-:Y:S02]  /*e6660*/  IMAD R7, R16, 0x3a2, RZ ;  /* 0x000003a210077824 */ /* 0x000fe400078e02ff */
[----:B------:R0:W-:Y:S01]  /*e6670*/  STL.64 [R1+0x1240], R28 ;  /* 0x0012401c01007387 */ /* 0x0001e20000100a00 */
[----:B------:R-:W-:-:S03]  /*e6680*/  LEA.HI.X.SX32 R21, R17, R3, 0x1, P6 ;  /* 0x0000000311157211 */ /* 0x000fc600030f0eff */
[----:B0-----:R-:W3:Y:S04]  /*e6690*/  LDL.LU.64 R28, [R1+0x2cd8] ;  /* 0x002cd800011c7983 */ /* 0x001ee80000300a00 */
[----:B------:R-:W3:Y:S04]  /*e66a0*/  LDL.LU R15, [R1+0x1048] ;  /* 0x00104800010f7983 */ /* 0x000ee80000300800 */
[----:B------:R-:W-:Y:S04]  /*e66b0*/  STL [R1+0x274], R11 ;  /* 0x0002740b01007387 */ /* 0x000fe80000100800 */
[----:B------:R0:W-:Y:S02]  /*e66c0*/  STL.64 [R1+0x1238], R20 ;  /* 0x0012381401007387 */ /* 0x0001e40000100a00 */
[C---:B0-----:R-:W-:Y:S01]  /*e66d0*/  IMAD R21, R16.reuse, 0x1d1, RZ ;  /* 0x000001d110157824 */ /* 0x041fe200078e02ff */
[----:B------:R-:W-:Y:S01]  /*e66e0*/  IADD3 R20, P6, R7, R2, RZ ;  /* 0x0000000207147210 */ /* 0x000fe20007fde0ff */
[----:B------:R-:W-:Y:S01]  /*e66f0*/  IMAD R11, R16, 0x3a4, RZ ;  /* 0x000003a4100b7824 */ /* 0x000fe200078e02ff */
[----:B------:R-:W-:-:S02]  /*e6700*/  F2FP.PACK_AB R7, R22, R12 ;  /* 0x0000000c1607723e */ /* 0x000fc400000000ff */
[----:B------:R-:W-:Y:S01]  /*e6710*/  LEA.HI.X.SX32 R21, R21, R3, 0x1, P6 ;  /* 0x0000000315157211 */ /* 0x000fe200030f0eff */
[----:B------:R-:W3:Y:S04]  /*e6720*/  LDL.LU R22, [R1+0x2cd0] ;  /* 0x002cd00001167983 */ /* 0x000ee80000300800 */
[----:B------:R-:W3:Y:S04]  /*e6730*/  LDL.LU R12, [R1+0x2ccc] ;  /* 0x002ccc00010c7983 */ /* 0x000ee80000300800 */
[----:B------:R0:W-:Y:S02]  /*e6740*/  STL.64 [R1+0x11f0], R20 ;  /* 0x0011f01401007387 */ /* 0x0001e40000100a00 */
[----:B0-----:R-:W-:Y:S01]  /*e6750*/  IMAD R21, R16, 0x1d2, RZ ;  /* 0x000001d210157824 */ /* 0x001fe200078e02ff */
[----:B------:R-:W-:-:S02]  /*e6760*/  IADD3 R20, P6, R11, R2, RZ ;  /* 0x000000020b147210 */ /* 0x000fc40007fde0ff */
[----:B------:R-:W3:Y:S02]  /*e6770*/  LDL.LU R11, [R1+0x10b4] ;  /* 0x0010b400010b7983 */ /* 0x000ee40000300800 */
[----:B------:R-:W-:Y:S02]  /*e6780*/  LEA.HI.X.SX32 R21, R21, R3, 0x1, P6 ;  /* 0x0000000315157211 */ /* 0x000fe400030f0eff */
[----:B------:R-:W-:Y:S01]  /*e6790*/  STS.128 [R0+0xd80], R4 ;  /* 0x000d800400007388 */ /* 0x000fe20000000c00 */
[----:B------:R-:W-:Y:S02]  /*e67a0*/  IMAD R17, R16, 0x3a6, RZ ;  /* 0x000003a610117824 */ /* 0x000fe400078e02ff */
[----:B--2---:R-:W-:-:S05]  /*e67b0*/  FFMA R10, R26, 0.69314718246459960938, R10 ;  /* 0x3f3172181a0a7823 */ /* 0x004fca000000000a */
[----:B------:R0:W-:Y:S04]  /*e67c0*/  STL [R1+0x278], R10 ;  /* 0x0002780a01007387 */ /* 0x0001e80000100800 */
[----:B0-----:R-:W2:Y:S04]  /*e67d0*/  LDL.LU R10, [R1+0x104c] ;  /* 0x00104c00010a7983 */ /* 0x001ea80000300800 */
[----:B------:R0:W-:Y:S04]  /*e67e0*/  STL.64 [R1+0x1230], R20 ;  /* 0x0012301401007387 */ /* 0x0001e80000100a00 */
[----:B------:R-:W2:Y:S04]  /*e67f0*/  LDL.LU R6, [R1+0x10bc] ;  /* 0x0010bc0001067983 */ /* 0x000ea80000300800 */
[----:B------:R-:W2:Y:S01]  /*e6800*/  LDL.LU R7, [R1+0x1040] ;  /* 0x0010400001077983 */ /* 0x000ea20000300800 */
[C---:B------:R-:W-:Y:S01]  /*e6810*/  IMAD R26, R16.reuse, 0x1d3, RZ ;  /* 0x000001d3101a7824 */ /* 0x040fe200078e02ff */
[----:B0-----:R-:W-:Y:S01]  /*e6820*/  IADD3 R20, P6, R17, R2, RZ ;  /* 0x0000000211147210 */ /* 0x001fe20007fde0ff */
[----:B------:R-:W-:-:S03]  /*e6830*/  IMAD R17, R16, 0x3a8, RZ ;  /* 0x000003a810117824 */ /* 0x000fc600078e02ff */
[----:B------:R-:W-:Y:S02]  /*e6840*/  LEA.HI.X.SX32 R21, R26, R3, 0x1, P6 ;  /* 0x000000031a157211 */ /* 0x000fe400030f0eff */
[----:B------:R-:W3:Y:S04]  /*e6850*/  LDL.LU R26, [R1+0x11b0] ;  /* 0x0011b000011a7983 */ /* 0x000ee80000300800 */
[----:B------:R0:W-:Y:S02]  /*e6860*/  STL.64 [R1+0x1228], R20 ;  /* 0x0012281401007387 */ /* 0x0001e40000100a00 */
[----:B0-----:R-:W-:Y:S02]  /*e6870*/  IADD3 R20, P6, R17, R2, RZ ;  /* 0x0000000211147210 */ /* 0x001fe40007fde0ff */
[----:B------:R-:W3:Y:S01]  /*e6880*/  LDL.LU R17, [R1+0x10b8] ;  /* 0x0010b80001117983 */ /* 0x000ee20000300800 */
[----:B------:R-:W-:-:S02]  /*e6890*/  IMAD R5, R16, 0x1d4, RZ ;  /* 0x000001d410057824 */ /* 0x000fc400078e02ff */
[----:B------:R-:W-:Y:S02]  /*e68a0*/  IMAD R4, R16, 0x3aa, RZ ;  /* 0x000003aa10047824 */ /* 0x000fe400078e02ff */
[----:B--2---:R-:W-:-:S05]  /*e68b0*/  FFMA R21, R7, 0.69314718246459960938, R6 ;  /* 0x3f31721807157823 */ /* 0x004fca0000000006 */
[----:B------:R0:W-:Y:S01]  /*e68c0*/  STL [R1+0x27c], R21 ;  /* 0x00027c1501007387 */ /* 0x0001e20000100800 */
[----:B------:R-:W-:Y:S01]  /*e68d0*/  IMAD R7, R16, 0x1d5, RZ ;  /* 0x000001d510077824 */ /* 0x000fe200078e02ff */
[----:B0-----:R-:W-:-:S05]  /*e68e0*/  LEA.HI.X.SX32 R21, R5, R3, 0x1, P6 ;  /* 0x0000000305157211 */ /* 0x001fca00030f0eff */
[----:B------:R0:W-:Y:S01]  /*e68f0*/  STL.64 [R1+0x11d8], R20 ;  /* 0x0011d81401007387 */ /* 0x0001e20000100a00 */
[----:B------:R-:W-:Y:S01]  /*e6900*/  IMAD R6, R16, 0x3ac, RZ ;  /* 0x000003ac10067824 */ /* 0x000fe200078e02ff */
[----:B0-----:R-:W-:Y:S02]  /*e6910*/  IADD3 R20, P6, R4, R2, RZ ;  /* 0x0000000204147210 */ /* 0x001fe40007fde0ff */
[----:B---3--:R-:W-:Y:S02]  /*e6920*/  F2FP.PACK_AB R4, R8, R13 ;  /* 0x0000000d0804723e */ /* 0x008fe400000000ff */
[----:B------:R-:W-:Y:S01]  /*e6930*/  LEA.HI.X.SX32 R21, R7, R3, 0x1, P6 ;  /* 0x0000000307157211 */ /* 0x000fe200030f0eff */
[----:B------:R-:W2:Y:S01]  /*e6940*/  LDL.LU R8, [R1+0x2cc8] ;  /* 0x002cc80001087983 */ /* 0x000ea20000300800 */
[----:B------:R-:W-:-:S03]  /*e6950*/  IMAD R7, R16, 0x1d6, RZ ;  /* 0x000001d610077824 */ /* 0x000fc600078e02ff */
[----:B------:R-:W2:Y:S04]  /*e6960*/  LDL.LU R13, [R1+0x2cc4] ;  /* 0x002cc400010d7983 */ /* 0x000ea80000300800 */
[----:B------:R0:W-:Y:S01]  /*e6970*/  STL.64 [R1+0x1180], R20 ;  /* 0x0011801401007387 */ /* 0x0001e20000100a00 */
[----:B------:R-:W-:Y:S01]  /*e6980*/  IMAD R5, R16, 0x3ae, RZ ;  /* 0x000003ae10057824 */ /* 0x000fe200078e02ff */
[----:B0-----:R-:W-:Y:S01]  /*e6990*/  IADD3 R20, P6, R6, R2, RZ ;  /* 0x0000000206147210 */ /* 0x001fe20007fde0ff */
[----:B------:R-:W-:-:S03]  /*e69a0*/  FFMA R6, R15, 0.69314718246459960938, R17 ;  /* 0x3f3172180f067823 */ /* 0x000fc60000000011 */
[----:B------:R-:W-:Y:S01]  /*e69b0*/  LEA.HI.X.SX32 R21, R7, R3, 0x1, P6 ;  /* 0x0000000307157211 */ /* 0x000fe200030f0eff */
[C---:B------:R-:W-:Y:S01]  /*e69c0*/  IMAD R15, R16.reuse, 0x1d7, RZ ;  /* 0x000001d7100f7824 */ /* 0x040fe200078e02ff */
[----:B------:R4:W-:Y:S04]  /*e69d0*/  STL [R1+0x260], R6 ;  /* 0x0002600601007387 */ /* 0x0009e80000100800 */
[----:B------:R0:W-:Y:S01]  /*e69e0*/  STL.64 [R1+0x11d0], R20 ;  /* 0x0011d01401007387 */ /* 0x0001e20000100a00 */
[----:B------:R-:W-:Y:S01]  /*e69f0*/  IMAD R17, R16, 0x3b0, RZ ;  /* 0x000003b010117824 */ /* 0x000fe200078e02ff */
[----:B----4-:R-:W-:Y:S02]  /*e6a00*/  F2FP.PACK_AB R6, R27, R18 ;  /* 0x000000121b06723e */ /* 0x010fe400000000ff */
[----:B0-----:R-:W-:-:S02]  /*e6a10*/  IADD3 R20, P6, R5, R2, RZ ;  /* 0x0000000205147210 */ /* 0x001fc40007fde0ff */
[----:B------:R-:W-:Y:S02]  /*e6a20*/  F2FP.PACK_AB R5, R14, R25 ;  /* 0x000000190e05723e */ /* 0x000fe400000000ff */
[----:B------:R-:W3:Y:S01]  /*e6a30*/  LDL.LU R14, [R1+0x2cc0] ;  /* 0x002cc000010e7983 */ /* 0x000ee20000300800 */
[----:B------:R-:W-:-:S03]  /*e6a40*/  LEA.HI.X.SX32 R21, R15, R3, 0x1, P6 ;  /* 0x000000030f157211 */ /* 0x000fc600030f0eff */
[----:B------:R-:W4:Y:S04]  /*e6a50*/  LDL.LU R25, [R1+0x2cbc] ;  /* 0x002cbc0001197983 */ /* 0x000f280000300800 */
[----:B------:R-:W2:Y:S04]  /*e6a60*/  LDL.LU R27, [R1+0x2cb8] ;  /* 0x002cb800011b7983 */ /* 0x000ea80000300800 */
[----:B------:R-:W2:Y:S04]  /*e6a70*/  LDL.LU R18, [R1+0x10a4] ;  /* 0x0010a40001127983 */ /* 0x000ea80000300800 */
[----:B------:R-:W2:Y:S04]  /*e6a80*/  LDL.LU R15, [R1+0x1290] ;  /* 0x00129000010f7983 */ /* 0x000ea80000300800 */
[----:B------:R0:W-:Y:S01]  /*e6a90*/  STL.64 [R1+0x11c8], R20 ;  /* 0x0011c81401007387 */ /* 0x0001e20000100a00 */
[----:B------:R-:W-:Y:S01]  /*e6aa0*/  IMAD R7, R16, 0x3b2, RZ ;  /* 0x000003b210077824 */ /* 0x000fe200078e02ff */
[----:B0-----:R-:W-:Y:S01]  /*e6ab0*/  IADD3 R20, P6, R17, R2, RZ ;  /* 0x0000000211147210 */ /* 0x001fe20007fde0ff */
[----:B------:R-:W-:-:S02]  /*e6ac0*/  FFMA R21, R10, 0.69314718246459960938, R11 ;  /* 0x3f3172180a157823 */ /* 0x000fc4000000000b */
[----:B------:R-:W-:-:S03]  /*e6ad0*/  IMAD R17, R16, 0x1d8, RZ ;  /* 0x000001d810117824 */ /* 0x000fc600078e02ff */
[----:B------:R0:W-:Y:S01]  /*e6ae0*/  STL [R1+0x264], R21 ;  /* 0x0002641501007387 */ /* 0x0001e20000100800 */
[----:B------:R-:W-:Y:S01]  /*e6af0*/  IMAD R11, R16, 0x1d9, RZ ;  /* 0x000001d9100b7824 */ /* 0x000fe200078e02ff */
[----:B0-----:R-:W-:-:S05]  /*e6b00*/  LEA.HI.X.SX32 R21, R17, R3, 0x1, P6 ;  /* 0x0000000311157211 */ /* 0x001fca00030f0eff */
[----:B------:R0:W-:Y:S02]  /*e6b10*/  STL.64 [R1+0x11c0], R20 ;  /* 0x0011c01401007387 */ /* 0x0001e40000100a00 */
[----:B0-----:R-:W-:Y:S02]  /*e6b20*/  IADD3 R20, P6, R7, R2, RZ ;  /* 0x0000000207147210 */ /* 0x001fe40007fde0ff */
[----:B------:R-:W-:Y:S02]  /*e6b30*/  F2FP.PACK_AB R7, R9, R19 ;  /* 0x000000130907723e */ /* 0x000fe400000000ff */
[----:B------:R-:W-:Y:S01]  /*e6b40*/  LEA.HI.X.SX32 R21, R11, R3, 0x1, P6 ;  /* 0x000000030b157211 */ /* 0x000fe200030f0eff */
[----:B------:R-:W4:Y:S04]  /*e6b50*/  LDL.LU R9, [R1+0x2cb4] ;  /* 0x002cb40001097983 */ /* 0x000f280000300800 */
[----:B------:R-:W2:Y:S04]  /*e6b60*/  LDL.LU R19, [R1+0x2cb0] ;  /* 0x002cb00001137983 */ /* 0x000ea80000300800 */
[----:B------:R0:W-:Y:S04]  /*e6b70*/  STL.64 [R1+0x1178], R20 ;  /* 0x0011781401007387 */ /* 0x0001e80000100a00 */
[----:B0-----:R-:W3:Y:S04]  /*e6b80*/  LDL.LU.64 R20, [R1+0x2ca8] ;  /* 0x002ca80001147983 */ /* 0x001ee80000300a00 */
[----:B------:R-:W2:Y:S01]  /*e6b90*/  LDL.LU R11, [R1+0x10b0] ;  /* 0x0010b000010b7983 */ /* 0x000ea20000300800 */
[----:B------:R-:W-:-:S05]  /*e6ba0*/  IMAD R10, R16, 0x3b4, RZ ;  /* 0x000003b4100a7824 */ /* 0x000fca00078e02ff */
[----:B------:R-:W-:Y:S01]  /*e6bb0*/  IADD3 R10, P6, R10, R2, RZ ;  /* 0x000000020a0a7210 */ /* 0x000fe20007fde0ff */
[----:B------:R-:W-:Y:S01]  /*e6bc0*/  STS.128 [R0+0xe00], R4 ;  /* 0x000e000400007388 */ /* 0x000fe20000000c00 */
[----:B--2---:R-:W-:Y:S02]  /*e6bd0*/  FFMA R26, R26, 0.69314718246459960938, R11 ;  /* 0x3f3172181a1a7823 */ /* 0x004fe4000000000b */
[----:B------:R-:W-:-:S05]  /*e6be0*/  LEA.HI.X.SX32 R11, R27, R3, 0x1, P6 ;  /* 0x000000031b0b7211 */ /* 0x000fca00030f0eff */
[----:B------:R0:W-:Y:S04]  /*e6bf0*/  STL.64 [R1+0x11b8], R10 ;  /* 0x0011b80a01007387 */ /* 0x0001e80000100a00 */
[----:B------:R1:W-:Y:S04]  /*e6c00*/  STL [R1+0x268], R26 ;  /* 0x0002681a01007387 */ /* 0x0003e80000100800 */
[----:B0-----:R-:W2:Y:S04]  /*e6c10*/  LDL.LU R11, [R1+0x109c] ;  /* 0x00109c00010b7983 */ /* 0x001ea80000300800 */
[----:B------:R-:W2:Y:S04]  /*e6c20*/  LDL.LU R10, [R1+0x1294] ;  /* 0x00129400010a7983 */ /* 0x000ea80000300800 */
[----:B------:R-:W2:Y:S04]  /*e6c30*/  LDL.LU R6, [R1+0x10ac] ;  /* 0x0010ac0001067983 */ /* 0x000ea80000300800 */
[----:B------:R-:W2:Y:S01]  /*e6c40*/  LDL.LU R7, [R1+0x128c] ;  /* 0x00128c0001077983 */ /* 0x000ea20000300800 */
[----:B------:R-:W-:-:S02]  /*e6c50*/  IMAD R17, R16, 0x3b6, RZ ;  /* 0x000003b610117824 */ /* 0x000fc400078e02ff */
[----:B------:R-:W-:-:S03]  /*e6c60*/  IMAD R27, R16, 0x1db, RZ ;  /* 0x000001db101b7824 */ /* 0x000fc600078e02ff */
[----:B-1----:R-:W-:Y:S01]  /*e6c70*/  IADD3 R26, P6, R17, R2, RZ ;  /* 0x00000002111a7210 */ /* 0x002fe20007fde0ff */
[----:B------:R-:W-:-:S03]  /*e6c80*/  IMAD R17, R16, 0x3b8, RZ ;  /* 0x000003b810117824 */ /* 0x000fc600078e02ff */
[----:B------:R-:W-:Y:S01]  /*e6c90*/  LEA.HI.X.SX32 R27, R27, R3, 0x1, P6 ;  /* 0x000000031b1b7211 */ /* 0x000fe200030f0eff */
[----:B------:R-:W-:-:S04]  /*e6ca0*/  IMAD R5, R16, 0x1dc, RZ ;  /* 0x000001dc10057824 */ /* 0x000fc800078e02ff */
[----:B------:R0:W-:Y:S01]  /*e6cb0*/  STL.64 [R1+0x11b0], R26 ;  /* 0x0011b01a01007387 */ /* 0x0001e20000100a00 */
[----:B------:R-:W-:Y:S01]  /*e6cc0*/  IMAD R4, R16, 0x3ba, RZ ;  /* 0x000003ba10047824 */ /* 0x000fe200078e02ff */
[----:B0-----:R-:W-:-:S04]  /*e6cd0*/  IADD3 R26, P6, R17, R2, RZ ;  /* 0x00000002111a7210 */ /* 0x001fc80007fde0ff */
[----:B------:R-:W-:Y:S01]  /*e6ce0*/  LEA.HI.X.SX32 R27, R5, R3, 0x1, P6 ;  /* 0x00000003051b7211 */ /* 0x000fe200030f0eff */
[C---:B------:R-:W-:Y:S02]  /*e6cf0*/  IMAD R5, R16.reuse, 0x3be, RZ ;  /* 0x000003be10057824 */ /* 0x040fe400078e02ff */
[----:B--2---:R-:W-:Y:S02]  /*e6d00*/  FFMA R17, R7, 0.69314718246459960938, R6 ;  /* 0x3f31721807117823 */ /* 0x004fe40000000006 */
[----:B------:R-:W-:-:S03]  /*e6d10*/  IMAD R7, R16, 0x1dd, RZ ;  /* 0x000001dd10077824 */ /* 0x000fc600078e02ff */
[----:B------:R-:W-:Y:S04]  /*e6d20*/  STL [R1+0x26c], R17 ;  /* 0x00026c1101007387 */ /* 0x000fe80000100800 */
[----:B------:R0:W-:Y:S01]  /*e6d30*/  STL.64 [R1+0x1168], R26 ;  /* 0x0011681a01007387 */ /* 0x0001e20000100a00 */
[----:B------:R-:W-:Y:S01]  /*e6d40*/  IMAD R6, R16, 0x3bc, RZ ;  /* 0x000003bc10067824 */ /* 0x000fe200078e02ff */
[----:B0-----:R-:W-:Y:S02]  /*e6d50*/  IADD3 R26, P6, R4, R2, RZ ;  /* 0x00000002041a7210 */ /* 0x001fe40007fde0ff */
[----:B------:R-:W-:Y:S02]  /*e6d60*/  F2FP.PACK_AB R4, R23, R29 ;  /* 0x0000001d1704723e */ /* 0x000fe400000000ff */
[----:B------:R-:W-:Y:S01]  /*e6d70*/  LEA.HI.X.SX32 R27, R7, R3, 0x1, P6 ;  /* 0x00000003071b7211 */ /* 0x000fe200030f0eff */
[----:B------:R-:W2:Y:S01]  /*e6d80*/  LDL.LU R23, [R1+0x2ca4] ;  /* 0x002ca40001177983 */ /* 0x000ea20000300800 */
[----:B------:R-:W-:-:S03]  /*e6d90*/  IMAD R7, R16, 0x1de, RZ ;  /* 0x000001de10077824 */ /* 0x000fc600078e02ff */
[----:B------:R-:W2:Y:S04]  /*e6da0*/  LDL.LU R29, [R1+0x2ca0] ;  /* 0x002ca000011d7983 */ /* 0x000ea80000300800 */
[----:B------:R0:W-:Y:S02]  /*e6db0*/  STL.64 [R1+0x1120], R26 ;  /* 0x0011201a01007387 */ /* 0x0001e40000100a00 */
[----:B0-----:R-:W-:Y:S01]  /*e6dc0*/  IADD3 R26, P6, R6, R2, RZ ;  /* 0x00000002061a7210 */ /* 0x001fe20007fde0ff */
[----:B------:R-:W-:Y:S02]  /*e6dd0*/  FFMA R6, R15, 0.69314718246459960938, R18 ;  /* 0x3f3172180f067823 */ /* 0x000fe40000000012 */
[----:B------:R-:W2:Y:S01]  /*e6de0*/  LDL.LU R15, [R1+0x1298] ;  /* 0x00129800010f7983 */ /* 0x000ea20000300800 */
[----:B------:R-:W-:Y:S01]  /*e6df0*/  LEA.HI.X.SX32 R27, R7, R3, 0x1, P6 ;  /* 0x00000003071b7211 */ /* 0x000fe200030f0eff */
[----:B------:R-:W-:-:S02]  /*e6e00*/  IMAD R18, R16, 0x1df, RZ ;  /* 0x000001df10127824 */ /* 0x000fc400078e02ff */
[----:B------:R0:W-:Y:S04]  /*e6e10*/  STL [R1+0x250], R6 ;  /* 0x0002500601007387 */ /* 0x0001e80000100800 */
[----:B------:R1:W-:Y:S01]  /*e6e20*/  STL.64 [R1+0x1160], R26 ;  /* 0x0011601a01007387 */ /* 0x0003e20000100a00 */
[----:B------:R-:W-:Y:S01]  /*e6e30*/  IMAD R17, R16, 0x3c0, RZ ;  /* 0x000003c010117824 */ /* 0x000fe200078e02ff */
[----:B0-----:R-:W-:Y:S02]  /*e6e40*/  F2FP.PACK_AB R6, R12, R22 ;  /* 0x000000160c06723e */ /* 0x001fe400000000ff */
[----:B-1----:R-:W-:Y:S02]  /*e6e50*/  IADD3 R26, P6, R5, R2, RZ ;  /* 0x00000002051a7210 */ /* 0x002fe40007fde0ff */
[----:B------:R-:W-:-:S02]  /*e6e60*/  F2FP.PACK_AB R5, R28, R24 ;  /* 0x000000181c05723e */ /* 0x000fc400000000ff */
[----:B------:R-:W2:Y:S01]  /*e6e70*/  LDL.LU R28, [R1+0x2c9c] ;  /* 0x002c9c00011c7983 */ /* 0x000ea20000300800 */
[----:B------:R-:W-:-:S03]  /*e6e80*/  LEA.HI.X.SX32 R27, R18, R3, 0x1, P6 ;  /* 0x00000003121b7211 */ /* 0x000fc600030f0eff */
[----:B------:R-:W2:Y:S04]  /*e6e90*/  LDL.LU R24, [R1+0x2c98] ;  /* 0x002c980001187983 */ /* 0x000ea80000300800 */
[----:B------:R-:W2:Y:S04]  /*e6ea0*/  LDL.LU R12, [R1+0x2c94] ;  /* 0x002c9400010c7983 */ /* 0x000ea80000300800 */
[----:B------:R-:W2:Y:S04]  /*e6eb0*/  LDL.LU R18, [R1+0x1084] ;  /* 0x0010840001127983 */ /* 0x000ea80000300800 */
[----:B------:R-:W2:Y:S04]  /*e6ec0*/  LDL.LU R22, [R1+0x12a4] ;  /* 0x0012a40001167983 */ /* 0x000ea80000300800 */
[----:B------:R0:W-:Y:S01]  /*e6ed0*/  STL.64 [R1+0x1158], R26 ;  /* 0x0011581a01007387 */ /* 0x0001e20000100a00 */
[----:B------:R-:W-:-:S02]  /*e6ee0*/  FFMA R10, R10, 0.69314718246459960938, R11 ;  /* 0x3f3172180a0a7823 */ /* 0x000fc4000000000b */
[C---:B------:R-:W-:Y:S02]  /*e6ef0*/  IMAD R7, R16.reuse, 0x3c2, RZ ;  /* 0x000003c210077824 */ /* 0x040fe400078e02ff */
[C---:B0-----:R-:W-:Y:S01]  /*e6f00*/  IMAD R27, R16.reuse, 0x1e0, RZ ;  /* 0x000001e0101b7824 */ /* 0x041fe200078e02ff */
[-C--:B------:R-:W-:Y:S02]  /*e6f10*/  IADD3 R26, P6, R17, R2.reuse, RZ ;  /* 0x00000002111a7210 */ /* 0x080fe40007fde0ff */
[----:B------:R-:W2:Y:S02]  /*e6f20*/  LDL.LU R17, [R1+0x129c] ;  /* 0x00129c0001117983 */ /* 0x000ea40000300800 */
[----:B------:R-:W-:Y:S01]  /*e6f30*/  LEA.HI.X.SX32 R27, R27, R3, 0x1, P6 ;  /* 0x000000031b1b7211 */ /* 0x000fe200030f0eff */
[----:B------:R-:W-:Y:S01]  /*e6f40*/  IMAD R11, R16, 0x1e1, RZ ;  /* 0x000001e1100b7824 */ /* 0x000fe200078e02ff */
[----:B------:R-:W-:Y:S04]  /*e6f50*/  STL [R1+0x254], R10 ;  /* 0x0002540a01007387 */ /* 0x000fe80000100800 */
[----:B------:R0:W-:Y:S02]  /*e6f60*/  STL.64 [R1+0x1150], R26 ;  /* 0x0011501a01007387 */ /* 0x0001e40000100a00 */
[----:B0-----:R-:W-:-:S02]  /*e6f70*/  IADD3 R26, P6, R7, R2, RZ ;  /* 0x00000002071a7210 */ /* 0x001fc40007fde0ff */
[----:B------:R-:W-:Y:S02]  /*e6f80*/  F2FP.PACK_AB R7, R13, R8 ;  /* 0x000000080d07723e */ /* 0x000fe400000000ff */
[----:B------:R-:W-:Y:S01]  /*e6f90*/  LEA.HI.X.SX32 R27, R11, R3, 0x1, P6 ;  /* 0x000000030b1b7211 */ /* 0x000fe200030f0eff */
[----:B------:R-:W2:Y:S01]  /*e6fa0*/  LDL.LU R13, [R1+0x2c90] ;  /* 0x002c9000010d7983 */ /* 0x000ea20000300800 */
[----:B------:R-:W-:-:S03]  /*e6fb0*/  IMAD R10, R16, 0x3c4, RZ ;  /* 0x000003c4100a7824 */ /* 0x000fc600078e02ff */
[----:B------:R-:W2:Y:S01]  /*e6fc0*/  LDL.LU R8, [R1+0x2c8c] ;  /* 0x002c8c0001087983 */ /* 0x000ea20000300800 */
[----:B------:R-:W-:-:S03]  /*e6fd0*/  IMAD R11, R16, 0x1e2, RZ ;  /* 0x000001e2100b7824 */ /* 0x000fc600078e02ff */
[----:B------:R0:W-:Y:S04]  /*e6fe0*/  STL.64 [R1+0x1118], R26 ;  /* 0x0011181a01007387 */ /* 0x0001e80000100a00 */
[----:B0-----:R-:W2:Y:S04]  /*e6ff0*/  LDL.LU R26, [R1+0x1080] ;  /* 0x00108000011a7983 */ /* 0x001ea80000300800 */
[----:B------:R-:W2:Y:S01]  /*e7000*/  LDL.LU R16, [R1+0x1094] ;  /* 0x0010940001107983 */ /* 0x000ea20000300800 */
[----:B------:R-:W-:-:S03]  /*e7010*/  IADD3 R10, P6, R10, R2, RZ ;  /* 0x000000020a0a7210 */ /* 0x000fc60007fde0ff */
[----:B------:R-:W3:Y:S01]  /*e7020*/  LDL.LU R27, [R1+0x12a8] ;  /* 0x0012a800011b7983 */ /* 0x000ee20000300800 */
[----:B------:R-:W-:-:S03]  /*e7030*/  LEA.HI.X.SX32 R11, R11, R3, 0x1, P6 ;  /* 0x000000030b0b7211 */ /* 0x000fc600030f0eff */
[----:B------:R0:W-:Y:S01]  /*e7040*/  STS.128 [R0+0xe80], R4 ;  /* 0x000e800400007388 */ /* 0x0001e20000000c00 */
[----:B--2---:R-:W-:-:S05]  /*e7050*/  FFMA R17, R17, 0.69314718246459960938, R16 ;  /* 0x3f31721811117823 */ /* 0x004fca0000000010 */
[----:B------:R1:W-:Y:S04]  /*e7060*/  STL [R1+0x258], R17 ;  /* 0x0002581101007387 */ /* 0x0003e80000100800 */
[----:B------:R2:W-:Y:S04]  /*e7070*/  STL.64 [R1+0x1148], R10 ;  /* 0x0011480a01007387 */ /* 0x0005e80000100a00 */
[----:B0-----:R-:W3:Y:S01]  /*e7080*/  LDL.LU R7, [R1+0x1090] ;  /* 0x0010900001077983 */ /* 0x001ee20000300800 */
[----:B------:R-:W-:-:S05]  /*e7090*/  MOV R16, c[0x0][0x1c8] ;  /* 0x0000720000107a02 */ /* 0x000fca0000000f00 */
[C---:B-1----:R-:W-:Y:S02]  /*e70a0*/  IMAD R17, R16.reuse, 0x3c6, RZ ;  /* 0x000003c610117824 */ /* 0x042fe400078e02ff */
[----:B--2---:R-:W-:-:S03]  /*e70b0*/  IMAD R11, R16, 0x1e3, RZ ;  /* 0x000001e3100b7824 */ /* 0x004fc600078e02ff */
[----:B------:R-:W-:Y:S01]  /*e70c0*/  IADD3 R10, P6, R17, R2, RZ ;  /* 0x00000002110a7210 */ /* 0x000fe20007fde0ff */
        /* <DEDUP_REMOVED lines=8> */
[C---:B------:R-:W-:Y:S02]  /*e7150*/  IMAD R17, R16.reuse, 0x3d0, RZ ;  /* 0x000003d010117824 */ /* 0x040fe400078e02ff */
[----:B---3--:R-:W-:Y:S02]  /*e7160*/  FFMA R6, R15, 0.69314718246459960938, R7 ;  /* 0x3f3172180f067823 */ /* 0x008fe40000000007 */
[----:B------:R-:W2:Y:S01]  /*e7170*/  LDL.LU R15, [R1+0x12b4] ;  /* 0x0012b400010f7983 */ /* 0x000ea20000300800 */
[----:B------:R-:W-:-:S03]  /*e7180*/  IMAD R7, R16, 0x1e5, RZ ;  /* 0x000001e510077824 */ /* 0x000fc600078e02ff */
[----:B------:R0:W-:Y:S04]  /*e7190*/  STL [R1+0x25c], R6 ;  /* 0x00025c0601007387 */ /* 0x0001e80000100800 */
[----:B------:R1:W-:Y:S01]  /*e71a0*/  STL.64 [R1+0x1108], R10 ;  /* 0x0011080a01007387 */ /* 0x0003e20000100a00 */
[----:B0-----:R-:W-:Y:S01]  /*e71b0*/  IMAD R6, R16, 0x3cc, RZ ;  /* 0x000003cc10067824 */ /* 0x001fe200078e02ff */
[----:B-1----:R-:W-:Y:S02]  /*e71c0*/  IADD3 R10, P6, R4, R2, RZ ;  /* 0x00000002040a7210 */ /* 0x002fe40007fde0ff */
[----:B------:R-:W-:Y:S02]  /*e71d0*/  F2FP.PACK_AB R4, R20, R14 ;  /* 0x0000000e1404723e */ /* 0x000fe400000000ff */
[----:B------:R-:W-:Y:S01]  /*e71e0*/  LEA.HI.X.SX32 R11, R7, R3, 0x1, P6 ;  /* 0x00000003070b7211 */ /* 0x000fe200030f0eff */
[----:B------:R-:W3:Y:S01]  /*e71f0*/  LDL.LU R20, [R1+0x2c88] ;  /* 0x002c880001147983 */ /* 0x000ee20000300800 */
        /* <DEDUP_REMOVED lines=8> */
[----:B------:R-:W-:Y:S04]  /*e7280*/  STL [R1+0x240], R6 ;  /* 0x0002400601007387 */ /* 0x000fe80000100800 */
[----:B------:R0:W-:Y:S02]  /*e7290*/  STL.64 [R1+0x1100], R10 ;  /* 0x0011000a01007387 */ /* 0x0001e40000100a00 */
[-C--:B0-----:R-:W-:Y:S02]  /*e72a0*/  IADD3 R10, P6, R5, R2.reuse, RZ ;  /* 0x00000002050a7210 */ /* 0x081fe40007fde0ff */
[----:B----4-:R-:W-:Y:S02]  /*e72b0*/  F2FP.PACK_AB R5, R9, R25 ;  /* 0x000000190905723e */ /* 0x010fe400000000ff */
[----:B------:R-:W-:Y:S01]  /*e72c0*/  LEA.HI.X.SX32 R11, R18, R3, 0x1, P6 ;  /* 0x00000003120b7211 */ /* 0x000fe200030f0eff */
[----:B------:R-:W4:Y:S01]  /*e72d0*/  LDL.LU R9, [R1+0x2c80] ;  /* 0x002c800001097983 */ /* 0x000f220000300800 */
[----:B------:R-:W-:Y:S01]  /*e72e0*/  IADD3 R18, P6, R17, R2, RZ ;  /* 0x0000000211127210 */ /* 0x000fe20007fde0ff */
[----:B------:R-:W-:Y:S01]  /*e72f0*/  IMAD R17, R16, 0x1e8, RZ ;  /* 0x000001e810117824 */ /* 0x000fe200078e02ff */
[----:B------:R-:W-:Y:S01]  /*e7300*/  F2FP.PACK_AB R6, R21, R19 ;  /* 0x000000131506723e */ /* 0x000fe200000000ff */
[----:B------:R-:W2:Y:S04]  /*e7310*/  LDL.LU R25, [R1+0x2c7c] ;  /* 0x002c7c0001197983 */ /* 0x000ea80000300800 */
[----:B------:R-:W2:Y:S01]  /*e7320*/  LDL.LU R21, [R1+0x2c78] ;  /* 0x002c780001157983 */ /* 0x000ea20000300800 */
[----:B------:R-:W-:-:S03]  /*e7330*/  LEA.HI.X.SX32 R19, R17, R3, 0x1, P6 ;  /* 0x0000000311137211 */ /* 0x000fc600030f0eff */
[----:B------:R0:W-:Y:S01]  /*e7340*/  STL.64 [R1+0x10f8], R10 ;  /* 0x0010f80a01007387 */ /* 0x0001e20000100a00 */
[C---:B------:R-:W-:Y:S02]  /*e7350*/  IMAD R7, R16.reuse, 0x3d2, RZ ;  /* 0x000003d210077824 */ /* 0x040fe400078e02ff */
[----:B0-----:R-:W-:Y:S02]  /*e7360*/  FFMA R10, R27, 0.69314718246459960938, R26 ;  /* 0x3f3172181b0a7823 */ /* 0x001fe4000000001a */
[----:B------:R-:W2:Y:S01]  /*e7370*/  LDL.LU R26, [R1+0x1070] ;  /* 0x00107000011a7983 */ /* 0x000ea20000300800 */
[----:B------:R-:W-:-:S03]  /*e7380*/  IMAD R11, R16, 0x1e9, RZ ;  /* 0x000001e9100b7824 */ /* 0x000fc600078e02ff */
[----:B------:R-:W-:Y:S04]  /*e7390*/  STL [R1+0x244], R10 ;  /* 0x0002440a01007387 */ /* 0x000fe80000100800 */
[----:B------:R-:W2:Y:S04]  /*e73a0*/  LDL.LU R27, [R1+0x12bc] ;  /* 0x0012bc00011b7983 */ /* 0x000ea80000300800 */
[----:B------:R0:W-:Y:S02]  /*e73b0*/  STL.64 [R1+0x10f0], R18 ;  /* 0x0010f01201007387 */ /* 0x0001e40000100a00 */
[----:B0-----:R-:W-:-:S02]  /*e73c0*/  IADD3 R18, P6, R7, R2, RZ ;  /* 0x0000000207127210 */ /* 0x001fc40007fde0ff */
[----:B------:R-:W-:Y:S02]  /*e73d0*/  F2FP.PACK_AB R7, R29, R23 ;  /* 0x000000171d07723e */ /* 0x000fe400000000ff */
[----:B------:R-:W-:Y:S01]  /*e73e0*/  LEA.HI.X.SX32 R19, R11, R3, 0x1, P6 ;  /* 0x000000030b137211 */ /* 0x000fe200030f0eff */
[----:B------:R-:W2:Y:S04]  /*e73f0*/  LDL.LU R29, [R1+0x2c74] ;  /* 0x002c7400011d7983 */ /* 0x000ea80000300800 */
[----:B------:R-:W2:Y:S04]  /*e7400*/  LDL.LU R23, [R1+0x2c70] ;  /* 0x002c700001177983 */ /* 0x000ea80000300800 */
[----:B------:R0:W-:Y:S04]  /*e7410*/  STL.64 [R1+0x10b0], R18 ;  /* 0x0010b01201007387 */ /* 0x0001e80000100a00 */
[----:B0-----:R-:W2:Y:S04]  /*e7420*/  LDL.LU.64 R18, [R1+0x2c68] ;  /* 0x002c680001127983 */ /* 0x001ea80000300a00 */
[----:B------:R-:W2:Y:S01]  /*e7430*/  LDL.LU R11, [R1+0x1078] ;  /* 0x00107800010b7983 */ /* 0x000ea20000300800 */
[----:B------:R-:W-:-:S05]  /*e7440*/  IMAD R10, R16, 0x3d4, RZ ;  /* 0x000003d4100a7824 */ /* 0x000fca00078e02ff */
[----:B------:R-:W-:Y:S01]  /*e7450*/  IADD3 R10, P6, R10, R2, RZ ;  /* 0x000000020a0a7210 */ /* 0x000fe20007fde0ff */
[----:B------:R-:W-:Y:S01]  /*e7460*/  STS.128 [R0+0xf00], R4 ;  /* 0x000f000400007388 */ /* 0x000fe20000000c00 */
[----:B--2---:R-:W-:Y:S02]  /*e7470*/  FFMA R15, R15, 0.69314718246459960938, R11 ;  /* 0x3f3172180f0f7823 */ /* 0x004fe4000000000b */
[----:B------:R-:W-:-:S03]  /*e7480*/  LEA.HI.X.SX32 R11, R18, R3, 0x1, P6 ;  /* 0x00000003120b7211 */ /* 0x000fc600030f0eff */
[----:B------:R0:W-:Y:S04]  /*e7490*/  STL [R1+0x248], R15 ;  /* 0x0002480f01007387 */ /* 0x0001e80000100800 */
[----:B0-----:R-:W2:Y:S04]  /*e74a0*/  LDL.LU R15, [R1+0x106c] ;  /* 0x00106c00010f7983 */ /* 0x001ea80000300800 */
[----:B------:R-:W2:Y:S04]  /*e74b0*/  LDL.LU R18, [R1+0x12c4] ;  /* 0x0012c40001127983 */ /* 0x000ea80000300800 */
[----:B------:R0:W-:Y:S04]  /*e74c0*/  STL.64 [R1+0x10c8], R10 ;  /* 0x0010c80a01007387 */ /* 0x0001e80000100a00 */
[----:B------:R-:W2:Y:S01]  /*e74d0*/  LDL.LU R7, [R1+0x1074] ;  /* 0x0010740001077983 */ /* 0x000ea20000300800 */
[----:B------:R-:W-:-:S02]  /*e74e0*/  IMAD R17, R16, 0x3d6, RZ ;  /* 0x000003d610117824 */ /* 0x000fc400078e02ff */
[----:B0-----:R-:W-:-:S03]  /*e74f0*/  IMAD R11, R16, 0x1eb, RZ ;  /* 0x000001eb100b7824 */ /* 0x001fc600078e02ff */
[----:B------:R-:W-:Y:S01]  /*e7500*/  IADD3 R10, P6, R17, R2, RZ ;  /* 0x00000002110a7210 */ /* 0x000fe20007fde0ff */
[----:B------:R-:W-:-:S03]  /*e7510*/  IMAD R17, R16, 0x3d8, RZ ;  /* 0x000003d810117824 */ /* 0x000fc600078e02ff */
[----:B------:R-:W-:-:S05]  /*e7520*/  LEA.HI.X.SX32 R11, R11, R3, 0x1, P6 ;  /* 0x000000030b0b7211 */ /* 0x000fca00030f0eff */
[----:B------:R0:W-:Y:S01]  /*e7530*/  STL.64 [R1+0x10c0], R10 ;  /* 0x0010c00a01007387 */ /* 0x0001e20000100a00 */
[----:B------:R-:W-:Y:S01]  /*e7540*/  IMAD R4, R16, 0x3da, RZ ;  /* 0x000003da10047824 */ /* 0x000fe200078e02ff */
[----:B0-----:R-:W-:-:S04]  /*e7550*/  IADD3 R10, P6, R17, R2, RZ ;  /* 0x00000002110a7210 */ /* 0x001fc80007fde0ff */
[----:B------:R-:W-:Y:S01]  /*e7560*/  LEA.HI.X.SX32 R11, R23, R3, 0x1, P6 ;  /* 0x00000003170b7211 */ /* 0x000fe200030f0eff */
[----:B--2---:R-:W-:-:S05]  /*e7570*/  FFMA R5, R22, 0.69314718246459960938, R7 ;  /* 0x3f31721816057823 */ /* 0x004fca0000000007 */
[----:B------:R-:W-:Y:S04]  /*e7580*/  STL [R1+0x24c], R5 ;  /* 0x00024c0501007387 */ /* 0x000fe80000100800 */
[----:B------:R-:W2:Y:S04]  /*e7590*/  LDL.LU R22, [R1+0x1064] ;  /* 0x0010640001167983 */ /* 0x000ea80000300800 */
[----:B------:R-:W2:Y:S04]  /*e75a0*/  LDL.LU R23, [R1+0x12cc] ;  /* 0x0012cc0001177983 */ /* 0x000ea80000300800 */
[----:B------:R0:W-:Y:S02]  /*e75b0*/  STL.64 [R1+0x1090], R10 ;  /* 0x0010900a01007387 */ /* 0x0001e40000100a00 */
[----:B0-----:R-:W-:-:S02]  /*e75c0*/  IADD3 R10, P6, R4, R2, RZ ;  /* 0x00000002040a7210 */ /* 0x001fc40007fde0ff */
[----:B------:R-:W-:Y:S02]  /*e75d0*/  F2FP.PACK_AB R4, R24, R28 ;  /* 0x0000001c1804723e */ /* 0x000fe400000000ff */
[----:B------:R-:W2:Y:S04]  /*e75e0*/  LDL.LU R24, [R1+0x2c60] ;  /* 0x002c600001187983 */ /* 0x000ea80000300800 */
[----:B------:R-:W2:Y:S01]  /*e75f0*/  LDL.LU R28, [R1+0x2c5c] ;  /* 0x002c5c00011c7983 */ /* 0x000ea20000300800 */
[C---:B------:R-:W-:Y:S02]  /*e7600*/  IMAD R17, R16.reuse, 0x1ed, RZ ;  /* 0x000001ed10117824 */ /* 0x040fe400078e02ff */
[----:B------:R-:W-:Y:S01]  /*e7610*/  IMAD R7, R16, 0x3dc, RZ ;  /* 0x000003dc10077824 */ /* 0x000fe200078e02ff */
[----:B------:R-:W-:-:S02]  /*e7620*/  F2FP.PACK_AB R5, R13, R12 ;  /* 0x0000000c0d05723e */ /* 0x000fc400000000ff */
[----:B------:R-:W-:Y:S02]  /*e7630*/  LEA.HI.X.SX32 R11, R17, R3, 0x1, P6 ;  /* 0x00000003110b7211 */ /* 0x000fe400030f0eff */
[----:B------:R-:W-:Y:S01]  /*e7640*/  IADD3 R12, P6, R7, R2, RZ ;  /* 0x00000002070c7210 */ /* 0x000fe20007fde0ff */
[----:B------:R-:W-:Y:S02]  /*e7650*/  FFMA R7, R27, 0.69314718246459960938, R26 ;  /* 0x3f3172181b077823 */ /* 0x000fe4000000001a */
[----:B------:R-:W3:Y:S01]  /*e7660*/  LDL.LU R26, [R1+0x180] ;  /* 0x00018000011a7983 */ /* 0x000ee20000300800 */
[----:B------:R-:W-:-:S03]  /*e7670*/  IMAD R6, R16, 0x3de, RZ ;  /* 0x000003de10067824 */ /* 0x000fc600078e02ff */
[----:B------:R-:W-:Y:S04]  /*e7680*/  STL.64 [R1+0x1020], R10 ;  /* 0x0010200a01007387 */ /* 0x000fe80000100a00 */
[----:B------:R-:W-:Y:S04]  /*e7690*/  STL [R1+0x230], R7 ;  /* 0x0002300701007387 */ /* 0x000fe80000100800 */
[----:B------:R-:W4:Y:S01]  /*e76a0*/  LDL.LU R27, [R1+0x1060] ;  /* 0x00106000011b7983 */ /* 0x000f220000300800 */
[----:B--2---:R-:W-:-:S03]  /*e76b0*/  LEA.HI.X.SX32 R13, R28, R3, 0x1, P6 ;  /* 0x000000031c0d7211 */ /* 0x004fc600030f0eff */
[----:B------:R-:W2:Y:S04]  /*e76c0*/  LDL.LU R28, [R1+0x12c8] ;  /* 0x0012c800011c7983 */ /* 0x000ea80000300800 */
[----:B------:R0:W-:Y:S02]  /*e76d0*/  STL.64 [R1+0x1080], R12 ;  /* 0x0010800c01007387 */ /* 0x0001e40000100a00 */
[----:B0-----:R-:W-:Y:S02]  /*e76e0*/  IADD3 R12, P6, R6, R2, RZ ;  /* 0x00000002060c7210 */ /* 0x001fe40007fde0ff */
[----:B---3--:R-:W-:Y:S02]  /*e76f0*/  F2FP.PACK_AB R6, R20, R8 ;  /* 0x000000081406723e */ /* 0x008fe400000000ff */
[----:B------:R-:W3:Y:S01]  /*e7700*/  LDL.LU R20, [R1+0x2c58] ;  /* 0x002c580001147983 */ /* 0x000ee20000300800 */
[C---:B------:R-:W-:Y:S01]  /*e7710*/  IMAD R11, R16.reuse, 0x1ef, RZ ;  /* 0x000001ef100b7824 */ /* 0x040fe200078e02ff */
[----:B----4-:R-:W-:Y:S01]  /*e7720*/  F2FP.PACK_AB R7, R9, R14 ;  /* 0x0000000e0907723e */ /* 0x010fe200000000ff */
[----:B------:R-:W-:Y:S01]  /*e7730*/  IMAD R10, R16, 0x3e0, RZ ;  /* 0x000003e0100a7824 */ /* 0x000fe200078e02ff */
[----:B------:R-:W4:Y:S02]  /*e7740*/  LDL.LU R8, [R1+0x2c54] ;  /* 0x002c540001087983 */ /* 0x000f240000300800 */
[----:B------:R-:W-:-:S02]  /*e7750*/  LEA.HI.X.SX32 R13, R11, R3, 0x1, P6 ;  /* 0x000000030b0d7211 */ /* 0x000fc400030f0eff */
[----:B------:R-:W4:Y:S04]  /*e7760*/  LDL.LU R9, [R1+0x2c50] ;  /* 0x002c500001097983 */ /* 0x000f280000300800 */
[----:B------:R0:W-:Y:S01]  /*e7770*/  STL.64 [R1+0x1048], R12 ;  /* 0x0010480c01007387 */ /* 0x0001e20000100a00 */
[----:B------:R-:W-:Y:S02]  /*e7780*/  IMAD R17, R16, 0x3e2, RZ ;  /* 0x000003e210117824 */ /* 0x000fe400078e02ff */
[----:B0-----:R-:W-:Y:S01]  /*e7790*/  FFMA R13, R18, 0.69314718246459960938, R15 ;  /* 0x3f317218120d7823 */ /* 0x001fe2000000000f */
[----:B------:R-:W-:-:S04]  /*e77a0*/  IADD3 R12, P6, R10, R2, RZ ;  /* 0x000000020a0c7210 */ /* 0x000fc80007fde0ff */
[----:B------:R-:W-:Y:S01]  /*e77b0*/  STL [R1+0x234], R13 ;  /* 0x0002340d01007387 */ /* 0x000fe20000100800 */
[----:B------:R-:W-:-:S03]  /*e77c0*/  IMAD R11, R16, 0x1f1, RZ ;  /* 0x000001f1100b7824 */ /* 0x000fc600078e02ff */
[----:B------:R-:W2:Y:S04]  /*e77d0*/  LDL.LU R15, [R1+0x105c] ;  /* 0x00105c00010f7983 */ /* 0x000ea80000300800 */
[----:B------:R-:W2:Y:S04]  /*e77e0*/  LDL.LU R18, [R1+0x12c0] ;  /* 0x0012c00001127983 */ /* 0x000ea80000300800 */
[----:B------:R0:W-:Y:S01]  /*e77f0*/  STS.128 [R0+0xf80], R4 ;  /* 0x000f800400007388 */ /* 0x0001e20000000c00 */
[----:B------:R-:W-:-:S03]  /*e7800*/  IMAD R10, R16, 0x3e4, RZ ;  /* 0x000003e4100a7824 */ /* 0x000fc600078e02ff */
[----:B------:R-:W-:Y:S01]  /*e7810*/  BAR.SYNC.DEFER_BLOCKING 0x0 ;  /* 0x0000000000007b1d */ /* 0x000fe20000010000 */
[----:B0-----:R-:W-:Y:S02]  /*e7820*/  FFMA R4, R23, 0.69314718246459960938, R22 ;  /* 0x3f31721817047823 */ /* 0x001fe40000000016 */
[C---:B------:R-:W-:Y:S02]  /*e7830*/  IMAD R0, R16.reuse, 0x3e6, RZ ;  /* 0x000003e610007824 */ /* 0x040fe400078e02ff */
[----:B------:R-:W-:Y:S01]  /*e7840*/  IMAD R5, R16, 0x1f3, RZ ;  /* 0x000001f310057824 */ /* 0x000fe200078e02ff */
[----:B------:R-:W-:Y:S01]  /*e7850*/  STG.E.U16 [R2.64], R26 ;  /* 0x0000001a02007986 */ /* 0x000fe2000c101504 */
[----:B---3--:R-:W-:-:S05]  /*e7860*/  LEA.HI.X.SX32 R13, R20, R3, 0x1, P6 ;  /* 0x00000003140d7211 */ /* 0x008fca00030f0eff */
[----:B------:R0:W-:Y:S04]  /*e7870*/  STL.64 [R1+0x1040], R12 ;  /* 0x0010400c01007387 */ /* 0x0001e80000100a00 */
[----:B------:R-:W3:Y:S01]  /*e7880*/  LDL.LU R20, [R1+0x1058] ;  /* 0x0010580001147983 */ /* 0x000ee20000300800 */
[----:B0-----:R-:W-:-:S04]  /*e7890*/  IADD3 R12, P6, R17, R2, RZ ;  /* 0x00000002110c7210 */ /* 0x001fc80007fde0ff */
[----:B------:R-:W-:-:S05]  /*e78a0*/  LEA.HI.X.SX32 R13, R11, R3, 0x1, P6 ;  /* 0x000000030b0d7211 */ /* 0x000fca00030f0eff */
[----:B------:R-:W-:Y:S04]  /*e78b0*/  STL.64 [R1+0x1018], R12 ;  /* 0x0010180c01007387 */ /* 0x000fe80000100a00 */
[----:B------:R-:W3:Y:S01]  /*e78c0*/  LDL.LU R22, [R1+0x12a0] ;  /* 0x0012a00001167983 */ /* 0x000ee20000300800 */
[----:B------:R-:W-:-:S04]  /*e78d0*/  IADD3 R6, P6, R10, R2, RZ ;  /* 0x000000020a067210 */ /* 0x000fc80007fde0ff */
[-C--:B------:R-:W-:Y:S02]  /*e78e0*/  LEA.HI.X.SX32 R7, R24, R3.reuse, 0x1, P6 ;  /* 0x0000000318077211 */ /* 0x080fe400030f0eff */
[----:B------:R-:W-:Y:S01]  /*e78f0*/  IADD3 R10, P6, R0, R2, RZ ;  /* 0x00000002000a7210 */ /* 0x000fe20007fde0ff */
[----:B------:R0:W-:Y:S03]  /*e7900*/  STL [R1+0x238], R4 ;  /* 0x0002380401007387 */ /* 0x0001e60000100800 */
[----:B------:R-:W-:Y:S01]  /*e7910*/  LEA.HI.X.SX32 R11, R5, R3, 0x1, P6 ;  /* 0x00000003050b7211 */ /* 0x000fe200030f0eff */
[----:B------:R-:W-:Y:S04]  /*e7920*/  STL.64 [R1+0xff0], R6 ;  /* 0x000ff00601007387 */ /* 0x000fe80000100a00 */
[----:B------:R1:W-:Y:S01]  /*e7930*/  STL.64 [R1+0xfe8], R10 ;  /* 0x000fe80a01007387 */ /* 0x0003e20000100a00 */
[----:B0-----:R-:W-:-:S03]  /*e7940*/  IMAD R4, R16, 0x3e8, RZ ;  /* 0x000003e810047824 */ /* 0x001fc600078e02ff */
[----:B------:R-:W3:Y:S04]  /*e7950*/  LDL.LU R23, [R1+0x1054] ;  /* 0x0010540001177983 */ /* 0x000ee80000300800 */
[----:B------:R-:W3:Y:S01]  /*e7960*/  LDL.LU R24, [R1+0x12b0] ;  /* 0x0012b00001187983 */ /* 0x000ee20000300800 */
[----:B-1----:R-:W-:Y:S01]  /*e7970*/  IADD3 R10, P6, R4, R2, RZ ;  /* 0x00000002040a7210 */ /* 0x002fe20007fde0ff */
[----:B--2---:R-:W-:Y:S01]  /*e7980*/  FFMA R4, R28, 0.69314718246459960938, R27 ;  /* 0x3f3172181c047823 */ /* 0x004fe2000000001b */
[----:B------:R-:W-:-:S04]  /*e7990*/  PRMT R0, R26, 0x7632, R0 ;  /* 0x000076321a007816 */ /* 0x000fc80000000000 */
[----:B------:R0:W-:Y:S04]  /*e79a0*/  STL [R1+0x23c], R4 ;  /* 0x00023c0401007387 */ /* 0x0001e80000100800 */
[----:B------:R-:W2:Y:S04]  /*e79b0*/  LDL.LU R26, [R1+0x1050] ;  /* 0x00105000011a7983 */ /* 0x000ea80000300800 */
[----:B------:R-:W2:Y:S01]  /*e79c0*/  LDL.LU R27, [R1+0x12ac] ;  /* 0x0012ac00011b7983 */ /* 0x000ea20000300800 */
[C---:B------:R-:W-:Y:S01]  /*e79d0*/  IMAD R6, R16.reuse, 0x3ea, RZ ;  /* 0x000003ea10067824 */ /* 0x040fe200078e02ff */
[----:B------:R-:W-:Y:S01]  /*e79e0*/  LEA.HI.X.SX32 R11, R29, R3, 0x1, P6 ;  /* 0x000000031d0b7211 */ /* 0x000fe200030f0eff */
[----:B------:R-:W-:-:S02]  /*e79f0*/  IMAD R5, R16, 0x1f5, RZ ;  /* 0x000001f510057824 */ /* 0x000fc400078e02ff */
[----:B0-----:R-:W-:Y:S01]  /*e7a00*/  IMAD R4, R16, 0x3ec, RZ ;  /* 0x000003ec10047824 */ /* 0x001fe200078e02ff */
[-C--:B------:R-:W-:Y:S01]  /*e7a10*/  IADD3 R6, P6, R6, R2.reuse, RZ ;  /* 0x0000000206067210 */ /* 0x080fe20007fde0ff */
[----:B----4-:R0:W-:Y:S03]  /*e7a20*/  STG.E.U16 [R8.64], R0 ;  /* 0x0000000008007986 */ /* 0x0101e6000c101504 */
[----:B------:R-:W-:Y:S01]  /*e7a30*/  LEA.HI.X.SX32 R7, R5, R3, 0x1, P6 ;  /* 0x0000000305077211 */ /* 0x000fe200030f0eff */
[----:B------:R-:W-:Y:S04]  /*e7a40*/  STL.64 [R1+0xfe0], R10 ;  /* 0x000fe00a01007387 */ /* 0x000fe80000100a00 */
[----:B------:R-:W4:Y:S01]  /*e7a50*/  LDL.LU R28, [R1+0xecc] ;  /* 0x000ecc00011c7983 */ /* 0x000f220000300800 */
[----:B0-----:R-:W-:Y:S01]  /*e7a60*/  IADD3 R8, P6, R4, R2, RZ ;  /* 0x0000000204087210 */ /* 0x001fe20007fde0ff */
[----:B------:R-:W-:-:S02]  /*e7a70*/  FFMA R4, R18, 0.69314718246459960938, R15 ;  /* 0x3f31721812047823 */ /* 0x000fc4000000000f */
[----:B------:R-:W4:Y:S01]  /*e7a80*/  LDL.LU R29, [R1+0x1288] ;  /* 0x00128800011d7983 */ /* 0x000f220000300800 */
[C---:B------:R-:W-:Y:S01]  /*e7a90*/  IMAD R0, R16.reuse, 0x3ee, RZ ;  /* 0x000003ee10007824 */ /* 0x040fe200078e02ff */
[----:B------:R-:W-:Y:S02]  /*e7aa0*/  LEA.HI.X.SX32 R9, R19, R3, 0x1, P6 ;  /* 0x0000000313097211 */ /* 0x000fe400030f0eff */
[----:B------:R0:W-:Y:S04]  /*e7ab0*/  STL.64 [R1+0xfd0], R6 ;  /* 0x000fd00601007387 */ /* 0x0001e80000100a00 */
[----:B------:R-:W-:Y:S04]  /*e7ac0*/  STL [R1+0x220], R4 ;  /* 0x0002200401007387 */ /* 0x000fe80000100800 */
[----:B------:R1:W-:Y:S01]  /*e7ad0*/  STL.64 [R1+0xfc8], R8 ;  /* 0x000fc80801007387 */ /* 0x0003e20000100a00 */
[----:B0-----:R-:W-:-:S02]  /*e7ae0*/  IMAD R6, R16, 0x1f7, RZ ;  /* 0x000001f710067824 */ /* 0x001fc400078e02ff */
[----:B------:R-:W-:Y:S01]  /*e7af0*/  IMAD R5, R16, 0x3f0, RZ ;  /* 0x000003f010057824 */ /* 0x000fe200078e02ff */
[----:B-1----:R-:W-:-:S04]  /*e7b00*/  IADD3 R8, P6, R0, R2, RZ ;  /* 0x0000000200087210 */ /* 0x002fc80007fde0ff */
[----:B------:R-:W-:Y:S01]  /*e7b10*/  LEA.HI.X.SX32 R9, R6, R3, 0x1, P6 ;  /* 0x0000000306097211 */ /* 0x000fe200030f0eff */
[C---:B------:R-:W-:Y:S02]  /*e7b20*/  IMAD R4, R16.reuse, 0x3f2, RZ ;  /* 0x000003f210047824 */ /* 0x040fe400078e02ff */
[----:B------:R-:W-:Y:S02]  /*e7b30*/  IMAD R6, R16, 0x1f9, RZ ;  /* 0x000001f910067824 */ /* 0x000fe400078e02ff */
[----:B---3--:R-:W-:-:S05]  /*e7b40*/  FFMA R7, R22, 0.69314718246459960938, R20 ;  /* 0x3f31721816077823 */ /* 0x008fca0000000014 */
[----:B------:R-:W-:Y:S04]  /*e7b50*/  STL [R1+0x224], R7 ;  /* 0x0002240701007387 */ /* 0x000fe80000100800 */
[----:B------:R0:W-:Y:S02]  /*e7b60*/  STL.64 [R1+0xfc0], R8 ;  /* 0x000fc00801007387 */ /* 0x0001e40000100a00 */
[----:B0-----:R-:W-:-:S04]  /*e7b70*/  IADD3 R8, P6, R5, R2, RZ ;  /* 0x0000000205087210 */ /* 0x001fc80007fde0ff */
[----:B------:R-:W-:-:S05]  /*e7b80*/  LEA.HI.X.SX32 R9, R21, R3, 0x1, P6 ;  /* 0x0000000315097211 */ /* 0x000fca00030f0eff */
[----:B------:R0:W-:Y:S01]  /*e7b90*/  STL.64 [R1+0xf90], R8 ;  /* 0x000f900801007387 */ /* 0x0001e20000100a00 */
[----:B------:R-:W-:Y:S01]  /*e7ba0*/  IMAD R5, R16, 0x3f4, RZ ;  /* 0x000003f410057824 */ /* 0x000fe200078e02ff */
[----:B0-----:R-:W-:-:S04]  /*e7bb0*/  IADD3 R8, P6, R4, R2, RZ ;  /* 0x0000000204087210 */ /* 0x001fc80007fde0ff */
[----:B------:R-:W-:Y:S01]  /*e7bc0*/  LEA.HI.X.SX32 R9, R6, R3, 0x1, P6 ;  /* 0x0000000306097211 */ /* 0x000fe200030f0eff */
[----:B------:R-:W-:-:S04]  /*e7bd0*/  FFMA R7, R24, 0.69314718246459960938, R23 ;  /* 0x3f31721818077823 */ /* 0x000fc80000000017 */
[----:B------:R0:W-:Y:S01]  /*e7be0*/  STL.64 [R1+0xf88], R8 ;  /* 0x000f880801007387 */ /* 0x0001e20000100a00 */
[C---:B------:R-:W-:Y:S02]  /*e7bf0*/  IMAD R4, R16.reuse, 0x3f6, RZ ;  /* 0x000003f610047824 */ /* 0x040fe400078e02ff */
[----:B------:R-:W-:Y:S01]  /*e7c00*/  IMAD R6, R16, 0x1fb, RZ ;  /* 0x000001fb10067824 */ /* 0x000fe200078e02ff */
[----:B------:R2:W-:Y:S01]  /*e7c10*/  STL [R1+0x228], R7 ;  /* 0x0002280701007387 */ /* 0x0005e20000100800 */
[----:B0-----:R-:W-:-:S04]  /*e7c20*/  IADD3 R8, P6, R5, R2, RZ ;  /* 0x0000000205087210 */ /* 0x001fc80007fde0ff */
[----:B------:R-:W-:Y:S01]  /*e7c30*/  LEA.HI.X.SX32 R9, R25, R3, 0x1, P6 ;  /* 0x0000000319097211 */ /* 0x000fe200030f0eff */
[----:B--2---:R-:W-:-:S04]  /*e7c40*/  FFMA R7, R27, 0.69314718246459960938, R26 ;  /* 0x3f3172181b077823 */ /* 0x004fc8000000001a */
[----:B------:R0:W-:Y:S04]  /*e7c50*/  STL.64 [R1+0xfb8], R8 ;  /* 0x000fb80801007387 */ /* 0x0001e80000100a00 */
[----:B------:R-:W-:Y:S01]  /*e7c60*/  STL [R1+0x22c], R7 ;  /* 0x00022c0701007387 */ /* 0x000fe20000100800 */
[----:B0-----:R-:W-:-:S04]  /*e7c70*/  IADD3 R8, P6, R4, R2, RZ ;  /* 0x0000000204087210 */ /* 0x001fc80007fde0ff */
[----:B------:R-:W-:Y:S02]  /*e7c80*/  LEA.HI.X.SX32 R9, R6, R3, 0x1, P6 ;  /* 0x0000000306097211 */ /* 0x000fe400030f0eff */
[----:B------:R-:W2:Y:S04]  /*e7c90*/  LDL.LU R6, [R1+0x50] ;  /* 0x0000500001067983 */ /* 0x000ea80000300800 */
[----:B------:R0:W-:Y:S04]  /*e7ca0*/  STL.64 [R1+0xfb0], R8 ;  /* 0x000fb00801007387 */ /* 0x0001e80000100a00 */
[----:B0-----:R-:W3:Y:S04]  /*e7cb0*/  LDL.LU.64 R8, [R1+0x970] ;  /* 0x0009700001087983 */ /* 0x001ee80000300a00 */
[----:B---3--:R0:W-:Y:S04]  /*e7cc0*/  STL.64 [R1+0x2c30], R8 ;  /* 0x002c300801007387 */ /* 0x0081e80000100a00 */
[----:B0-----:R-:W3:Y:S04]  /*e7cd0*/  LDL.LU.64 R8, [R1+0x988] ;  /* 0x0009880001087983 */ /* 0x001ee80000300a00 */
[----:B---3--:R0:W-:Y:S04]  /*e7ce0*/  STL.64 [R1+0x2c38], R8 ;  /* 0x002c380801007387 */ /* 0x0081e80000100a00 */
[----:B0-----:R-:W3:Y:S04]  /*e7cf0*/  LDL.LU.64 R8, [R1+0x990] ;  /* 0x0009900001087983 */ /* 0x001ee80000300a00 */
[----:B------:R-:W0:Y:S04]  /*e7d00*/  S2R R17, SR_TID.X ;  /* 0x0000000000117919 */ /* 0x000e280000002100 */
[----:B------:R-:W1:Y:S04]  /*e7d10*/  S2R R22, SR_TID.X ;  /* 0x0000000000167919 */ /* 0x000e680000002100 */
[----:B---3--:R3:W-:Y:S04]  /*e7d20*/  STL.64 [R1+0x2c40], R8 ;  /* 0x002c400801007387 */ /* 0x0087e80000100a00 */
[----:B---3--:R-:W3:Y:S01]  /*e7d30*/  LDL.LU.64 R8, [R1+0x998] ;  /* 0x0009980001087983 */ /* 0x008ee20000300a00 */
[----:B------:R-:W-:-:S02]  /*e7d40*/  IMAD R5, R16, 0x3f8, RZ ;  /* 0x000003f810057824 */ /* 0x000fc400078e02ff */
[C---:B------:R-:W-:Y:S02]  /*e7d50*/  IMAD R27, R16.reuse, 0x1fc, RZ ;  /* 0x000001fc101b7824 */ /* 0x040fe400078e02ff */
[C---:B------:R-:W-:Y:S01]  /*e7d60*/  IMAD R4, R16.reuse, 0x3fa, RZ ;  /* 0x000003fa10047824 */ /* 0x040fe200078e02ff */
[----:B------:R-:W-:Y:S01]  /*e7d70*/  IADD3 R26, P6, R5, R2, RZ ;  /* 0x00000002051a7210 */ /* 0x000fe20007fde0ff */
[----:B0-----:R-:W-:Y:S02]  /*e7d80*/  IMAD.SHL.U32 R0, R17, 0x10, RZ ;  /* 0x0000001011007824 */ /* 0x001fe400078e00ff */
[----:B------:R-:W-:Y:S01]  /*e7d90*/  IMAD R5, R16, 0x1fd, RZ ;  /* 0x000001fd10057824 */ /* 0x000fe200078e02ff */
[----:B------:R-:W-:Y:S02]  /*e7da0*/  LEA.HI.X.SX32 R27, R27, R3, 0x1, P6 ;  /* 0x000000031b1b7211 */ /* 0x000fe400030f0eff */
[----:B-1----:R-:W-:Y:S02]  /*e7db0*/  LOP3.LUT R22, R22, 0xe0, RZ, 0xc0, !PT ;  /* 0x000000e016167812 */ /* 0x002fe400078ec0ff */
[----:B------:R-:W-:Y:S01]  /*e7dc0*/  LOP3.LUT R0, R0, 0x70, RZ, 0xc0, !PT ;  /* 0x0000007000007812 */ /* 0x000fe200078ec0ff */
[----:B----4-:R-:W-:-:S03]  /*e7dd0*/  FFMA R7, R29, 0.69314718246459960938, R28 ;  /* 0x3f3172181d077823 */ /* 0x010fc6000000001c */
[----:B------:R-:W-:Y:S01]  /*e7de0*/  LEA R0, R22, R0, 0x2 ;  /* 0x0000000016007211 */ /* 0x000fe200078e10ff */
[----:B---3--:R0:W-:Y:S04]  /*e7df0*/  STL.64 [R1+0x2c48], R8 ;  /* 0x002c480801007387 */ /* 0x0081e80000100a00 */
[----:B------:R-:W3:Y:S04]  /*e7e00*/  LDL.LU.64 R10, [R1+0x968] ;  /* 0x00096800010a7983 */ /* 0x000ee80000300a00 */
[----:B------:R-:W4:Y:S01]  /*e7e10*/  LDL.LU R18, [R1+0x170] ;  /* 0x0001700001127983 */ /* 0x000f220000300800 */
[----:B0-----:R-:W-:-:S03]  /*e7e20*/  IADD3 R8, P6, R4, R2, RZ ;  /* 0x0000000204087210 */ /* 0x001fc60007fde0ff */
[----:B------:R-:W2:Y:S01]  /*e7e30*/  LDL.LU.64 R12, [R1+0x960] ;  /* 0x00096000010c7983 */ /* 0x000ea20000300a00 */
[----:B------:R-:W-:-:S03]  /*e7e40*/  LEA.HI.X.SX32 R9, R5, R3, 0x1, P6 ;  /* 0x0000000305097211 */ /* 0x000fc600030f0eff */
[----:B------:R-:W2:Y:S04]  /*e7e50*/  LDL.LU.64 R14, [R1+0x958] ;  /* 0x00095800010e7983 */ /* 0x000ea80000300a00 */
[----:B------:R-:W0:Y:S04]  /*e7e60*/  S2R R5, SR_TID.X ;  /* 0x0000000000057919 */ /* 0x000e280000002100 */
[----:B------:R-:W2:Y:S04]  /*e7e70*/  LDL.LU R19, [R1+0x100] ;  /* 0x0001000001137983 */ /* 0x000ea80000300800 */
[----:B------:R-:W2:Y:S04]  /*e7e80*/  LDL.LU.64 R20, [R1+0x950] ;  /* 0x0009500001147983 */ /* 0x000ea80000300a00 */
[----:B------:R-:W2:Y:S04]  /*e7e90*/  LDL.LU.64 R22, [R1+0x948] ;  /* 0x0009480001167983 */ /* 0x000ea80000300a00 */
[----:B------:R-:W2:Y:S01]  /*e7ea0*/  LDL.LU R28, [R1+0xa0] ;  /* 0x0000a000011c7983 */ /* 0x000ea20000300800 */
[----:B------:R-:W-:-:S03]  /*e7eb0*/  IMAD R4, R16, 0x3fc, RZ ;  /* 0x000003fc10047824 */ /* 0x000fc600078e02ff */
[----:B------:R-:W2:Y:S04]  /*e7ec0*/  LDL.LU.64 R24, [R1+0x940] ;  /* 0x0009400001187983 */ /* 0x000ea80000300a00 */
[----:B------:R-:W2:Y:S04]  /*e7ed0*/  LDL.LU R29, [R1+0x40] ;  /* 0x00004000011d7983 */ /* 0x000ea80000300800 */
[----:B------:R1:W-:Y:S04]  /*e7ee0*/  STL [R1+0x27ec], R7 ;  /* 0x0027ec0701007387 */ /* 0x0003e80000100800 */
[----:B-1----:R-:W2:Y:S04]  /*e7ef0*/  LDL.LU R7, [R1+0xb0] ;  /* 0x0000b00001077983 */ /* 0x002ea80000300800 */
[----:B------:R1:W-:Y:S04]  /*e7f00*/  STL.64 [R1+0xf80], R26 ;  /* 0x000f801a01007387 */ /* 0x0003e80000100a00 */
[----:B-1----:R-:W2:Y:S04]  /*e7f10*/  LDL.LU.64 R26, [R1+0x938] ;  /* 0x00093800011a7983 */ /* 0x002ea80000300a00 */
[----:B------:R1:W-:Y:S02]  /*e7f20*/  STL.64 [R1+0xec8], R8 ;  /* 0x000ec80801007387 */ /* 0x0003e40000100a00 */
[----:B-1----:R-:W-:Y:S01]  /*e7f30*/  IMAD R9, R16, 0x1fe, RZ ;  /* 0x000001fe10097824 */ /* 0x002fe200078e02ff */
[----:B------:R-:W-:Y:S01]  /*e7f40*/  IADD3 R8, P6, R4, R2, RZ ;  /* 0x0000000204087210 */ /* 0x000fe20007fde0ff */
[----:B------:R-:W-:-:S03]  /*e7f50*/  IMAD R4, R16, 0x3fe, RZ ;  /* 0x000003fe10047824 */ /* 0x000fc600078e02ff */
[----:B------:R-:W-:Y:S01]  /*e7f60*/  LEA.HI.X.SX32 R9, R9, R3, 0x1, P6 ;  /* 0x0000000309097211 */ /* 0x000fe200030f0eff */
[----:B------:R-:W-:-:S04]  /*e7f70*/  IMAD R16, R16, 0x1ff, RZ ;  /* 0x000001ff10107824 */ /* 0x000fc800078e02ff */
[----:B------:R0:W-:Y:S02]  /*e7f80*/  STL.64 [R1+0xf78], R8 ;  /* 0x000f780801007387 */ /* 0x0001e40000100a00 */
[----:B0-----:R-:W-:Y:S02]  /*e7f90*/  LOP3.LUT R9, R5, 0x18, RZ, 0xc0, !PT ;  /* 0x0000001805097812 */ /* 0x001fe400078ec0ff */
[----:B------:R-:W-:Y:S02]  /*e7fa0*/  IADD3 R8, P6, R4, R2, RZ ;  /* 0x0000000204087210 */ /* 0x000fe40007fde0ff */
[----:B------:R-:W-:Y:S01]  /*e7fb0*/  LEA.HI R9, R9, R0, RZ, 0x1f ;  /* 0x0000000009097211 */ /* 0x000fe200078ff8ff */
[----:B------:R-:W2:Y:S01]  /*e7fc0*/  LDL.LU.64 R4, [R1+0x978] ;  /* 0x0009780001047983 */ /* 0x000ea20000300a00 */
[----:B------:R-:W-:-:S05]  /*e7fd0*/  LEA.HI.X.SX32 R9, R16, R3, 0x1, P6 ;  /* 0x0000000310097211 */ /* 0x000fca00030f0eff */
[----:B------:R0:W-:Y:S04]  /*e7fe0*/  STL.64 [R1+0xf70], R8 ;  /* 0x000f700801007387 */ /* 0x0001e80000100a00 */
[----:B0-----:R-:W2:Y:S04]  /*e7ff0*/  LDL.LU.64 R8, [R1+0x2c48] ;  /* 0x002c480001087983 */ /* 0x001ea80000300a00 */
[----:B------:R-:W2:Y:S04]  /*e8000*/  LDL.LU R3, [R1+0x110] ;  /* 0x0001100001037983 */ /* 0x000ea80000300800 */
[----:B------:R0:W-:Y:S04]  /*e8010*/  STL [R1+0x27e8], R17 ;  /* 0x0027e81101007387 */ /* 0x0001e80000100800 */
[----:B0-----:R-:W3:Y:S04]  /*e8020*/  LDL.LU.64 R16, [R1+0x980] ;  /* 0x0009800001107983 */ /* 0x001ee80000300a00 */
[----:B--2---:R0:W-:Y:S04]  /*e8030*/  STG.E.U16 [R8.64], R3 ;  /* 0x0000000308007986 */ /* 0x0041e8000c101504 */
[----:B0-----:R-:W2:Y:S01]  /*e8040*/  LDL.LU.64 R8, [R1+0x2c40] ;  /* 0x002c400001087983 */ /* 0x001ea20000300a00 */
[----:B------:R-:W-:-:S05]  /*e8050*/  PRMT R2, R3, 0x7632, R2 ;  /* 0x0000763203027816 */ /* 0x000fca0000000002 */
[----:B--2---:R0:W-:Y:S04]  /*e8060*/  STG.E.U16 [R8.64], R2 ;  /* 0x0000000208007986 */ /* 0x0041e8000c101504 */
[----:B0-----:R-:W2:Y:S01]  /*e8070*/  LDL.LU.64 R8, [R1+0x2c38] ;  /* 0x002c380001087983 */ /* 0x001ea20000300a00 */
[----:B------:R-:W-:Y:S02]  /*e8080*/  PRMT R0, R7, 0x7632, R0 ;  /* 0x0000763207007816 */ /* 0x000fe40000000000 */
[----:B------:R-:W-:Y:S01]  /*e8090*/  PRMT R2, R6, 0x7632, R2 ;  /* 0x0000763206027816 */ /* 0x000fe20000000002 */
[----:B--2---:R0:W-:Y:S04]  /*e80a0*/  STG.E.U16 [R8.64], R7 ;  /* 0x0000000708007986 */ /* 0x0041e8000c101504 */
[----:B0-----:R-:W2:Y:S04]  /*e80b0*/  LDL.LU.64 R8, [R1+0x2c30] ;  /* 0x002c300001087983 */ /* 0x001ea80000300a00 */
[----:B---3--:R4:W-:Y:S04]  /*e80c0*/  STG.E.U16 [R16.64], R0 ;  /* 0x0000000010007986 */ /* 0x0089e8000c101504 */
[----:B------:R-:W-:Y:S01]  /*e80d0*/  STG.E.U16 [R4.64], R6 ;  /* 0x0000000604007986 */ /* 0x000fe2000c101504 */
[----:B----4-:R-:W-:-:S03]  /*e80e0*/  PRMT R0, R18, 0x7632, R0 ;  /* 0x0000763212007816 */ /* 0x010fc60000000000 */
[----:B--2---:R0:W-:Y:S04]  /*e80f0*/  STG.E.U16 [R8.64], R2 ;  /* 0x0000000208007986 */ /* 0x0041e8000c101504 */
[----:B------:R-:W-:Y:S04]  /*e8100*/  STG.E.U16 [R10.64], R18 ;  /* 0x000000120a007986 */ /* 0x000fe8000c101504 */
[----:B------:R1:W-:Y:S01]  /*e8110*/  STG.E.U16 [R12.64], R0 ;  /* 0x000000000c007986 */ /* 0x0003e2000c101504 */
[----:B0-----:R-:W-:-:S03]  /*e8120*/  PRMT R2, R19, 0x7632, R2 ;  /* 0x0000763213027816 */ /* 0x001fc60000000002 */
[----:B------:R-:W-:Y:S04]  /*e8130*/  STG.E.U16 [R14.64], R19 ;  /* 0x000000130e007986 */ /* 0x000fe8000c101504 */
[----:B------:R-:W-:Y:S01]  /*e8140*/  STG.E.U16 [R20.64], R2 ;  /* 0x0000000214007986 */ /* 0x000fe2000c101504 */
[----:B-1----:R-:W-:-:S03]  /*e8150*/  PRMT R0, R28, 0x7632, R0 ;  /* 0x000076321c007816 */ /* 0x002fc60000000000 */
[----:B------:R-:W-:Y:S04]  /*e8160*/  STG.E.U16 [R22.64], R28 ;  /* 0x0000001c16007986 */ /* 0x000fe8000c101504 */
[----:B------:R-:W-:Y:S04]  /*e8170*/  STG.E.U16 [R24.64], R0 ;  /* 0x0000000018007986 */ /* 0x000fe8000c101504 */
[----:B------:R0:W-:Y:S04]  /*e8180*/  STG.E.U16 [R26.64], R29 ;  /* 0x0000001d1a007986 */ /* 0x0001e8000c101504 */
[----:B0-----:R-:W2:Y:S04]  /*e8190*/  LDL.LU.64 R26, [R1+0x930] ;  /* 0x00093000011a7983 */ /* 0x001ea80000300a00 */
[----:B------:R-:W3:Y:S04]  /*e81a0*/  LDL.LU R3, [R1+0x150] ;  /* 0x0001500001037983 */ /* 0x000ee80000300800 */
        /* <DEDUP_REMOVED lines=8> */
[----:B------:R-:W4:Y:S04]  /*e8230*/  LDL.LU R7, [R1+0xe0] ;  /* 0x0000e00001077983 */ /* 0x000f280000300800 */
        /* <DEDUP_REMOVED lines=20> */
[----:B0-----:R-:W2:Y:S01]  /*e8380*/  LDL.LU.64 R16, [R1+0x920] ;  /* 0x0009200001107983 */ /* 0x001ea20000300a00 */
[----:B------:R-:W-:-:S03]  /*e8390*/  PRMT R2, R29, 0x7632, R2 ;  /* 0x000076321d027816 */ /* 0x000fc60000000002 */
[----:B--2---:R0:W-:Y:S04]  /*e83a0*/  STL.64 [R1+0x2c28], R16 ;  /* 0x002c281001007387 */ /* 0x0041e80000100a00 */
[----:B0-----:R-:W3:Y:S04]  /*e83b0*/  LDL.LU.64 R16, [R1+0x928] ;  /* 0x0009280001107983 */ /* 0x001ee80000300a00 */
[----:B------:R-:W2:Y:S04]  /*e83c0*/  LDL.LU.64 R4, [R1+0x8c8] ;  /* 0x0008c80001047983 */ /* 0x000ea80000300a00 */
[----:B------:R-:W2:Y:S04]  /*e83d0*/  LDL.LU R6, [R1+0x80] ;  /* 0x0000800001067983 */ /* 0x000ea80000300800 */
[----:B------:R-:W2:Y:S04]  /*e83e0*/  LDL.LU.64 R8, [R1+0x8c0] ;  /* 0x0008c00001087983 */ /* 0x000ea80000300a00 */
        /* <DEDUP_REMOVED lines=8> */
[----:B------:R-:W2:Y:S04]  /*e8470*/  LDL.LU R29, [R1+0x70] ;  /* 0x00007000011d7983 */ /* 0x000ea80000300800 */
[----:B------:R0:W-:Y:S04]  /*e8480*/  STG.E.U16 [R26.64], R2 ;  /* 0x000000021a007986 */ /* 0x0001e8000c101504 */
[----:B------:R-:W2:Y:S04]  /*e8490*/  LDL.LU.64 R24, [R1+0x890] ;  /* 0x0008900001187983 */ /* 0x000ea80000300a00 */
[----:B0-----:R-:W2:Y:S04]  /*e84a0*/  LDL.LU.64 R26, [R1+0x888] ;  /* 0x00088800011a7983 */ /* 0x001ea80000300a00 */
[----:B---3--:R0:W-:Y:S04]  /*e84b0*/  STG.E.U16 [R16.64], R3 ;  /* 0x0000000310007986 */ /* 0x0081e8000c101504 */
[----:B0-----:R-:W3:Y:S01]  /*e84c0*/  LDL.LU.64 R16, [R1+0x2c28] ;  /* 0x002c280001107983 */ /* 0x001ee20000300a00 */
[----:B------:R-:W-:-:S03]  /*e84d0*/  PRMT R0, R3, 0x7632, R0 ;  /* 0x0000763203007816 */ /* 0x000fc60000000000 */
[----:B------:R-:W2:Y:S04]  /*e84e0*/  LDL.LU R3, [R1+0x2c20] ;  /* 0x002c200001037983 */ /* 0x000ea80000300800 */
[----:B---3--:R0:W-:Y:S04]  /*e84f0*/  STG.E.U16 [R16.64], R0 ;  /* 0x0000000010007986 */ /* 0x0081e8000c101504 */
[----:B0-----:R-:W3:Y:S01]  /*e8500*/  LDL.LU.64 R16, [R1+0x2c18] ;  /* 0x002c180001107983 */ /* 0x001ee20000300a00 */
[----:B--2---:R-:W-:-:S03]  /*e8510*/  PRMT R2, R3, 0x7632, R2 ;  /* 0x0000763203027816 */ /* 0x004fc60000000002 */
[----:B---3--:R0:W-:Y:S04]  /*e8520*/  STG.E.U16 [R16.64], R3 ;  /* 0x0000000310007986 */ /* 0x0081e8000c101504 */
[----:B0-----:R-:W2:Y:S04]  /*e8530*/  LDL.LU.64 R16, [R1+0x2c10] ;  /* 0x002c100001107983 */ /* 0x001ea80000300a00 */
[----:B------:R-:W3:Y:S04]  /*e8540*/  LDL.LU R3, [R1+0x2c08] ;  /* 0x002c080001037983 */ /* 0x000ee80000300800 */
[----:B--2---:R0:W-:Y:S04]  /*e8550*/  STG.E.U16 [R16.64], R2 ;  /* 0x0000000210007986 */ /* 0x0041e8000c101504 */
[----:B0-----:R-:W2:Y:S01]  /*e8560*/  LDL.LU.64 R16, [R1+0x2c00] ;  /* 0x002c000001107983 */ /* 0x001ea20000300a00 */
[----:B---3--:R-:W-:-:S03]  /*e8570*/  PRMT R0, R3, 0x7632, R0 ;  /* 0x0000763203007816 */ /* 0x008fc60000000000 */
[----:B--2---:R0:W-:Y:S04]  /*e8580*/  STG.E.U16 [R16.64], R3 ;  /* 0x0000000310007986 */ /* 0x0041e8000c101504 */
        /* <DEDUP_REMOVED lines=13> */
[----:B--2---:R0:W-:Y:S04]  /*e8660*/  STG.E.U16 [R16.64], R0 ;  /* 0x0000000010007986 */ /* 0x0041e8000c101504 */
[----:B0-----:R-:W2:Y:S01]  /*e8670*/  LDL.LU.64 R16, [R1+0x2bc0] ;  /* 0x002bc00001107983 */ /* 0x001ea20000300a00 */
[----:B----4-:R-:W-:-:S03]  /*e8680*/  PRMT R2, R7, 0x7632, R2 ;  /* 0x0000763207027816 */ /* 0x010fc60000000002 */
[----:B--2---:R0:W-:Y:S04]  /*e8690*/  STG.E.U16 [R16.64], R7 ;  /* 0x0000000710007986 */ /* 0x0041e8000c101504 */
[----:B0-----:R-:W2:Y:S01]  /*e86a0*/  LDL.LU.64 R16, [R1+0x2bb8] ;  /* 0x002bb80001107983 */ /* 0x001ea20000300a00 */
[----:B------:R-:W-:-:S03]  /*e86b0*/  PRMT R0, R6, 0x7632, R0 ;  /* 0x0000763206007816 */ /* 0x000fc60000000000 */
[----:B--2---:R0:W-:Y:S04]  /*e86c0*/  STG.E.U16 [R16.64], R2 ;  /* 0x0000000210007986 */ /* 0x0041e8000c101504 */
[----:B------:R-:W-:Y:S04]  /*e86d0*/  STG.E.U16 [R4.64], R6 ;  /* 0x0000000604007986 */ /* 0x000fe8000c101504 */
[----:B------:R1:W-:Y:S01]  /*e86e0*/  STG.E.U16 [R8.64], R0 ;  /* 0x0000000008007986 */ /* 0x0003e2000c101504 */
[----:B0-----:R-:W-:-:S03]  /*e86f0*/  PRMT R2, R18, 0x7632, R2 ;  /* 0x0000763212027816 */ /* 0x001fc60000000002 */
[----:B------:R-:W-:Y:S04]  /*e8700*/  STG.E.U16 [R10.64], R18 ;  /* 0x000000120a007986 */ /* 0x000fe8000c101504 */
[----:B------:R0:W-:Y:S01]  /*e8710*/  STG.E.U16 [R12.64], R2 ;  /* 0x000000020c007986 */ /* 0x0001e2000c101504 */
[----:B-1----:R-:W-:-:S03]  /*e8720*/  PRMT R0, R19, 0x7632, R0 ;  /* 0x0000763213007816 */ /* 0x002fc60000000000 */
[----:B------:R-:W-:Y:S04]  /*e8730*/  STG.E.U16 [R14.64], R19 ;  /* 0x000000130e007986 */ /* 0x000fe8000c101504 */
[----:B------:R-:W-:Y:S01]  /*e8740*/  STG.E.U16 [R20.64], R0 ;  /* 0x0000000014007986 */ /* 0x000fe2000c101504 */
[----:B0-----:R-:W-:-:S03]  /*e8750*/  PRMT R2, R28, 0x7632, R2 ;  /* 0x000076321c027816 */ /* 0x001fc60000000002 */
[----:B------:R-:W-:Y:S04]  /*e8760*/  STG.E.U16 [R22.64], R28 ;  /* 0x0000001c16007986 */ /* 0x000fe8000c101504 */
[----:B------:R-:W-:Y:S04]  /*e8770*/  STG.E.U16 [R24.64], R2 ;  /* 0x0000000218007986 */ /* 0x000fe8000c101504 */
[----:B------:R0:W-:Y:S04]  /*e8780*/  STG.E.U16 [R26.64], R29 ;  /* 0x0000001d1a007986 */ /* 0x0001e8000c101504 */
[----:B0-----:R-:W2:Y:S04]  /*e8790*/  LDL.LU.64 R26, [R1+0x880] ;  /* 0x00088000011a7983 */ /* 0x001ea80000300a00 */
[----:B------:R-:W3:Y:S04]  /*e87a0*/  LDL.LU R3, [R1] ;  /* 0x0000000001037983 */ /* 0x000ee80000300800 */
        /* <DEDUP_REMOVED lines=39> */
[----:B------:R-:W2:Y:S04]  /*e8a20*/  LDL.LU R19, [R1+0x1c0] ;  /* 0x0001c00001137983 */ /* 0x000ea80000300800 */
[----:B------:R-:W2:Y:S04]  /*e8a30*/  LDL.LU R28, [R1+0x1d0] ;  /* 0x0001d000011c7983 */ /* 0x000ea80000300800 */
[----:B------:R-:W2:Y:S04]  /*e8a40*/  LDL.LU.64 R14, [R1+0x7f8] ;  /* 0x0007f800010e7983 */ /* 0x000ea80000300a00 */
[----:B------:R-:W2:Y:S04]  /*e8a50*/  LDL.LU.64 R20, [R1+0x7f0] ;  /* 0x0007f00001147983 */ /* 0x000ea80000300a00 */
[----:B------:R-:W2:Y:S04]  /*e8a60*/  LDL.LU.64 R22, [R1+0x7e8] ;  /* 0x0007e80001167983 */ /* 0x000ea80000300a00 */
[----:B------:R0:W-:Y:S04]  /*e8a70*/  STG.E.U16 [R26.64], R0 ;  /* 0x000000001a007986 */ /* 0x0001e8000c101504 */
[----:B------:R-:W2:Y:S04]  /*e8a80*/  LDL.LU.64 R24, [R1+0x7e0] ;  /* 0x0007e00001187983 */ /* 0x000ea80000300a00 */
[----:B0-----:R-:W2:Y:S04]  /*e8a90*/  LDL.LU.64 R26, [R1+0x7d8] ;  /* 0x0007d800011a7983 */ /* 0x001ea80000300a00 */
[----:B------:R-:W2:Y:S04]  /*e8aa0*/  LDL.LU R29, [R1+0x1e0] ;  /* 0x0001e000011d7983 */ /* 0x000ea80000300800 */
        /* <DEDUP_REMOVED lines=200> */
[----:B0-----:R-:W2:Y:S01]  /*e9730*/  LDL.LU.64 R16, [R1+0x2aa8] ;  /* 0x002aa80001107983 */ /* 0x001ea20000300a00 */
[----:B------:R-:W3:Y:S03]  /*e9740*/  LDL.LU R3, [R1+0x2aa0] ;  /* 0x002aa00001037983 */ /* 0x000ee60000300800 */
[----:B--2---:R0:W-:Y:S04]  /*e9750*/  STG.E.U16 [R16.64], R0 ;  /* 0x0000000010007986 */ /* 0x0041e8000c101504 */
[----:B0-----:R-:W2:Y:S01]  /*e9760*/  LDL.LU.64 R16, [R1+0x2a98] ;  /* 0x002a980001107983 */ /* 0x001ea20000300a00 */
[----:B---3--:R-:W-:-:S03]  /*e9770*/  PRMT R2, R3, 0x7632, R2 ;  /* 0x0000763203027816 */ /* 0x008fc60000000002 */
[----:B--2---:R0:W-:Y:S04]  /*e9780*/  STG.E.U16 [R16.64], R3 ;  /* 0x0000000310007986 */ /* 0x0041e8000c101504 */
        /* <DEDUP_REMOVED lines=19> */
[----:B--2---:R0:W-:Y:S01]  /*e98c0*/  STG.E.U16 [R16.64], R0 ;  /* 0x0000000010007986 */ /* 0x0041e2000c101504 */
[----:B------:R-:W-:Y:S02]  /*e98d0*/  STG.E.U16 [R4.64], R6 ;  /* 0x0000000604007986 */ /* 0x000fe4000c101504 */
[----:B------:R1:W-:Y:S02]  /*e98e0*/  STG.E.U16 [R8.64], R2 ;  /* 0x0000000208007986 */ /* 0x0003e4000c101504 */
[----:B------:R-:W-:Y:S01]  /*e98f0*/  STG.E.U16 [R10.64], R18 ;  /* 0x000000120a007986 */ /* 0x000fe2000c101504 */
[----:B0-----:R-:W-:Y:S02]  /*e9900*/  PRMT R0, R18, 0x7632, R0 ;  /* 0x0000763212007816 */ /* 0x001fe40000000000 */
[----:B-1----:R-:W-:-:S03]  /*e9910*/  PRMT R2, R19, 0x7632, R2 ;  /* 0x0000763213027816 */ /* 0x002fc60000000002 */
[----:B------:R0:W-:Y:S01]  /*e9920*/  STG.E.U16 [R12.64], R0 ;  /* 0x000000000c007986 */ /* 0x0001e2000c101504 */
[----:B------:R-:W-:Y:S02]  /*e9930*/  STG.E.U16 [R14.64], R19 ;  /* 0x000000130e007986 */ /* 0x000fe4000c101504 */
[----:B------:R-:W-:Y:S02]  /*e9940*/  STG.E.U16 [R20.64], R2 ;  /* 0x0000000214007986 */ /* 0x000fe4000c101504 */
[----:B------:R-:W-:Y:S01]  /*e9950*/  STG.E.U16 [R22.64], R28 ;  /* 0x0000001c16007986 */ /* 0x000fe2000c101504 */
[----:B0-----:R-:W-:-:S05]  /*e9960*/  PRMT R0, R28, 0x7632, R0 ;  /* 0x000076321c007816 */ /* 0x001fca0000000000 */
[----:B------:R-:W-:Y:S01]  /*e9970*/  STG.E.U16 [R24.64], R0 ;  /* 0x0000000018007986 */ /* 0x000fe2000c101504 */
[----:B------:R0:W-:Y:S03]  /*e9980*/  STG.E.U16 [R26.64], R29 ;  /* 0x0000001d1a007986 */ /* 0x0001e6000c101504 */
[----:B0-----:R-:W2:Y:S01]  /*e9990*/  LDL.LU.64 R26, [R1+0x670] ;  /* 0x00067000011a7983 */ /* 0x001ea20000300a00 */
[----:B------:R-:W3:Y:S03]  /*e99a0*/  LDL.LU R3, [R1+0x124] ;  /* 0x0001240001037983 */ /* 0x000ee60000300800 */
        /* <DEDUP_REMOVED lines=8> */
[----:B------:R-:W4:Y:S02]  /*e9a30*/  LDL.LU R7, [R1+0x1a4] ;  /* 0x0001a40001077983 */ /* 0x000f240000300800 */
[----:B------:R-:W2:Y:S02]  /*e9a40*/  LDL.LU.64 R16, [R1+0x610] ;  /* 0x0006100001107983 */ /* 0x000ea40000300a00 */
        /* <DEDUP_REMOVED lines=22> */
[----:B0-----:R-:W3:Y:S01]  /*e9bb0*/  LDL.LU.64 R16, [R1+0x668] ;  /* 0x0006680001107983 */ /* 0x001ee20000300a00 */
[----:B------:R-:W2:Y:S02]  /*e9bc0*/  LDL.LU.64 R4, [R1+0x608] ;  /* 0x0006080001047983 */ /* 0x000ea40000300a00 */
[----:B------:R-:W2:Y:S02]  /*e9bd0*/  LDL.LU R6, [R1+0x1b4] ;  /* 0x0001b40001067983 */ /* 0x000ea40000300800 */
[----:B------:R-:W2:Y:S01]  /*e9be0*/  LDL.LU.64 R8, [R1+0x600] ;  /* 0x0006000001087983 */ /* 0x000ea20000300a00 */
[----:B------:R-:W2:Y:S01]  /*e9bf0*/  LDL.LU.64 R10, [R1+0x5f8] ;  /* 0x0005f800010a7983 */ /* 0x000ea20000300a00 */
[----:B------:R-:W2:Y:S02]  /*e9c00*/  LDL.LU R18, [R1+0x1c4] ;  /* 0x0001c40001127983 */ /* 0x000ea40000300800 */
[----:B------:R-:W2:Y:S02]  /*e9c10*/  LDL.LU.64 R12, [R1+0x5f0] ;  /* 0x0005f000010c7983 */ /* 0x000ea40000300a00 */
[----:B------:R-:W2:Y:S01]  /*e9c20*/  LDL.LU.64 R14, [R1+0x5e8] ;  /* 0x0005e800010e7983 */ /* 0x000ea20000300a00 */
[----:B------:R-:W2:Y:S01]  /*e9c30*/  LDL.LU R19, [R1+0x1d4] ;  /* 0x0001d40001137983 */ /* 0x000ea20000300800 */
[----:B------:R-:W2:Y:S02]  /*e9c40*/  LDL.LU.64 R20, [R1+0x5e0] ;  /* 0x0005e00001147983 */ /* 0x000ea40000300a00 */
[----:B------:R-:W2:Y:S02]  /*e9c50*/  LDL.LU.64 R22, [R1+0x5d8] ;  /* 0x0005d80001167983 */ /* 0x000ea40000300a00 */
[----:B------:R-:W2:Y:S01]  /*e9c60*/  LDL.LU R28, [R1+0x1e4] ;  /* 0x0001e400011c7983 */ /* 0x000ea20000300800 */
[----:B------:R-:W2:Y:S04]  /*e9c70*/  LDL.LU R29, [R1+0x1f4] ;  /* 0x0001f400011d7983 */ /* 0x000ea80000300800 */
[----:B------:R0:W-:Y:S01]  /*e9c80*/  STG.E.U16 [R26.64], R2 ;  /* 0x000000021a007986 */ /* 0x0001e2000c101504 */
[----:B------:R-:W2:Y:S03]  /*e9c90*/  LDL.LU.64 R24, [R1+0x5d0] ;  /* 0x0005d00001187983 */ /* 0x000ea60000300a00 */
[----:B0-----:R-:W2:Y:S04]  /*e9ca0*/  LDL.LU.64 R26, [R1+0x5c8] ;  /* 0x0005c800011a7983 */ /* 0x001ea80000300a00 */
[----:B---3--:R0:W-:Y:S04]  /*e9cb0*/  STG.E.U16 [R16.64], R3 ;  /* 0x0000000310007986 */ /* 0x0081e8000c101504 */
[----:B0-----:R-:W3:Y:S01]  /*e9cc0*/  LDL.LU.64 R16, [R1+0x2a48] ;  /* 0x002a480001107983 */ /* 0x001ee20000300a00 */
[----:B------:R-:W-:-:S02]  /*e9cd0*/  PRMT R0, R3, 0x7632, R0 ;  /* 0x0000763203007816 */ /* 0x000fc40000000000 */
[----:B------:R-:W2:Y:S03]  /*e9ce0*/  LDL.LU R3, [R1+0x2a40] ;  /* 0x002a400001037983 */ /* 0x000ea60000300800 */
        /* <DEDUP_REMOVED lines=83> */
[----:B------:R-:W2:Y:S01]  /*ea220*/  LDL.LU R19, [R1+0x48] ;  /* 0x0000480001137983 */ /* 0x000ea20000300800 */
[----:B------:R-:W2:Y:S01]  /*ea230*/  LDL.LU R28, [R1+0x168] ;  /* 0x00016800011c7983 */ /* 0x000ea20000300800 */
[----:B------:R-:W2:Y:S02]  /*ea240*/  LDL.LU.64 R14, [R1+0x538] ;  /* 0x00053800010e7983 */ /* 0x000ea40000300a00 */
[----:B------:R-:W2:Y:S02]  /*ea250*/  LDL.LU.64 R20, [R1+0x530] ;  /* 0x0005300001147983 */ /* 0x000ea40000300a00 */
[----:B------:R-:W2:Y:S01]  /*ea260*/  LDL.LU.64 R22, [R1+0x528] ;  /* 0x0005280001167983 */ /* 0x000ea20000300a00 */
[----:B------:R0:W-:Y:S04]  /*ea270*/  STG.E.U16 [R26.64], R0 ;  /* 0x000000001a007986 */ /* 0x0001e8000c101504 */
[----:B------:R-:W2:Y:S04]  /*ea280*/  LDL.LU.64 R24, [R1+0x520] ;  /* 0x0005200001187983 */ /* 0x000ea80000300a00 */
[----:B0-----:R-:W2:Y:S01]  /*ea290*/  LDL.LU.64 R26, [R1+0x518] ;  /* 0x00051800011a7983 */ /* 0x001ea20000300a00 */
[----:B------:R-:W2:Y:S03]  /*ea2a0*/  LDL.LU R29, [R1+0xf8] ;  /* 0x0000f800011d7983 */ /* 0x000ea60000300800 */
        /* <DEDUP_REMOVED lines=236> */
[----:B------:R0:W-:Y:S01]  /*eb170*/  STG.E.U16 [R24.64], R0 ;  /* 0x0000000018007986 */ /* 0x0001e2000c101504 */
[----:B------:R1:W-:Y:S03]  /*eb180*/  STG.E.U16 [R26.64], R29 ;  /* 0x0000001d1a007986 */ /* 0x0003e6000c101504 */
[----:B0-----:R-:W2:Y:S01]  /*eb190*/  LDL.LU.64 R24, [R1+0x3b0] ;  /* 0x0003b00001187983 */ /* 0x001ea20000300a00 */
[----:B-1----:R-:W3:Y:S02]  /*eb1a0*/  LDL.LU R27, [R1+0x18c] ;  /* 0x00018c00011b7983 */ /* 0x002ee40000300800 */
[----:B------:R-:W4:Y:S02]  /*eb1b0*/  LDL.LU R3, [R1+0x17c] ;  /* 0x00017c0001037983 */ /* 0x000f240000300800 */
[----:B----4-:R0:W-:Y:S04]  /*eb1c0*/  STL [R1+0x2820], R3 ;  /* 0x0028200301007387 */ /* 0x0101e80000100800 */
[----:B0-----:R-:W4:Y:S04]  /*eb1d0*/  LDL.LU R3, [R1+0x5c] ;  /* 0x00005c0001037983 */ /* 0x001f280000300800 */
[----:B----4-:R0:W-:Y:S04]  /*eb1e0*/  STL [R1+0x2838], R3 ;  /* 0x0028380301007387 */ /* 0x0101e80000100800 */
[----:B0-----:R-:W4:Y:S04]  /*eb1f0*/  LDL.LU R3, [R1+0xbc] ;  /* 0x0000bc0001037983 */ /* 0x001f280000300800 */
[----:B----4-:R0:W-:Y:S04]  /*eb200*/  STL [R1+0x2850], R3 ;  /* 0x0028500301007387 */ /* 0x0101e80000100800 */
[----:B0-----:R-:W4:Y:S01]  /*eb210*/  LDL.LU R3, [R1+0x11c] ;  /* 0x00011c0001037983 */ /* 0x001f220000300800 */
[----:B------:R-:W2:Y:S02]  /*eb220*/  LDL.LU R7, [R1+0x10c] ;  /* 0x00010c0001077983 */ /* 0x000ea40000300800 */
        /* <DEDUP_REMOVED lines=36> */
[----:B------:R0:W-:Y:S04]  /*eb470*/  STG.E.U16 [R24.64], R2 ;  /* 0x0000000218007986 */ /* 0x0001e8000c101504 */
[----:B0-----:R-:W2:Y:S04]  /*eb480*/  LDL.LU.64 R24, [R1+0x310] ;  /* 0x0003100001187983 */ /* 0x001ea80000300a00 */
[----:B---3--:R0:W-:Y:S04]  /*eb490*/  STG.E.U16 [R16.64], R27 ;  /* 0x0000001b10007986 */ /* 0x0081e8000c101504 */
[----:B0-----:R-:W3:Y:S01]  /*eb4a0*/  LDL.LU.64 R16, [R1+0x2868] ;  /* 0x0028680001107983 */ /* 0x001ee20000300a00 */
[----:B------:R-:W-:-:S02]  /*eb4b0*/  PRMT R0, R27, 0x7632, R0 ;  /* 0x000076321b007816 */ /* 0x000fc40000000000 */
[----:B------:R-:W2:Y:S03]  /*eb4c0*/  LDL.LU.64 R26, [R1+0x308] ;  /* 0x00030800011a7983 */ /* 0x000ea60000300a00 */
[----:B---3--:R0:W-:Y:S04]  /*eb4d0*/  STG.E.U16 [R16.64], R0 ;  /* 0x0000000010007986 */ /* 0x0081e8000c101504 */
[----:B0-----:R-:W3:Y:S01]  /*eb4e0*/  LDL.LU.64 R16, [R1+0x2860] ;  /* 0x0028600001107983 */ /* 0x001ee20000300a00 */
[----:B----4-:R-:W-:-:S03]  /*eb4f0*/  PRMT R2, R3, 0x7632, R2 ;  /* 0x0000763203027816 */ /* 0x010fc60000000002 */
[----:B---3--:R0:W-:Y:S04]  /*eb500*/  STG.E.U16 [R16.64], R3 ;  /* 0x0000000310007986 */ /* 0x0081e8000c101504 */
[----:B0-----:R-:W3:Y:S01]  /*eb510*/  LDL.LU.64 R16, [R1+0x2858] ;  /* 0x0028580001107983 */ /* 0x001ee20000300a00 */
[----:B------:R-:W4:Y:S03]  /*eb520*/  LDL.LU R3, [R1+0x2850] ;  /* 0x0028500001037983 */ /* 0x000f260000300800 */
        /* <DEDUP_REMOVED lines=16> */
[----:B0-----:R-:W3:Y:S04]  /*eb630*/  LDL.LU.64 R16, [R1+0x2810] ;  /* 0x0028100001107983 */ /* 0x001ee80000300a00 */
[----:B---3--:R0:W-:Y:S04]  /*eb640*/  STG.E.U16 [R16.64], R0 ;  /* 0x0000000010007986 */ /* 0x0081e8000c101504 */
[----:B0-----:R-:W3:Y:S01]  /*eb650*/  LDL.LU.64 R16, [R1+0x2808] ;  /* 0x0028080001107983 */ /* 0x001ee20000300a00 */
[----:B------:R-:W-:-:S03]  /*eb660*/  PRMT R2, R7, 0x7632, R2 ;  /* 0x0000763207027816 */ /* 0x000fc60000000002 */
[----:B---3--:R0:W-:Y:S04]  /*eb670*/  STG.E.U16 [R16.64], R7 ;  /* 0x0000000710007986 */ /* 0x0081e8000c101504 */
[----:B0-----:R-:W3:Y:S01]  /*eb680*/  LDL.LU.64 R16, [R1+0x2800] ;  /* 0x0028000001107983 */ /* 0x001ee20000300a00 */
[----:B--2---:R-:W-:-:S03]  /*eb690*/  PRMT R0, R6, 0x7632, R0 ;  /* 0x0000763206007816 */ /* 0x004fc60000000000 */
[----:B---3--:R0:W-:Y:S01]  /*eb6a0*/  STG.E.U16 [R16.64], R2 ;  /* 0x0000000210007986 */ /* 0x0081e2000c101504 */
[----:B------:R-:W-:Y:S02]  /*eb6b0*/  STG.E.U16 [R4.64], R6 ;  /* 0x0000000604007986 */ /* 0x000fe4000c101504 */
[----:B------:R1:W-:Y:S02]  /*eb6c0*/  STG.E.U16 [R8.64], R0 ;  /* 0x0000000008007986 */ /* 0x0003e4000c101504 */
[----:B------:R-:W-:Y:S01]  /*eb6d0*/  STG.E.U16 [R10.64], R18 ;  /* 0x000000120a007986 */ /* 0x000fe2000c101504 */
[----:B0-----:R-:W-:Y:S02]  /*eb6e0*/  PRMT R2, R18, 0x7632, R2 ;  /* 0x0000763212027816 */ /* 0x001fe40000000002 */
[----:B-1----:R-:W-:-:S03]  /*eb6f0*/  PRMT R0, R19, 0x7632, R0 ;  /* 0x0000763213007816 */ /* 0x002fc60000000000 */
[----:B------:R0:W-:Y:S01]  /*eb700*/  STG.E.U16 [R12.64], R2 ;  /* 0x000000020c007986 */ /* 0x0001e2000c101504 */
[----:B------:R-:W-:Y:S02]  /*eb710*/  STG.E.U16 [R14.64], R19 ;  /* 0x000000130e007986 */ /* 0x000fe4000c101504 */
[----:B------:R1:W-:Y:S02]  /*eb720*/  STG.E.U16 [R20.64], R0 ;  /* 0x0000000014007986 */ /* 0x0003e4000c101504 */
[----:B------:R-:W-:Y:S01]  /*eb730*/  STG.E.U16 [R22.64], R28 ;  /* 0x0000001c16007986 */ /* 0x000fe2000c101504 */
[----:B0-----:R-:W-:Y:S02]  /*eb740*/  PRMT R2, R28, 0x7632, R2 ;  /* 0x000076321c027816 */ /* 0x001fe40000000002 */
[----:B-1----:R-:W-:-:S03]  /*eb750*/  PRMT R0, R29, 0x7632, R0 ;  /* 0x000076321d007816 */ /* 0x002fc60000000000 */
[----:B------:R0:W-:Y:S01]  /*eb760*/  STG.E.U16 [R24.64], R2 ;  /* 0x0000000218007986 */ /* 0x0001e2000c101504 */
[----:B------:R1:W-:Y:S03]  /*eb770*/  STG.E.U16 [R26.64], R29 ;  /* 0x0000001d1a007986 */ /* 0x0003e6000c101504 */
[----:B0-----:R-:W2:Y:S01]  /*eb780*/  LDL.LU.64 R24, [R1+0x300] ;  /* 0x0003000001187983 */ /* 0x001ea20000300a00 */
[----:B-1----:R-:W3:Y:S02]  /*eb790*/  LDL.LU.64 R26, [R1+0x2f8] ;  /* 0x0002f800011a7983 */ /* 0x002ee40000300a00 */
[----:B------:R-:W4:Y:S02]  /*eb7a0*/  LDL.LU R29, [R1+0x3c] ;  /* 0x00003c00011d7983 */ /* 0x000f240000300800 */
[----:B------:R-:W2:Y:S01]  /*eb7b0*/  LDL.LU R7, [R1+0x15c] ;  /* 0x00015c0001077983 */ /* 0x000ea20000300800 */
[----:B------:R-:W2:Y:S04]  /*eb7c0*/  LDL.LU.64 R16, [R1+0x2e0] ;  /* 0x0002e00001107983 */ /* 0x000ea80000300a00 */
[----:B--2---:R0:W-:Y:S04]  /*eb7d0*/  STL.64 [R1+0x27f0], R16 ;  /* 0x0027f01001007387 */ /* 0x0041e80000100a00 */
[----:B0-----:R-:W2:Y:S04]  /*eb7e0*/  LDL.LU.64 R16, [R1+0x2e8] ;  /* 0x0002e80001107983 */ /* 0x001ea80000300a00 */
[----:B--2---:R0:W-:Y:S04]  /*eb7f0*/  STL.64 [R1+0x27f8], R16 ;  /* 0x0027f81001007387 */ /* 0x0041e80000100a00 */
[----:B0-----:R-:W2:Y:S01]  /*eb800*/  LDL.LU.64 R16, [R1+0x2f0] ;  /* 0x0002f00001107983 */ /* 0x001ea20000300a00 */
[----:B------:R-:W2:Y:S02]  /*eb810*/  LDL.LU R3, [R1+0xec] ;  /* 0x0000ec0001037983 */ /* 0x000ea40000300800 */
[----:B------:R-:W2:Y:S02]  /*eb820*/  LDL.LU R4, [R1+0x8c] ;  /* 0x00008c0001047983 */ /* 0x000ea40000300800 */
[----:B------:R-:W2:Y:S01]  /*eb830*/  LDL.LU R10, [R1+0x2c] ;  /* 0x00002c00010a7983 */ /* 0x000ea20000300800 */
[----:B------:R-:W2:Y:S04]  /*eb840*/  LDL.LU R11, [R1+0x14c] ;  /* 0x00014c00010b7983 */ /* 0x000ea80000300800 */
        /* <DEDUP_REMOVED lines=8> */
[----:B------:R-:W2:Y:S03]  /*eb8d0*/  LDL.LU.64 R12, [R1+0x2a0] ;  /* 0x0002a000010c7983 */ /* 0x000ea60000300a00 */
[----:B--2---:R0:W-:Y:S04]  /*eb8e0*/  STL.64 [R1+0x27a8], R12 ;  /* 0x0027a80c01007387 */ /* 0x0041e80000100a00 */
[----:B0-----:R-:W2:Y:S04]  /*eb8f0*/  LDL.LU.64 R12, [R1+0x2a8] ;  /* 0x0002a800010c7983 */ /* 0x001ea80000300a00 */
[----:B--2---:R0:W-:Y:S04]  /*eb900*/  STL.64 [R1+0x27b0], R12 ;  /* 0x0027b00c01007387 */ /* 0x0041e80000100a00 */
[----:B0-----:R-:W2:Y:S04]  /*eb910*/  LDL.LU.64 R12, [R1+0x2b0] ;  /* 0x0002b000010c7983 */ /* 0x001ea80000300a00 */
[----:B------:R-:W-:Y:S01]  /*eb920*/  STG.E.U16 [R24.64], R0 ;  /* 0x0000000018007986 */ /* 0x000fe2000c101504 */
[----:B----4-:R-:W-:Y:S01]  /*eb930*/  PRMT R2, R29, 0x7632, R2 ;  /* 0x000076321d027816 */ /* 0x010fe20000000002 */
[----:B---3--:R-:W-:Y:S04]  /*eb940*/  STG.E.U16 [R26.64], R29 ;  /* 0x0000001d1a007986 */ /* 0x008fe8000c101504 */
[----:B------:R-:W-:Y:S04]  /*eb950*/  STG.E.U16 [R16.64], R2 ;  /* 0x0000000210007986 */ /* 0x000fe8000c101504 */
[----:B--2---:R0:W-:Y:S04]  /*eb960*/  STL.64 [R1+0x27c0], R12 ;  /* 0x0027c00c01007387 */ /* 0x0041e80000100a00 */
[----:B0-----:R-:W2:Y:S01]  /*eb970*/  LDL.LU.64 R12, [R1+0x2b8] ;  /* 0x0002b800010c7983 */ /* 0x001ea20000300a00 */
[----:B------:R-:W3:Y:S02]  /*eb980*/  LDL.LU R5, [R1+0xdc] ;  /* 0x0000dc0001057983 */ /* 0x000ee40000300800 */
[----:B------:R-:W4:Y:S02]  /*eb990*/  LDL.LU R6, [R1+0x7c] ;  /* 0x00007c0001067983 */ /* 0x000f240000300800 */
[----:B------:R-:W2:Y:S01]  /*eb9a0*/  LDL.LU.64 R14, [R1+0x298] ;  /* 0x00029800010e7983 */ /* 0x000ea20000300a00 */
[----:B------:R-:W2:Y:S01]  /*eb9b0*/  LDL.LU.64 R18, [R1+0x290] ;  /* 0x0002900001127983 */ /* 0x000ea20000300a00 */
[----:B------:R-:W4:Y:S02]  /*eb9c0*/  LDL.LU.64 R20, [R1+0x288] ;  /* 0x0002880001147983 */ /* 0x000f240000300a00 */
[----:B------:R-:W2:Y:S02]  /*eb9d0*/  LDL.LU.64 R22, [R1+0x280] ;  /* 0x0002800001167983 */ /* 0x000ea40000300a00 */
[----:B------:R-:W2:Y:S01]  /*eb9e0*/  LDL.LU.64 R24, [R1+0x218] ;  /* 0x0002180001187983 */ /* 0x000ea20000300a00 */
[----:B------:R-:W2:Y:S01]  /*eb9f0*/  LDL.LU R8, [R1+0x1c] ;  /* 0x00001c0001087983 */ /* 0x000ea20000300800 */
[----:B------:R-:W2:Y:S02]  /*eba00*/  LDL.LU R9, [R1+0x13c] ;  /* 0x00013c0001097983 */ /* 0x000ea40000300800 */
[----:B------:R-:W2:Y:S02]  /*eba10*/  LDL.LU.64 R26, [R1+0x198] ;  /* 0x00019800011a7983 */ /* 0x000ea40000300a00 */
[----:B------:R-:W2:Y:S01]  /*eba20*/  LDL.LU.64 R28, [R1+0x190] ;  /* 0x00019000011c7983 */ /* 0x000ea20000300a00 */
[----:B------:R-:W2:Y:S01]  /*eba30*/  LDL.LU.64 R16, [R1+0x27f8] ;  /* 0x0027f80001107983 */ /* 0x000ea20000300a00 */
[----:B------:R-:W-:-:S03]  /*eba40*/  PRMT R0, R7, 0x7632, R0 ;  /* 0x0000763207007816 */ /* 0x000fc60000000000 */
[----:B--2---:R0:W-:Y:S04]  /*eba50*/  STG.E.U16 [R16.64], R7 ;  /* 0x0000000710007986 */ /* 0x0041e8000c101504 */
[----:B0-----:R-:W2:Y:S01]  /*eba60*/  LDL.LU.64 R16, [R1+0x27f0] ;  /* 0x0027f00001107983 */ /* 0x001ea20000300a00 */
[----:B------:R-:W3:Y:S01]  /*eba70*/  LDL.LU R7, [R1+0x27ec] ;  /* 0x0027ec0001077983 */ /* 0x000ee20000300800 */
[----:B------:R-:W-:Y:S02]  /*eba80*/  PRMT R2, R3, 0x7632, R2 ;  /* 0x0000763203027816 */ /* 0x000fe40000000002 */
[----:B--2---:R0:W-:Y:S01]  /*eba90*/  STG.E.U16 [R16.64], R0 ;  /* 0x0000000010007986 */ /* 0x0041e2000c101504 */
[----:B------:R1:W-:Y:S03]  /*ebaa0*/  STG.E.U16 [R10.64], R3 ;  /* 0x000000030a007986 */ /* 0x0003e6000c101504 */
[----:B0-----:R-:W2:Y:S01]  /*ebab0*/  LDL.LU R17, [R1+0x27e8] ;  /* 0x0027e80001117983 */ /* 0x001ea20000300800 */
[----:B------:R-:W2:Y:S02]  /*ebac0*/  LDL.LU R16, [R1+0x6c] ;  /* 0x00006c0001107983 */ /* 0x000ea40000300800 */
[----:B-1----:R-:W2:Y:S02]  /*ebad0*/  LDL.LU.64 R10, [R1+0x27e0] ;  /* 0x0027e000010a7983 */ /* 0x002ea40000300a00 */
[----:B--2---:R0:W-:Y:S04]  /*ebae0*/  STG.E.U16 [R10.64], R2 ;  /* 0x000000020a007986 */ /* 0x0041e8000c101504 */
[----:B0-----:R-:W2:Y:S01]  /*ebaf0*/  LDL.LU.64 R10, [R1+0x27d8] ;  /* 0x0027d800010a7983 */ /* 0x001ea20000300a00 */
[----:B------:R-:W-:-:S03]  /*ebb00*/  PRMT R0, R4, 0x7632, R0 ;  /* 0x0000763204007816 */ /* 0x000fc60000000000 */
[----:B--2---:R0:W-:Y:S04]  /*ebb10*/  STG.E.U16 [R10.64], R4 ;  /* 0x000000040a007986 */ /* 0x0041e8000c101504 */
[----:B0-----:R-:W2:Y:S01]  /*ebb20*/  LDL.LU.64 R10, [R1+0x27d0] ;  /* 0x0027d000010a7983 */ /* 0x001ea20000300a00 */
[----:B------:R-:W3:Y:S03]  /*ebb30*/  LDL.LU R3, [R1+0xc] ;  /* 0x00000c0001037983 */ /* 0x000ee60000300800 */
[----:B--2---:R0:W-:Y:S04]  /*ebb40*/  STG.E.U16 [R10.64], R0 ;  /* 0x000000000a007986 */ /* 0x0041e8000c101504 */
[----:B0-----:R-:W2:Y:S01]  /*ebb50*/  LDL.LU.64 R10, [R1+0x27c8] ;  /* 0x0027c800010a7983 */ /* 0x001ea20000300a00 */
[----:B------:R-:W3:Y:S03]  /*ebb60*/  LDL.LU R4, [R1+0x12c] ;  /* 0x00012c0001047983 */ /* 0x000ee60000300800 */
[----:B--2---:R0:W-:Y:S04]  /*ebb70*/  STG.E.U16 [R12.64], R10 ;  /* 0x0000000a0c007986 */ /* 0x0041e8000c101504 */
[----:B0-----:R-:W2:Y:S01]  /*ebb80*/  LDL.LU.64 R12, [R1+0x27c0] ;  /* 0x0027c000010c7983 */ /* 0x001ea20000300a00 */
[----:B------:R-:W-:-:S02]  /*ebb90*/  PRMT R2, R10, 0x7632, R2 ;  /* 0x000076320a027816 */ /* 0x000fc40000000002 */
[----:B------:R-:W3:Y:S03]  /*ebba0*/  LDL.LU R10, [R1+0x27b8] ;  /* 0x0027b800010a7983 */ /* 0x000ee60000300800 */
[----:B--2---:R0:W-:Y:S04]  /*ebbb0*/  STG.E.U16 [R12.64], R2 ;  /* 0x000000020c007986 */ /* 0x0041e8000c101504 */
[----:B0-----:R-:W2:Y:S01]  /*ebbc0*/  LDL.LU.64 R12, [R1+0x27b0] ;  /* 0x0027b000010c7983 */ /* 0x001ea20000300a00 */
[----:B------:R-:W-:Y:S02]  /*ebbd0*/  PRMT R0, R11, 0x7632, R0 ;  /* 0x000076320b007816 */ /* 0x000fe40000000000 */
[----:B---3--:R-:W-:Y:S01]  /*ebbe0*/  PRMT R2, R5, 0x7632, R2 ;  /* 0x0000763205027816 */ /* 0x008fe20000000002 */
[----:B--2---:R0:W-:Y:S04]  /*ebbf0*/  STG.E.U16 [R12.64], R11 ;  /* 0x0000000b0c007986 */ /* 0x0041e8000c101504 */
[----:B0-----:R-:W2:Y:S01]  /*ebc00*/  LDL.LU.64 R12, [R1+0x27a8] ;  /* 0x0027a800010c7983 */ /* 0x001ea20000300a00 */
[----:B------:R-:W3:Y:S03]  /*ebc10*/  LDL.LU R11, [R1+0x27a0] ;  /* 0x0027a000010b7983 */ /* 0x000ee60000300800 */
[----:B--2---:R0:W-:Y:S01]  /*ebc20*/  STG.E.U16 [R12.64], R0 ;  /* 0x000000000c007986 */ /* 0x0041e2000c101504 */
[----:B------:R1:W-:Y:S02]  /*ebc30*/  STG.E.U16 [R14.64], R5 ;  /* 0x000000050e007986 */ /* 0x0003e4000c101504 */
[----:B------:R2:W-:Y:S02]  /*ebc40*/  STG.E.U16 [R18.64], R2 ;  /* 0x0000000212007986 */ /* 0x0005e4000c101504 */
[----:B----4-:R4:W-:Y:S01]  /*ebc50*/  STG.E.U16 [R20.64], R6 ;  /* 0x0000000614007986 */ /* 0x0109e2000c101504 */
[----:B0-----:R-:W-:Y:S01]  /*ebc60*/  PRMT R0, R6, 0x7632, R0 ;  /* 0x0000763206007816 */ /* 0x001fe20000000000 */
[----:B------:R-:W3:Y:S01]  /*ebc70*/  LDL.LU.64 R12, [R1+0x2798] ;  /* 0x00279800010c7983 */ /* 0x000ee20000300a00 */
[----:B-1----:R-:W3:Y:S01]  /*ebc80*/  LDL.LU.64 R14, [R1+0x2790] ;  /* 0x00279000010e7983 */ /* 0x002ee20000300a00 */
[----:B--2---:R-:W-:Y:S01]  /*ebc90*/  PRMT R2, R8, 0x7632, R2 ;  /* 0x0000763208027816 */ /* 0x004fe20000000002 */
[----:B------:R-:W2:Y:S01]  /*ebca0*/  LDL.LU.64 R18, [R1+0x2788] ;  /* 0x0027880001127983 */ /* 0x000ea20000300a00 */
[----:B------:R-:W2:Y:S01]  /*ebcb0*/  LDL.LU R5, [R1+0x1ac] ;  /* 0x0001ac0001057983 */ /* 0x000ea20000300800 */
[----:B----4-:R-:W4:Y:S03]  /*ebcc0*/  LDL.LU.64 R20, [R1+0x2780] ;  /* 0x0027800001147983 */ /* 0x010f260000300a00 */
[----:B------:R0:W-:Y:S01]  /*ebcd0*/  STG.E.U16 [R22.64], R0 ;  /* 0x0000000016007986 */ /* 0x0001e2000c101504 */
[----:B------:R1:W-:Y:S02]  /*ebce0*/  STG.E.U16 [R24.64], R8 ;  /* 0x0000000818007986 */ /* 0x0003e4000c101504 */
[----:B------:R1:W-:Y:S02]  /*ebcf0*/  STG.E.U16 [R26.64], R2 ;  /* 0x000000021a007986 */ /* 0x0003e4000c101504 */
[----:B------:R1:W-:Y:S01]  /*ebd00*/  STG.E.U16 [R28.64], R9 ;  /* 0x000000091c007986 */ /* 0x0003e2000c101504 */
[----:B0-----:R-:W2:Y:S01]  /*ebd10*/  LDL.LU.64 R22, [R1+0x2778] ;  /* 0x0027780001167983 */ /* 0x001ea20000300a00 */
[----:B-1----:R-:W2:Y:S02]  /*ebd20*/  LDL.LU.64 R24, [R1+0x2770] ;  /* 0x0027700001187983 */ /* 0x002ea40000300a00 */
[----:B------:R-:W2:Y:S02]  /*ebd30*/  LDL.LU.64 R26, [R1+0x2768] ;  /* 0x00276800011a7983 */ /* 0x000ea40000300a00 */
[----:B------:R-:W2:Y:S01]  /*ebd40*/  LDL.LU.64 R28, [R1+0x2760] ;  /* 0x00276000011c7983 */ /* 0x000ea20000300a00 */
[----:B------:R-:W-:-:S02]  /*ebd50*/  PRMT R0, R9, 0x7632, R0 ;  /* 0x0000763209007816 */ /* 0x000fc40000000000 */
[----:B------:R-:W3:Y:S01]  /*ebd60*/  LDL.LU.64 R8, [R1+0x9a0] ;  /* 0x0009a00001087983 */ /* 0x000ee20000300a00 */
[----:B------:R-:W3:Y:S03]  /*ebd70*/  LDL.LU R6, [R1+0x1bc] ;  /* 0x0001bc0001067983 */ /* 0x000ee60000300800 */
[----:B--2---:R0:W-:Y:S04]  /*ebd80*/  STG.E.U16 [R28.64], R0 ;  /* 0x000000001c007986 */ /* 0x0041e8000c101504 */
[----:B0-----:R-:W2:Y:S01]  /*ebd90*/  LDL.LU R29, [R1+0xcc] ;  /* 0x0000cc00011d7983 */ /* 0x001ea20000300800 */
[----:B------:R-:W-:Y:S02]  /*ebda0*/  PRMT R0, R16, 0x7632, R0 ;  /* 0x0000763210007816 */ /* 0x000fe40000000000 */
[----:B--2---:R-:W-:Y:S01]  /*ebdb0*/  PRMT R2, R29, 0x7632, R2 ;  /* 0x000076321d027816 */ /* 0x004fe20000000002 */
[----:B------:R-:W-:Y:S04]  /*ebdc0*/  STG.E.U16 [R26.64], R29 ;  /* 0x0000001d1a007986 */ /* 0x000fe8000c101504 */
[----:B------:R0:W-:Y:S04]  /*ebdd0*/  STG.E.U16 [R24.64], R2 ;  /* 0x0000000218007986 */ /* 0x0001e8000c101504 */
[----:B0-----:R-:W2:Y:S01]  /*ebde0*/  LDL.LU.64 R24, [R1+0x9a8] ;  /* 0x0009a80001187983 */ /* 0x001ea20000300a00 */
[----:B------:R-:W-:Y:S02]  /*ebdf0*/  STG.E.U16 [R22.64], R16 ;  /* 0x0000001016007986 */ /* 0x000fe4000c101504 */
[----:B----4-:R-:W-:Y:S01]  /*ebe00*/  STG.E.U16 [R20.64], R0 ;  /* 0x0000000014007986 */ /* 0x010fe2000c101504 */
[----:B------:R-:W-:Y:S01]  /*ebe10*/  PRMT R2, R3, 0x7632, R2 ;  /* 0x0000763203027816 */ /* 0x000fe20000000002 */
[----:B------:R0:W-:Y:S02]  /*ebe20*/  STG.E.U16 [R18.64], R3 ;  /* 0x0000000312007986 */ /* 0x0001e4000c101504 */
[----:B0-----:R-:W-:-:S02]  /*ebe30*/  SHF.L.U32 R3, R17, 0xe, RZ ;  /* 0x0000000e11037819 */ /* 0x001fc400000006ff */
[----:B------:R-:W-:Y:S02]  /*ebe40*/  LOP3.LUT R21, R17, 0xff, RZ, 0xc0, !PT ;  /* 0x000000ff11157812 */ /* 0x000fe400078ec0ff */
[----:B------:R-:W-:Y:S01]  /*ebe50*/  LOP3.LUT R3, R3, 0x18000, RZ, 0xc0, !PT ;  /* 0x0001800003037812 */ /* 0x000fe200078ec0ff */
[----:B---3--:R-:W-:Y:S03]  /*ebe60*/  STG.E.U16 [R14.64], R2 ;  /* 0x000000020e007986 */ /* 0x008fe6000c101504 */
[----:B------:R-:W-:Y:S01]  /*ebe70*/  LEA R3, R21, R3, 0x4 ;  /* 0x0000000315037211 */ /* 0x000fe200078e20ff */
[----:B------:R-:W-:Y:S04]  /*ebe80*/  STG.E.U16 [R12.64], R4 ;  /* 0x000000040c007986 */ /* 0x000fe8000c101504 */
[----:B------:R-:W0:Y:S01]  /*ebe90*/  LDS.128 R12, [R3] ;  /* 0x00000000030c7984 */ /* 0x000e220000000c00 */
[----:B------:R-:W-:-:S05]  /*ebea0*/  IMAD.SHL.U32 R20, R17, 0x4000, RZ ;  /* 0x0000400011147824 */ /* 0x000fca00078e00ff */
[----:B------:R-:W-:Y:S01]  /*ebeb0*/  LOP3.LUT R20, R20, 0x18000, RZ, 0xc0, !PT ;  /* 0x0001800014147812 */ /* 0x000fe200078ec0ff */
[----:B------:R-:W-:Y:S01]  /*ebec0*/  STL [R1+0x26b8], R2 ;  /* 0x0026b80201007387 */ /* 0x000fe20000100800 */
[----:B------:R-:W3:Y:S02]  /*ebed0*/  LDL.LU.64 R26, [R1+0x9b8] ;  /* 0x0009b800011a7983 */ /* 0x000ee40000300a00 */
[----:B------:R-:W4:Y:S01]  /*ebee0*/  LDL.LU.64 R28, [R1+0x9b0] ;  /* 0x0009b000011c7983 */ /* 0x000f220000300a00 */
[----:B------:R-:W-:Y:S01]  /*ebef0*/  LEA R20, R21, R20, 0x4 ;  /* 0x0000001415147211 */ /* 0x000fe200078e20ff */
[----:B------:R-:W3:Y:S03]  /*ebf00*/  LDL.LU R22, [R1+0x1cc] ;  /* 0x0001cc0001167983 */ /* 0x000ee60000300800 */
[----:B------:R-:W-:Y:S01]  /*ebf10*/  LOP3.LUT R20, R20, 0x20, RZ, 0x3c, !PT ;  /* 0x0000002014147812 */ /* 0x000fe200078e3cff */
[----:B0-----:R-:W-:Y:S01]  /*ebf20*/  STL [R1+0x194], R13 ;  /* 0x0001940d01007387 */ /* 0x001fe20000100800 */
[----:B------:R-:W-:Y:S02]  /*ebf30*/  STL.64 [R1+0x198], R14 ;  /* 0x0001980e01007387 */ /* 0x000fe40000100a00 */
[----:B------:R-:W-:Y:S02]  /*ebf40*/  STL [R1+0x2758], R12 ;  /* 0x0027580c01007387 */ /* 0x000fe40000100800 */
[----:B------:R-:W0:Y:S01]  /*ebf50*/  LDS.128 R12, [R20] ;  /* 0x00000000140c7984 */ /* 0x000e220000000c00 */
[----:B------:R-:W-:-:S03]  /*ebf60*/  PRMT R0, R4, 0x7632, R0 ;  /* 0x0000763204007816 */ /* 0x000fc60000000000 */
[----:B------:R-:W3:Y:S04]  /*ebf70*/  LDL.LU.64 R18, [R1+0x9c8] ;  /* 0x0009c80001127983 */ /* 0x000ee80000300a00 */
[----:B------:R1:W-:Y:S02]  /*ebf80*/  STG.E.U16 [R10.64], R0 ;  /* 0x000000000a007986 */ /* 0x0003e4000c101504 */
[----:B-1----:R-:W-:Y:S02]  /*ebf90*/  PRMT R0, R5, 0x7632, R0 ;  /* 0x0000763205007816 */ /* 0x002fe40000000000 */
[----:B--2---:R-:W-:Y:S03]  /*ebfa0*/  STG.E.U16 [R24.64], R5 ;  /* 0x0000000518007986 */ /* 0x004fe6000c101504 */
[----:B------:R1:W-:Y:S02]  /*ebfb0*/  STG.E.U16 [R8.64], R0 ;  /* 0x0000000008007986 */ /* 0x0003e4000c101504 */
[----:B-1----:R-:W2:Y:S01]  /*ebfc0*/  LDL.LU.64 R8, [R1+0x9c0] ;  /* 0x0009c00001087983 */ /* 0x002ea20000300a00 */
[----:B------:R-:W2:Y:S02]  /*ebfd0*/  LDL.LU R24, [R1+0x1dc] ;  /* 0x0001dc0001187983 */ /* 0x000ea40000300800 */
[----:B0-----:R-:W-:Y:S02]  /*ebfe0*/  STL [R1+0x114], R13 ;  /* 0x0001140d01007387 */ /* 0x001fe40000100800 */
[----:B------:R0:W-:Y:S02]  /*ebff0*/  STL.64 [R1+0x118], R14 ;  /* 0x0001180e01007387 */ /* 0x0001e40000100a00 */
[----:B0-----:R-:W-:-:S02]  /*ec000*/  MOV R14, R12 ;  /* 0x0000000c000e7202 */ /* 0x001fc40000000f00 */
[----:B------:R-:W2:Y:S01]  /*ec010*/  LDL.LU R12, [R1+0x2758] ;  /* 0x00275800010c7983 */ /* 0x000ea20000300800 */
[----:B------:R-:W3:Y:S02]  /*ec020*/  LDL.LU.64 R4, [R1+0x9d0] ;  /* 0x0009d00001047983 */ /* 0x000ee40000300a00 */
[----:B------:R-:W3:Y:S02]  /*ec030*/  LDL.LU R16, [R1+0x1ec] ;  /* 0x0001ec0001107983 */ /* 0x000ee40000300800 */
[----:B------:R-:W-:Y:S01]  /*ec040*/  STL [R1+0x2738], R14 ;  /* 0x0027380e01007387 */ /* 0x000fe20000100800 */
[----:B--2---:R0:W-:Y:S04]  /*ec050*/  STL [R1+0x2734], R12 ;  /* 0x0027340c01007387 */ /* 0x0041e80000100800 */
[----:B0-----:R-:W2:Y:S01]  /*ec060*/  LDL.LU.64 R12, [R1+0x9e8] ;  /* 0x0009e800010c7983 */ /* 0x001ea20000300a00 */
[----:B------:R-:W2:Y:S03]  /*ec070*/  LDL.LU.64 R14, [R1+0x9e0] ;  /* 0x0009e000010e7983 */ /* 0x000ea60000300a00 */
[----:B------:R-:W0:Y:S04]  /*ec080*/  S2R R25, SR_TID.X ;  /* 0x0000000000197919 */ /* 0x000e280000002100 */
[----:B--2---:R1:W-:Y:S04]  /*ec090*/  STL.64 [R1+0x2748], R14 ;  /* 0x0027480e01007387 */ /* 0x0043e80000100a00 */
[----:B-1----:R-:W2:Y:S01]  /*ec0a0*/  LDL.LU.64 R14, [R1+0x9d8] ;  /* 0x0009d800010e7983 */ /* 0x002ea20000300a00 */
[----:B0-----:R-:W-:-:S02]  /*ec0b0*/  SHF.L.U32 R11, R25, 0xe, RZ ;  /* 0x0000000e190b7819 */ /* 0x001fc400000006ff */
[----:B------:R-:W-:Y:S02]  /*ec0c0*/  LOP3.LUT R23, R25, 0xff, RZ, 0xc0, !PT ;  /* 0x000000ff19177812 */ /* 0x000fe400078ec0ff */
[----:B------:R-:W-:-:S05]  /*ec0d0*/  LOP3.LUT R11, R11, 0x18000, RZ, 0xc0, !PT ;  /* 0x000180000b0b7812 */ /* 0x000fca00078ec0ff */
[----:B------:R-:W-:Y:S01]  /*ec0e0*/  IMAD R11, R23, 0x10, R11 ;  /* 0x00000010170b7824 */ /* 0x000fe200078e020b */
[----:B------:R-:W-:Y:S04]  /*ec0f0*/  STL.64 [R1+0x2740], R12 ;  /* 0x0027400c01007387 */ /* 0x000fe80000100a00 */
[----:B------:R-:W-:Y:S02]  /*ec100*/  LOP3.LUT R11, R11, 0x40, RZ, 0x3c, !PT ;  /* 0x000000400b0b7812 */ /* 0x000fe400078e3cff */
[----:B------:R-:W-:-:S04]  /*ec110*/  SHF.L.U32 R23, R17, 0xe, RZ ;  /* 0x0000000e11177819 */ /* 0x000fc800000006ff */
[----:B------:R-:W-:-:S04]  /*ec120*/  LOP3.LUT R23, R23, 0x18000, RZ, 0xc0, !PT ;  /* 0x0001800017177812 */ /* 0x000fc800078ec0ff */
[----:B------:R-:W-:-:S04]  /*ec130*/  LEA R23, R21, R23, 0x4 ;  /* 0x0000001715177211 */ /* 0x000fc800078e20ff */
[----:B------:R-:W-:Y:S02]  /*ec140*/  LOP3.LUT R23, R23, 0x60, RZ, 0x3c, !PT ;  /* 0x0000006017177812 */ /* 0x000fe400078e3cff */
[----:B------:R-:W-:Y:S01]  /*ec150*/  PRMT R0, R6, 0x7632, R0 ;  /* 0x0000763206007816 */ /* 0x000fe20000000000 */
[----:B---3--:R-:W-:Y:S04]  /*ec160*/  STG.E.U16 [R26.64], R6 ;  /* 0x000000061a007986 */ /* 0x008fe8000c101504 */
[----:B----4-:R0:W-:Y:S01]  /*ec170*/  STG.E.U16 [R28.64], R0 ;  /* 0x000000001c007986 */ /* 0x0101e2000c101504 */
[----:B------:R-:W-:Y:S01]  /*ec180*/  STG.E.U16 [R18.64], R22 ;  /* 0x0000001612007986 */ /* 0x000fe2000c101504 */
[----:B0-----:R-:W-:-:S05]  /*ec190*/  PRMT R0, R22, 0x7632, R0 ;  /* 0x0000763216007816 */ /* 0x001fca0000000000 */
[----:B------:R-:W-:Y:S04]  /*ec1a0*/  STG.E.U16 [R8.64], R0 ;  /* 0x0000000008007986 */ /* 0x000fe8000c101504 */
[----:B--2---:R-:W-:Y:S02]  /*ec1b0*/  STL.64 [R1+0x2750], R14 ;  /* 0x0027500e01007387 */ /* 0x004fe40000100a00 */
[----:B------:R-:W0:Y:S04]  /*ec1c0*/  LDS.128 R12, [R11] ;  /* 0x000000000b0c7984 */ /* 0x000e280000000c00 */
[----:B------:R-:W2:Y:S01]  /*ec1d0*/  LDL.LU R25, [R1+0x1fc] ;  /* 0x0001fc0001197983 */ /* 0x000ea20000300800 */
[----:B0-----:R-:W-:Y:S01]  /*ec1e0*/  STL [R1+0x94], R13 ;  /* 0x0000940d01007387 */ /* 0x001fe20000100800 */
[----:B------:R-:W-:Y:S01]  /*ec1f0*/  STL.64 [R1+0x98], R14 ;  /* 0x0000980e01007387 */ /* 0x000fe20000100a00 */
[----:B------:R-:W-:Y:S01]  /*ec200*/  MOV R10, R12 ;  /* 0x0000000c000a7202 */ /* 0x000fe20000000f00 */
[----:B------:R-:W3:Y:S01]  /*ec210*/  LDL.LU.64 R26, [R1+0x9f0] ;  /* 0x0009f000011a7983 */ /* 0x000ee20000300a00 */
[----:B------:R-:W0:Y:S04]  /*ec220*/  LDS.128 R12, [R23] ;  /* 0x00000000170c7984 */ /* 0x000e280000000c00 */
[----:B------:R-:W4:Y:S01]  /*ec230*/  LDL.LU.64 R28, [R1+0xa08] ;  /* 0x000a0800011c7983 */ /* 0x000f220000300a00 */
[----:B------:R-:W4:Y:S02]  /*ec240*/  LDL.LU R6, [R1+0x20c] ;  /* 0x00020c0001067983 */ /* 0x000f240000300800 */
[----:B------:R-:W2:Y:S01]  /*ec250*/  LDL.LU.64 R8, [R1+0xa00] ;  /* 0x000a000001087983 */ /* 0x000ea20000300a00 */
[----:B0-----:R-:W-:Y:S01]  /*ec260*/  STL [R1+0x14], R13 ;  /* 0x0000140d01007387 */ /* 0x001fe20000100800 */
[----:B------:R0:W-:Y:S03]  /*ec270*/  STL.64 [R1+0x18], R14 ;  /* 0x0000180e01007387 */ /* 0x0001e60000100a00 */
[----:B0-----:R-:W2:Y:S01]  /*ec280*/  LDL.LU.64 R14, [R1+0x2750] ;  /* 0x00275000010e7983 */ /* 0x001ea20000300a00 */
[----:B------:R-:W-:Y:S01]  /*ec290*/  PRMT R0, R24, 0x7632, R0 ;  /* 0x0000763218007816 */ /* 0x000fe20000000000 */
[----:B------:R-:W-:-:S02]  /*ec2a0*/  IMAD.MOV.U32 R19, RZ, RZ, R12 ;  /* 0x000000ffff137224 */ /* 0x000fc400078e000c */
[----:B--2---:R-:W-:Y:S02]  /*ec2b0*/  STG.E.U16 [R14.64], R24 ;  /* 0x000000180e007986 */ /* 0x004fe4000c101504 */
[----:B------:R0:W-:Y:S02]  /*ec2c0*/  STG.E.U16 [R4.64], R0 ;  /* 0x0000000004007986 */ /* 0x0001e4000c101504 */
[----:B------:R-:W1:Y:S01]  /*ec2d0*/  LDS.128 R12, [R3+0x1000] ;  /* 0x00100000030c7984 */ /* 0x000e620000000c00 */
[----:B0-----:R-:W2:Y:S03]  /*ec2e0*/  LDL.LU.64 R4, [R1+0xa20] ;  /* 0x000a200001047983 */ /* 0x001ea60000300a00 */
[----:B------:R-:W-:Y:S01]  /*ec2f0*/  STL [R1+0x2730], R7 ;  /* 0x0027300701007387 */ /* 0x000fe20000100800 */
[----:B-1----:R-:W-:Y:S01]  /*ec300*/  MOV R2, R12 ;  /* 0x0000000c00027202 */ /* 0x002fe20000000f00 */
[----:B--2---:R0:W-:Y:S04]  /*ec310*/  STL.64 [R1+0x2728], R4 ;  /* 0x0027280401007387 */ /* 0x0041e80000100a00 */
[----:B0-----:R-:W2:Y:S01]  /*ec320*/  LDL.LU.64 R4, [R1+0x9f8] ;  /* 0x0009f80001047983 */ /* 0x001ea20000300a00 */
[----:B------:R-:W-:Y:S02]  /*ec330*/  STL [R1+0x184], R13 ;  /* 0x0001840d01007387 */ /* 0x000fe40000100800 */
[----:B------:R0:W-:Y:S02]  /*ec340*/  STL.64 [R1+0x188], R14 ;  /* 0x0001880e01007387 */ /* 0x0001e40000100a00 */
[----:B0-----:R-:W2:Y:S01]  /*ec350*/  LDL.LU.64 R14, [R1+0x2748] ;  /* 0x00274800010e7983 */ /* 0x001ea20000300a00 */
[----:B------:R-:W2:Y:S01]  /*ec360*/  LDL.LU.64 R12, [R1+0x2740] ;  /* 0x00274000010c7983 */ /* 0x000ea20000300a00 */
[----:B------:R-:W-:-:S02]  /*ec370*/  PRMT R0, R16, 0x7632, R0 ;  /* 0x0000763210007816 */ /* 0x000fc40000000000 */
[----:B--2---:R-:W-:Y:S03]  /*ec380*/  STG.E.U16 [R12.64], R16 ;  /* 0x000000100c007986 */ /* 0x004fe6000c101504 */
[----:B------:R-:W-:Y:S02]  /*ec390*/  STG.E.U16 [R14.64], R0 ;  /* 0x000000000e007986 */ /* 0x000fe4000c101504 */
[----:B------:R-:W0:Y:S02]  /*ec3a0*/  LDS.128 R12, [R20+0x1000] ;  /* 0x00100000140c7984 */ /* 0x000e240000000c00 */
[----:B0-----:R-:W-:Y:S01]  /*ec3b0*/  MOV R18, R12 ;  /* 0x0000000c00127202 */ /* 0x001fe20000000f00 */
[----:B------:R-:W-:Y:S01]  /*ec3c0*/  STL [R1+0x104], R13 ;  /* 0x0001040d01007387 */ /* 0x000fe20000100800 */
[----:B------:R0:W-:Y:S03]  /*ec3d0*/  STL.64 [R1+0x108], R14 ;  /* 0x0001080e01007387 */ /* 0x0001e60000100a00 */
[----:B0-----:R-:W2:Y:S01]  /*ec3e0*/  LDL.LU R14, [R1+0x2738] ;  /* 0x00273800010e7983 */ /* 0x001ea20000300800 */
[----:B------:R-:W2:Y:S02]  /*ec3f0*/  LDL.LU R12, [R1+0x2734] ;  /* 0x00273400010c7983 */ /* 0x000ea40000300800 */
[----:B------:R0:W-:Y:S02]  /*ec400*/  STL.64 [R1+0x2718], R18 ;  /* 0x0027181201007387 */ /* 0x0001e40000100a00 */
[----:B0-----:R-:W2:Y:S01]  /*ec410*/  LDL.LU.64 R18, [R1+0xa28] ;  /* 0x000a280001127983 */ /* 0x001ea20000300a00 */
[----:B------:R0:W-:Y:S03]  /*ec420*/  STL [R1+0x2710], R17 ;  /* 0x0027101101007387 */ /* 0x0001e60000100800 */
[----:B0-----:R-:W3:Y:S01]  /*ec430*/  LDL.LU.64 R16, [R1+0xa10] ;  /* 0x000a100001107983 */ /* 0x001ee20000300a00 */
[----:B------:R-:W-:-:S03]  /*ec440*/  PRMT R0, R25, 0x7632, R0 ;  /* 0x0000763219007816 */ /* 0x000fc60000000000 */
[----:B--2---:R0:W-:Y:S04]  /*ec450*/  STL.64 [R1+0x2720], R18 ;  /* 0x0027201201007387 */ /* 0x0041e80000100a00 */
[----:B0-----:R-:W2:Y:S04]  /*ec460*/  LDL.LU.64 R18, [R1+0xa18] ;  /* 0x000a180001127983 */ /* 0x001ea80000300a00 */
[----:B------:R-:W-:Y:S01]  /*ec470*/  STG.E.U16 [R4.64], R25 ;  /* 0x0000001904007986 */ /* 0x000fe2000c101504 */
[----:B---3--:R0:W-:Y:S02]  /*ec480*/  STG.E.U16 [R26.64], R0 ;  /* 0x000000001a007986 */ /* 0x0081e4000c101504 */
[----:B------:R-:W1:Y:S04]  /*ec490*/  LDS.128 R24, [R11+0x1000] ;  /* 0x001000000b187984 */ /* 0x000e680000000c00 */
[----:B----4-:R-:W-:Y:S01]  /*ec4a0*/  STG.E.U16 [R28.64], R6 ;  /* 0x000000061c007986 */ /* 0x010fe2000c101504 */
[----:B0-----:R-:W-:-:S02]  /*ec4b0*/  PRMT R0, R6, 0x7632, R0 ;  /* 0x0000763206007816 */ /* 0x001fc40000000000 */
[----:B------:R-:W0:Y:S04]  /*ec4c0*/  LDS.128 R4, [R23+0x1000] ;  /* 0x0010000017047984 */ /* 0x000e280000000c00 */
[----:B------:R3:W-:Y:S02]  /*ec4d0*/  STG.E.U16 [R8.64], R0 ;  /* 0x0000000008007986 */ /* 0x0007e4000c101504 */
[----:B---3--:R-:W-:Y:S02]  /*ec4e0*/  PRMT R0, R12, 0x7632, R0 ;  /* 0x000076320c007816 */ /* 0x008fe40000000000 */
[----:B-1----:R1:W-:Y:S01]  /*ec4f0*/  STL [R1+0x84], R25 ;  /* 0x0000841901007387 */ /* 0x0023e20000100800 */
[----:B------:R3:W-:Y:S01]  /*ec500*/  STL.64 [R1+0x88], R26 ;  /* 0x0000881a01007387 */ /* 0x0007e20000100a00 */
[----:B------:R-:W-:-:S02]  /*ec510*/  MOV R13, R24 ;  /* 0x00000018000d7202 */ /* 0x000fc40000000f00 */
[----:B-1----:R-:W4:Y:S01]  /*ec520*/  LDL.LU.64 R24, [R1+0xa38] ;  /* 0x000a380001187983 */ /* 0x002f220000300a00 */
[----:B---3--:R-:W3:Y:S02]  /*ec530*/  LDL.LU.64 R26, [R1+0xa30] ;  /* 0x000a3000011a7983 */ /* 0x008ee40000300a00 */
[----:B------:R-:W3:Y:S02]  /*ec540*/  LDL.LU.64 R28, [R1+0xa48] ;  /* 0x000a4800011c7983 */ /* 0x000ee40000300a00 */
[----:B------:R-:W3:Y:S01]  /*ec550*/  LDL.LU.64 R8, [R1+0xa40] ;  /* 0x000a400001087983 */ /* 0x000ee20000300a00 */
[----:B0-----:R-:W-:Y:S01]  /*ec560*/  STL [R1+0x4], R5 ;  /* 0x0000040501007387 */ /* 0x001fe20000100800 */
[----:B------:R0:W-:Y:S02]  /*ec570*/  STL.64 [R1+0x8], R6 ;  /* 0x0000080601007387 */ /* 0x0001e40000100a00 */
[----:B0-----:R-:W-:Y:S01]  /*ec580*/  IMAD.MOV.U32 R6, RZ, RZ, R4 ;  /* 0x000000ffff067224 */ /* 0x001fe200078e0004 */
[----:B------:R-:W3:Y:S01]  /*ec590*/  LDL.LU R7, [R1+0x2730] ;  /* 0x0027300001077983 */ /* 0x000ee20000300800 */
[----:B------:R-:W3:Y:S03]  /*ec5a0*/  LDL.LU.64 R4, [R1+0x2728] ;  /* 0x0027280001047983 */ /* 0x000ee60000300a00 */
[----:B--2---:R-:W-:Y:S01]  /*ec5b0*/  STG.E.U16 [R18.64], R12 ;  /* 0x0000000c12007986 */ /* 0x004fe2000c101504 */
[----:B------:R-:W-:Y:S02]  /*ec5c0*/  STG.E.U16 [R16.64], R0 ;  /* 0x0000000010007986 */ /* 0x000fe4000c101504 */
[----:B------:R-:W0:Y:S02]  /*ec5d0*/  LDS.128 R16, [R3+0x2000] ;  /* 0x0020000003107984 */ /* 0x000e240000000c00 */
[----:B0-----:R-:W-:Y:S02]  /*ec5e0*/  STL [R1+0x174], R17 ;  /* 0x0001741101007387 */ /* 0x001fe40000100800 */
[----:B------:R0:W-:Y:S02]  /*ec5f0*/  STL.64 [R1+0x178], R18 ;  /* 0x0001781201007387 */ /* 0x0001e40000100a00 */
[----:B0-----:R-:W2:Y:S01]  /*ec600*/  LDL.LU.64 R18, [R1+0x2720] ;  /* 0x0027200001127983 */ /* 0x001ea20000300a00 */
[----:B------:R-:W-:-:S02]  /*ec610*/  MOV R12, R16 ;  /* 0x00000010000c7202 */ /* 0x000fc40000000f00 */
[----:B------:R-:W-:Y:S01]  /*ec620*/  PRMT R0, R14, 0x7632, R0 ;  /* 0x000076320e007816 */ /* 0x000fe20000000000 */
[----:B--2---:R-:W-:Y:S02]  /*ec630*/  STG.E.U16 [R18.64], R14 ;  /* 0x0000000e12007986 */ /* 0x004fe4000c101504 */
[----:B------:R-:W0:Y:S02]  /*ec640*/  LDS.128 R16, [R20+0x2000] ;  /* 0x0020000014107984 */ /* 0x000e240000000c00 */
[----:B0-----:R-:W-:Y:S02]  /*ec650*/  STL [R1+0xf4], R17 ;  /* 0x0000f41101007387 */ /* 0x001fe40000100800 */
[----:B------:R0:W-:Y:S02]  /*ec660*/  STL.64 [R1+0xf8], R18 ;  /* 0x0000f81201007387 */ /* 0x0001e40000100a00 */
[----:B0-----:R-:W2:Y:S01]  /*ec670*/  LDL.LU.64 R18, [R1+0x2718] ;  /* 0x0027180001127983 */ /* 0x001ea20000300a00 */
[----:B------:R-:W2:Y:S02]  /*ec680*/  LDL.LU R17, [R1+0x2710] ;  /* 0x0027100001117983 */ /* 0x000ea40000300800 */
[----:B------:R-:W2:Y:S02]  /*ec690*/  LDL.LU.64 R14, [R1+0xa88] ;  /* 0x000a8800010e7983 */ /* 0x000ea40000300a00 */
[----:B--2---:R0:W-:Y:S04]  /*ec6a0*/  STL.64 [R1+0x26e8], R14 ;  /* 0x0026e80e01007387 */ /* 0x0041e80000100a00 */
[----:B0-----:R-:W2:Y:S01]  /*ec6b0*/  LDL.LU.64 R14, [R1+0xa70] ;  /* 0x000a7000010e7983 */ /* 0x001ea20000300a00 */
[----:B------:R-:W-:Y:S02]  /*ec6c0*/  STL [R1+0x26e0], R12 ;  /* 0x0026e00c01007387 */ /* 0x000fe40000100800 */
[----:B---3--:R0:W-:Y:S02]  /*ec6d0*/  STG.E.U16 [R4.64], R0 ;  /* 0x0000000004007986 */ /* 0x0081e4000c101504 */
[----:B----4-:R-:W-:Y:S01]  /*ec6e0*/  STG.E.U16 [R24.64], R10 ;  /* 0x0000000a18007986 */ /* 0x010fe2000c101504 */
[----:B0-----:R-:W-:-:S05]  /*ec6f0*/  PRMT R0, R10, 0x7632, R0 ;  /* 0x000076320a007816 */ /* 0x001fca0000000000 */
[----:B------:R-:W-:Y:S02]  /*ec700*/  STG.E.U16 [R26.64], R0 ;  /* 0x000000001a007986 */ /* 0x000fe4000c101504 */
[----:B------:R-:W0:Y:S02]  /*ec710*/  LDS.128 R24, [R11+0x2000] ;  /* 0x002000000b187984 */ /* 0x000e240000000c00 */
[----:B--2---:R1:W-:Y:S04]  /*ec720*/  STL.64 [R1+0x2708], R14 ;  /* 0x0027080e01007387 */ /* 0x0043e80000100a00 */
[----:B-1----:R-:W2:Y:S01]  /*ec730*/  LDL.LU.64 R14, [R1+0xa50] ;  /* 0x000a5000010e7983 */ /* 0x002ea20000300a00 */
[----:B------:R1:W-:Y:S03]  /*ec740*/  STL [R1+0x2700], R13 ;  /* 0x0027000d01007387 */ /* 0x0003e60000100800 */
[----:B-1----:R-:W3:Y:S01]  /*ec750*/  LDL.LU.64 R12, [R1+0xa58] ;  /* 0x000a5800010c7983 */ /* 0x002ee20000300a00 */
[----:B------:R-:W4:Y:S01]  /*ec760*/  LDL.LU.64 R4, [R1+0xa80] ;  /* 0x000a800001047983 */ /* 0x000f220000300a00 */
[----:B------:R-:W-:Y:S01]  /*ec770*/  PRMT R0, R19, 0x7632, R0 ;  /* 0x0000763213007816 */ /* 0x000fe20000000000 */
[----:B------:R1:W-:Y:S01]  /*ec780*/  STL.64 [R1+0x26f8], R6 ;  /* 0x0026f80601007387 */ /* 0x0003e20000100a00 */
[----:B------:R-:W-:Y:S03]  /*ec790*/  STG.E.U16 [R28.64], R19 ;  /* 0x000000131c007986 */ /* 0x000fe6000c101504 */
[----:B------:R1:W-:Y:S01]  /*ec7a0*/  STG.E.U16 [R8.64], R0 ;  /* 0x0000000008007986 */ /* 0x0003e2000c101504 */
[----:B0-----:R-:W-:Y:S01]  /*ec7b0*/  MOV R10, R24 ;  /* 0x00000018000a7202 */ /* 0x001fe20000000f00 */
[----:B-1----:R-:W2:Y:S01]  /*ec7c0*/  LDL.LU.64 R6, [R1+0xa60] ;  /* 0x000a600001067983 */ /* 0x002ea20000300a00 */
[----:B------:R-:W-:-:S03]  /*ec7d0*/  PRMT R0, R2, 0x7632, R0 ;  /* 0x0000763202007816 */ /* 0x000fc60000000000 */
[----:B----4-:R0:W-:Y:S04]  /*ec7e0*/  STL.64 [R1+0x26f0], R4 ;  /* 0x0026f00401007387 */ /* 0x0101e80000100a00 */
[----:B---3--:R-:W-:Y:S01]  /*ec7f0*/  STG.E.U16 [R12.64], R2 ;  /* 0x000000020c007986 */ /* 0x008fe2000c101504 */
[----:B--2---:R-:W-:Y:S03]  /*ec800*/  STG.E.U16 [R14.64], R0 ;  /* 0x000000000e007986 */ /* 0x004fe6000c101504 */
[----:B------:R-:W-:Y:S04]  /*ec810*/  LDS.128 R12, [R3+0x3000] ;  /* 0x00300000030c7984 */ /* 0x000fe80000000c00 */
[----:B0-----:R-:W2:Y:S01]  /*ec820*/  LDL.LU.64 R4, [R1+0xa68] ;  /* 0x000a680001047983 */ /* 0x001ea20000300a00 */
[----:B------:R-:W-:Y:S02]  /*ec830*/  STL [R1+0x74], R25 ;  /* 0x0000741901007387 */ /* 0x000fe40000100800 */
[----:B------:R-:W-:Y:S02]  /*ec840*/  STL.64 [R1+0x78], R26 ;  /* 0x0000781a01007387 */ /* 0x000fe40000100a00 */
[----:B------:R-:W0:Y:S04]  /*ec850*/  LDS.128 R24, [R23+0x2000] ;  /* 0x0020000017187984 */ /* 0x000e280000000c00 */
[----:B------:R-:W3:Y:S01]  /*ec860*/  LDL.LU.64 R28, [R1+0xa98] ;  /* 0x000a9800011c7983 */ /* 0x000ee20000300a00 */
[----:B------:R-:W4:Y:S03]  /*ec870*/  LDL.LU.64 R8, [R1+0xa90] ;  /* 0x000a900001087983 */ /* 0x000f260000300a00 */
[----:B0-----:R-:W-:Y:S01]  /*ec880*/  STL [R1+0x25b0], R25 ;  /* 0x0025b01901007387 */ /* 0x001fe20000100800 */
[----:B------:R0:W-:Y:S03]  /*ec890*/  STL.64 [R1+0x2460], R26 ;  /* 0x0024601a01007387 */ /* 0x0001e60000100a00 */
[----:B0-----:R-:W3:Y:S01]  /*ec8a0*/  LDL.LU.64 R26, [R1+0xa78] ;  /* 0x000a7800011a7983 */ /* 0x001ee20000300a00 */
[----:B------:R-:W-:Y:S02]  /*ec8b0*/  STL [R1+0x164], R13 ;  /* 0x0001640d01007387 */ /* 0x000fe40000100800 */
[----:B------:R0:W-:Y:S02]  /*ec8c0*/  STL.64 [R1+0x168], R14 ;  /* 0x0001680e01007387 */ /* 0x0001e40000100a00 */
[----:B0-----:R-:W3:Y:S01]  /*ec8d0*/  LDL.LU.64 R14, [R1+0x2708] ;  /* 0x00270800010e7983 */ /* 0x001ee20000300a00 */
[----:B------:R-:W3:Y:S01]  /*ec8e0*/  LDL.LU R13, [R1+0x2700] ;  /* 0x00270000010d7983 */ /* 0x000ee20000300800 */
[----:B------:R-:W-:-:S02]  /*ec8f0*/  PRMT R0, R18, 0x7632, R0 ;  /* 0x0000763212007816 */ /* 0x000fc40000000000 */
[----:B------:R-:W-:Y:S01]  /*ec900*/  MOV R2, R12 ;  /* 0x0000000c00027202 */ /* 0x000fe20000000f00 */
[----:B--2---:R0:W-:Y:S02]  /*ec910*/  STG.E.U16 [R4.64], R18 ;  /* 0x0000001204007986 */ /* 0x0041e4000c101504 */
[----:B------:R3:W-:Y:S02]  /*ec920*/  STG.E.U16 [R6.64], R0 ;  /* 0x0000000006007986 */ /* 0x0007e4000c101504 */
[----:B------:R-:W1:Y:S01]  /*ec930*/  LDS.128 R4, [R20+0x3000] ;  /* 0x0030000014047984 */ /* 0x000e620000000c00 */
[----:B0-----:R-:W2:Y:S01]  /*ec940*/  LDL.LU.64 R18, [R1+0xaa0] ;  /* 0x000aa00001127983 */ /* 0x001ea20000300a00 */
[----:B---3--:R-:W-:-:S03]  /*ec950*/  PRMT R0, R13, 0x7632, R0 ;  /* 0x000076320d007816 */ /* 0x008fc60000000000 */
[----:B------:R-:W-:Y:S04]  /*ec960*/  STG.E.U16 [R26.64], R13 ;  /* 0x0000000d1a007986 */ /* 0x000fe8000c101504 */
[----:B------:R-:W-:Y:S02]  /*ec970*/  STG.E.U16 [R14.64], R0 ;  /* 0x000000000e007986 */ /* 0x000fe4000c101504 */
[----:B------:R-:W0:Y:S02]  /*ec980*/  LDS.128 R12, [R11+0x3000] ;  /* 0x003000000b0c7984 */ /* 0x000e240000000c00 */
[----:B-1----:R-:W-:Y:S02]  /*ec990*/  STL [R1+0xe4], R5 ;  /* 0x0000e40501007387 */ /* 0x002fe40000100800 */
[----:B------:R1:W-:Y:S02]  /*ec9a0*/  STL.64 [R1+0xe8], R6 ;  /* 0x0000e80601007387 */ /* 0x0003e40000100a00 */
[----:B------:R-:W-:Y:S01]  /*ec9b0*/  IMAD.MOV.U32 R25, RZ, RZ, R4 ;  /* 0x000000ffff197224 */ /* 0x000fe200078e0004 */
[----:B-1----:R-:W3:Y:S01]  /*ec9c0*/  LDL.LU.64 R6, [R1+0x26f8] ;  /* 0x0026f80001067983 */ /* 0x002ee20000300a00 */
[----:B------:R-:W2:Y:S03]  /*ec9d0*/  LDL.LU.64 R4, [R1+0x26f0] ;  /* 0x0026f00001047983 */ /* 0x000ea60000300a00 */
[----:B0-----:R0:W-:Y:S01]  /*ec9e0*/  STL [R1+0x64], R13 ;  /* 0x0000640d01007387 */ /* 0x0011e20000100800 */
[----:B------:R1:W-:Y:S01]  /*ec9f0*/  STL.64 [R1+0x68], R14 ;  /* 0x0000680e01007387 */ /* 0x0003e20000100a00 */
[----:B0-----:R-:W-:-:S02]  /*eca00*/  MOV R13, R12 ;  /* 0x0000000c000d7202 */ /* 0x001fc40000000f00 */
[----:B-1----:R-:W2:Y:S01]  /*eca10*/  LDL.LU.64 R14, [R1+0x26e8] ;  /* 0x0026e800010e7983 */ /* 0x002ea20000300a00 */
[----:B------:R-:W2:Y:S02]  /*eca20*/  LDL.LU R12, [R1+0x26e0] ;  /* 0x0026e000010c7983 */ /* 0x000ea40000300800 */
[----:B------:R-:W2:Y:S02]  /*eca30*/  LDL.LU.64 R26, [R1+0xab0] ;  /* 0x000ab000011a7983 */ /* 0x000ea40000300a00 */
[----:B--2---:R0:W-:Y:S04]  /*eca40*/  STL.64 [R1+0x26d0], R26 ;  /* 0x0026d01a01007387 */ /* 0x0041e80000100a00 */
[----:B0-----:R-:W2:Y:S01]  /*eca50*/  LDL.LU.64 R26, [R1+0xaa8] ;  /* 0x000aa800011a7983 */ /* 0x001ea20000300a00 */
[----:B---3--:R-:W-:-:S03]  /*eca60*/  PRMT R0, R6, 0x7632, R0 ;  /* 0x0000763206007816 */ /* 0x008fc60000000000 */
[----:B------:R-:W-:Y:S01]  /*eca70*/  STG.E.U16 [R14.64], R6 ;  /* 0x000000060e007986 */ /* 0x000fe2000c101504 */
[----:B------:R-:W-:-:S03]  /*eca80*/  MOV R22, R7 ;  /* 0x0000000700167202 */ /* 0x000fc60000000f00 */
[----:B------:R0:W-:Y:S02]  /*eca90*/  STG.E.U16 [R4.64], R0 ;  /* 0x0000000004007986 */ /* 0x0001e4000c101504 */
[----:B------:R-:W1:Y:S04]  /*ecaa0*/  LDS.128 R4, [R23+0x3000] ;  /* 0x0030000017047984 */ /* 0x000e680000000c00 */
[----:B------:R-:W-:Y:S02]  /*ecab0*/  STL.64 [R1+0x26c8], R24 ;  /* 0x0026c81801007387 */ /* 0x000fe40000100a00 */
[----:B------:R-:W-:Y:S01]  /*ecac0*/  STG.E.U16 [R28.64], R12 ;  /* 0x0000000c1c007986 */ /* 0x000fe2000c101504 */
[----:B0-----:R-:W-:-:S05]  /*ecad0*/  PRMT R0, R12, 0x7632, R0 ;  /* 0x000076320c007816 */ /* 0x001fca0000000000 */
[----:B----4-:R-:W-:Y:S04]  /*ecae0*/  STG.E.U16 [R8.64], R0 ;  /* 0x0000000008007986 */ /* 0x010fe8000c101504 */
[----:B--2---:R-:W-:Y:S01]  /*ecaf0*/  STL.64 [R1+0x26d8], R26 ;  /* 0x0026d81a01007387 */ /* 0x004fe20000100a00 */
[----:B-1----:R0:W-:Y:S02]  /*ecb00*/  STL.64 [R1+0x2458], R6 ;  /* 0x0024580601007387 */ /* 0x0021e40000100a00 */
[----:B------:R-:W1:Y:S01]  /*ecb10*/  LDS.128 R24, [R3+0x4000] ;  /* 0x0040000003187984 */ /* 0x000e620000000c00 */
[----:B0-----:R-:W2:Y:S03]  /*ecb20*/  LDL.LU.64 R6, [R1+0xab8] ;  /* 0x000ab80001067983 */ /* 0x001ea60000300a00 */
[----:B------:R-:W3:Y:S02]  /*ecb30*/  LDL.LU.64 R8, [R1+0xac8] ;  /* 0x000ac80001087983 */ /* 0x000ee40000300a00 */
[----:B-1----:R-:W-:Y:S01]  /*ecb40*/  IMAD.MOV.U32 R29, RZ, RZ, R27 ;  /* 0x000000ffff1d7224 */ /* 0x002fe200078e001b */
[----:B---3--:R0:W-:Y:S04]  /*ecb50*/  STL.64 [R1+0x26c0], R8 ;  /* 0x0026c00801007387 */ /* 0x0081e80000100a00 */
[----:B0-----:R-:W3:Y:S01]  /*ecb60*/  LDL.LU.64 R8, [R1+0xac0] ;  /* 0x000ac00001087983 */ /* 0x001ee20000300a00 */
[----:B------:R-:W4:Y:S02]  /*ecb70*/  LDL.LU.64 R14, [R1+0xad8] ;  /* 0x000ad800010e7983 */ /* 0x000f240000300a00 */
[----:B------:R-:W-:Y:S02]  /*ecb80*/  STL [R1+0x154], R25 ;  /* 0x0001541901007387 */ /* 0x000fe40000100800 */
[----:B------:R0:W-:Y:S02]  /*ecb90*/  STL [R1+0x158], R26 ;  /* 0x0001581a01007387 */ /* 0x0001e40000100800 */
[----:B0-----:R-:W2:Y:S01]  /*ecba0*/  LDL.LU.64 R26, [R1+0x26d8] ;  /* 0x0026d800011a7983 */ /* 0x001ea20000300a00 */
[----:B------:R-:W-:-:S02]  /*ecbb0*/  MOV R12, R24 ;  /* 0x00000018000c7202 */ /* 0x000fc40000000f00 */
[----:B------:R-:W-:Y:S01]  /*ecbc0*/  PRMT R0, R16, 0x7632, R0 ;  /* 0x0000763210007816 */ /* 0x000fe20000000000 */
[----:B--2---:R-:W-:Y:S02]  /*ecbd0*/  STG.E.U16 [R26.64], R16 ;  /* 0x000000101a007986 */ /* 0x004fe4000c101504 */
[----:B------:R-:W0:Y:S04]  /*ecbe0*/  LDS.128 R24, [R20+0x4000] ;  /* 0x0040000014187984 */ /* 0x000e280000000c00 */
[----:B------:R0:W-:Y:S02]  /*ecbf0*/  STG.E.U16 [R18.64], R0 ;  /* 0x0000000012007986 */ /* 0x0001e4000c101504 */
[----:B0-----:R-:W-:Y:S01]  /*ecc00*/  MOV R18, R24 ;  /* 0x0000001800127202 */ /* 0x001fe20000000f00 */
[----:B------:R-:W-:Y:S01]  /*ecc10*/  STL [R1+0xd4], R25 ;  /* 0x0000d41901007387 */ /* 0x000fe20000100800 */
[----:B------:R0:W-:Y:S01]  /*ecc20*/  STL [R1+0xd8], R26 ;  /* 0x0000d81a01007387 */ /* 0x0001e20000100800 */
[----:B------:R-:W-:-:S02]  /*ecc30*/  MOV R28, R27 ;  /* 0x0000001b001c7202 */ /* 0x000fc40000000f00 */
[----:B0-----:R-:W2:Y:S01]  /*ecc40*/  LDL.LU.64 R26, [R1+0x26d0] ;  /* 0x0026d000011a7983 */ /* 0x001ea20000300a00 */
[----:B------:R-:W2:Y:S02]  /*ecc50*/  LDL.LU.64 R24, [R1+0x26c8] ;  /* 0x0026c80001187983 */ /* 0x000ea40000300a00 */
[----:B------:R0:W-:Y:S02]  /*ecc60*/  STL [R1+0x26a4], R18 ;  /* 0x0026a41201007387 */ /* 0x0001e40000100800 */
[----:B0-----:R-:W4:Y:S01]  /*ecc70*/  LDL.LU.64 R18, [R1+0xae8] ;  /* 0x000ae80001127983 */ /* 0x001f220000300a00 */
[----:B------:R0:W-:Y:S03]  /*ecc80*/  STL [R1+0x26a0], R17 ;  /* 0x0026a01101007387 */ /* 0x0001e60000100800 */
[----:B0-----:R-:W4:Y:S01]  /*ecc90*/  LDL.LU.64 R16, [R1+0xaf0] ;  /* 0x000af00001107983 */ /* 0x001f220000300a00 */
[----:B------:R-:W-:-:S03]  /*ecca0*/  PRMT R0, R10, 0x7632, R0 ;  /* 0x000076320a007816 */ /* 0x000fc60000000000 */
[----:B---3--:R-:W-:Y:S02]  /*eccb0*/  STG.E.U16 [R8.64], R10 ;  /* 0x0000000a08007986 */ /* 0x008fe4000c101504 */
[----:B------:R-:W0:Y:S02]  /*eccc0*/  LDS.128 R8, [R11+0x4000] ;  /* 0x004000000b087984 */ /* 0x000e240000000c00 */
[----:B------:R0:W-:Y:S02]  /*eccd0*/  STG.E.U16 [R6.64], R0 ;  /* 0x0000000006007986 */ /* 0x0001e4000c101504 */
[----:B0-----:R-:W-:Y:S02]  /*ecce0*/  MOV R7, R8 ;  /* 0x0000000800077202 */ /* 0x001fe40000000f00 */
[----:B--2---:R-:W-:Y:S04]  /*eccf0*/  STG.E.U16 [R26.64], R24 ;  /* 0x000000181a007986 */ /* 0x004fe8000c101504 */
[----:B----4-:R0:W-:Y:S04]  /*ecd00*/  STL.64 [R1+0x26b0], R18 ;  /* 0x0026b01201007387 */ /* 0x0101e80000100a00 */
[----:B0-----:R-:W2:Y:S01]  /*ecd10*/  LDL.LU.64 R18, [R1+0xad0] ;  /* 0x000ad00001127983 */ /* 0x001ea20000300a00 */
[----:B------:R0:W-:Y:S03]  /*ecd20*/  STL.64 [R1+0x26a8], R16 ;  /* 0x0026a81001007387 */ /* 0x0001e60000100a00 */
[----:B0-----:R-:W3:Y:S01]  /*ecd30*/  LDL.LU.64 R16, [R1+0xae0] ;  /* 0x000ae00001107983 */ /* 0x001ee20000300a00 */
[----:B------:R-:W-:Y:S02]  /*ecd40*/  STL.64 [R1+0x2318], R28 ;  /* 0x0023181c01007387 */ /* 0x000fe40000100a00 */
[----:B------:R-:W4:Y:S02]  /*ecd50*/  LDL.LU.64 R26, [R1+0xaf8] ;  /* 0x000af800011a7983 */ /* 0x000f240000300a00 */
[----:B------:R0:W-:Y:S01]  /*ecd60*/  STL [R1+0x54], R9 ;  /* 0x0000540901007387 */ /* 0x0001e20000100800 */
[----:B------:R-:W-:Y:S04]  /*ecd70*/  STL [R1+0x58], R10 ;  /* 0x0000580a01007387 */ /* 0x000fe80000100800 */
[----:B0-----:R-:W2:Y:S01]  /*ecd80*/  LDL.LU.64 R8, [R1+0x26c0] ;  /* 0x0026c00001087983 */ /* 0x001ea20000300a00 */
[----:B------:R-:W-:Y:S01]  /*ecd90*/  PRMT R0, R24, 0x7632, R0 ;  /* 0x0000763218007816 */ /* 0x000fe20000000000 */
[----:B------:R-:W-:-:S05]  /*ecda0*/  IMAD.MOV.U32 R24, RZ, RZ, R11 ;  /* 0x000000ffff187224 */ /* 0x000fca00078e000b */
[----:B------:R-:W-:Y:S04]  /*ecdb0*/  STL [R1+0x233c], R24 ;  /* 0x00233c1801007387 */ /* 0x000fe80000100800 */
[----:B--2---:R0:W-:Y:S02]  /*ecdc0*/  STG.E.U16 [R8.64], R0 ;  /* 0x0000000008007986 */ /* 0x0041e4000c101504 */
[----:B------:R-:W1:Y:S04]  /*ecdd0*/  LDS.128 R8, [R23+0x4000] ;  /* 0x0040000017087984 */ /* 0x000e680000000c00 */
[----:B---3--:R2:W-:Y:S01]  /*ecde0*/  STG.E.U16 [R16.64], R2 ;  /* 0x0000000210007986 */ /* 0x0085e2000c101504 */
[----:B0-----:R-:W-:-:S05]  /*ecdf0*/  PRMT R0, R2, 0x7632, R0 ;  /* 0x0000763202007816 */ /* 0x001fca0000000000 */
[----:B------:R0:W-:Y:S04]  /*ece00*/  STG.E.U16 [R14.64], R0 ;  /* 0x000000000e007986 */ /* 0x0001e8000c101504 */
[----:B-1----:R-:W-:Y:S01]  /*ece10*/  STL.64 [R1+0x2438], R10 ;  /* 0x0024380a01007387 */ /* 0x002fe20000100a00 */
[----:B--2---:R-:W2:Y:S02]  /*ece20*/  LDL.LU R2, [R1+0x26b8] ;  /* 0x0026b80001027983 */ /* 0x004ea40000300800 */
[----:B0-----:R-:W3:Y:S02]  /*ece30*/  LDL.LU.64 R14, [R1+0xb08] ;  /* 0x000b0800010e7983 */ /* 0x001ee40000300a00 */
[----:B------:R-:W-:Y:S02]  /*ece40*/  STG.E.U16 [R18.64], R25 ;  /* 0x0000001912007986 */ /* 0x000fe4000c101504 */
[----:B------:R-:W0:Y:S02]  /*ece50*/  LDS.128 R16, [R3+0x5000] ;  /* 0x0050000003107984 */ /* 0x000e240000000c00 */
[----:B0-----:R-:W-:-:S02]  /*ece60*/  MOV R6, R16 ;  /* 0x0000001000067202 */ /* 0x001fc40000000f00 */
[----:B---3--:R0:W-:Y:S04]  /*ece70*/  STL.64 [R1+0x2698], R14 ;  /* 0x0026980e01007387 */ /* 0x0081e80000100a00 */
[----:B0-----:R-:W3:Y:S01]  /*ece80*/  LDL.LU.64 R14, [R1+0xb00] ;  /* 0x000b0000010e7983 */ /* 0x001ee20000300a00 */
[----:B------:R-:W-:Y:S02]  /*ece90*/  STL [R1+0x2694], R12 ;  /* 0x0026940c01007387 */ /* 0x000fe40000100800 */
[----:B------:R-:W2:Y:S02]  /*ecea0*/  LDL.LU.64 R10, [R1+0xb18] ;  /* 0x000b1800010a7983 */ /* 0x000ea40000300a00 */
[----:B------:R-:W-:Y:S01]  /*eceb0*/  STL [R1+0x144], R17 ;  /* 0x0001441101007387 */ /* 0x000fe20000100800 */
[----:B------:R0:W-:Y:S04]  /*ecec0*/  STL.64 [R1+0x148], R18 ;  /* 0x0001481201007387 */ /* 0x0001e80000100a00 */
[----:B0-----:R-:W2:Y:S01]  /*eced0*/  LDL.LU.64 R18, [R1+0x26b0] ;  /* 0x0026b00001127983 */ /* 0x001ea20000300a00 */
[----:B------:R-:W2:Y:S01]  /*ecee0*/  LDL.LU.64 R16, [R1+0x26a8] ;  /* 0x0026a80001107983 */ /* 0x000ea20000300a00 */
[----:B------:R-:W-:Y:S01]  /*ecef0*/  PRMT R0, R25, 0x7632, R0 ;  /* 0x0000763219007816 */ /* 0x000fe20000000000 */
[----:B------:R-:W3:Y:S04]  /*ecf00*/  LDL.LU.64 R28, [R1+0xb28] ;  /* 0x000b2800011c7983 */ /* 0x000ee80000300a00 */
[----:B--2---:R-:W-:Y:S01]  /*ecf10*/  STG.E.U16 [R16.64], R0 ;  /* 0x0000000010007986 */ /* 0x004fe2000c101504 */
[----:B------:R-:W-:Y:S02]  /*ecf20*/  STG.E.U16 [R18.64], R13 ;  /* 0x0000000d12007986 */ /* 0x000fe4000c101504 */
[----:B------:R-:W0:Y:S02]  /*ecf30*/  LDS.128 R16, [R20+0x5000] ;  /* 0x0050000014107984 */ /* 0x000e240000000c00 */
[----:B0-----:R-:W-:Y:S02]  /*ecf40*/  STL.64 [R1+0xc0], R16 ;  /* 0x0000c01001007387 */ /* 0x001fe40000100a00 */
[----:B------:R0:W-:Y:S02]  /*ecf50*/  STL.64 [R1+0xc8], R18 ;  /* 0x0000c81201007387 */ /* 0x0001e40000100a00 */
[----:B0-----:R-:W2:Y:S01]  /*ecf60*/  LDL.LU R18, [R1+0x26a4] ;  /* 0x0026a40001127983 */ /* 0x001ea20000300800 */
[----:B------:R-:W2:Y:S01]  /*ecf70*/  LDL.LU R17, [R1+0x26a0] ;  /* 0x0026a00001117983 */ /* 0x000ea20000300800 */
[----:B------:R-:W-:-:S05]  /*ecf80*/  PRMT R0, R13, 0x7632, R0 ;  /* 0x000076320d007816 */ /* 0x000fca0000000000 */
[----:B---3--:R0:W-:Y:S01]  /*ecf90*/  STG.E.U16 [R14.64], R0 ;  /* 0x000000000e007986 */ /* 0x0081e2000c101504 */
[----:B----4-:R-:W-:Y:S01]  /*ecfa0*/  STG.E.U16 [R26.64], R4 ;  /* 0x000000041a007986 */ /* 0x010fe2000c101504 */
[----:B0-----:R-:W-:Y:S02]  /*ecfb0*/  PRMT R0, R4, 0x7632, R0 ;  /* 0x0000763204007816 */ /* 0x001fe40000000000 */
[----:B--2---:R-:W-:Y:S02]  /*ecfc0*/  SHF.L.U32 R24, R17, 0xe, RZ ;  /* 0x0000000e11187819 */ /* 0x004fe400000006ff */
[----:B------:R-:W2:Y:S01]  /*ecfd0*/  LDL.LU.64 R16, [R1+0xb20] ;  /* 0x000b200001107983 */ /* 0x000ea20000300a00 */
[----:B------:R-:W-:Y:S02]  /*ecfe0*/  STL [R1+0x2684], R6 ;  /* 0x0026840601007387 */ /* 0x000fe40000100800 */
[----:B------:R0:W-:Y:S02]  /*ecff0*/  STL [R1+0x2680], R5 ;  /* 0x0026800501007387 */ /* 0x0001e40000100800 */
[----:B0-----:R-:W3:Y:S01]  /*ed000*/  LDL.LU.64 R4, [R1+0xb30] ;  /* 0x000b300001047983 */ /* 0x001ee20000300a00 */
[----:B------:R-:W-:-:S04]  /*ed010*/  LOP3.LUT R24, R24, 0x18000, RZ, 0xc0, !PT ;  /* 0x0001800018187812 */ /* 0x000fc800078ec0ff */
[----:B------:R-:W-:-:S04]  /*ed020*/  LEA R24, R21, R24, 0x4 ;  /* 0x0000001815187211 */ /* 0x000fc800078e20ff */
[----:B------:R-:W-:-:S05]  /*ed030*/  LOP3.LUT R24, R24, 0x40, RZ, 0x3c, !PT ;  /* 0x0000004018187812 */ /* 0x000fca00078e3cff */
[----:B------:R-:W0:Y:S04]  /*ed040*/  LDS.128 R12, [R24+0x5000] ;  /* 0x00500000180c7984 */ /* 0x000e280000000c00 */
[----:B------:R1:W-:Y:S01]  /*ed050*/  STL [R1+0x2690], R7 ;  /* 0x0026900701007387 */ /* 0x0003e20000100800 */
[----:B------:R-:W-:-:S03]  /*ed060*/  IMAD.MOV.U32 R21, RZ, RZ, R22 ;  /* 0x000000ffff157224 */ /* 0x000fc600078e0016 */
[----:B-1----:R-:W4:Y:S01]  /*ed070*/  LDL.LU.64 R6, [R1+0xb10] ;  /* 0x000b100001067983 */ /* 0x002f220000300a00 */
[----:B0-----:R-:W-:-:S03]  /*ed080*/  MOV R22, R12 ;  /* 0x0000000c00167202 */ /* 0x001fc60000000f00 */
[----:B---3--:R-:W-:Y:S01]  /*ed090*/  STL.64 [R1+0x2688], R4 ;  /* 0x0026880401007387 */ /* 0x008fe20000100a00 */
[----:B------:R0:W-:Y:S03]  /*ed0a0*/  STL.64 [R1+0x48], R14 ;  /* 0x0000480e01007387 */ /* 0x0001e60000100a00 */
[----:B0-----:R-:W3:Y:S01]  /*ed0b0*/  LDL.LU.64 R14, [R1+0x2698] ;  /* 0x00269800010e7983 */ /* 0x001ee20000300a00 */
[----:B------:R-:W2:Y:S01]  /*ed0c0*/  LDL.LU R12, [R1+0x2694] ;  /* 0x00269400010c7983 */ /* 0x000ea20000300800 */
[----:B------:R-:W-:Y:S02]  /*ed0d0*/  MOV R26, R13 ;  /* 0x0000000d001a7202 */ /* 0x000fe40000000f00 */
[----:B----4-:R2:W-:Y:S02]  /*ed0e0*/  STG.E.U16 [R6.64], R0 ;  /* 0x0000000006007986 */ /* 0x0105e4000c101504 */
[----:B------:R-:W0:Y:S02]  /*ed0f0*/  LDS.128 R4, [R3+0x6000] ;  /* 0x0060000003047984 */ /* 0x000e240000000c00 */
[----:B------:R-:W-:Y:S01]  /*ed100*/  STL [R1+0x2554], R26 ;  /* 0x0025541a01007387 */ /* 0x000fe20000100800 */
[----:B--2---:R-:W-:-:S03]  /*ed110*/  PRMT R0, R12, 0x7632, R0 ;  /* 0x000076320c007816 */ /* 0x004fc60000000000 */
[----:B---3--:R-:W-:Y:S02]  /*ed120*/  STG.E.U16 [R14.64], R12 ;  /* 0x0000000c0e007986 */ /* 0x008fe4000c101504 */
[----:B------:R-:W1:Y:S02]  /*ed130*/  LDS.128 R12, [R23+0x5000] ;  /* 0x00500000170c7984 */ /* 0x000e640000000c00 */
[----:B------:R0:W-:Y:S02]  /*ed140*/  STG.E.U16 [R10.64], R0 ;  /* 0x000000000a007986 */ /* 0x0001e4000c101504 */
[----:B0-----:R-:W-:Y:S02]  /*ed150*/  IMAD.MOV.U32 R11, RZ, RZ, R5 ;  /* 0x000000ffff0b7224 */ /* 0x001fe400078e0005 */
[----:B-1----:R-:W-:Y:S01]  /*ed160*/  STL.64 [R1+0x2648], R12 ;  /* 0x0026480c01007387 */ /* 0x002fe20000100a00 */
[----:B------:R0:W-:Y:S02]  /*ed170*/  STL.64 [R1+0x23f0], R14 ;  /* 0x0023f00e01007387 */ /* 0x0001e40000100a00 */
[----:B------:R-:W-:Y:S01]  /*ed180*/  STL.64 [R1+0x138], R6 ;  /* 0x0001380601007387 */ /* 0x000fe20000100a00 */
[----:B------:R-:W-:Y:S01]  /*ed190*/  PRMT R0, R18, 0x7632, R0 ;  /* 0x0000763212007816 */ /* 0x000fe20000000000 */
[----:B------:R1:W-:Y:S04]  /*ed1a0*/  STG.E.U16 [R28.64], R18 ;  /* 0x000000121c007986 */ /* 0x0003e8000c101504 */
[----:B------:R-:W2:Y:S01]  /*ed1b0*/  LDL.LU.64 R26, [R1+0xb48] ;  /* 0x000b4800011a7983 */ /* 0x000ea20000300a00 */
[----:B0-----:R-:W-:-:S03]  /*ed1c0*/  MOV R15, R4 ;  /* 0x00000004000f7202 */ /* 0x001fc60000000f00 */
[----:B------:R-:W0:Y:S04]  /*ed1d0*/  LDS.128 R4, [R20+0x6000] ;  /* 0x0060000014047984 */ /* 0x000e280000000c00 */
[----:B-1----:R-:W3:Y:S04]  /*ed1e0*/  LDL.LU.64 R18, [R1+0xb40] ;  /* 0x000b400001127983 */ /* 0x002ee80000300a00 */
[----:B------:R1:W-:Y:S04]  /*ed1f0*/  STG.E.U16 [R16.64], R0 ;  /* 0x0000000010007986 */ /* 0x0003e8000c101504 */
[----:B-1----:R-:W4:Y:S04]  /*ed200*/  LDL.LU.64 R16, [R1+0xb38] ;  /* 0x000b380001107983 */ /* 0x002f280000300a00 */
[----:B0-----:R0:W-:Y:S01]  /*ed210*/  STL [R1+0xbc], R7 ;  /* 0x0000bc0701007387 */ /* 0x0011e20000100800 */
[----:B------:R-:W-:-:S02]  /*ed220*/  MOV R14, R4 ;  /* 0x00000004000e7202 */ /* 0x000fc40000000f00 */
[----:B------:R-:W-:Y:S01]  /*ed230*/  MOV R10, R5 ;  /* 0x00000005000a7202 */ /* 0x000fe20000000f00 */
[----:B0-----:R-:W2:Y:S01]  /*ed240*/  LDL.LU R7, [R1+0x2690] ;  /* 0x0026900001077983 */ /* 0x001ea20000300800 */
[----:B------:R-:W3:Y:S01]  /*ed250*/  LDL.LU.64 R4, [R1+0x2688] ;  /* 0x0026880001047983 */ /* 0x000ee20000300a00 */
[----:B------:R-:W-:Y:S02]  /*ed260*/  MOV R28, R6 ;  /* 0x00000006001c7202 */ /* 0x000fe40000000f00 */
[----:B------:R-:W-:Y:S03]  /*ed270*/  STL.64 [R1+0x2528], R10 ;  /* 0x0025280a01007387 */ /* 0x000fe60000100a00 */
[----:B------:R-:W-:Y:S01]  /*ed280*/  STL [R1+0x2400], R28 ;  /* 0x0024001c01007387 */ /* 0x000fe20000100800 */
[----:B--2---:R-:W-:-:S03]  /*ed290*/  PRMT R2, R7, 0x7632, R2 ;  /* 0x0000763207027816 */ /* 0x004fc60000000002 */
[----:B---3--:R-:W-:Y:S02]  /*ed2a0*/  STG.E.U16 [R4.64], R7 ;  /* 0x0000000704007986 */ /* 0x008fe4000c101504 */
[----:B------:R-:W0:Y:S02]  /*ed2b0*/  LDS.128 R4, [R24+0x6000] ;  /* 0x0060000018047984 */ /* 0x000e240000000c00 */
[----:B0-----:R-:W-:Y:S01]  /*ed2c0*/  MOV R11, R4 ;  /* 0x00000004000b7202 */ /* 0x001fe20000000f00 */
[----:B------:R0:W-:Y:S01]  /*ed2d0*/  STL [R1+0x34], R5 ;  /* 0x0000340501007387 */ /* 0x0001e20000100800 */
[----:B------:R-:W-:Y:S01]  /*ed2e0*/  STL [R1+0x3c], R7 ;  /* 0x00003c0701007387 */ /* 0x000fe20000100800 */
[----:B------:R-:W-:Y:S02]  /*ed2f0*/  MOV R4, R6 ;  /* 0x0000000600047202 */ /* 0x000fe40000000f00 */
[----:B------:R-:W2:Y:S04]  /*ed300*/  LDL.LU R6, [R1+0x2684] ;  /* 0x0026840001067983 */ /* 0x000ea80000300800 */
[----:B0-----:R-:W3:Y:S01]  /*ed310*/  LDL.LU R5, [R1+0x2680] ;  /* 0x0026800001057983 */ /* 0x001ee20000300800 */
[----:B------:R-:W2:Y:S02]  /*ed320*/  LDL.LU.64 R12, [R1+0xb78] ;  /* 0x000b7800010c7983 */ /* 0x000ea40000300a00 */
[----:B------:R0:W-:Y:S02]  /*ed330*/  STL.64 [R1+0x2658], R14 ;  /* 0x0026580e01007387 */ /* 0x0001e40000100a00 */
[----:B0-----:R-:W3:Y:S04]  /*ed340*/  LDL.LU.64 R14, [R1+0xb68] ;  /* 0x000b6800010e7983 */ /* 0x001ee80000300a00 */
[----:B--2---:R0:W-:Y:S04]  /*ed350*/  STL.64 [R1+0x2650], R12 ;  /* 0x0026500c01007387 */ /* 0x0041e80000100a00 */
[----:B0-----:R-:W2:Y:S04]  /*ed360*/  LDL.LU R13, [R1+0xc0] ;  /* 0x0000c000010d7983 */ /* 0x001ea80000300800 */
[----:B--2---:R0:W-:Y:S04]  /*ed370*/  STL [R1+0x2668], R13 ;  /* 0x0026680d01007387 */ /* 0x0041e80000100800 */
[----:B0-----:R-:W2:Y:S01]  /*ed380*/  LDL.LU.64 R12, [R1+0xb60] ;  /* 0x000b6000010c7983 */ /* 0x001ea20000300a00 */
[----:B---3--:R0:W-:Y:S03]  /*ed390*/  STL.64 [R1+0x2660], R14 ;  /* 0x0026600e01007387 */ /* 0x0081e60000100a00 */
[----:B0-----:R-:W3:Y:S01]  /*ed3a0*/  LDL.LU.64 R14, [R1+0xb58] ;  /* 0x000b5800010e7983 */ /* 0x001ee20000300a00 */
[----:B------:R-:W-:-:S03]  /*ed3b0*/  PRMT R0, R8, 0x7632, R0 ;  /* 0x0000763208007816 */ /* 0x000fc60000000000 */
[----:B------:R-:W-:Y:S01]  /*ed3c0*/  STG.E.U16 [R26.64], R2 ;  /* 0x000000021a007986 */ /* 0x000fe2000c101504 */
[----:B------:R-:W-:Y:S03]  /*ed3d0*/  STG.E.U16 [R18.64], R8 ;  /* 0x0000000812007986 */ /* 0x000fe6000c101504 */
[----:B---3--:R0:W-:Y:S04]  /*ed3e0*/  STL.64 [R1+0x2678], R14 ;  /* 0x0026780e01007387 */ /* 0x0081e80000100a00 */
[----:B0-----:R-:W3:Y:S04]  /*ed3f0*/  LDL.LU.64 R14, [R1+0xb50] ;  /* 0x000b5000010e7983 */ /* 0x001ee80000300a00 */
[----:B----4-:R0:W-:Y:S02]  /*ed400*/  STG.E.U16 [R16.64], R0 ;  /* 0x0000000010007986 */ /* 0x0101e4000c101504 */
[----:B------:R-:W1:Y:S04]  /*ed410*/  LDS.128 R16, [R23+0x6000] ;  /* 0x0060000017107984 */ /* 0x000e680000000c00 */
[----:B--2---:R-:W-:Y:S02]  /*ed420*/  STL.64 [R1+0x2670], R12 ;  /* 0x0026700c01007387 */ /* 0x004fe40000100a00 */
[----:B------:R-:W-:-:S02]  /*ed430*/  IMAD.MOV.U32 R25, RZ, RZ, R21 ;  /* 0x000000ffff197224 */ /* 0x000fc400078e0015 */
[----:B------:R-:W2:Y:S01]  /*ed440*/  LDL.LU.64 R20, [R1+0xb70] ;  /* 0x000b700001147983 */ /* 0x000ea20000300a00 */
[----:B------:R-:W-:Y:S02]  /*ed450*/  STL.64 [R1+0x2590], R4 ;  /* 0x0025900401007387 */ /* 0x000fe40000100a00 */
[----:B------:R4:W-:Y:S01]  /*ed460*/  STL [R1+0x2550], R9 ;  /* 0x0025500901007387 */ /* 0x0009e20000100800 */
[----:B0-----:R-:W-:Y:S01]  /*ed470*/  PRMT R0, R6, 0x7632, R0 ;  /* 0x0000763206007816 */ /* 0x001fe20000000000 */
[----:B----4-:R-:W4:Y:S01]  /*ed480*/  LDL.LU.64 R8, [R1+0xdd0] ;  /* 0x000dd00001087983 */ /* 0x010f220000300a00 */
[----:B------:R-:W2:Y:S02]  /*ed490*/  LDL.LU.64 R4, [R1+0xdc8] ;  /* 0x000dc80001047983 */ /* 0x000ea40000300a00 */
[----:B------:R-:W2:Y:S02]  /*ed4a0*/  LDL.LU.64 R28, [R1+0xdc0] ;  /* 0x000dc000011c7983 */ /* 0x000ea40000300a00 */
[----:B------:R-:W2:Y:S01]  /*ed4b0*/  LDL.LU.64 R26, [R1+0xdb8] ;  /* 0x000db800011a7983 */ /* 0x000ea20000300a00 */
[----:B-1----:R0:W-:Y:S04]  /*ed4c0*/  STL.64 [R1+0x23f8], R18 ;  /* 0x0023f81201007387 */ /* 0x0021e80000100a00 */
[----:B0-----:R-:W2:Y:S04]  /*ed4d0*/  LDL.LU.64 R18, [R1+0xdd8] ;  /* 0x000dd80001127983 */ /* 0x001ea80000300a00 */
[----:B---3--:R0:W-:Y:S02]  /*ed4e0*/  STG.E.U16 [R14.64], R6 ;  /* 0x000000060e007986 */ /* 0x0081e4000c101504 */
[----:B------:R-:W1:Y:S02]  /*ed4f0*/  LDS.128 R12, [R3+0x7000] ;  /* 0x00700000030c7984 */ /* 0x000e640000000c00 */
[----:B0-----:R-:W3:Y:S04]  /*ed500*/  LDL.LU.64 R6, [R1+0xdb0] ;  /* 0x000db00001067983 */ /* 0x001ee80000300a00 */
[----:B-1----:R-:W-:Y:S01]  /*ed510*/  STL.64 [R1+0x120], R12 ;  /* 0x0001200c01007387 */ /* 0x002fe20000100a00 */
[----:B------:R0:W-:Y:S01]  /*ed520*/  STL [R1+0x128], R14 ;  /* 0x0001280e01007387 */ /* 0x0001e20000100800 */
[----:B------:R-:W-:-:S02]  /*ed530*/  MOV R3, R15 ;  /* 0x0000000f00037202 */ /* 0x000fc40000000f00 */
[----:B0-----:R-:W2:Y:S01]  /*ed540*/  LDL.LU.64 R14, [R1+0x2678] ;  /* 0x00267800010e7983 */ /* 0x001ea20000300a00 */
[----:B------:R-:W2:Y:S02]  /*ed550*/  LDL.LU.64 R12, [R1+0x2670] ;  /* 0x00267000010c7983 */ /* 0x000ea40000300a00 */
[----:B------:R-:W-:Y:S01]  /*ed560*/  STL [R1+0x22f8], R3 ;  /* 0x0022f80301007387 */ /* 0x000fe20000100800 */
[----:B------:R-:W0:Y:S04]  /*ed570*/  S2R R10, SR_TID.X ;  /* 0x00000000000a7919 */ /* 0x000e280000002100 */
[----:B--2---:R1:W-:Y:S04]  /*ed580*/  STG.E.U16 [R12.64], R0 ;  /* 0x000000000c007986 */ /* 0x0043e8000c101504 */
[----:B-1----:R-:W2:Y:S01]  /*ed590*/  LDL.LU R13, [R1+0x2668] ;  /* 0x00266800010d7983 */ /* 0x002ea20000300800 */
[C---:B0-----:R-:W-:Y:S01]  /*ed5a0*/  LOP3.LUT R3, R10.reuse, 0xff, RZ, 0xc0, !PT ;  /* 0x000000ff0a037812 */ /* 0x041fe200078ec0ff */
[----:B------:R-:W-:-:S05]  /*ed5b0*/  IMAD.SHL.U32 R10, R10, 0x4000, RZ ;  /* 0x000040000a0a7824 */ /* 0x000fca00078e00ff */
[----:B------:R-:W-:-:S04]  /*ed5c0*/  LOP3.LUT R10, R10, 0x18000, RZ, 0xc0, !PT ;  /* 0x000180000a0a7812 */ /* 0x000fc800078ec0ff */
[----:B------:R-:W-:-:S04]  /*ed5d0*/  LEA R10, R3, R10, 0x4 ;  /* 0x0000000a030a7211 */ /* 0x000fc800078e20ff */
[----:B------:R-:W-:Y:S02]  /*ed5e0*/  LOP3.LUT R10, R10, 0x20, RZ, 0x3c, !PT ;  /* 0x000000200a0a7812 */ /* 0x000fe400078e3cff */
[----:B--2---:R-:W-:Y:S01]  /*ed5f0*/  PRMT R0, R13, 0x7632, R0 ;  /* 0x000076320d007816 */ /* 0x004fe20000000000 */
[----:B------:R-:W-:Y:S02]  /*ed600*/  STG.E.U16 [R14.64], R13 ;  /* 0x0000000d0e007986 */ /* 0x000fe4000c101504 */
[----:B------:R-:W0:Y:S02]  /*ed610*/  LDS.128 R12, [R10+0x7000] ;  /* 0x007000000a0c7984 */ /* 0x000e240000000c00 */
[----:B0-----:R-:W-:Y:S02]  /*ed620*/  STL.64 [R1+0xa0], R12 ;  /* 0x0000a00c01007387 */ /* 0x001fe40000100a00 */
[----:B------:R0:W-:Y:S02]  /*ed630*/  STL.64 [R1+0xa8], R14 ;  /* 0x0000a80e01007387 */ /* 0x0001e40000100a00 */
[----:B0-----:R-:W2:Y:S04]  /*ed640*/  LDL.LU.64 R14, [R1+0x2660] ;  /* 0x00266000010e7983 */ /* 0x001ea80000300a00 */
[----:B--2---:R-:W-:Y:S02]  /*ed650*/  STG.E.U16 [R14.64], R0 ;  /* 0x000000000e007986 */ /* 0x004fe4000c101504 */
[----:B------:R-:W0:Y:S02]  /*ed660*/  LDS.128 R12, [R24+0x7000] ;  /* 0x00700000180c7984 */ /* 0x000e240000000c00 */
[----:B0-----:R-:W-:Y:S02]  /*ed670*/  STL [R1+0x24], R13 ;  /* 0x0000240d01007387 */ /* 0x001fe40000100800 */
[----:B------:R0:W-:Y:S01]  /*ed680*/  STL.64 [R1+0x28], R14 ;  /* 0x0000280e01007387 */ /* 0x0001e20000100a00 */
[----:B------:R-:W-:Y:S01]  /*ed690*/  MOV R3, R12 ;  /* 0x0000000c00037202 */ /* 0x000fe20000000f00 */
[----:B0-----:R-:W2:Y:S01]  /*ed6a0*/  LDL.LU.64 R14, [R1+0x2658] ;  /* 0x00265800010e7983 */ /* 0x001ea20000300a00 */
[----:B------:R-:W2:Y:S03]  /*ed6b0*/  LDL.LU.64 R12, [R1+0x2650] ;  /* 0x00265000010c7983 */ /* 0x000ea60000300a00 */
[----:B------:R-:W-:Y:S01]  /*ed6c0*/  STL [R1+0x2618], R3 ;  /* 0x0026180301007387 */ /* 0x000fe20000100800 */
[----:B------:R-:W-:Y:S01]  /*ed6d0*/  PRMT R0, R22, 0x7632, R0 ;  /* 0x0000763216007816 */ /* 0x000fe20000000000 */
[----:B--2---:R0:W-:Y:S04]  /*ed6e0*/  STG.E.U16 [R12.64], R22 ;  /* 0x000000160c007986 */ /* 0x0041e8000c101504 */
[----:B0-----:R-:W2:Y:S01]  /*ed6f0*/  LDL.LU.64 R12, [R1+0x2648] ;  /* 0x00264800010c7983 */ /* 0x001ea20000300a00 */
[----:B------:R0:W-:Y:S02]  /*ed700*/  STG.E.U16 [R20.64], R0 ;  /* 0x0000000014007986 */ /* 0x0001e4000c101504 */
[----:B------:R-:W1:Y:S01]  /*ed710*/  LDS.128 R20, [R23+0x7000] ;  /* 0x0070000017147984 */ /* 0x000e620000000c00 */
[----:B0-----:R-:W-:Y:S01]  /*ed720*/  PRMT R0, R15, 0x7632, R0 ;  /* 0x000076320f007816 */ /* 0x001fe20000000000 */
[----:B-1----:R-:W-:Y:S02]  /*ed730*/  STL.64 [R1+0x2600], R20 ;  /* 0x0026001401007387 */ /* 0x002fe40000100a00 */
[----:B------:R-:W-:Y:S02]  /*ed740*/  STL [R1+0x23a8], R22 ;  /* 0x0023a81601007387 */ /* 0x000fe40000100800 */
[----:B------:R-:W-:Y:S01]  /*ed750*/  STL [R1+0x2290], R23 ;  /* 0x0022901701007387 */ /* 0x000fe20000100800 */
[----:B--2---:R-:W-:Y:S01]  /*ed760*/  PRMT R2, R12, 0x7632, R2 ;  /* 0x000076320c027816 */ /* 0x004fe20000000002 */
[----:B------:R-:W-:Y:S04]  /*ed770*/  STG.E.U16 [R18.64], R12 ;  /* 0x0000000c12007986 */ /* 0x000fe8000c101504 */
[----:B----4-:R0:W-:Y:S01]  /*ed780*/  STG.E.U16 [R8.64], R2 ;  /* 0x0000000208007986 */ /* 0x0101e2000c101504 */
[----:B------:R-:W-:Y:S03]  /*ed790*/  STG.E.U16 [R4.64], R15 ;  /* 0x0000000f04007986 */ /* 0x000fe6000c101504 */
[----:B------:R-:W-:Y:S01]  /*ed7a0*/  STL [R1+0x2530], R13 ;  /* 0x0025300d01007387 */ /* 0x000fe20000100800 */
[----:B------:R1:W-:Y:S02]  /*ed7b0*/  STG.E.U16 [R28.64], R0 ;  /* 0x000000001c007986 */ /* 0x0003e4000c101504 */
[----:B------:R2:W-:Y:S01]  /*ed7c0*/  STG.E.U16 [R26.64], R14 ;  /* 0x0000000e1a007986 */ /* 0x0005e2000c101504 */
[----:B0-----:R-:W-:Y:S01]  /*ed7d0*/  PRMT R2, R14, 0x7632, R2 ;  /* 0x000076320e027816 */ /* 0x001fe20000000002 */
[----:B-1----:R-:W4:Y:S04]  /*ed7e0*/  LDL.LU.64 R28, [R1+0xda8] ;  /* 0x000da800011c7983 */ /* 0x002f280000300a00 */
[----:B---3--:R0:W-:Y:S01]  /*ed7f0*/  STG.E.U16 [R6.64], R2 ;  /* 0x0000000206007986 */ /* 0x0081e2000c101504 */
[----:B--2---:R-:W2:Y:S03]  /*ed800*/  LDL.LU.64 R14, [R1+0xda0] ;  /* 0x000da000010e7983 */ /* 0x004ea60000300a00 */
[----:B0-----:R-:W3:Y:S01]  /*ed810*/  LDL.LU.64 R6, [R1+0xd98] ;  /* 0x000d980001067983 */ /* 0x001ee20000300a00 */
[----:B------:R-:W2:Y:S03]  /*ed820*/  LDL.LU R3, [R1+0xa0] ;  /* 0x0000a00001037983 */ /* 0x000ea60000300800 */
[----:B--2---:R0:W-:Y:S04]  /*ed830*/  STL [R1+0x2630], R3 ;  /* 0x0026300301007387 */ /* 0x0041e80000100800 */
[----:B0-----:R-:W2:Y:S01]  /*ed840*/  LDL.LU R3, [R1+0x120] ;  /* 0x0001200001037983 */ /* 0x001ea20000300800 */
[----:B------:R-:W2:Y:S03]  /*ed850*/  LDL.LU.64 R20, [R1+0xd60] ;  /* 0x000d600001147983 */ /* 0x000ea60000300a00 */
        /* <DEDUP_REMOVED lines=12> */
[----:B------:R-:W2:Y:S01]  /*ed920*/  LDL.LU.64 R12, [R1+0xd48] ;  /* 0x000d4800010c7983 */ /* 0x000ea20000300a00 */
[----:B------:R-:W-:-:S02]  /*ed930*/  PRMT R0, R11, 0x7632, R0 ;  /* 0x000076320b007816 */ /* 0x000fc40000000000 */
[----:B----4-:R-:W-:Y:S01]  /*ed940*/  STG.E.U16 [R28.64], R11 ;  /* 0x0000000b1c007986 */ /* 0x010fe2000c101504 */
[----:B------:R-:W-:-:S03]  /*ed950*/  PRMT R2, R16, 0x7632, R2 ;  /* 0x0000763210027816 */ /* 0x000fc60000000002 */
[----:B------:R-:W-:Y:S01]  /*ed960*/  STG.E.U16 [R14.64], R0 ;  /* 0x000000000e007986 */ /* 0x000fe2000c101504 */
[----:B---3--:R-:W-:Y:S03]  /*ed970*/  STG.E.U16 [R6.64], R16 ;  /* 0x0000001006007986 */ /* 0x008fe6000c101504 */
[----:B--2---:R0:W-:Y:S04]  /*ed980*/  STL.64 [R1+0x25f8], R12 ;  /* 0x0025f80c01007387 */ /* 0x0041e80000100a00 */
[----:B0-----:R-:W2:Y:S01]  /*ed990*/  LDL.LU.64 R12, [R1+0xd58] ;  /* 0x000d5800010c7983 */ /* 0x001ea20000300a00 */
[----:B------:R-:W3:Y:S02]  /*ed9a0*/  LDL.LU R10, [R1+0x194] ;  /* 0x00019400010a7983 */ /* 0x000ee40000300800 */
[----:B------:R-:W4:Y:S02]  /*ed9b0*/  LDL.LU.64 R22, [R1+0xd40] ;  /* 0x000d400001167983 */ /* 0x000f240000300a00 */
[----:B------:R-:W2:Y:S01]  /*ed9c0*/  LDL.LU R26, [R1+0x114] ;  /* 0x00011400011a7983 */ /* 0x000ea20000300800 */
[----:B------:R-:W2:Y:S01]  /*ed9d0*/  LDL.LU R24, [R1+0x94] ;  /* 0x0000940001187983 */ /* 0x000ea20000300800 */
[----:B------:R-:W2:Y:S02]  /*ed9e0*/  LDL.LU.64 R18, [R1+0xd38] ;  /* 0x000d380001127983 */ /* 0x000ea40000300a00 */
[----:B------:R-:W2:Y:S02]  /*ed9f0*/  LDL.LU.64 R8, [R1+0xd30] ;  /* 0x000d300001087983 */ /* 0x000ea40000300a00 */
[----:B------:R-:W2:Y:S01]  /*eda00*/  LDL.LU.64 R4, [R1+0xd28] ;  /* 0x000d280001047983 */ /* 0x000ea20000300a00 */
[----:B------:R-:W2:Y:S01]  /*eda10*/  LDL.LU.64 R28, [R1+0xd20] ;  /* 0x000d2000011c7983 */ /* 0x000ea20000300a00 */
[----:B------:R-:W2:Y:S02]  /*eda20*/  LDL.LU R27, [R1+0x14] ;  /* 0x00001400011b7983 */ /* 0x000ea40000300800 */
[----:B------:R-:W2:Y:S02]  /*eda30*/  LDL.LU.64 R14, [R1+0xd18] ;  /* 0x000d1800010e7983 */ /* 0x000ea40000300a00 */
[----:B------:R-:W2:Y:S01]  /*eda40*/  LDL.LU R11, [R1+0x184] ;  /* 0x00018400010b7983 */ /* 0x000ea20000300800 */
[----:B------:R-:W2:Y:S01]  /*eda50*/  LDL.LU.64 R6, [R1+0xd10] ;  /* 0x000d100001067983 */ /* 0x000ea20000300a00 */
[----:B------:R0:W-:Y:S03]  /*eda60*/  STL [R1+0x2520], R17 ;  /* 0x0025201101007387 */ /* 0x0001e60000100800 */
[----:B------:R1:W-:Y:S04]  /*eda70*/  STG.E.U16 [R20.64], R2 ;  /* 0x0000000214007986 */ /* 0x0003e8000c101504 */
[----:B0-----:R-:W2:Y:S01]  /*eda80*/  LDL.LU.64 R16, [R1+0xd50] ;  /* 0x000d500001107983 */ /* 0x001ea20000300a00 */
[----:B-1----:R-:W2:Y:S01]  /*eda90*/  LDL.LU.64 R20, [R1+0x2640] ;  /* 0x0026400001147983 */ /* 0x002ea20000300a00 */
[----:B------:R-:W-:-:S02]  /*edaa0*/  PRMT R0, R3, 0x7632, R0 ;  /* 0x0000763203007816 */ /* 0x000fc40000000000 */
        /* <DEDUP_REMOVED lines=16> */
[----:B------:R-:W-:-:S03]  /*edbb0*/  PRMT R0, R10, 0x7632, R0 ;  /* 0x000076320a007816 */ /* 0x000fc60000000000 */
[----:B--2---:R0:W-:Y:S04]  /*edbc0*/  STG.E.U16 [R12.64], R20 ;  /* 0x000000140c007986 */ /* 0x0041e8000c101504 */
[----:B0-----:R-:W2:Y:S01]  /*edbd0*/  LDL.LU.64 R12, [R1+0x25f8] ;  /* 0x0025f800010c7983 */ /* 0x001ea20000300a00 */
[----:B------:R-:W-:-:S05]  /*edbe0*/  PRMT R2, R20, 0x7632, R2 ;  /* 0x0000763214027816 */ /* 0x000fca0000000002 */
[----:B------:R0:W-:Y:S01]  /*edbf0*/  STG.E.U16 [R16.64], R2 ;  /* 0x0000000210007986 */ /* 0x0001e2000c101504 */
[----:B------:R-:W-:Y:S01]  /*edc00*/  STL [R1+0x24e0], R21 ;  /* 0x0024e01501007387 */ /* 0x000fe20000100800 */
[----:B0-----:R-:W-:Y:S02]  /*edc10*/  PRMT R2, R26, 0x7632, R2 ;  /* 0x000076321a027816 */ /* 0x001fe40000000002 */
[----:B--2---:R-:W-:Y:S01]  /*edc20*/  STG.E.U16 [R12.64], R10 ;  /* 0x0000000a0c007986 */ /* 0x004fe2000c101504 */
[----:B----4-:R0:W-:Y:S02]  /*edc30*/  STG.E.U16 [R22.64], R0 ;  /* 0x0000000016007986 */ /* 0x0101e4000c101504 */
[----:B------:R-:W-:Y:S02]  /*edc40*/  STG.E.U16 [R18.64], R26 ;  /* 0x0000001a12007986 */ /* 0x000fe4000c101504 */
[----:B------:R-:W-:Y:S01]  /*edc50*/  STG.E.U16 [R8.64], R2 ;  /* 0x0000000208007986 */ /* 0x000fe2000c101504 */
[----:B------:R-:W-:Y:S01]  /*edc60*/  STG.E.U16 [R4.64], R24 ;  /* 0x0000001804007986 */ /* 0x000fe2000c101504 */
[----:B0-----:R-:W-:-:S05]  /*edc70*/  PRMT R0, R24, 0x7632, R0 ;  /* 0x0000763218007816 */ /* 0x001fca0000000000 */
[----:B------:R0:W-:Y:S04]  /*edc80*/  STG.E.U16 [R28.64], R0 ;  /* 0x000000001c007986 */ /* 0x0001e8000c101504 */
[----:B0-----:R-:W2:Y:S01]  /*edc90*/  LDL.LU R28, [R1+0x74] ;  /* 0x00007400011c7983 */ /* 0x001ea20000300800 */
[----:B------:R-:W-:Y:S01]  /*edca0*/  PRMT R2, R27, 0x7632, R2 ;  /* 0x000076321b027816 */ /* 0x000fe20000000002 */
[----:B------:R0:W-:Y:S04]  /*edcb0*/  STG.E.U16 [R14.64], R27 ;  /* 0x0000001b0e007986 */ /* 0x0001e8000c101504 */
[----:B------:R1:W-:Y:S01]  /*edcc0*/  STG.E.U16 [R6.64], R2 ;  /* 0x0000000206007986 */ /* 0x0003e2000c101504 */
[----:B0-----:R-:W-:-:S03]  /*edcd0*/  MOV R27, R25 ;  /* 0x00000019001b7202 */ /* 0x001fc60000000f00 */
[----:B--2---:R0:W-:Y:S01]  /*edce0*/  STL [R1+0x25c8], R28 ;  /* 0x0025c81c01007387 */ /* 0x0041e20000100800 */
[----:B------:R-:W2:Y:S02]  /*edcf0*/  LDL.LU.64 R8, [R1+0xd08] ;  /* 0x000d080001087983 */ /* 0x000ea40000300a00 */
[----:B------:R-:W3:Y:S02]  /*edd00*/  LDL.LU.64 R14, [R1+0xd00] ;  /* 0x000d0000010e7983 */ /* 0x000ee40000300a00 */
[----:B-1----:R-:W4:Y:S01]  /*edd10*/  LDL.LU R6, [R1+0x104] ;  /* 0x0001040001067983 */ /* 0x002f220000300800 */
[----:B------:R-:W2:Y:S04]  /*edd20*/  LDL.LU R7, [R1+0x84] ;  /* 0x0000840001077983 */ /* 0x000ea80000300800 */
[----:B0-----:R-:W2:Y:S01]  /*edd30*/  LDL.LU R28, [R1+0x4] ;  /* 0x00000400011c7983 */ /* 0x001ea20000300800 */
[----:B------:R-:W2:Y:S02]  /*edd40*/  LDL.LU R25, [R1+0x174] ;  /* 0x0001740001197983 */ /* 0x000ea40000300800 */
        /* <DEDUP_REMOVED lines=21> */
[----:B------:R-:W-:Y:S04]  /*edea0*/  STG.E.U16 [R8.64], R11 ;  /* 0x0000000b08007986 */ /* 0x000fe8000c101504 */
[----:B--2---:R0:W-:Y:S04]  /*edeb0*/  STL.64 [R1+0x25f0], R4 ;  /* 0x0025f00401007387 */ /* 0x0041e80000100a00 */
[----:B0-----:R-:W4:Y:S01]  /*edec0*/  LDL.LU.64 R4, [R1+0xcf8] ;  /* 0x000cf80001047983 */ /* 0x001f220000300a00 */
[----:B------:R-:W2:Y:S02]  /*eded0*/  LDL.LU.64 R20, [R1+0xca0] ;  /* 0x000ca00001147983 */ /* 0x000ea40000300a00 */
[----:B------:R-:W2:Y:S02]  /*edee0*/  LDL.LU.64 R16, [R1+0xc98] ;  /* 0x000c980001107983 */ /* 0x000ea40000300a00 */
[----:B------:R-:W2:Y:S01]  /*edef0*/  LDL.LU.64 R12, [R1+0xc90] ;  /* 0x000c9000010c7983 */ /* 0x000ea20000300a00 */
[----:B------:R-:W2:Y:S01]  /*edf00*/  LDL.LU.64 R22, [R1+0xc88] ;  /* 0x000c880001167983 */ /* 0x000ea20000300a00 */
[----:B------:R-:W2:Y:S02]  /*edf10*/  LDL.LU R26, [R1+0x164] ;  /* 0x00016400011a7983 */ /* 0x000ea40000300800 */
[----:B------:R-:W2:Y:S02]  /*edf20*/  LDL.LU.64 R18, [R1+0xc80] ;  /* 0x000c800001127983 */ /* 0x000ea40000300a00 */
[----:B------:R-:W2:Y:S01]  /*edf30*/  LDL.LU R24, [R1+0xe4] ;  /* 0x0000e40001187983 */ /* 0x000ea20000300800 */
[----:B------:R-:W2:Y:S01]  /*edf40*/  LDL.LU R29, [R1+0x64] ;  /* 0x00006400011d7983 */ /* 0x000ea20000300800 */
[----:B------:R-:W2:Y:S03]  /*edf50*/  LDL.LU.64 R8, [R1+0xc78] ;  /* 0x000c780001087983 */ /* 0x000ea60000300a00 */
[----:B---3--:R0:W-:Y:S01]  /*edf60*/  STG.E.U16 [R14.64], R0 ;  /* 0x000000000e007986 */ /* 0x0081e2000c101504 */
[----:B------:R-:W3:Y:S03]  /*edf70*/  LDL.LU.64 R10, [R1+0xc70] ;  /* 0x000c7000010a7983 */ /* 0x000ee60000300a00 */
[----:B0-----:R-:W2:Y:S04]  /*edf80*/  LDL.LU.64 R14, [R1+0xc68] ;  /* 0x000c6800010e7983 */ /* 0x001ea80000300a00 */
[----:B----4-:R0:W-:Y:S04]  /*edf90*/  STG.E.U16 [R4.64], R6 ;  /* 0x0000000604007986 */ /* 0x0101e8000c101504 */
[----:B0-----:R-:W4:Y:S01]  /*edfa0*/  LDL.LU.64 R4, [R1+0x25f0] ;  /* 0x0025f00001047983 */ /* 0x001f220000300a00 */
[----:B------:R-:W-:-:S05]  /*edfb0*/  PRMT R2, R6, 0x7632, R2 ;  /* 0x0000763206027816 */ /* 0x000fca0000000002 */
[----:B----4-:R0:W-:Y:S04]  /*edfc0*/  STG.E.U16 [R4.64], R2 ;  /* 0x0000000204007986 */ /* 0x0101e8000c101504 */
[----:B0-----:R-:W4:Y:S01]  /*edfd0*/  LDL.LU.64 R4, [R1+0x25e8] ;  /* 0x0025e80001047983 */ /* 0x001f220000300a00 */
[----:B------:R-:W-:-:S03]  /*edfe0*/  PRMT R0, R7, 0x7632, R0 ;  /* 0x0000763207007816 */ /* 0x000fc60000000000 */
[----:B----4-:R0:W-:Y:S04]  /*edff0*/  STG.E.U16 [R4.64], R7 ;  /* 0x0000000704007986 */ /* 0x0101e8000c101504 */
[----:B0-----:R-:W4:Y:S01]  /*ee000*/  LDL.LU.64 R4, [R1+0x25e0] ;  /* 0x0025e00001047983 */ /* 0x001f220000300a00 */
[----:B------:R-:W2:Y:S03]  /*ee010*/  LDL.LU.64 R6, [R1+0xc60] ;  /* 0x000c600001067983 */ /* 0x000ea60000300a00 */
[----:B----4-:R0:W-:Y:S04]  /*ee020*/  STG.E.U16 [R4.64], R0 ;  /* 0x0000000004007986 */ /* 0x0101e8000c101504 */
[----:B0-----:R-:W4:Y:S01]  /*ee030*/  LDL.LU.64 R4, [R1+0x25d8] ;  /* 0x0025d80001047983 */ /* 0x001f220000300a00 */
[----:B------:R-:W-:-:S03]  /*ee040*/  PRMT R2, R28, 0x7632, R2 ;  /* 0x000076321c027816 */ /* 0x000fc60000000002 */
[----:B----4-:R0:W-:Y:S04]  /*ee050*/  STG.E.U16 [R4.64], R28 ;  /* 0x0000001c04007986 */ /* 0x0101e8000c101504 */
[----:B0-----:R-:W4:Y:S01]  /*ee060*/  LDL.LU.64 R4, [R1+0x25d0] ;  /* 0x0025d00001047983 */ /* 0x001f220000300a00 */
[----:B------:R-:W2:Y:S03]  /*ee070*/  LDL.LU R28, [R1+0x25c8] ;  /* 0x0025c800011c7983 */ /* 0x000ea60000300800 */
        /* <DEDUP_REMOVED lines=11> */
[----:B--2---:R-:W-:-:S03]  /*ee130*/  PRMT R0, R28, 0x7632, R0 ;  /* 0x000076321c007816 */ /* 0x004fc60000000000 */
[----:B----4-:R0:W-:Y:S04]  /*ee140*/  STG.E.U16 [R4.64], R2 ;  /* 0x0000000204007986 */ /* 0x0101e8000c101504 */
[----:B0-----:R-:W2:Y:S01]  /*ee150*/  LDL.LU.64 R4, [R1+0x2598] ;  /* 0x0025980001047983 */ /* 0x001ea20000300a00 */
[----:B------:R-:W-:-:S03]  /*ee160*/  PRMT R2, R25, 0x7632, R2 ;  /* 0x0000763219027816 */ /* 0x000fc60000000002 */
[----:B--2---:R0:W-:Y:S01]  /*ee170*/  STG.E.U16 [R4.64], R28 ;  /* 0x0000001c04007986 */ /* 0x0041e2000c101504 */
[----:B------:R1:W-:Y:S02]  /*ee180*/  STG.E.U16 [R20.64], R0 ;  /* 0x0000000014007986 */ /* 0x0003e4000c101504 */
[----:B------:R-:W-:Y:S02]  /*ee190*/  STG.E.U16 [R16.64], R25 ;  /* 0x0000001910007986 */ /* 0x000fe4000c101504 */
[----:B------:R2:W-:Y:S01]  /*ee1a0*/  STG.E.U16 [R12.64], R2 ;  /* 0x000000020c007986 */ /* 0x0005e2000c101504 */
[----:B------:R-:W-:Y:S04]  /*ee1b0*/  STG.E.U16 [R22.64], R26 ;  /* 0x0000001a16007986 */ /* 0x000fe8000c101504 */
[----:B0-----:R-:W4:Y:S01]  /*ee1c0*/  LDL.LU.64 R4, [R1+0x2590] ;  /* 0x0025900001047983 */ /* 0x001f220000300a00 */
[----:B-1----:R-:W-:-:S02]  /*ee1d0*/  PRMT R0, R26, 0x7632, R0 ;  /* 0x000076321a007816 */ /* 0x002fc40000000000 */
[----:B--2---:R-:W-:-:S03]  /*ee1e0*/  PRMT R2, R24, 0x7632, R2 ;  /* 0x0000763218027816 */ /* 0x004fc60000000002 */
[----:B------:R-:W-:Y:S01]  /*ee1f0*/  STG.E.U16 [R18.64], R0 ;  /* 0x0000000012007986 */ /* 0x000fe2000c101504 */
[----:B------:R-:W-:Y:S02]  /*ee200*/  STG.E.U16 [R8.64], R24 ;  /* 0x0000001808007986 */ /* 0x000fe4000c101504 */
[----:B---3--:R-:W-:Y:S02]  /*ee210*/  STG.E.U16 [R10.64], R2 ;  /* 0x000000020a007986 */ /* 0x008fe4000c101504 */
[----:B------:R0:W-:Y:S02]  /*ee220*/  STG.E.U16 [R14.64], R29 ;  /* 0x0000001d0e007986 */ /* 0x0001e4000c101504 */
[----:B0-----:R-:W2:Y:S01]  /*ee230*/  LDL.LU.64 R14, [R1+0xc58] ;  /* 0x000c5800010e7983 */ /* 0x001ea20000300a00 */
[----:B------:R-:W3:Y:S01]  /*ee240*/  LDL.LU R26, [R1+0x54] ;  /* 0x00005400011a7983 */ /* 0x000ee20000300800 */
[----:B------:R-:W-:Y:S02]  /*ee250*/  PRMT R0, R29, 0x7632, R0 ;  /* 0x000076321d007816 */ /* 0x000fe40000000000 */
[----:B---3--:R-:W-:Y:S01]  /*ee260*/  STL [R1+0x2568], R26 ;  /* 0x0025681a01007387 */ /* 0x008fe20000100800 */
[----:B------:R-:W3:Y:S03]  /*ee270*/  LDL.LU R3, [R1+0x144] ;  /* 0x0001440001037983 */ /* 0x000ee60000300800 */
[----:B------:R0:W-:Y:S04]  /*ee280*/  STG.E.U16 [R6.64], R0 ;  /* 0x0000000006007986 */ /* 0x0001e8000c101504 */
[----:B---3--:R1:W-:Y:S01]  /*ee290*/  STL [R1+0x2580], R3 ;  /* 0x0025800301007387 */ /* 0x0083e20000100800 */
[----:B0-----:R-:W3:Y:S03]  /*ee2a0*/  LDL.LU.64 R6, [R1+0xc50] ;  /* 0x000c500001067983 */ /* 0x001ee60000300a00 */
[----:B-1----:R-:W2:Y:S01]  /*ee2b0*/  LDL.LU R3, [R1+0x154] ;  /* 0x0001540001037983 */ /* 0x002ea20000300800 */
        /* <DEDUP_REMOVED lines=16> */
[----:B0-----:R-:W2:Y:S01]  /*ee3c0*/  LDL.LU.64 R12, [R1+0xc10] ;  /* 0x000c1000010c7983 */ /* 0x001ea20000300a00 */
[----:B----4-:R-:W-:Y:S01]  /*ee3d0*/  PRMT R2, R5, 0x7632, R2 ;  /* 0x0000763205027816 */ /* 0x010fe20000000002 */
[----:B------:R-:W-:Y:S04]  /*ee3e0*/  STG.E.U16 [R14.64], R5 ;  /* 0x000000050e007986 */ /* 0x000fe8000c101504 */
[----:B---3--:R-:W-:Y:S01]  /*ee3f0*/  STG.E.U16 [R6.64], R2 ;  /* 0x0000000206007986 */ /* 0x008fe2000c101504 */
[----:B------:R-:W-:Y:S03]  /*ee400*/  STG.E.U16 [R8.64], R3 ;  /* 0x0000000308007986 */ /* 0x000fe6000c101504 */
[----:B--2---:R0:W-:Y:S04]  /*ee410*/  STL.64 [R1+0x2548], R12 ;  /* 0x0025480c01007387 */ /* 0x0041e80000100a00 */
[----:B0-----:R-:W2:Y:S01]  /*ee420*/  LDL.LU.64 R12, [R1+0xc18] ;  /* 0x000c1800010c7983 */ /* 0x001ea20000300a00 */
[----:B------:R-:W3:Y:S02]  /*ee430*/  LDL.LU.64 R10, [R1+0xbf8] ;  /* 0x000bf800010a7983 */ /* 0x000ee40000300a00 */
[----:B------:R-:W4:Y:S02]  /*ee440*/  LDL.LU R18, [R1+0xc4] ;  /* 0x0000c40001127983 */ /* 0x000f240000300800 */
[----:B------:R-:W2:Y:S01]  /*ee450*/  LDL.LU.64 R24, [R1+0xbe0] ;  /* 0x000be00001187983 */ /* 0x000ea20000300a00 */
[----:B------:R-:W2:Y:S01]  /*ee460*/  LDL.LU.64 R20, [R1+0xbd8] ;  /* 0x000bd80001147983 */ /* 0x000ea20000300a00 */
[----:B------:R-:W2:Y:S02]  /*ee470*/  LDL.LU.64 R16, [R1+0xbd0] ;  /* 0x000bd00001107983 */ /* 0x000ea40000300a00 */
[----:B------:R-:W2:Y:S02]  /*ee480*/  LDL.LU.64 R22, [R1+0xbc8] ;  /* 0x000bc80001167983 */ /* 0x000ea40000300a00 */
[----:B------:R-:W2:Y:S01]  /*ee490*/  LDL.LU.64 R28, [R1+0xbc0] ;  /* 0x000bc000011c7983 */ /* 0x000ea20000300a00 */
[----:B------:R-:W2:Y:S01]  /*ee4a0*/  LDL.LU.64 R14, [R1+0xbb8] ;  /* 0x000bb800010e7983 */ /* 0x000ea20000300a00 */
[----:B------:R-:W2:Y:S02]  /*ee4b0*/  LDL.LU R19, [R1+0x34] ;  /* 0x0000340001137983 */ /* 0x000ea40000300800 */
[----:B------:R0:W-:Y:S02]  /*ee4c0*/  STL [R1+0x2468], R4 ;  /* 0x0024680401007387 */ /* 0x0001e40000100800 */
[----:B0-----:R-:W2:Y:S01]  /*ee4d0*/  LDL.LU.64 R4, [R1+0xbe8] ;  /* 0x000be80001047983 */ /* 0x001ea20000300a00 */
[----:B------:R-:W2:Y:S02]  /*ee4e0*/  LDL.LU.64 R6, [R1+0xbb0] ;  /* 0x000bb00001067983 */ /* 0x000ea40000300a00 */
[----:B------:R-:W2:Y:S01]  /*ee4f0*/  LDL.LU.64 R8, [R1+0x2588] ;  /* 0x0025880001087983 */ /* 0x000ea20000300a00 */
[----:B------:R-:W-:-:S02]  /*ee500*/  PRMT R0, R3, 0x7632, R0 ;  /* 0x0000763203007816 */ /* 0x000fc40000000000 */
[----:B------:R-:W3:Y:S04]  /*ee510*/  LDL.LU R3, [R1+0x2580] ;  /* 0x0025800001037983 */ /* 0x000ee80000300800 */
        /* <DEDUP_REMOVED lines=13> */
[----:B0-----:R-:W2:Y:S04]  /*ee5f0*/  LDL.LU R9, [R1+0x2550] ;  /* 0x0025500001097983 */ /* 0x001ea80000300800 */
[----:B--2---:R0:W-:Y:S04]  /*ee600*/  STG.E.U16 [R12.64], R9 ;  /* 0x000000090c007986 */ /* 0x0041e8000c101504 */
[----:B0-----:R-:W2:Y:S01]  /*ee610*/  LDL.LU.64 R12, [R1+0x2548] ;  /* 0x00254800010c7983 */ /* 0x001ea20000300a00 */
[----:B------:R-:W-:-:S02]  /*ee620*/  PRMT R2, R9, 0x7632, R2 ;  /* 0x0000763209027816 */ /* 0x000fc40000000002 */
[----:B------:R-:W3:Y:S03]  /*ee630*/  LDL.LU.64 R8, [R1+0xbf0] ;  /* 0x000bf00001087983 */ /* 0x000ee60000300a00 */
[----:B--2---:R0:W-:Y:S04]  /*ee640*/  STG.E.U16 [R12.64], R2 ;  /* 0x000000020c007986 */ /* 0x0041e8000c101504 */
[----:B0-----:R-:W2:Y:S01]  /*ee650*/  LDL.LU.64 R12, [R1+0x2540] ;  /* 0x00254000010c7983 */ /* 0x001ea20000300a00 */
[----:B------:R-:W-:-:S03]  /*ee660*/  PRMT R0, R3, 0x7632, R0 ;  /* 0x0000763203007816 */ /* 0x000fc60000000000 */
[----:B--2---:R0:W-:Y:S04]  /*ee670*/  STG.E.U16 [R12.64], R3 ;  /* 0x000000030c007986 */ /* 0x0041e8000c101504 */
[----:B0-----:R-:W2:Y:S01]  /*ee680*/  LDL.LU.64 R12, [R1+0x2538] ;  /* 0x00253800010c7983 */ /* 0x001ea20000300a00 */
[----:B----4-:R-:W-:-:S03]  /*ee690*/  PRMT R2, R18, 0x7632, R2 ;  /* 0x0000763212027816 */ /* 0x010fc60000000002 */
[----:B--2---:R0:W-:Y:S01]  /*ee6a0*/  STG.E.U16 [R12.64], R0 ;  /* 0x000000000c007986 */ /* 0x0041e2000c101504 */
[----:B------:R1:W-:Y:S03]  /*ee6b0*/  STG.E.U16 [R10.64], R18 ;  /* 0x000000120a007986 */ /* 0x0003e6000c101504 */
[----:B0-----:R-:W2:Y:S01]  /*ee6c0*/  LDL.LU R13, [R1+0x2530] ;  /* 0x00253000010d7983 */ /* 0x001ea20000300800 */
[----:B-1----:R-:W4:Y:S01]  /*ee6d0*/  LDL.LU.64 R10, [R1+0x2528] ;  /* 0x00252800010a7983 */ /* 0x002f220000300a00 */
[----:B---3--:R-:W-:Y:S01]  /*ee6e0*/  PRMT R0, R26, 0x7632, R0 ;  /* 0x000076321a007816 */ /* 0x008fe20000000000 */
[----:B------:R2:W-:Y:S01]  /*ee6f0*/  STG.E.U16 [R8.64], R2 ;  /* 0x0000000208007986 */ /* 0x0005e2000c101504 */
[----:B------:R-:W-:Y:S03]  /*ee700*/  STG.E.U16 [R4.64], R26 ;  /* 0x0000001a04007986 */ /* 0x000fe6000c101504 */
[----:B------:R4:W-:Y:S01]  /*ee710*/  STG.E.U16 [R24.64], R0 ;  /* 0x0000000018007986 */ /* 0x0009e2000c101504 */
[----:B--2---:R-:W-:-:S02]  /*ee720*/  PRMT R2, R13, 0x7632, R2 ;  /* 0x000076320d027816 */ /* 0x004fc40000000002 */
[----:B----4-:R-:W-:Y:S01]  /*ee730*/  PRMT R0, R11, 0x7632, R0 ;  /* 0x000076320b007816 */ /* 0x010fe20000000000 */
[----:B------:R-:W-:Y:S02]  /*ee740*/  STG.E.U16 [R20.64], R13 ;  /* 0x0000000d14007986 */ /* 0x000fe4000c101504 */
[----:B------:R0:W-:Y:S02]  /*ee750*/  STG.E.U16 [R16.64], R2 ;  /* 0x0000000210007986 */ /* 0x0001e4000c101504 */
[----:B------:R-:W-:Y:S01]  /*ee760*/  STG.E.U16 [R22.64], R11 ;  /* 0x0000000b16007986 */ /* 0x000fe2000c101504 */
[----:B------:R-:W-:Y:S01]  /*ee770*/  STG.E.U16 [R28.64], R0 ;  /* 0x000000001c007986 */ /* 0x000fe2000c101504 */
[----:B------:R1:W-:Y:S01]  /*ee780*/  STG.E.U16 [R14.64], R10 ;  /* 0x0000000a0e007986 */ /* 0x0003e2000c101504 */
[----:B0-----:R-:W-:Y:S02]  /*ee790*/  PRMT R2, R10, 0x7632, R2 ;  /* 0x000076320a027816 */ /* 0x001fe40000000002 */
[----:B------:R-:W2:Y:S01]  /*ee7a0*/  LDL.LU.64 R16, [R1+0xba8] ;  /* 0x000ba80001107983 */ /* 0x000ea20000300a00 */
[----:B-1----:R-:W3:Y:S02]  /*ee7b0*/  LDL.LU.64 R14, [R1+0xba0] ;  /* 0x000ba000010e7983 */ /* 0x002ee40000300a00 */
[----:B------:R-:W4:Y:S02]  /*ee7c0*/  LDL.LU.64 R10, [R1+0xb98] ;  /* 0x000b9800010a7983 */ /* 0x000f240000300a00 */
[----:B------:R0:W-:Y:S01]  /*ee7d0*/  STL [R1+0x2508], R27 ;  /* 0x0025081b01007387 */ /* 0x0001e20000100800 */
[----:B------:R1:W-:Y:S04]  /*ee7e0*/  STG.E.U16 [R6.64], R2 ;  /* 0x0000000206007986 */ /* 0x0003e8000c101504 */
[----:B0-----:R-:W2:Y:S01]  /*ee7f0*/  LDL.LU R27, [R1+0x124] ;  /* 0x00012400011b7983 */ /* 0x001ea20000300800 */
[----:B-1----:R-:W2:Y:S03]  /*ee800*/  LDL.LU.64 R6, [R1+0xb80] ;  /* 0x000b800001067983 */ /* 0x002ea60000300a00 */
[----:B--2---:R0:W-:Y:S04]  /*ee810*/  STL.64 [R1+0x2510], R6 ;  /* 0x0025100601007387 */ /* 0x0041e80000100a00 */
[----:B0-----:R-:W2:Y:S04]  /*ee820*/  LDL.LU.64 R6, [R1+0xb88] ;  /* 0x000b880001067983 */ /* 0x001ea80000300a00 */
[----:B--2---:R0:W-:Y:S04]  /*ee830*/  STL.64 [R1+0x2518], R6 ;  /* 0x0025180601007387 */ /* 0x0041e80000100a00 */
[----:B0-----:R-:W2:Y:S01]  /*ee840*/  LDL.LU.64 R6, [R1+0xb90] ;  /* 0x000b900001067983 */ /* 0x001ea20000300a00 */
        /* <DEDUP_REMOVED lines=9> */
[----:B0-----:R-:W2:Y:S01]  /*ee8e0*/  LDL.LU.64 R20, [R1+0xde0] ;  /* 0x000de00001147983 */ /* 0x001ea20000300a00 */
[----:B------:R-:W2:Y:S02]  /*ee8f0*/  LDL.LU R3, [R1+0x198] ;  /* 0x0001980001037983 */ /* 0x000ea40000300800 */
[----:B------:R-:W2:Y:S02]  /*ee900*/  LDL.LU.64 R12, [R1+0xe20] ;  /* 0x000e2000010c7983 */ /* 0x000ea40000300a00 */
[----:B--2---:R0:W-:Y:S04]  /*ee910*/  STL.64 [R1+0x24d0], R12 ;  /* 0x0024d00c01007387 */ /* 0x0041e80000100a00 */
[----:B0-----:R-:W2:Y:S04]  /*ee920*/  LDL.LU.64 R12, [R1+0xe18] ;  /* 0x000e1800010c7983 */ /* 0x001ea80000300a00 */
[----:B------:R-:W-:Y:S04]  /*ee930*/  STG.E.U16 [R16.64], R19 ;  /* 0x0000001310007986 */ /* 0x000fe8000c101504 */
[----:B--2---:R0:W-:Y:S04]  /*ee940*/  STL.64 [R1+0x24d8], R12 ;  /* 0x0024d80c01007387 */ /* 0x0041e80000100a00 */
[----:B0-----:R-:W2:Y:S01]  /*ee950*/  LDL.LU.64 R12, [R1+0xe00] ;  /* 0x000e0000010c7983 */ /* 0x001ea20000300a00 */
[----:B------:R-:W2:Y:S02]  /*ee960*/  LDL.LU R28, [R1+0x118] ;  /* 0x00011800011c7983 */ /* 0x000ea40000300800 */
[----:B------:R-:W2:Y:S02]  /*ee970*/  LDL.LU.64 R8, [R1+0xe38] ;  /* 0x000e380001087983 */ /* 0x000ea40000300a00 */
[----:B------:R-:W2:Y:S01]  /*ee980*/  LDL.LU.64 R4, [R1+0xe30] ;  /* 0x000e300001047983 */ /* 0x000ea20000300a00 */
[----:B------:R-:W2:Y:S01]  /*ee990*/  LDL.LU R24, [R1+0x98] ;  /* 0x0000980001187983 */ /* 0x000ea20000300800 */
[----:B------:R-:W2:Y:S02]  /*ee9a0*/  LDL.LU.64 R22, [R1+0xe28] ;  /* 0x000e280001167983 */ /* 0x000ea40000300a00 */
[----:B------:R-:W2:Y:S02]  /*ee9b0*/  LDL.LU R29, [R1+0x18] ;  /* 0x00001800011d7983 */ /* 0x000ea40000300800 */
[----:B------:R-:W2:Y:S01]  /*ee9c0*/  LDL.LU R26, [R1+0x188] ;  /* 0x00018800011a7983 */ /* 0x000ea20000300800 */
[----:B------:R-:W2:Y:S01]  /*ee9d0*/  LDL.LU R17, [R1+0x2520] ;  /* 0x0025200001117983 */ /* 0x000ea20000300800 */
[----:B------:R-:W-:-:S02]  /*ee9e0*/  PRMT R0, R19, 0x7632, R0 ;  /* 0x0000763213007816 */ /* 0x000fc40000000000 */
[----:B------:R-:W4:Y:S03]  /*ee9f0*/  LDL.LU.64 R18, [R1+0xe40] ;  /* 0x000e400001127983 */ /* 0x000f260000300a00 */
[----:B---3--:R0:W-:Y:S04]  /*eea00*/  STG.E.U16 [R14.64], R0 ;  /* 0x000000000e007986 */ /* 0x0081e8000c101504 */
[----:B0-----:R-:W3:Y:S01]  /*eea10*/  LDL.LU.64 R14, [R1+0xe58] ;  /* 0x000e5800010e7983 */ /* 0x001ee20000300a00 */
[----:B--2---:R-:W-:-:S03]  /*eea20*/  PRMT R2, R17, 0x7632, R2 ;  /* 0x0000763211027816 */ /* 0x004fc60000000002 */
[----:B----4-:R0:W-:Y:S04]  /*eea30*/  STG.E.U16 [R10.64], R17 ;  /* 0x000000110a007986 */ /* 0x0101e8000c101504 */
[----:B------:R1:W-:Y:S04]  /*eea40*/  STG.E.U16 [R6.64], R2 ;  /* 0x0000000206007986 */ /* 0x0003e8000c101504 */
[----:B0-----:R-:W2:Y:S01]  /*eea50*/  LDL.LU.64 R16, [R1+0xe08] ;  /* 0x000e080001107983 */ /* 0x001ea20000300a00 */
[----:B------:R-:W4:Y:S03]  /*eea60*/  LDL.LU.64 R10, [R1+0xe50] ;  /* 0x000e5000010a7983 */ /* 0x000f260000300a00 */
[----:B-1----:R-:W2:Y:S01]  /*eea70*/  LDL.LU.64 R6, [R1+0x2518] ;  /* 0x0025180001067983 */ /* 0x002ea20000300a00 */
[----:B------:R-:W-:-:S03]  /*eea80*/  PRMT R0, R27, 0x7632, R0 ;  /* 0x000076321b007816 */ /* 0x000fc60000000000 */
[----:B--2---:R0:W-:Y:S04]  /*eea90*/  STG.E.U16 [R6.64], R27 ;  /* 0x0000001b06007986 */ /* 0x0041e8000c101504 */
[----:B0-----:R-:W2:Y:S01]  /*eeaa0*/  LDL.LU.64 R6, [R1+0x2510] ;  /* 0x0025100001067983 */ /* 0x001ea20000300a00 */
[----:B------:R-:W3:Y:S01]  /*eeab0*/  LDL.LU R27, [R1+0x2508] ;  /* 0x00250800011b7983 */ /* 0x000ee20000300800 */
[----:B------:R-:W-:Y:S02]  /*eeac0*/  PRMT R2, R25, 0x7632, R2 ;  /* 0x0000763219027816 */ /* 0x000fe40000000002 */
[----:B--2---:R0:W-:Y:S01]  /*eead0*/  STG.E.U16 [R6.64], R0 ;  /* 0x0000000006007986 */ /* 0x0041e2000c101504 */
[----:B------:R1:W-:Y:S03]  /*eeae0*/  STG.E.U16 [R20.64], R25 ;  /* 0x0000001914007986 */ /* 0x0003e6000c101504 */
[----:B0-----:R-:W2:Y:S01]  /*eeaf0*/  LDL.LU.64 R6, [R1+0xe48] ;  /* 0x000e480001067983 */ /* 0x001ea20000300a00 */
[----:B-1----:R-:W2:Y:S02]  /*eeb00*/  LDL.LU.64 R20, [R1+0x2500] ;  /* 0x0025000001147983 */ /* 0x002ea40000300a00 */
[----:B------:R-:W3:Y:S01]  /*eeb10*/  LDL.LU R25, [R1+0x24f8] ;  /* 0x0024f80001197983 */ /* 0x000ee20000300800 */
[----:B--2---:R0:W-:Y:S04]  /*eeb20*/  STG.E.U16 [R20.64], R2 ;  /* 0x0000000214007986 */ /* 0x0041e8000c101504 */
[----:B0-----:R-:W2:Y:S01]  /*eeb30*/  LDL.LU.64 R20, [R1+0x24f0] ;  /* 0x0024f00001147983 */ /* 0x001ea20000300a00 */
[----:B---3--:R-:W-:-:S03]  /*eeb40*/  PRMT R0, R25, 0x7632, R0 ;  /* 0x0000763219007816 */ /* 0x008fc60000000000 */
[----:B--2---:R0:W-:Y:S04]  /*eeb50*/  STG.E.U16 [R20.64], R25 ;  /* 0x0000001914007986 */ /* 0x0041e8000c101504 */
[----:B0-----:R-:W2:Y:S04]  /*eeb60*/  LDL.LU.64 R20, [R1+0x24e8] ;  /* 0x0024e80001147983 */ /* 0x001ea80000300a00 */
        /* <DEDUP_REMOVED lines=8> */
[----:B------:R-:W2:Y:S03]  /*eebf0*/  LDL.LU R25, [R1+0x78] ;  /* 0x0000780001197983 */ /* 0x000ea60000300800 */
[----:B--2---:R0:W-:Y:S04]  /*eec00*/  STL [R1+0x2478], R25 ;  /* 0x0024781901007387 */ /* 0x0041e80000100800 */
[----:B0-----:R-:W2:Y:S01]  /*eec10*/  LDL.LU R25, [R1+0xf8] ;  /* 0x0000f80001197983 */ /* 0x001ea20000300800 */
[----:B------:R-:W-:-:S02]  /*eec20*/  PRMT R0, R3, 0x7632, R0 ;  /* 0x0000763203007816 */ /* 0x000fc40000000000 */
[----:B------:R-:W-:Y:S01]  /*eec30*/  PRMT R2, R28, 0x7632, R2 ;  /* 0x000076321c027816 */ /* 0x000fe20000000002 */
[----:B---3--:R-:W-:Y:S02]  /*eec40*/  STG.E.U16 [R20.64], R3 ;  /* 0x0000000314007986 */ /* 0x008fe4000c101504 */
[----:B------:R-:W-:Y:S04]  /*eec50*/  STG.E.U16 [R16.64], R0 ;  /* 0x0000000010007986 */ /* 0x000fe8000c101504 */
[----:B--2---:R0:W-:Y:S04]  /*eec60*/  STL [R1+0x2490], R25 ;  /* 0x0024901901007387 */ /* 0x0041e80000100800 */
[----:B0-----:R-:W2:Y:S01]  /*eec70*/  LDL.LU R25, [R1+0x178] ;  /* 0x0001780001197983 */ /* 0x001ea20000300800 */
[----:B------:R-:W-:Y:S01]  /*eec80*/  STG.E.U16 [R12.64], R28 ;  /* 0x0000001c0c007986 */ /* 0x000fe2000c101504 */
[----:B------:R-:W-:Y:S01]  /*eec90*/  PRMT R0, R24, 0x7632, R0 ;  /* 0x0000763218007816 */ /* 0x000fe20000000000 */
[----:B------:R0:W-:Y:S01]  /*eeca0*/  STG.E.U16 [R8.64], R2 ;  /* 0x0000000208007986 */ /* 0x0001e2000c101504 */
[----:B------:R-:W-:Y:S03]  /*eecb0*/  STG.E.U16 [R4.64], R24 ;  /* 0x0000001804007986 */ /* 0x000fe6000c101504 */
[----:B------:R-:W-:Y:S02]  /*eecc0*/  STG.E.U16 [R22.64], R0 ;  /* 0x0000000016007986 */ /* 0x000fe4000c101504 */
[----:B------:R-:W-:Y:S01]  /*eecd0*/  STG.E.U16 [R18.64], R29 ;  /* 0x0000001d12007986 */ /* 0x000fe2000c101504 */
[----:B0-----:R-:W-:-:S05]  /*eece0*/  PRMT R2, R29, 0x7632, R2 ;  /* 0x000076321d027816 */ /* 0x001fca0000000002 */
[----:B------:R0:W-:Y:S01]  /*eecf0*/  STG.E.U16 [R14.64], R2 ;  /* 0x000000020e007986 */ /* 0x0001e2000c101504 */
[----:B----4-:R1:W-:Y:S03]  /*eed00*/  STG.E.U16 [R10.64], R26 ;  /* 0x0000001a0a007986 */ /* 0x0103e6000c101504 */
[----:B--2---:R2:W-:Y:S01]  /*eed10*/  STL [R1+0x24a8], R25 ;  /* 0x0024a81901007387 */ /* 0x0045e20000100800 */
[----:B0-----:R-:W3:Y:S02]  /*eed20*/  LDL.LU.64 R14, [R1+0xe60] ;  /* 0x000e6000010e7983 */ /* 0x001ee40000300a00 */
[----:B-1----:R-:W4:Y:S02]  /*eed30*/  LDL.LU R10, [R1+0x108] ;  /* 0x00010800010a7983 */ /* 0x002f240000300800 */
[----:B------:R-:W3:Y:S01]  /*eed40*/  LDL.LU R11, [R1+0x88] ;  /* 0x00008800010b7983 */ /* 0x000ee20000300800 */
[----:B--2---:R-:W2:Y:S01]  /*eed50*/  LDL.LU R25, [R1+0x8] ;  /* 0x0000080001197983 */ /* 0x004ea20000300800 */
        /* <DEDUP_REMOVED lines=17> */
[----:B------:R-:W-:Y:S01]  /*eee70*/  PRMT R0, R26, 0x7632, R0 ;  /* 0x000076321a007816 */ /* 0x000fe20000000000 */
[----:B------:R-:W-:-:S04]  /*eee80*/  IMAD.MOV.U32 R29, RZ, RZ, R27 ;  /* 0x000000ffff1d7224 */ /* 0x000fc800078e001b */
[----:B------:R-:W-:Y:S04]  /*eee90*/  STG.E.U16 [R6.64], R0 ;  /* 0x0000000006007986 */ /* 0x000fe8000c101504 */
[----:B--2---:R0:W-:Y:S04]  /*eeea0*/  STL.64 [R1+0x24c8], R4 ;  /* 0x0024c80401007387 */ /* 0x0041e80000100a00 */
[----:B0-----:R-:W2:Y:S01]  /*eeeb0*/  LDL.LU.64 R4, [R1+0xe78] ;  /* 0x000e780001047983 */ /* 0x001ea20000300a00 */
[----:B------:R-:W2:Y:S02]  /*eeec0*/  LDL.LU.64 R26, [R1+0xea8] ;  /* 0x000ea800011a7983 */ /* 0x000ea40000300a00 */
[----:B------:R-:W2:Y:S02]  /*eeed0*/  LDL.LU.64 R6, [R1+0xec0] ;  /* 0x000ec00001067983 */ /* 0x000ea40000300a00 */
[----:B------:R-:W2:Y:S01]  /*eeee0*/  LDL.LU.64 R20, [R1+0xee0] ;  /* 0x000ee00001147983 */ /* 0x000ea20000300a00 */
[----:B------:R-:W2:Y:S01]  /*eeef0*/  LDL.LU.64 R16, [R1+0xed8] ;  /* 0x000ed80001107983 */ /* 0x000ea20000300a00 */
[----:B------:R-:W2:Y:S02]  /*eef00*/  LDL.LU R3, [R1+0x168] ;  /* 0x0001680001037983 */ /* 0x000ea40000300800 */
[----:B------:R-:W2:Y:S02]  /*eef10*/  LDL.LU.64 R12, [R1+0xed0] ;  /* 0x000ed000010c7983 */ /* 0x000ea40000300a00 */
[----:B------:R-:W2:Y:S01]  /*eef20*/  LDL.LU.64 R8, [R1+0xee8] ;  /* 0x000ee80001087983 */ /* 0x000ea20000300a00 */
[----:B----4-:R-:W-:Y:S01]  /*eef30*/  PRMT R2, R10, 0x7632, R2 ;  /* 0x000076320a027816 */ /* 0x010fe20000000002 */
[----:B------:R-:W4:Y:S01]  /*eef40*/  LDL.LU R28, [R1+0xe8] ;  /* 0x0000e800011c7983 */ /* 0x000f220000300800 */
[----:B------:R-:W4:Y:S02]  /*eef50*/  LDL.LU R24, [R1+0x68] ;  /* 0x0000680001187983 */ /* 0x000f240000300800 */
[----:B------:R-:W4:Y:S01]  /*eef60*/  LDL.LU.64 R22, [R1+0xf00] ;  /* 0x000f000001167983 */ /* 0x000f220000300a00 */
[----:B---3--:R0:W-:Y:S01]  /*eef70*/  STG.E.U16 [R14.64], R10 ;  /* 0x0000000a0e007986 */ /* 0x0081e2000c101504 */
[----:B------:R-:W3:Y:S03]  /*eef80*/  LDL.LU.64 R18, [R1+0xef8] ;  /* 0x000ef80001127983 */ /* 0x000ee60000300a00 */
[----:B0-----:R-:W3:Y:S04]  /*eef90*/  LDL.LU.64 R14, [R1+0xef0] ;  /* 0x000ef000010e7983 */ /* 0x001ee80000300a00 */
[----:B--2---:R0:W-:Y:S04]  /*eefa0*/  STG.E.U16 [R4.64], R2 ;  /* 0x0000000204007986 */ /* 0x0041e8000c101504 */
[----:B0-----:R-:W2:Y:S01]  /*eefb0*/  LDL.LU.64 R4, [R1+0x24c8] ;  /* 0x0024c80001047983 */ /* 0x001ea20000300a00 */
[----:B------:R-:W-:-:S03]  /*eefc0*/  PRMT R0, R11, 0x7632, R0 ;  /* 0x000076320b007816 */ /* 0x000fc60000000000 */
[----:B--2---:R0:W-:Y:S04]  /*eefd0*/  STG.E.U16 [R4.64], R11 ;  /* 0x0000000b04007986 */ /* 0x0041e8000c101504 */
[----:B0-----:R-:W2:Y:S01]  /*eefe0*/  LDL.LU.64 R4, [R1+0x24c0] ;  /* 0x0024c00001047983 */ /* 0x001ea20000300a00 */
[----:B------:R-:W3:Y:S03]  /*eeff0*/  LDL.LU.64 R10, [R1+0xf08] ;  /* 0x000f0800010a7983 */ /* 0x000ee60000300a00 */
        /* <DEDUP_REMOVED lines=21> */
[----:B--2---:R0:W-:Y:S02]  /*ef150*/  STG.E.U16 [R4.64], R25 ;  /* 0x0000001904007986 */ /* 0x0041e4000c101504 */
[----:B------:R1:W-:Y:S02]  /*ef160*/  STG.E.U16 [R26.64], R0 ;  /* 0x000000001a007986 */ /* 0x0003e4000c101504 */
[----:B0-----:R-:W2:Y:S01]  /*ef170*/  LDL.LU R4, [R1+0x2468] ;  /* 0x0024680001047983 */ /* 0x001ea20000300800 */
[----:B-1----:R-:W3:Y:S01]  /*ef180*/  LDL.LU.64 R26, [R1+0x2460] ;  /* 0x00246000011a7983 */ /* 0x002ee20000300a00 */
[----:B------:R-:W-:Y:S02]  /*ef190*/  PRMT R0, R3, 0x7632, R0 ;  /* 0x0000763203007816 */ /* 0x000fe40000000000 */
[----:B---3--:R0:W-:Y:S04]  /*ef1a0*/  STG.E.U16 [R6.64], R26 ;  /* 0x0000001a06007986 */ /* 0x0081e8000c101504 */
[----:B0-----:R-:W3:Y:S01]  /*ef1b0*/  LDL.LU.64 R6, [R1+0x2458] ;  /* 0x0024580001067983 */ /* 0x001ee20000300a00 */
[----:B------:R-:W-:-:S05]  /*ef1c0*/  PRMT R2, R26, 0x7632, R2 ;  /* 0x000076321a027816 */ /* 0x000fca0000000002 */
[----:B------:R0:W-:Y:S01]  /*ef1d0*/  STG.E.U16 [R20.64], R2 ;  /* 0x0000000214007986 */ /* 0x0001e2000c101504 */
[----:B------:R-:W-:Y:S02]  /*ef1e0*/  STG.E.U16 [R16.64], R3 ;  /* 0x0000000310007986 */ /* 0x000fe4000c101504 */
[----:B------:R1:W-:Y:S02]  /*ef1f0*/  STG.E.U16 [R12.64], R0 ;  /* 0x000000000c007986 */ /* 0x0003e4000c101504 */
[----:B----4-:R-:W-:Y:S01]  /*ef200*/  STG.E.U16 [R8.64], R28 ;  /* 0x0000001c08007986 */ /* 0x010fe2000c101504 */
[----:B------:R-:W-:Y:S01]  /*ef210*/  STL [R1+0x2338], R27 ;  /* 0x0023381b01007387 */ /* 0x000fe20000100800 */
[----:B0-----:R-:W-:Y:S02]  /*ef220*/  PRMT R2, R28, 0x7632, R2 ;  /* 0x000076321c027816 */ /* 0x001fe40000000002 */
[----:B-1----:R-:W-:Y:S01]  /*ef230*/  PRMT R0, R24, 0x7632, R0 ;  /* 0x0000763218007816 */ /* 0x002fe20000000000 */
[----:B------:R-:W4:Y:S04]  /*ef240*/  LDL.LU R12, [R1+0x158] ;  /* 0x00015800010c7983 */ /* 0x000f280000300800 */
[----:B------:R-:W-:Y:S01]  /*ef250*/  STG.E.U16 [R22.64], R2 ;  /* 0x0000000216007986 */ /* 0x000fe2000c101504 */
[----:B------:R-:W-:Y:S02]  /*ef260*/  STG.E.U16 [R18.64], R24 ;  /* 0x0000001812007986 */ /* 0x000fe4000c101504 */
[----:B------:R0:W-:Y:S02]  /*ef270*/  STG.E.U16 [R14.64], R0 ;  /* 0x000000000e007986 */ /* 0x0001e4000c101504 */
[----:B0-----:R-:W2:Y:S01]  /*ef280*/  LDL.LU.64 R14, [R1+0xf20] ;  /* 0x000f2000010e7983 */ /* 0x001ea20000300a00 */
[----:B------:R-:W2:Y:S02]  /*ef290*/  LDL.LU.64 R16, [R1+0xf18] ;  /* 0x000f180001107983 */ /* 0x000ea40000300a00 */
[----:B------:R-:W2:Y:S02]  /*ef2a0*/  LDL.LU.64 R8, [R1+0xf10] ;  /* 0x000f100001087983 */ /* 0x000ea40000300a00 */
[----:B------:R-:W2:Y:S01]  /*ef2b0*/  LDL.LU.64 R22, [R1+0xf28] ;  /* 0x000f280001167983 */ /* 0x000ea20000300a00 */
[----:B------:R-:W2:Y:S04]  /*ef2c0*/  LDL.LU R24, [R1+0xd8] ;  /* 0x0000d80001187983 */ /* 0x000ea80000300800 */
[----:B---3--:R0:W-:Y:S04]  /*ef2d0*/  STG.E.U16 [R10.64], R6 ;  /* 0x000000060a007986 */ /* 0x0081e8000c101504 */
[----:B0-----:R-:W3:Y:S04]  /*ef2e0*/  LDL.LU.64 R10, [R1+0xf30] ;  /* 0x000f3000010a7983 */ /* 0x001ee80000300a00 */
[----:B---3--:R0:W-:Y:S04]  /*ef2f0*/  STL [R1+0x2440], R11 ;  /* 0x0024400b01007387 */ /* 0x0081e80000100800 */
[----:B0-----:R-:W3:Y:S01]  /*ef300*/  LDL.LU R11, [R1+0x58] ;  /* 0x00005800010b7983 */ /* 0x001ee20000300800 */
[----:B------:R-:W2:Y:S03]  /*ef310*/  LDL.LU R28, [R1+0xc8] ;  /* 0x0000c800011c7983 */ /* 0x000ea60000300800 */
[----:B--2---:R0:W-:Y:S04]  /*ef320*/  STL [R1+0x2418], R28 ;  /* 0x0024181c01007387 */ /* 0x0041e80000100800 */
[----:B0-----:R-:W2:Y:S01]  /*ef330*/  LDL.LU R28, [R1+0x148] ;  /* 0x00014800011c7983 */ /* 0x001ea20000300800 */
[----:B------:R-:W2:Y:S03]  /*ef340*/  LDL.LU R5, [R1+0x48] ;  /* 0x0000480001057983 */ /* 0x000ea60000300800 */
        /* <DEDUP_REMOVED lines=12> */
[----:B------:R-:W-:-:S02]  /*ef410*/  PRMT R2, R6, 0x7632, R2 ;  /* 0x0000763206027816 */ /* 0x000fc40000000002 */
[----:B----4-:R-:W-:-:S03]  /*ef420*/  PRMT R0, R12, 0x7632, R0 ;  /* 0x000076320c007816 */ /* 0x010fc60000000000 */
[----:B------:R-:W-:Y:S04]  /*ef430*/  STG.E.U16 [R14.64], R2 ;  /* 0x000000020e007986 */ /* 0x000fe8000c101504 */
[----:B--2---:R0:W-:Y:S04]  /*ef440*/  STL.64 [R1+0x2450], R4 ;  /* 0x0024500401007387 */ /* 0x0041e80000100a00 */
[----:B0-----:R-:W2:Y:S01]  /*ef450*/  LDL.LU.64 R4, [R1+0xf40] ;  /* 0x000f400001047983 */ /* 0x001ea20000300a00 */
[----:B------:R0:W-:Y:S02]  /*ef460*/  STL [R1+0x2320], R7 ;  /* 0x0023200701007387 */ /* 0x0001e40000100800 */
[----:B------:R-:W4:Y:S02]  /*ef470*/  LDL.LU.64 R18, [R1+0xfa8] ;  /* 0x000fa80001127983 */ /* 0x000f240000300a00 */
[----:B------:R-:W3:Y:S01]  /*ef480*/  LDL.LU.64 R14, [R1+0xfa0] ;  /* 0x000fa000010e7983 */ /* 0x000ee20000300a00 */
[----:B------:R1:W-:Y:S01]  /*ef490*/  STG.E.U16 [R16.64], R12 ;  /* 0x0000000c10007986 */ /* 0x0003e2000c101504 */
[----:B------:R-:W-:Y:S01]  /*ef4a0*/  PRMT R2, R24, 0x7632, R2 ;  /* 0x0000763218027816 */ /* 0x000fe20000000002 */
[----:B------:R1:W-:Y:S02]  /*ef4b0*/  STG.E.U16 [R8.64], R0 ;  /* 0x0000000008007986 */ /* 0x0003e4000c101504 */
[----:B0-----:R-:W3:Y:S01]  /*ef4c0*/  LDL.LU.64 R6, [R1+0xfd8] ;  /* 0x000fd80001067983 */ /* 0x001ee20000300a00 */
[----:B------:R-:W3:Y:S02]  /*ef4d0*/  LDL.LU R3, [R1+0x138] ;  /* 0x0001380001037983 */ /* 0x000ee40000300800 */
[----:B------:R-:W3:Y:S02]  /*ef4e0*/  LDL.LU.64 R26, [R1+0x1008] ;  /* 0x00100800011a7983 */ /* 0x000ee40000300a00 */
[----:B------:R-:W4:Y:S01]  /*ef4f0*/  LDL.LU.64 R20, [R1+0x1000] ;  /* 0x0010000001147983 */ /* 0x000f220000300a00 */
[----:B-1----:R-:W4:Y:S01]  /*ef500*/  LDL.LU.64 R16, [R1+0xff8] ;  /* 0x000ff80001107983 */ /* 0x002f220000300a00 */
[----:B------:R-:W4:Y:S03]  /*ef510*/  LDL.LU.64 R12, [R1+0x1010] ;  /* 0x00101000010c7983 */ /* 0x000f260000300a00 */
[----:B------:R0:W-:Y:S01]  /*ef520*/  STG.E.U16 [R22.64], R24 ;  /* 0x0000001816007986 */ /* 0x0001e2000c101504 */
[----:B------:R-:W4:Y:S03]  /*ef530*/  LDL.LU.64 R8, [R1+0x1038] ;  /* 0x0010380001087983 */ /* 0x000f260000300a00 */
[----:B0-----:R-:W4:Y:S01]  /*ef540*/  LDL.LU.64 R24, [R1+0x1030] ;  /* 0x0010300001187983 */ /* 0x001f220000300a00 */
[----:B------:R-:W4:Y:S03]  /*ef550*/  LDL.LU.64 R22, [R1+0x1028] ;  /* 0x0010280001167983 */ /* 0x000f260000300a00 */
[----:B--2---:R0:W-:Y:S04]  /*ef560*/  STG.E.U16 [R4.64], R2 ;  /* 0x0000000204007986 */ /* 0x0041e8000c101504 */
[----:B0-----:R-:W2:Y:S01]  /*ef570*/  LDL.LU.64 R4, [R1+0x2450] ;  /* 0x0024500001047983 */ /* 0x001ea20000300a00 */
[----:B---3--:R-:W-:-:S03]  /*ef580*/  PRMT R0, R11, 0x7632, R0 ;  /* 0x000076320b007816 */ /* 0x008fc60000000000 */
[----:B--2---:R0:W-:Y:S04]  /*ef590*/  STG.E.U16 [R4.64], R11 ;  /* 0x0000000b04007986 */ /* 0x0041e8000c101504 */
[----:B0-----:R-:W2:Y:S01]  /*ef5a0*/  LDL.LU.64 R4, [R1+0x2448] ;  /* 0x0024480001047983 */ /* 0x001ea20000300a00 */
[----:B------:R-:W3:Y:S03]  /*ef5b0*/  LDL.LU R11, [R1+0x2440] ;  /* 0x00244000010b7983 */ /* 0x000ee60000300800 */
[----:B---3--:R0:W-:Y:S04]  /*ef5c0*/  STG.E.U16 [R10.64], R0 ;  /* 0x000000000a007986 */ /* 0x0081e8000c101504 */
[----:B0-----:R-:W2:Y:S04]  /*ef5d0*/  LDL.LU.64 R10, [R1+0x2438] ;  /* 0x00243800010a7983 */ /* 0x001ea80000300a00 */
[----:B--2---:R0:W-:Y:S04]  /*ef5e0*/  STG.E.U16 [R4.64], R10 ;  /* 0x0000000a04007986 */ /* 0x0041e8000c101504 */
[----:B0-----:R-:W2:Y:S01]  /*ef5f0*/  LDL.LU.64 R4, [R1+0x2430] ;  /* 0x0024300001047983 */ /* 0x001ea20000300a00 */
[----:B------:R-:W-:Y:S01]  /*ef600*/  PRMT R2, R10, 0x7632, R2 ;  /* 0x000076320a027816 */ /* 0x000fe20000000002 */
[----:B------:R0:W-:Y:S02]  /*ef610*/  STL [R1+0x2324], R11 ;  /* 0x0023240b01007387 */ /* 0x0001e40000100800 */
[----:B0-----:R-:W3:Y:S04]  /*ef620*/  LDL.LU.64 R10, [R1+0xf98] ;  /* 0x000f9800010a7983 */ /* 0x001ee80000300a00 */
        /* <DEDUP_REMOVED lines=11> */
[----:B------:R-:W3:Y:S02]  /*ef6e0*/  LDL.LU R28, [R1+0x2400] ;  /* 0x00240000011c7983 */ /* 0x000ee40000300800 */
[----:B----4-:R0:W-:Y:S02]  /*ef6f0*/  STG.E.U16 [R18.64], R2 ;  /* 0x0000000212007986 */ /* 0x0101e4000c101504 */
[----:B0-----:R-:W4:Y:S04]  /*ef700*/  LDL.LU.64 R18, [R1+0x23f8] ;  /* 0x0023f80001127983 */ /* 0x001f280000300a00 */
[----:B--2---:R0:W-:Y:S04]  /*ef710*/  STG.E.U16 [R14.64], R5 ;  /* 0x000000050e007986 */ /* 0x0041e8000c101504 */
[----:B0-----:R-:W2:Y:S01]  /*ef720*/  LDL.LU.64 R14, [R1+0x23f0] ;  /* 0x0023f000010e7983 */ /* 0x001ea20000300a00 */
[----:B------:R-:W-:-:S05]  /*ef730*/  PRMT R0, R5, 0x7632, R0 ;  /* 0x0000763205007816 */ /* 0x000fca0000000000 */
[----:B------:R0:W-:Y:S02]  /*ef740*/  STG.E.U16 [R10.64], R0 ;  /* 0x000000000a007986 */ /* 0x0001e4000c101504 */
[----:B0-----:R-:W-:Y:S02]  /*ef750*/  PRMT R0, R3, 0x7632, R0 ;  /* 0x0000763203007816 */ /* 0x001fe40000000000 */
[----:B--2---:R-:W-:Y:S01]  /*ef760*/  PRMT R2, R14, 0x7632, R2 ;  /* 0x000076320e027816 */ /* 0x004fe20000000002 */
[----:B------:R-:W-:Y:S04]  /*ef770*/  STG.E.U16 [R6.64], R14 ;  /* 0x0000000e06007986 */ /* 0x000fe8000c101504 */
[----:B------:R0:W-:Y:S01]  /*ef780*/  STG.E.U16 [R26.64], R2 ;  /* 0x000000021a007986 */ /* 0x0001e2000c101504 */
[----:B------:R-:W-:Y:S02]  /*ef790*/  STG.E.U16 [R20.64], R3 ;  /* 0x0000000314007986 */ /* 0x000fe4000c101504 */
[----:B------:R1:W-:Y:S02]  /*ef7a0*/  STG.E.U16 [R16.64], R0 ;  /* 0x0000000010007986 */ /* 0x0003e4000c101504 */
[----:B---3--:R-:W-:Y:S01]  /*ef7b0*/  STG.E.U16 [R12.64], R28 ;  /* 0x0000001c0c007986 */ /* 0x008fe2000c101504 */
[----:B------:R-:W-:Y:S01]  /*ef7c0*/  STL [R1+0x22d0], R15 ;  /* 0x0022d00f01007387 */ /* 0x000fe20000100800 */
[----:B0-----:R-:W-:-:S02]  /*ef7d0*/  PRMT R2, R28, 0x7632, R2 ;  /* 0x000076321c027816 */ /* 0x001fc40000000002 */
[----:B-1----:R-:W-:-:S03]  /*ef7e0*/  PRMT R0, R4, 0x7632, R0 ;  /* 0x0000763204007816 */ /* 0x002fc60000000000 */
[----:B------:R-:W-:Y:S01]  /*ef7f0*/  STG.E.U16 [R8.64], R2 ;  /* 0x0000000208007986 */ /* 0x000fe2000c101504 */
[----:B------:R0:W-:Y:S02]  /*ef800*/  STG.E.U16 [R24.64], R4 ;  /* 0x0000000418007986 */ /* 0x0001e4000c101504 */
[----:B------:R1:W-:Y:S01]  /*ef810*/  STG.E.U16 [R22.64], R0 ;  /* 0x0000000016007986 */ /* 0x0003e2000c101504 */
[----:B0-----:R-:W2:Y:S01]  /*ef820*/  LDL.LU.64 R24, [R1+0x10d0] ;  /* 0x0010d00001187983 */ /* 0x001ea20000300a00 */
[----:B-1----:R-:W3:Y:S03]  /*ef830*/  LDL.LU R22, [R1+0x28] ;  /* 0x0000280001167983 */ /* 0x002ee60000300800 */
[----:B---3--:R0:W-:Y:S04]  /*ef840*/  STL [R1+0x23c0], R22 ;  /* 0x0023c01601007387 */ /* 0x0081e80000100800 */
[----:B0-----:R-:W3:Y:S04]  /*ef850*/  LDL.LU R22, [R1+0xa8] ;  /* 0x0000a80001167983 */ /* 0x001ee80000300800 */
[----:B---3--:R0:W-:Y:S04]  /*ef860*/  STL [R1+0x23d8], R22 ;  /* 0x0023d81601007387 */ /* 0x0081e80000100800 */
[----:B0-----:R-:W3:Y:S01]  /*ef870*/  LDL.LU R22, [R1+0x128] ;  /* 0x0001280001167983 */ /* 0x001ee20000300800 */
        /* <DEDUP_REMOVED lines=19> */
[----:B----4-:R-:W-:-:S03]  /*ef9b0*/  PRMT R2, R18, 0x7632, R2 ;  /* 0x0000763212027816 */ /* 0x010fc60000000002 */
[----:B------:R-:W-:Y:S04]  /*ef9c0*/  STG.E.U16 [R24.64], R18 ;  /* 0x0000001218007986 */ /* 0x000fe8000c101504 */
[----:B--2---:R0:W-:Y:S04]  /*ef9d0*/  STL.64 [R1+0x23e8], R14 ;  /* 0x0023e80e01007387 */ /* 0x0041e80000100a00 */
[----:B0-----:R-:W2:Y:S01]  /*ef9e0*/  LDL.LU.64 R14, [R1+0x10e8] ;  /* 0x0010e800010e7983 */ /* 0x001ea20000300a00 */
[----:B------:R-:W4:Y:S02]  /*ef9f0*/  LDL.LU R9, [R1+0x11c] ;  /* 0x00011c0001097983 */ /* 0x000f240000300800 */
[----:B------:R-:W3:Y:S02]  /*efa00*/  LDL.LU.64 R10, [R1+0x1220] ;  /* 0x00122000010a7983 */ /* 0x000ee40000300a00 */
[----:B------:R-:W3:Y:S01]  /*efa10*/  LDL.LU.64 R6, [R1+0x1190] ;  /* 0x0011900001067983 */ /* 0x000ee20000300a00 */
[----:B------:R-:W3:Y:S01]  /*efa20*/  LDL.LU R23, [R1+0x9c] ;  /* 0x00009c0001177983 */ /* 0x000ee20000300800 */
[----:B------:R-:W3:Y:S02]  /*efa30*/  LDL.LU.64 R26, [R1+0x1188] ;  /* 0x00118800011a7983 */ /* 0x000ee40000300a00 */
[----:B------:R-:W3:Y:S02]  /*efa40*/  LDL.LU R3, [R1+0x1c] ;  /* 0x00001c0001037983 */ /* 0x000ee40000300800 */
[----:B------:R-:W3:Y:S01]  /*efa50*/  LDL.LU R8, [R1+0x18c] ;  /* 0x00018c0001087983 */ /* 0x000ee20000300800 */
[----:B------:R-:W3:Y:S01]  /*efa60*/  LDL.LU.64 R20, [R1+0x11e0] ;  /* 0x0011e00001147983 */ /* 0x000ee20000300a00 */
[----:B------:R-:W3:Y:S02]  /*efa70*/  LDL.LU.64 R16, [R1+0x1218] ;  /* 0x0012180001107983 */ /* 0x000ee40000300a00 */
[----:B------:R-:W3:Y:S02]  /*efa80*/  LDL.LU.64 R12, [R1+0x1210] ;  /* 0x00121000010c7983 */ /* 0x000ee40000300a00 */
[----:B------:R-:W3:Y:S01]  /*efa90*/  LDL.LU.64 R4, [R1+0x1208] ;  /* 0x0012080001047983 */ /* 0x000ee20000300a00 */
[----:B------:R-:W3:Y:S01]  /*efaa0*/  LDL.LU R28, [R1+0x10c] ;  /* 0x00010c00011c7983 */ /* 0x000ee20000300800 */
[----:B------:R-:W3:Y:S02]  /*efab0*/  LDL.LU.64 R24, [R1+0x1250] ;  /* 0x0012500001187983 */ /* 0x000ee40000300a00 */
[----:B------:R0:W-:Y:S02]  /*efac0*/  STL [R1+0x22c0], R19 ;  /* 0x0022c01301007387 */ /* 0x0001e40000100800 */
[----:B0-----:R-:W4:Y:S04]  /*efad0*/  LDL.LU.64 R18, [R1+0x1198] ;  /* 0x0011980001127983 */ /* 0x001f280000300a00 */
        /* <DEDUP_REMOVED lines=26> */
[----:B---3--:R-:W-:-:S02]  /*efc80*/  PRMT R0, R22, 0x7632, R0 ;  /* 0x0000763216007816 */ /* 0x008fc40000000000 */
[----:B----4-:R-:W-:Y:S01]  /*efc90*/  PRMT R2, R9, 0x7632, R2 ;  /* 0x0000763209027816 */ /* 0x010fe20000000002 */
[----:B--2---:R0:W-:Y:S04]  /*efca0*/  STG.E.U16 [R14.64], R22 ;  /* 0x000000160e007986 */ /* 0x0041e8000c101504 */
[----:B0-----:R-:W2:Y:S01]  /*efcb0*/  LDL.LU.64 R14, [R1+0x2388] ;  /* 0x00238800010e7983 */ /* 0x001ea20000300a00 */
[----:B------:R0:W-:Y:S02]  /*efcc0*/  STG.E.U16 [R18.64], R0 ;  /* 0x0000000012007986 */ /* 0x0001e4000c101504 */
[----:B0-----:R-:W-:Y:S01]  /*efcd0*/  PRMT R0, R23, 0x7632, R0 ;  /* 0x0000763217007816 */ /* 0x001fe20000000000 */
[----:B--2---:R-:W-:Y:S01]  /*efce0*/  STG.E.U16 [R14.64], R9 ;  /* 0x000000090e007986 */ /* 0x004fe2000c101504 */
[----:B------:R0:W-:Y:S02]  /*efcf0*/  STG.E.U16 [R10.64], R2 ;  /* 0x000000020a007986 */ /* 0x0001e4000c101504 */
[----:B------:R-:W-:Y:S02]  /*efd00*/  STG.E.U16 [R6.64], R23 ;  /* 0x0000001706007986 */ /* 0x000fe4000c101504 */
[----:B------:R1:W-:Y:S01]  /*efd10*/  STG.E.U16 [R26.64], R0 ;  /* 0x000000001a007986 */ /* 0x0003e2000c101504 */
[----:B------:R-:W-:Y:S01]  /*efd20*/  STG.E.U16 [R20.64], R3 ;  /* 0x0000000314007986 */ /* 0x000fe2000c101504 */
[----:B0-----:R-:W-:-:S02]  /*efd30*/  PRMT R2, R3, 0x7632, R2 ;  /* 0x0000763203027816 */ /* 0x001fc40000000002 */
[----:B-1----:R-:W-:-:S03]  /*efd40*/  PRMT R0, R8, 0x7632, R0 ;  /* 0x0000763208007816 */ /* 0x002fc60000000000 */
[----:B------:R0:W-:Y:S01]  /*efd50*/  STG.E.U16 [R16.64], R2 ;  /* 0x0000000210007986 */ /* 0x0001e2000c101504 */
[----:B------:R1:W-:Y:S02]  /*efd60*/  STG.E.U16 [R12.64], R8 ;  /* 0x000000080c007986 */ /* 0x0003e4000c101504 */
[----:B------:R-:W-:Y:S02]  /*efd70*/  STG.E.U16 [R4.64], R0 ;  /* 0x0000000004007986 */ /* 0x000fe4000c101504 */
[----:B------:R2:W-:Y:S01]  /*efd80*/  STG.E.U16 [R24.64], R28 ;  /* 0x0000001c18007986 */ /* 0x0005e2000c101504 */
[----:B0-----:R-:W-:Y:S02]  /*efd90*/  PRMT R2, R28, 0x7632, R2 ;  /* 0x000076321c027816 */ /* 0x001fe40000000002 */
[----:B-1----:R-:W-:Y:S02]  /*efda0*/  MOV R8, R29 ;  /* 0x0000001d00087202 */ /* 0x002fe40000000f00 */
[----:B--2---:R-:W2:Y:S01]  /*efdb0*/  LDL.LU.64 R28, [R1+0x1258] ;  /* 0x00125800011c7983 */ /* 0x004ea20000300a00 */
[----:B------:R-:W3:Y:S02]  /*efdc0*/  LDL.LU.64 R16, [R1+0x1200] ;  /* 0x0012000001107983 */ /* 0x000ee40000300a00 */
[----:B------:R-:W4:Y:S02]  /*efdd0*/  LDL.LU R23, [R1+0x8c] ;  /* 0x00008c0001177983 */ /* 0x000f240000300800 */
[----:B------:R-:W2:Y:S01]  /*efde0*/  LDL.LU.64 R12, [R1+0x11f8] ;  /* 0x0011f800010c7983 */ /* 0x000ea20000300a00 */
[----:B------:R-:W2:Y:S04]  /*efdf0*/  LDL.LU.64 R4, [R1+0x1240] ;  /* 0x0012400001047983 */ /* 0x000ea80000300a00 */
[----:B--2---:R0:W-:Y:S04]  /*efe00*/  STL [R1+0x2378], R5 ;  /* 0x0023780501007387 */ /* 0x0041e80000100800 */
[----:B0-----:R-:W2:Y:S01]  /*efe10*/  LDL.LU R5, [R1+0xc] ;  /* 0x00000c0001057983 */ /* 0x001ea20000300800 */
[----:B------:R-:W2:Y:S03]  /*efe20*/  LDL.LU R24, [R1+0x7c] ;  /* 0x00007c0001187983 */ /* 0x000ea60000300800 */
[----:B--2---:R0:W-:Y:S04]  /*efe30*/  STL [R1+0x2350], R24 ;  /* 0x0023501801007387 */ /* 0x0041e80000100800 */
[----:B0-----:R-:W2:Y:S04]  /*efe40*/  LDL.LU R24, [R1+0xfc] ;  /* 0x0000fc0001187983 */ /* 0x001ea80000300800 */
        /* <DEDUP_REMOVED lines=18> */
[----:B------:R0:W-:Y:S01]  /*eff70*/  STG.E.U16 [R28.64], R2 ;  /* 0x000000021c007986 */ /* 0x0001e2000c101504 */
[----:B----4-:R-:W-:Y:S01]  /*eff80*/  PRMT R0, R23, 0x7632, R0 ;  /* 0x0000763217007816 */ /* 0x010fe20000000000 */
[----:B---3--:R-:W-:Y:S04]  /*eff90*/  STG.E.U16 [R16.64], R23 ;  /* 0x0000001710007986 */ /* 0x008fe8000c101504 */
[----:B------:R-:W-:Y:S01]  /*effa0*/  STG.E.U16 [R12.64], R0 ;  /* 0x000000000c007986 */ /* 0x000fe2000c101504 */
[----:B------:R-:W-:Y:S01]  /*effb0*/  STG.E.U16 [R26.64], R5 ;  /* 0x000000051a007986 */ /* 0x000fe2000c101504 */
[----:B0-----:R-:W-:-:S02]  /*effc0*/  PRMT R2, R5, 0x7632, R2 ;  /* 0x0000763205027816 */ /* 0x001fc40000000002 */
        /* <DEDUP_REMOVED lines=10> */
[----:B------:R-:W2:Y:S02]  /*f0070*/  LDL.LU.64 R20, [R1+0x1158] ;  /* 0x0011580001147983 */ /* 0x000ea40000300a00 */
[----:B------:R-:W2:Y:S02]  /*f0080*/  LDL.LU.64 R16, [R1+0x1150] ;  /* 0x0011500001107983 */ /* 0x000ea40000300a00 */
[----:B------:R-:W2:Y:S01]  /*f0090*/  LDL.LU.64 R12, [R1+0x1118] ;  /* 0x00111800010c7983 */ /* 0x000ea20000300a00 */
[----:B------:R-:W2:Y:S01]  /*f00a0*/  LDL.LU.64 R26, [R1+0x2380] ;  /* 0x00238000011a7983 */ /* 0x000ea20000300a00 */
[----:B------:R-:W2:Y:S01]  /*f00b0*/  LDL.LU R5, [R1+0x2378] ;  /* 0x0023780001057983 */ /* 0x000ea20000300800 */
[----:B------:R-:W-:-:S02]  /*f00c0*/  PRMT R0, R24, 0x7632, R0 ;  /* 0x0000763218007816 */ /* 0x000fc40000000000 */
        /* <DEDUP_REMOVED lines=22> */
[----:B------:R-:W3:Y:S01]  /*f0230*/  LDL.LU.64 R26, [R1+0x11b0] ;  /* 0x0011b000011a7983 */ /* 0x000ee20000300a00 */
[----:B------:R-:W-:Y:S02]  /*f0240*/  PRMT R0, R9, 0x7632, R0 ;  /* 0x0000763209007816 */ /* 0x000fe40000000000 */
[----:B--2---:R0:W-:Y:S04]  /*f0250*/  STG.E.U16 [R10.64], R2 ;  /* 0x000000020a007986 */ /* 0x0041e8000c101504 */
[----:B0-----:R-:W2:Y:S01]  /*f0260*/  LDL.LU.64 R10, [R1+0x2328] ;  /* 0x00232800010a7983 */ /* 0x001ea20000300a00 */
[----:B------:R-:W-:-:S03]  /*f0270*/  PRMT R2, R25, 0x7632, R2 ;  /* 0x0000763219027816 */ /* 0x000fc60000000002 */
[----:B--2---:R0:W-:Y:S01]  /*f0280*/  STG.E.U16 [R10.64], R9 ;  /* 0x000000090a007986 */ /* 0x0041e2000c101504 */
[----:B----4-:R1:W-:Y:S02]  /*f0290*/  STG.E.U16 [R6.64], R0 ;  /* 0x0000000006007986 */ /* 0x0103e4000c101504 */
[----:B------:R2:W-:Y:S01]  /*f02a0*/  STG.E.U16 [R28.64], R25 ;  /* 0x000000191c007986 */ /* 0x0005e2000c101504 */
[----:B0-----:R-:W4:Y:S01]  /*f02b0*/  LDL.LU R11, [R1+0x2324] ;  /* 0x00232400010b7983 */ /* 0x001f220000300800 */
[----:B-1----:R-:W4:Y:S02]  /*f02c0*/  LDL.LU R7, [R1+0x2320] ;  /* 0x0023200001077983 */ /* 0x002f240000300800 */
[----:B--2---:R-:W2:Y:S01]  /*f02d0*/  LDL.LU.64 R28, [R1+0x2318] ;  /* 0x00231800011c7983 */ /* 0x004ea20000300a00 */
[----:B------:R-:W-:Y:S01]  /*f02e0*/  PRMT R0, R3, 0x7632, R0 ;  /* 0x0000763203007816 */ /* 0x000fe20000000000 */
[----:B---3--:R4:W-:Y:S01]  /*f02f0*/  STG.E.U16 [R26.64], R2 ;  /* 0x000000021a007986 */ /* 0x0089e2000c101504 */
[----:B------:R-:W-:Y:S03]  /*f0300*/  STG.E.U16 [R22.64], R3 ;  /* 0x0000000316007986 */ /* 0x000fe6000c101504 */
[----:B------:R2:W-:Y:S01]  /*f0310*/  STG.E.U16 [R18.64], R0 ;  /* 0x0000000012007986 */ /* 0x0005e2000c101504 */
[----:B----4-:R-:W-:-:S02]  /*f0320*/  PRMT R2, R7, 0x7632, R2 ;  /* 0x0000763207027816 */ /* 0x010fc40000000002 */
[----:B--2---:R-:W-:Y:S01]  /*f0330*/  PRMT R0, R29, 0x7632, R0 ;  /* 0x000076321d007816 */ /* 0x004fe20000000000 */
[----:B------:R-:W-:Y:S02]  /*f0340*/  STG.E.U16 [R14.64], R7 ;  /* 0x000000070e007986 */ /* 0x000fe4000c101504 */
[----:B------:R0:W-:Y:S02]  /*f0350*/  STG.E.U16 [R20.64], R2 ;  /* 0x0000000214007986 */ /* 0x0001e4000c101504 */
[----:B------:R-:W-:Y:S01]  /*f0360*/  STG.E.U16 [R16.64], R29 ;  /* 0x0000001d10007986 */ /* 0x000fe2000c101504 */
[----:B------:R1:W-:Y:S01]  /*f0370*/  STG.E.U16 [R12.64], R0 ;  /* 0x000000000c007986 */ /* 0x0003e2000c101504 */
[----:B------:R2:W-:Y:S01]  /*f0380*/  STG.E.U16 [R4.64], R28 ;  /* 0x0000001c04007986 */ /* 0x0005e2000c101504 */
[----:B0-----:R-:W-:Y:S02]  /*f0390*/  PRMT R2, R28, 0x7632, R2 ;  /* 0x000076321c027816 */ /* 0x001fe40000000002 */
[----:B-1----:R-:W3:Y:S01]  /*f03a0*/  LDL.LU.64 R12, [R1+0x1140] ;  /* 0x00114000010c7983 */ /* 0x002ee20000300a00 */
[----:B------:R-:W4:Y:S02]  /*f03b0*/  LDL.LU R22, [R1+0x4c] ;  /* 0x00004c0001167983 */ /* 0x000f240000300800 */
[----:B--2---:R-:W2:Y:S02]  /*f03c0*/  LDL.LU.64 R4, [R1+0x1108] ;  /* 0x0011080001047983 */ /* 0x004ea40000300a00 */
[----:B------:R-:W2:Y:S01]  /*f03d0*/  LDL.LU.64 R28, [R1+0x10b8] ;  /* 0x0010b800011c7983 */ /* 0x000ea20000300a00 */
[----:B------:R-:W2:Y:S01]  /*f03e0*/  LDL.LU R3, [R1+0x14c] ;  /* 0x00014c0001037983 */ /* 0x000ea20000300800 */
        /* <DEDUP_REMOVED lines=17> */
[----:B---3--:R-:W-:Y:S01]  /*f0500*/  STG.E.U16 [R12.64], R2 ;  /* 0x000000020c007986 */ /* 0x008fe2000c101504 */
[----:B------:R-:W-:Y:S03]  /*f0510*/  STG.E.U16 [R4.64], R24 ;  /* 0x0000001804007986 */ /* 0x000fe6000c101504 */
[----:B------:R-:W-:Y:S04]  /*f0520*/  STG.E.U16 [R28.64], R0 ;  /* 0x000000001c007986 */ /* 0x000fe8000c101504 */
[----:B--2---:R0:W-:Y:S04]  /*f0530*/  STL.64 [R1+0x22c8], R18 ;  /* 0x0022c81201007387 */ /* 0x0041e80000100a00 */
[----:B------:R1:W-:Y:S04]  /*f0540*/  STG.E.U16 [R14.64], R11 ;  /* 0x0000000b0e007986 */ /* 0x0003e8000c101504 */
[----:B0-----:R-:W2:Y:S01]  /*f0550*/  LDL.LU.64 R18, [R1+0x1080] ;  /* 0x0010800001127983 */ /* 0x001ea20000300a00 */
[----:B------:R-:W3:Y:S02]  /*f0560*/  LDL.LU R10, [R1+0x13c] ;  /* 0x00013c00010a7983 */ /* 0x000ee40000300800 */
[----:B------:R-:W2:Y:S02]  /*f0570*/  LDL.LU.64 R6, [R1+0x1018] ;  /* 0x0010180001067983 */ /* 0x000ea40000300a00 */
[----:B------:R-:W2:Y:S01]  /*f0580*/  LDL.LU.64 R26, [R1+0xff0] ;  /* 0x000ff000011a7983 */ /* 0x000ea20000300a00 */
[----:B------:R-:W2:Y:S01]  /*f0590*/  LDL.LU R9, [R1+0xbc] ;  /* 0x0000bc0001097983 */ /* 0x000ea20000300800 */
[----:B------:R-:W2:Y:S02]  /*f05a0*/  LDL.LU R23, [R1+0x3c] ;  /* 0x00003c0001177983 */ /* 0x000ea40000300800 */
[----:B------:R-:W2:Y:S02]  /*f05b0*/  LDL.LU.64 R20, [R1+0xfe8] ;  /* 0x000fe80001147983 */ /* 0x000ea40000300a00 */
[----:B------:R-:W2:Y:S01]  /*f05c0*/  LDL.LU.64 R16, [R1+0xfe0] ;  /* 0x000fe00001107983 */ /* 0x000ea20000300a00 */
[----:B------:R-:W2:Y:S01]  /*f05d0*/  LDL.LU.64 R12, [R1+0xfd0] ;  /* 0x000fd000010c7983 */ /* 0x000ea20000300a00 */
[----:B------:R-:W2:Y:S02]  /*f05e0*/  LDL.LU.64 R4, [R1+0xfc8] ;  /* 0x000fc80001047983 */ /* 0x000ea40000300a00 */
[----:B------:R-:W2:Y:S02]  /*f05f0*/  LDL.LU.64 R24, [R1+0xfc0] ;  /* 0x000fc00001187983 */ /* 0x000ea40000300a00 */
[----:B------:R-:W2:Y:S01]  /*f0600*/  LDL.LU.64 R28, [R1+0xf90] ;  /* 0x000f9000011c7983 */ /* 0x000ea20000300a00 */
[----:B-1----:R-:W2:Y:S01]  /*f0610*/  LDL.LU.64 R14, [R1+0x2310] ;  /* 0x00231000010e7983 */ /* 0x002ea20000300a00 */
[----:B------:R-:W-:-:S02]  /*f0620*/  PRMT R2, R11, 0x7632, R2 ;  /* 0x000076320b027816 */ /* 0x000fc40000000002 */
[----:B------:R-:W3:Y:S03]  /*f0630*/  LDL.LU R11, [R1+0xcc] ;  /* 0x0000cc00010b7983 */ /* 0x000ee60000300800 */
        /* <DEDUP_REMOVED lines=15> */
[----:B0-----:R-:W2:Y:S04]  /*f0730*/  LDL.LU.64 R14, [R1+0x22d8] ;  /* 0x0022d800010e7983 */ /* 0x001ea80000300a00 */
[----:B--2---:R0:W-:Y:S04]  /*f0740*/  STG.E.U16 [R14.64], R0 ;  /* 0x000000000e007986 */ /* 0x0041e8000c101504 */
[----:B0-----:R-:W2:Y:S01]  /*f0750*/  LDL.LU R15, [R1+0x22d0] ;  /* 0x0022d000010f7983 */ /* 0x001ea20000300800 */
[----:B------:R-:W-:-:S03]  /*f0760*/  PRMT R0, R10, 0x7632, R0 ;  /* 0x000076320a007816 */ /* 0x000fc60000000000 */
[----:B--2---:R0:W-:Y:S01]  /*f0770*/  STG.E.U16 [R18.64], R15 ;  /* 0x0000000f12007986 */ /* 0x0041e2000c101504 */
[----:B------:R-:W-:-:S03]  /*f0780*/  PRMT R2, R15, 0x7632, R2 ;  /* 0x000076320f027816 */ /* 0x000fc60000000002 */
[----:B0-----:R-:W2:Y:S01]  /*f0790*/  LDL.LU.64 R18, [R1+0x22c8] ;  /* 0x0022c80001127983 */ /* 0x001ea20000300a00 */
[----:B------:R-:W3:Y:S02]  /*f07a0*/  LDL.LU.64 R14, [R1+0x1040] ;  /* 0x00104000010e7983 */ /* 0x000ee40000300a00 */
[----:B------:R-:W-:Y:S01]  /*f07b0*/  STL [R1+0x22a8], R8 ;  /* 0x0022a80801007387 */ /* 0x000fe20000100800 */
[----:B--2---:R0:W-:Y:S01]  /*f07c0*/  STG.E.U16 [R18.64], R2 ;  /* 0x0000000212007986 */ /* 0x0041e2000c101504 */
[----:B---3--:R-:W-:Y:S02]  /*f07d0*/  STG.E.U16 [R14.64], R10 ;  /* 0x0000000a0e007986 */ /* 0x008fe4000c101504 */
[----:B------:R1:W-:Y:S02]  /*f07e0*/  STG.E.U16 [R6.64], R0 ;  /* 0x0000000006007986 */ /* 0x0003e4000c101504 */
[----:B------:R-:W-:Y:S01]  /*f07f0*/  STG.E.U16 [R26.64], R9 ;  /* 0x000000091a007986 */ /* 0x000fe2000c101504 */
[----:B0-----:R-:W-:Y:S01]  /*f0800*/  PRMT R2, R9, 0x7632, R2 ;  /* 0x0000763209027816 */ /* 0x001fe20000000002 */
[----:B------:R-:W2:Y:S01]  /*f0810*/  LDL.LU R19, [R1+0x22c0] ;  /* 0x0022c00001137983 */ /* 0x000ea20000300800 */
[----:B-1----:R-:W-:-:S03]  /*f0820*/  PRMT R0, R23, 0x7632, R0 ;  /* 0x0000763217007816 */ /* 0x002fc60000000000 */
[----:B------:R-:W-:Y:S01]  /*f0830*/  STG.E.U16 [R20.64], R2 ;  /* 0x0000000214007986 */ /* 0x000fe2000c101504 */
[----:B------:R-:W-:Y:S02]  /*f0840*/  STG.E.U16 [R16.64], R23 ;  /* 0x0000001710007986 */ /* 0x000fe4000c101504 */
[----:B------:R0:W-:Y:S02]  /*f0850*/  STG.E.U16 [R12.64], R0 ;  /* 0x000000000c007986 */ /* 0x0001e4000c101504 */
[----:B0-----:R-:W3:Y:S01]  /*f0860*/  LDL.LU R12, [R1+0x230] ;  /* 0x00023000010c7983 */ /* 0x001ee20000300800 */
[----:B------:R-:W3:Y:S02]  /*f0870*/  LDL.LU R13, [R1+0x234] ;  /* 0x00023400010d7983 */ /* 0x000ee40000300800 */
[----:B------:R-:W4:Y:S02]  /*f0880*/  LDL.LU R14, [R1+0x238] ;  /* 0x00023800010e7983 */ /* 0x000f240000300800 */
[----:B------:R-:W4:Y:S01]  /*f0890*/  LDL.LU R15, [R1+0x23c] ;  /* 0x00023c00010f7983 */ /* 0x000f220000300800 */
[----:B--2---:R-:W-:Y:S01]  /*f08a0*/  PRMT R2, R19, 0x7632, R2 ;  /* 0x0000763213027816 */ /* 0x004fe20000000002 */
[----:B------:R0:W-:Y:S04]  /*f08b0*/  STG.E.U16 [R4.64], R19 ;  /* 0x0000001304007986 */ /* 0x0001e8000c101504 */
[----:B----4-:R-:W-:Y:S01]  /*f08c0*/  STL.64 [R1+0x2250], R14 ;  /* 0x0022500e01007387 */ /* 0x010fe20000100a00 */
[----:B---3--:R1:W-:Y:S02]  /*f08d0*/  STL.64 [R1+0x2248], R12 ;  /* 0x0022480c01007387 */ /* 0x0083e40000100a00 */
[----:B------:R-:W2:Y:S02]  /*f08e0*/  LDL.LU R16, [R1+0x240] ;  /* 0x0002400001107983 */ /* 0x000ea40000300800 */
[----:B------:R-:W2:Y:S01]  /*f08f0*/  LDL.LU R17, [R1+0x244] ;  /* 0x0002440001117983 */ /* 0x000ea20000300800 */
[----:B------:R-:W3:Y:S01]  /*f0900*/  LDL.LU R18, [R1+0x248] ;  /* 0x0002480001127983 */ /* 0x000ee20000300800 */
[----:B0-----:R-:W3:Y:S03]  /*f0910*/  LDL.LU R19, [R1+0x24c] ;  /* 0x00024c0001137983 */ /* 0x001ee60000300800 */
[----:B---3--:R-:W-:Y:S01]  /*f0920*/  STL.64 [R1+0x2260], R18 ;  /* 0x0022601201007387 */ /* 0x008fe20000100a00 */
[----:B--2---:R0:W-:Y:S02]  /*f0930*/  STL.64 [R1+0x2258], R16 ;  /* 0x0022581001007387 */ /* 0x0041e40000100a00 */
[----:B-1----:R-:W2:Y:S02]  /*f0940*/  LDL.LU R12, [R1+0x250] ;  /* 0x00025000010c7983 */ /* 0x002ea40000300800 */
[----:B------:R-:W2:Y:S01]  /*f0950*/  LDL.LU R13, [R1+0x254] ;  /* 0x00025400010d7983 */ /* 0x000ea20000300800 */
[----:B------:R-:W3:Y:S01]  /*f0960*/  LDL.LU R14, [R1+0x258] ;  /* 0x00025800010e7983 */ /* 0x000ee20000300800 */
[----:B------:R-:W3:Y:S02]  /*f0970*/  LDL.LU R15, [R1+0x25c] ;  /* 0x00025c00010f7983 */ /* 0x000ee40000300800 */
[----:B------:R-:W4:Y:S01]  /*f0980*/  LDL.LU R23, [R1+0x2c] ;  /* 0x00002c0001177983 */ /* 0x000f220000300800 */
[----:B---3--:R-:W-:Y:S01]  /*f0990*/  STL.64 [R1+0x2270], R14 ;  /* 0x0022700e01007387 */ /* 0x008fe20000100a00 */
[----:B--2---:R-:W-:Y:S02]  /*f09a0*/  STL.64 [R1+0x2268], R12 ;  /* 0x0022680c01007387 */ /* 0x004fe40000100a00 */
[----:B0-----:R-:W2:Y:S02]  /*f09b0*/  LDL.LU R16, [R1+0x260] ;  /* 0x0002600001107983 */ /* 0x001ea40000300800 */
[----:B------:R-:W2:Y:S02]  /*f09c0*/  LDL.LU R17, [R1+0x264] ;  /* 0x0002640001117983 */ /* 0x000ea40000300800 */
[----:B--2---:R-:W-:Y:S01]  /*f09d0*/  STL.64 [R1+0x2278], R16 ;  /* 0x0022781001007387 */ /* 0x004fe20000100a00 */
[----:B------:R-:W2:Y:S02]  /*f09e0*/  LDL.LU R18, [R1+0x268] ;  /* 0x0002680001127983 */ /* 0x000ea40000300800 */
[----:B------:R-:W2:Y:S02]  /*f09f0*/  LDL.LU R19, [R1+0x26c] ;  /* 0x00026c0001137983 */ /* 0x000ea40000300800 */
[----:B------:R-:W3:Y:S01]  /*f0a00*/  LDL.LU R8, [R1+0xac] ;  /* 0x0000ac0001087983 */ /* 0x000ee20000300800 */
        /* <DEDUP_REMOVED lines=10> */
[----:B------:R-:W-:Y:S01]  /*f0ab0*/  STG.E.U16 [R24.64], R2 ;  /* 0x0000000218007986 */ /* 0x000fe2000c101504 */
[----:B------:R-:W-:Y:S01]  /*f0ac0*/  STG.E.U16 [R28.64], R3 ;  /* 0x000000031c007986 */ /* 0x000fe2000c101504 */
[----:B------:R-:W-:-:S02]  /*f0ad0*/  PRMT R0, R3, 0x7632, R0 ;  /* 0x0000763203007816 */ /* 0x000fc40000000000 */
[----:B--2---:R0:W-:Y:S04]  /*f0ae0*/  STL.64 [R1+0x22b8], R18 ;  /* 0x0022b81201007387 */ /* 0x0041e80000100a00 */
[----:B0-----:R-:W2:Y:S01]  /*f0af0*/  LDL.LU.64 R18, [R1+0xf88] ;  /* 0x000f880001127983 */ /* 0x001ea20000300a00 */
[----:B------:R-:W3:Y:S02]  /*f0b00*/  LDL.LU.64 R16, [R1+0xf70] ;  /* 0x000f700001107983 */ /* 0x000ee40000300a00 */
        /* <DEDUP_REMOVED lines=20> */
[----:B------:R-:W4:Y:S01]  /*f0c50*/  LDL.LU R27, [R1+0x22c] ;  /* 0x00022c00011b7983 */ /* 0x000f220000300800 */
        /* <DEDUP_REMOVED lines=8> */
[----:B----4-:R-:W-:-:S03]  /*f0ce0*/  PRMT R2, R23, 0x7632, R2 ;  /* 0x0000763217027816 */ /* 0x010fc60000000002 */
[----:B--2---:R0:W-:Y:S04]  /*f0cf0*/  STG.E.U16 [R18.64], R23 ;  /* 0x0000001712007986 */ /* 0x0041e8000c101504 */
[----:B0-----:R-:W2:Y:S01]  /*f0d00*/  LDL.LU.64 R18, [R1+0x2298] ;  /* 0x0022980001127983 */ /* 0x001ea20000300a00 */
[----:B------:R-:W4:Y:S03]  /*f0d10*/  LDL.LU R23, [R1+0x2290] ;  /* 0x0022900001177983 */ /* 0x000f260000300800 */
[----:B------:R-:W0:Y:S04]  /*f0d20*/  S2R R0, SR_TID.X ;  /* 0x0000000000007919 */ /* 0x000e280000002100 */
[----:B--2---:R1:W-:Y:S04]  /*f0d30*/  STG.E.U16 [R18.64], R2 ;  /* 0x0000000212007986 */ /* 0x0043e8000c101504 */
[----:B-1----:R-:W2:Y:S01]  /*f0d40*/  LDL.LU.64 R18, [R1+0x2288] ;  /* 0x0022880001127983 */ /* 0x002ea20000300a00 */
[----:B----4-:R-:W-:-:S02]  /*f0d50*/  PRMT R2, R23, 0x7632, R2 ;  /* 0x0000763217027816 */ /* 0x010fc40000000002 */
[----:B0-----:R-:W-:-:S04]  /*f0d60*/  SHF.L.U32 R0, R0, 0x2, RZ ;  /* 0x0000000200007819 */ /* 0x001fc800000006ff */
[----:B------:R-:W-:Y:S01]  /*f0d70*/  LOP3.LUT R0, R0, 0x70, RZ, 0xc0, !PT ;  /* 0x0000007000007812 */ /* 0x000fe200078ec0ff */
[----:B--2---:R0:W-:Y:S01]  /*f0d80*/  STG.E.U16 [R18.64], R23 ;  /* 0x0000001712007986 */ /* 0x0041e2000c101504 */
[----:B------:R1:W-:Y:S02]  /*f0d90*/  STG.E.U16 [R16.64], R2 ;  /* 0x0000000210007986 */ /* 0x0003e4000c101504 */
[----:B------:R-:W-:Y:S06]  /*f0da0*/  BAR.SYNC.DEFER_BLOCKING 0x0 ;  /* 0x0000000000007b1d */ /* 0x000fec0000010000 */
[----:B0-----:R-:W2:Y:S01]  /*f0db0*/  LDL.LU.64 R18, [R1+0x2280] ;  /* 0x0022800001127983 */ /* 0x001ea20000300a00 */
[----:B------:R-:W4:Y:S02]  /*f0dc0*/  LDL.LU R23, [R1+0x1274] ;  /* 0x0012740001177983 */ /* 0x000f240000300800 */
[----:B-1----:R-:W2:Y:S01]  /*f0dd0*/  LDL.LU.64 R16, [R1+0x2278] ;  /* 0x0022780001107983 */ /* 0x002ea20000300a00 */
[----:B------:R0:W-:Y:S04]  /*f0de0*/  STS.128 [R0], R12 ;  /* 0x0000000c00007388 */ /* 0x0001e80000000c00 */
[----:B0-----:R-:W3:Y:S01]  /*f0df0*/  LDL.LU.64 R14, [R1+0x2270] ;  /* 0x00227000010e7983 */ /* 0x001ee20000300a00 */
[----:B------:R-:W3:Y:S03]  /*f0e00*/  LDL.LU.64 R12, [R1+0x2268] ;  /* 0x00226800010c7983 */ /* 0x000ee60000300a00 */
[----:B--2---:R0:W-:Y:S04]  /*f0e10*/  STS.128 [R0+0x80], R16 ;  /* 0x0000801000007388 */ /* 0x0041e80000000c00 */
[----:B0-----:R-:W2:Y:S01]  /*f0e20*/  LDL.LU.64 R18, [R1+0x2260] ;  /* 0x0022600001127983 */ /* 0x001ea20000300a00 */
[----:B------:R-:W2:Y:S03]  /*f0e30*/  LDL.LU.64 R16, [R1+0x2258] ;  /* 0x0022580001107983 */ /* 0x000ea60000300a00 */
[----:B---3--:R0:W-:Y:S04]  /*f0e40*/  STS.128 [R0+0x100], R12 ;  /* 0x0001000c00007388 */ /* 0x0081e80000000c00 */
[----:B0-----:R-:W3:Y:S01]  /*f0e50*/  LDL.LU.64 R14, [R1+0x2250] ;  /* 0x00225000010e7983 */ /* 0x001ee20000300a00 */
[----:B------:R-:W3:Y:S03]  /*f0e60*/  LDL.LU.64 R12, [R1+0x2248] ;  /* 0x00224800010c7983 */ /* 0x000ee60000300a00 */
[----:B------:R0:W-:Y:S01]  /*f0e70*/  STS.128 [R0+0x280], R24 ;  /* 0x0002801800007388 */ /* 0x0001e20000000c00 */
[----:B----4-:R-:W-:-:S02]  /*f0e80*/  FSEL R2, R23, -INF , P4 ;  /* 0xff80000017027808 */ /* 0x010fc40002000000 */
[----:B------:R-:W-:Y:S02]  /*f0e90*/  FSEL R4, R4, -INF , P2 ;  /* 0xff80000004047808 */ /* 0x000fe40001000000 */
[----:B------:R-:W-:Y:S02]  /*f0ea0*/  FSEL R5, R5, -INF , P1 ;  /* 0xff80000005057808 */ /* 0x000fe40000800000 */
[----:B------:R-:W-:Y:S01]  /*f0eb0*/  FSEL R6, R6, -INF , P0 ;  /* 0xff80000006067808 */ /* 0x000fe20000000000 */
[----:B------:R-:W-:Y:S01]  /*f0ec0*/  FFMA R10, R2, 0.69314718246459960938, R10 ;  /* 0x3f317218020a7823 */ /* 0x000fe2000000000a */
[----:B------:R-:W-:Y:S01]  /*f0ed0*/  FSEL R2, R7, -INF , P3 ;  /* 0xff80000007027808 */ /* 0x000fe20001800000 */
[----:B------:R-:W-:Y:S01]  /*f0ee0*/  FSEL R7, R22, -INF , P5 ;  /* 0xff80000016077808 */ /* 0x000fe20002800000 */
[----:B0-----:R-:W0:Y:S01]  /*f0ef0*/  S2R R24, SR_TID.X ;  /* 0x0000000000187919 */ /* 0x001e220000002100 */
[----:B------:R-:W-:Y:S02]  /*f0f00*/  FFMA R9, R9, 0.69314718246459960938, R11 ;  /* 0x3f31721809097823 */ /* 0x000fe4000000000b */
[----:B------:R-:W-:-:S02]  /*f0f10*/  FFMA R11, R2, 0.69314718246459960938, R21 ;  /* 0x3f317218020b7823 */ /* 0x000fc40000000015 */
[----:B------:R-:W-:Y:S02]  /*f0f20*/  FFMA R4, R4, 0.69314718246459960938, R20 ;  /* 0x3f31721804047823 */ /* 0x000fe40000000014 */
[----:B------:R-:W-:Y:S02]  /*f0f30*/  FFMA R5, R5, 0.69314718246459960938, R28 ;  /* 0x3f31721805057823 */ /* 0x000fe4000000001c */
[----:B------:R-:W-:Y:S02]  /*f0f40*/  FFMA R6, R6, 0.69314718246459960938, R29 ;  /* 0x3f31721806067823 */ /* 0x000fe4000000001d */
[----:B------:R-:W-:Y:S01]  /*f0f50*/  FFMA R7, R7, 0.69314718246459960938, R3 ;  /* 0x3f31721807077823 */ /* 0x000fe20000000003 */
[----:B------:R1:W-:Y:S04]  /*f0f60*/  STS.128 [R0+0x300], R8 ;  /* 0x0003000800007388 */ /* 0x0003e80000000c00 */
[----:B------:R-:W-:Y:S01]  /*f0f70*/  STS.128 [R0+0x380], R4 ;  /* 0x0003800400007388 */ /* 0x000fe20000000c00 */
[----:B0-----:R-:W-:-:S02]  /*f0f80*/  SHF.L.U32 R28, R24, 0x4, RZ ;  /* 0x00000004181c7819 */ /* 0x001fc400000006ff */
[----:B-1----:R-:W-:Y:S02]  /*f0f90*/  LOP3.LUT R8, R24, 0xe0, RZ, 0xc0, !PT ;  /* 0x000000e018087812 */ /* 0x002fe400078ec0ff */
[----:B------:R-:W-:Y:S02]  /*f0fa0*/  LOP3.LUT R28, R28, 0x70, RZ, 0xc0, !PT ;  /* 0x000000701c1c7812 */ /* 0x000fe400078ec0ff */
[----:B------:R-:W-:-:S03]  /*f0fb0*/  LOP3.LUT R3, R24, 0x18, RZ, 0xc0, !PT ;  /* 0x0000001818037812 */ /* 0x000fc600078ec0ff */
[----:B------:R-:W-:Y:S01]  /*f0fc0*/  IMAD R28, R8, 0x4, R28 ;  /* 0x00000004081c7824 */ /* 0x000fe200078e021c */
[----:B------:R-:W0:Y:S04]  /*f0fd0*/  S2R R29, SR_CTAID.X ;  /* 0x00000000001d7919 */ /* 0x000e280000002500 */
[----:B------:R-:W-:Y:S02]  /*f0fe0*/  LEA.HI R28, R3, R28, RZ, 0x1f ;  /* 0x0000001c031c7211 */ /* 0x000fe400078ff8ff */
[----:B------:R-:W1:Y:S01]  /*f0ff0*/  S2R R3, SR_CTAID.Y ;  /* 0x0000000000037919 */ /* 0x000e620000002600 */
[----:B------:R-:W-:-:S04]  /*f1000*/  LOP3.LUT R24, R24, 0xff, RZ, 0xc0, !PT ;  /* 0x000000ff18187812 */ /* 0x000fc800078ec0ff */
[----:B0-----:R-:W-:Y:S01]  /*f1010*/  LEA R29, R29, R24, 0x8 ;  /* 0x000000181d1d7211 */ /* 0x001fe200078e40ff */
[----:B-1----:R-:W-:-:S03]  /*f1020*/  IMAD R2, R3, c[0x0][0x1cc], RZ ;  /* 0x0000730003027a24 */ /* 0x002fc600078e02ff */
[C---:B------:R-:W-:Y:S01]  /*f1030*/  SHF.L.U32 R10, R29.reuse, 0x2, RZ ;  /* 0x000000021d0a7819 */ /* 0x040fe200000006ff */
[----:B------:R-:W-:Y:S01]  /*f1040*/  IMAD.HI R9, R29, 0x4, RZ ;  /* 0x000000041d097827 */ /* 0x000fe200078e02ff */
[----:B------:R-:W-:-:S03]  /*f1050*/  SHF.L.U32 R3, R2, 0x2, RZ ;  /* 0x0000000202037819 */ /* 0x000fc600000006ff */
[----:B------:R-:W-:Y:S01]  /*f1060*/  IMAD.HI R8, R2, 0x4, RZ ;  /* 0x0000000402087827 */ /* 0x000fe200078e02ff */
[----:B------:R-:W-:-:S04]  /*f1070*/  IADD3 R2, P0, P1, R10, c[0x0][0x180], R3 ;  /* 0x000060000a027a10 */ /* 0x000fc8000791e003 */
[----:B------:R-:W-:Y:S01]  /*f1080*/  IADD3.X R3, R9, c[0x0][0x184], R8, P0, P1 ;  /* 0x0000610009037a10 */ /* 0x000fe200007e2408 */
[----:B--2---:R-:W-:Y:S04]  /*f1090*/  STS.128 [R0+0x180], R16 ;  /* 0x0001801000007388 */ /* 0x004fe80000000c00 */
[----:B---3--:R-:W-:Y:S01]  /*f10a0*/  STS.128 [R0+0x200], R12 ;  /* 0x0002000c00007388 */ /* 0x008fe20000000c00 */
[----:B------:R-:W-:Y:S06]  /*f10b0*/  BAR.SYNC.DEFER_BLOCKING 0x0 ;  /* 0x0000000000007b1d */ /* 0x000fec0000010000 */
[----:B------:R-:W0:Y:S04]  /*f10c0*/  LDS R11, [R28] ;  /* 0x000000001c0b7984 */ /* 0x000e280000000800 */
[----:B0-----:R-:W-:Y:S01]  /*f10d0*/  STG.E [R2.64], R11 ;  /* 0x0000000b02007986 */ /* 0x001fe2000c101904 */
[----:B------:R-:W-:Y:S05]  /*f10e0*/  EXIT ;  /* 0x000000000000794d */ /* 0x000fea0003800000 */
.L_x_2:
[----:B------:R-:W-:-:S00]  /*f10f0*/  BRA `(.L_x_2) ;  /* 0xfffffff000007947 */ /* 0x000fc0000383ffff */
[----:B------:R-:W-:-:S00]  /*f1100*/  NOP ;  /* 0x0000000000007918 */ /* 0x000fc00000000000 */
[----:B------:R-:W-:-:S00]  /*f1110*/  NOP ;  /* 0x0000000000007918 */ /* 0x000fc00000000000 */
[----:B------:R-:W-:-:S00]  /*f1120*/  NOP ;  /* 0x0000000000007918 */ /* 0x000fc00000000000 */
[----:B------:R-:W-:-:S00]  /*f1130*/  NOP ;  /* 0x0000000000007918 */ /* 0x000fc00000000000 */
[----:B------:R-:W-:-:S00]  /*f1140*/  NOP ;  /* 0x0000000000007918 */ /* 0x000fc00000000000 */
[----:B------:R-:W-:-:S00]  /*f1150*/  NOP ;  /* 0x0000000000007918 */ /* 0x000fc00000000000 */
[----:B------:R-:W-:-:S00]  /*f1160*/  NOP ;  /* 0x0000000000007918 */ /* 0x000fc00000000000 */
[----:B------:R-:W-:-:S00]  /*f1170*/  NOP ;  /* 0x0000000000007918 */ /* 0x000fc00000000000 */
.L_x_3:


//--------------------- .nv.global.init           --------------------------
	.section	.nv.global.init,"aw",@progbits
.nv.global.init:
	.type		_$_str,@object
	.size		_$_str,(.L_0 - _$_str)
_$_str:
        /*0000*/ 	.byte	0x5f, 0x5f, 0x43, 0x55, 0x44, 0x41, 0x5f, 0x46, 0x54, 0x5a, 0x00
.L_0:


//--------------------- .nv.shared.attn_fwd       --------------------------
	.section	.nv.shared.attn_fwd,"aw",@nobits
	.sectionflags	@""
	.align	16
